	.target	sm_80

	.elftype	@"ET_EXEC"


//--------------------- .note.nv.tkinfo           --------------------------
	.section	.note.nv.tkinfo,"",@"SHT_NOTE"
	.sectionflags	@"SHF_NOTE_NV_TKINFO"
	.tkinfo
        /*0018*/ 	.word	0x00000002
        /*0030*/ 	.string	""
        /*0030*/ 	.string	"ptxas"
        /*0030*/ 	.string	"Cuda compilation tools, release 13.0, V13.0.88"
        /*0030*/ 	.string	"Build cuda_13.0.r13.0/compiler.36424714_0"
        /*0030*/ 	.string	"-arch sm_80 -m 64 "



//--------------------- .note.nv.cuinfo           --------------------------
	.section	.note.nv.cuinfo,"",@"SHT_NOTE"
	.sectionflags	@"SHF_NOTE_NV_CUINFO"
        /*0018*/ 	.short	0x0002
        /*001a*/ 	.short	0x0050
        /*001c*/ 	.short	0x0082
	.zero		2


//--------------------- .nv.info                  --------------------------
	.section	.nv.info,"",@"SHT_CUDA_INFO"
	.align	4


	//----- nvinfo : EIATTR_REGCOUNT
	.align		4
        /*0000*/ 	.byte	0x04, 0x2f
        /*0002*/ 	.short	(.L_12 - .L_11)
	.align		4
.L_11:
        /*0004*/ 	.word	index@(_ZN5flash25flash_bwd_dot_do_o_kernelILb1E23Flash_bwd_kernel_traitsILi32ELi128ELi128ELi8ELi4ELi4ELi4ELb0ELb0EN7cutlass10bfloat16_tE19Flash_kernel_traitsILi32ELi128ELi128ELi8ES3_EEEEvNS_16Flash_bwd_paramsE)
        /*0008*/ 	.word	0x00000022


	//----- nvinfo : EIATTR_FRAME_SIZE
	.align		4
.L_12:
        /*000c*/ 	.byte	0x04, 0x11
        /*000e*/ 	.short	(.L_14 - .L_13)
	.align		4
.L_13:
        /*0010*/ 	.word	index@(_ZN5flash25flash_bwd_dot_do_o_kernelILb1E23Flash_bwd_kernel_traitsILi32ELi128ELi128ELi8ELi4ELi4ELi4ELb0ELb0EN7cutlass10bfloat16_tE19Flash_kernel_traitsILi32ELi128ELi128ELi8ES3_EEEEvNS_16Flash_bwd_paramsE)
        /*0014*/ 	.word	0x00000000


	//----- nvinfo : EIATTR_REGCOUNT
	.align		4
.L_14:
        /*0018*/ 	.byte	0x04, 0x2f
        /*001a*/ 	.short	(.L_16 - .L_15)
	.align		4
.L_15:
        /*001c*/ 	.word	index@(_ZN5flash25flash_bwd_dot_do_o_kernelILb0E23Flash_bwd_kernel_traitsILi32ELi128ELi128ELi8ELi4ELi4ELi4ELb0ELb0EN7cutlass10bfloat16_tE19Flash_kernel_traitsILi32ELi128ELi128ELi8ES3_EEEEvNS_16Flash_bwd_paramsE)
        /*0020*/ 	.word	0x0000001e


	//----- nvinfo : EIATTR_FRAME_SIZE
	.align		4
.L_16:
        /*0024*/ 	.byte	0x04, 0x11
        /*0026*/ 	.short	(.L_18 - .L_17)
	.align		4
.L_17:
        /*0028*/ 	.word	index@(_ZN5flash25flash_bwd_dot_do_o_kernelILb0E23Flash_bwd_kernel_traitsILi32ELi128ELi128ELi8ELi4ELi4ELi4ELb0ELb0EN7cutlass10bfloat16_tE19Flash_kernel_traitsILi32ELi128ELi128ELi8ES3_EEEEvNS_16Flash_bwd_paramsE)
        /*002c*/ 	.word	0x00000000


	//----- nvinfo : EIATTR_REGCOUNT
	.align		4
.L_18:
        /*0030*/ 	.byte	0x04, 0x2f
        /*0032*/ 	.short	(.L_20 - .L_19)
	.align		4
.L_19:
        /*0034*/ 	.word	index@(_ZN5flash44flash_bwd_dq_dk_dv_loop_seqk_parallel_kernelI23Flash_bwd_kernel_traitsILi32ELi128ELi128ELi8ELi4ELi4ELi4ELb0ELb0EN7cutlass10bfloat16_tE19Flash_kernel_traitsILi32ELi128ELi128ELi8ES3_EELb0ELb0ELb1ELb1ELb0ELb0ELb1EEEvNS_16Flash_bwd_paramsE)
        /*0038*/ 	.word	0x000000ff


	//----- nvinfo : EIATTR_FRAME_SIZE
	.align		4
.L_20:
        /*003c*/ 	.byte	0x04, 0x11
        /*003e*/ 	.short	(.L_22 - .L_21)
	.align		4
.L_21:
        /*0040*/ 	.word	index@(_ZN5flash44flash_bwd_dq_dk_dv_loop_seqk_parallel_kernelI23Flash_bwd_kernel_traitsILi32ELi128ELi128ELi8ELi4ELi4ELi4ELb0ELb0EN7cutlass10bfloat16_tE19Flash_kernel_traitsILi32ELi128ELi128ELi8ES3_EELb0ELb0ELb1ELb1ELb0ELb0ELb1EEEvNS_16Flash_bwd_paramsE)
        /*0044*/ 	.word	0x000000d0


	//----- nvinfo : EIATTR_REGCOUNT
	.align		4
.L_22:
        /*0048*/ 	.byte	0x04, 0x2f
        /*004a*/ 	.short	(.L_24 - .L_23)
	.align		4
.L_23:
        /*004c*/ 	.word	index@(_ZN5flash44flash_bwd_dq_dk_dv_loop_seqk_parallel_kernelI23Flash_bwd_kernel_traitsILi32ELi128ELi128ELi8ELi4ELi4ELi4ELb0ELb0EN7cutlass10bfloat16_tE19Flash_kernel_traitsILi32ELi128ELi128ELi8ES3_EELb1ELb0ELb1ELb1ELb0ELb0ELb0EEEvNS_16Flash_bwd_paramsE)
        /*0050*/ 	.word	0x000000fd


	//----- nvinfo : EIATTR_FRAME_SIZE
	.align		4
.L_24:
        /*0054*/ 	.byte	0x04, 0x11
        /*0056*/ 	.short	(.L_26 - .L_25)
	.align		4
.L_25:
        /*0058*/ 	.word	index@(_ZN5flash44flash_bwd_dq_dk_dv_loop_seqk_parallel_kernelI23Flash_bwd_kernel_traitsILi32ELi128ELi128ELi8ELi4ELi4ELi4ELb0ELb0EN7cutlass10bfloat16_tE19Flash_kernel_traitsILi32ELi128ELi128ELi8ES3_EELb1ELb0ELb1ELb1ELb0ELb0ELb0EEEvNS_16Flash_bwd_paramsE)
        /*005c*/ 	.word	0x00000000


	//----- nvinfo : EIATTR_REGCOUNT
	.align		4
.L_26:
        /*0060*/ 	.byte	0x04, 0x2f
        /*0062*/ 	.short	(.L_28 - .L_27)
	.align		4
.L_27:
        /*0064*/ 	.word	index@(_ZN5flash44flash_bwd_dq_dk_dv_loop_seqk_parallel_kernelI23Flash_bwd_kernel_traitsILi32ELi128ELi128ELi8ELi4ELi4ELi4ELb0ELb0EN7cutlass10bfloat16_tE19Flash_kernel_traitsILi32ELi128ELi128ELi8ES3_EELb0ELb0ELb1ELb0ELb0ELb1ELb1EEEvNS_16Flash_bwd_paramsE)
        /*0068*/ 	.word	0x000000ff


	//----- nvinfo : EIATTR_FRAME_SIZE
	.align		4
.L_28:
        /*006c*/ 	.byte	0x04, 0x11
        /*006e*/ 	.short	(.L_30 - .L_29)
	.align		4
.L_29:
        /*0070*/ 	.word	index@(_ZN5flash44flash_bwd_dq_dk_dv_loop_seqk_parallel_kernelI23Flash_bwd_kernel_traitsILi32ELi128ELi128ELi8ELi4ELi4ELi4ELb0ELb0EN7cutlass10bfloat16_tE19Flash_kernel_traitsILi32ELi128ELi128ELi8ES3_EELb0ELb0ELb1ELb0ELb0ELb1ELb1EEEvNS_16Flash_bwd_paramsE)
        /*0074*/ 	.word	0x000000c8


	//----- nvinfo : EIATTR_REGCOUNT
	.align		4
.L_30:
        /*0078*/ 	.byte	0x04, 0x2f
        /*007a*/ 	.short	(.L_32 - .L_31)
	.align		4
.L_31:
        /*007c*/ 	.word	index@(_ZN5flash44flash_bwd_dq_dk_dv_loop_seqk_parallel_kernelI23Flash_bwd_kernel_traitsILi32ELi128ELi128ELi8ELi4ELi4ELi4ELb0ELb0EN7cutlass10bfloat16_tE19Flash_kernel_traitsILi32ELi128ELi128ELi8ES3_EELb1ELb0ELb1ELb0ELb0ELb1ELb0EEEvNS_16Flash_bwd_paramsE)
        /*0080*/ 	.word	0x000000ff


	//----- nvinfo : EIATTR_FRAME_SIZE
	.align		4
.L_32:
        /*0084*/ 	.byte	0x04, 0x11
        /*0086*/ 	.short	(.L_34 - .L_33)
	.align		4
.L_33:
        /*0088*/ 	.word	index@(_ZN5flash44flash_bwd_dq_dk_dv_loop_seqk_parallel_kernelI23Flash_bwd_kernel_traitsILi32ELi128ELi128ELi8ELi4ELi4ELi4ELb0ELb0EN7cutlass10bfloat16_tE19Flash_kernel_traitsILi32ELi128ELi128ELi8ES3_EELb1ELb0ELb1ELb0ELb0ELb1ELb0EEEvNS_16Flash_bwd_paramsE)
        /*008c*/ 	.word	0x00000000


	//----- nvinfo : EIATTR_REGCOUNT
	.align		4
.L_34:
        /*0090*/ 	.byte	0x04, 0x2f
        /*0092*/ 	.short	(.L_36 - .L_35)
	.align		4
.L_35:
        /*0094*/ 	.word	index@(_ZN5flash44flash_bwd_dq_dk_dv_loop_seqk_parallel_kernelI23Flash_bwd_kernel_traitsILi32ELi128ELi128ELi8ELi4ELi4ELi4ELb0ELb0EN7cutlass10bfloat16_tE19Flash_kernel_traitsILi32ELi128ELi128ELi8ES3_EELb0ELb0ELb0ELb1ELb0ELb0ELb1EEEvNS_16Flash_bwd_paramsE)
        /*0098*/ 	.word	0x000000ff


	//----- nvinfo : EIATTR_FRAME_SIZE
	.align		4
.L_36:
        /*009c*/ 	.byte	0x04, 0x11
        /*009e*/ 	.short	(.L_38 - .L_37)
	.align		4
.L_37:
        /*00a0*/ 	.word	index@(_ZN5flash44flash_bwd_dq_dk_dv_loop_seqk_parallel_kernelI23Flash_bwd_kernel_traitsILi32ELi128ELi128ELi8ELi4ELi4ELi4ELb0ELb0EN7cutlass10bfloat16_tE19Flash_kernel_traitsILi32ELi128ELi128ELi8ES3_EELb0ELb0ELb0ELb1ELb0ELb0ELb1EEEvNS_16Flash_bwd_paramsE)
        /*00a4*/ 	.word	0x000000b8


	//----- nvinfo : EIATTR_REGCOUNT
	.align		4
.L_38:
        /*00a8*/ 	.byte	0x04, 0x2f
        /*00aa*/ 	.short	(.L_40 - .L_39)
	.align		4
.L_39:
        /*00ac*/ 	.word	index@(_ZN5flash44flash_bwd_dq_dk_dv_loop_seqk_parallel_kernelI23Flash_bwd_kernel_traitsILi32ELi128ELi128ELi8ELi4ELi4ELi4ELb0ELb0EN7cutlass10bfloat16_tE19Flash_kernel_traitsILi32ELi128ELi128ELi8ES3_EELb1ELb0ELb0ELb1ELb0ELb0ELb0EEEvNS_16Flash_bwd_paramsE)
        /*00b0*/ 	.word	0x000000ff


	//----- nvinfo : EIATTR_FRAME_SIZE
	.align		4
.L_40:
        /*00b4*/ 	.byte	0x04, 0x11
        /*00b6*/ 	.short	(.L_42 - .L_41)
	.align		4
.L_41:
        /*00b8*/ 	.word	index@(_ZN5flash44flash_bwd_dq_dk_dv_loop_seqk_parallel_kernelI23Flash_bwd_kernel_traitsILi32ELi128ELi128ELi8ELi4ELi4ELi4ELb0ELb0EN7cutlass10bfloat16_tE19Flash_kernel_traitsILi32ELi128ELi128ELi8ES3_EELb1ELb0ELb0ELb1ELb0ELb0ELb0EEEvNS_16Flash_bwd_paramsE)
        /*00bc*/ 	.word	0x00000010


	//----- nvinfo : EIATTR_REGCOUNT
	.align		4
.L_42:
        /*00c0*/ 	.byte	0x04, 0x2f
        /*00c2*/ 	.short	(.L_44 - .L_43)
	.align		4
.L_43:
        /*00c4*/ 	.word	index@(_ZN5flash44flash_bwd_dq_dk_dv_loop_seqk_parallel_kernelI23Flash_bwd_kernel_traitsILi32ELi128ELi128ELi8ELi4ELi4ELi4ELb0ELb0EN7cutlass10bfloat16_tE19Flash_kernel_traitsILi32ELi128ELi128ELi8ES3_EELb0ELb0ELb0ELb0ELb1ELb1ELb1EEEvNS_16Flash_bwd_paramsE)
        /*00c8*/ 	.word	0x000000ff


	//----- nvinfo : EIATTR_FRAME_SIZE
	.align		4
.L_44:
        /*00cc*/ 	.byte	0x04, 0x11
        /*00ce*/ 	.short	(.L_46 - .L_45)
	.align		4
.L_45:
        /*00d0*/ 	.word	index@(_ZN5flash44flash_bwd_dq_dk_dv_loop_seqk_parallel_kernelI23Flash_bwd_kernel_traitsILi32ELi128ELi128ELi8ELi4ELi4ELi4ELb0ELb0EN7cutlass10bfloat16_tE19Flash_kernel_traitsILi32ELi128ELi128ELi8ES3_EELb0ELb0ELb0ELb0ELb1ELb1ELb1EEEvNS_16Flash_bwd_paramsE)
        /*00d4*/ 	.word	0x00000088


	//----- nvinfo : EIATTR_REGCOUNT
	.align		4
.L_46:
        /*00d8*/ 	.byte	0x04, 0x2f
        /*00da*/ 	.short	(.L_48 - .L_47)
	.align		4
.L_47:
        /*00dc*/ 	.word	index@(_ZN5flash44flash_bwd_dq_dk_dv_loop_seqk_parallel_kernelI23Flash_bwd_kernel_traitsILi32ELi128ELi128ELi8ELi4ELi4ELi4ELb0ELb0EN7cutlass10bfloat16_tE19Flash_kernel_traitsILi32ELi128ELi128ELi8ES3_EELb1ELb0ELb0ELb0ELb1ELb1ELb0EEEvNS_16Flash_bwd_paramsE)
        /*00e0*/ 	.word	0x000000ff


	//----- nvinfo : EIATTR_FRAME_SIZE
	.align		4
.L_48:
        /*00e4*/ 	.byte	0x04, 0x11
        /*00e6*/ 	.short	(.L_50 - .L_49)
	.align		4
.L_49:
        /*00e8*/ 	.word	index@(_ZN5flash44flash_bwd_dq_dk_dv_loop_seqk_parallel_kernelI23Flash_bwd_kernel_traitsILi32ELi128ELi128ELi8ELi4ELi4ELi4ELb0ELb0EN7cutlass10bfloat16_tE19Flash_kernel_traitsILi32ELi128ELi128ELi8ES3_EELb1ELb0ELb0ELb0ELb1ELb1ELb0EEEvNS_16Flash_bwd_paramsE)
        /*00ec*/ 	.word	0x00000000


	//----- nvinfo : EIATTR_REGCOUNT
	.align		4
.L_50:
        /*00f0*/ 	.byte	0x04, 0x2f
        /*00f2*/ 	.short	(.L_52 - .L_51)
	.align		4
.L_51:
        /*00f4*/ 	.word	index@(_ZN5flash44flash_bwd_dq_dk_dv_loop_seqk_parallel_kernelI23Flash_bwd_kernel_traitsILi32ELi128ELi128ELi8ELi4ELi4ELi4ELb0ELb0EN7cutlass10bfloat16_tE19Flash_kernel_traitsILi32ELi128ELi128ELi8ES3_EELb0ELb0ELb1ELb0ELb0ELb0ELb1EEEvNS_16Flash_bwd_paramsE)
        /*00f8*/ 	.word	0x000000ff


	//----- nvinfo : EIATTR_FRAME_SIZE
	.align		4
.L_52:
        /*00fc*/ 	.byte	0x04, 0x11
        /*00fe*/ 	.short	(.L_54 - .L_53)
	.align		4
.L_53:
        /*0100*/ 	.word	index@(_ZN5flash44flash_bwd_dq_dk_dv_loop_seqk_parallel_kernelI23Flash_bwd_kernel_traitsILi32ELi128ELi128ELi8ELi4ELi4ELi4ELb0ELb0EN7cutlass10bfloat16_tE19Flash_kernel_traitsILi32ELi128ELi128ELi8ES3_EELb0ELb0ELb1ELb0ELb0ELb0ELb1EEEvNS_16Flash_bwd_paramsE)
        /*0104*/ 	.word	0x000000d0


	//----- nvinfo : EIATTR_REGCOUNT
	.align		4
.L_54:
        /*0108*/ 	.byte	0x04, 0x2f
        /*010a*/ 	.short	(.L_56 - .L_55)
	.align		4
.L_55:
        /*010c*/ 	.word	index@(_ZN5flash44flash_bwd_dq_dk_dv_loop_seqk_parallel_kernelI23Flash_bwd_kernel_traitsILi32ELi128ELi128ELi8ELi4ELi4ELi4ELb0ELb0EN7cutlass10bfloat16_tE19Flash_kernel_traitsILi32ELi128ELi128ELi8ES3_EELb1ELb0ELb1ELb0ELb0ELb0ELb0EEEvNS_16Flash_bwd_paramsE)
        /*0110*/ 	.word	0x000000fa


	//----- nvinfo : EIATTR_FRAME_SIZE
	.align		4
.L_56:
        /*0114*/ 	.byte	0x04, 0x11
        /*0116*/ 	.short	(.L_58 - .L_57)
	.align		4
.L_57:
        /*0118*/ 	.word	index@(_ZN5flash44flash_bwd_dq_dk_dv_loop_seqk_parallel_kernelI23Flash_bwd_kernel_traitsILi32ELi128ELi128ELi8ELi4ELi4ELi4ELb0ELb0EN7cutlass10bfloat16_tE19Flash_kernel_traitsILi32ELi128ELi128ELi8ES3_EELb1ELb0ELb1ELb0ELb0ELb0ELb0EEEvNS_16Flash_bwd_paramsE)
        /*011c*/ 	.word	0x00000000


	//----- nvinfo : EIATTR_REGCOUNT
	.align		4
.L_58:
        /*0120*/ 	.byte	0x04, 0x2f
        /*0122*/ 	.short	(.L_60 - .L_59)
	.align		4
.L_59:
        /*0124*/ 	.word	index@(_ZN5flash44flash_bwd_dq_dk_dv_loop_seqk_parallel_kernelI23Flash_bwd_kernel_traitsILi32ELi128ELi128ELi8ELi4ELi4ELi4ELb0ELb0EN7cutlass10bfloat16_tE19Flash_kernel_traitsILi32ELi128ELi128ELi8ES3_EELb0ELb0ELb0ELb0ELb0ELb0ELb1EEEvNS_16Flash_bwd_paramsE)
        /*0128*/ 	.word	0x000000ff


	//----- nvinfo : EIATTR_FRAME_SIZE
	.align		4
.L_60:
        /*012c*/ 	.byte	0x04, 0x11
        /*012e*/ 	.short	(.L_62 - .L_61)
	.align		4
.L_61:
        /*0130*/ 	.word	index@(_ZN5flash44flash_bwd_dq_dk_dv_loop_seqk_parallel_kernelI23Flash_bwd_kernel_traitsILi32ELi128ELi128ELi8ELi4ELi4ELi4ELb0ELb0EN7cutlass10bfloat16_tE19Flash_kernel_traitsILi32ELi128ELi128ELi8ES3_EELb0ELb0ELb0ELb0ELb0ELb0ELb1EEEvNS_16Flash_bwd_paramsE)
        /*0134*/ 	.word	0x000000b0


	//----- nvinfo : EIATTR_REGCOUNT
	.align		4
.L_62:
        /*0138*/ 	.byte	0x04, 0x2f
        /*013a*/ 	.short	(.L_64 - .L_63)
	.align		4
.L_63:
        /*013c*/ 	.word	index@(_ZN5flash44flash_bwd_dq_dk_dv_loop_seqk_parallel_kernelI23Flash_bwd_kernel_traitsILi32ELi128ELi128ELi8ELi4ELi4ELi4ELb0ELb0EN7cutlass10bfloat16_tE19Flash_kernel_traitsILi32ELi128ELi128ELi8ES3_EELb1ELb0ELb0ELb0ELb0ELb0ELb0EEEvNS_16Flash_bwd_paramsE)
        /*0140*/ 	.word	0x000000ff


	//----- nvinfo : EIATTR_FRAME_SIZE
	.align		4
.L_64:
        /*0144*/ 	.byte	0x04, 0x11
        /*0146*/ 	.short	(.L_66 - .L_65)
	.align		4
.L_65:
        /*0148*/ 	.word	index@(_ZN5flash44flash_bwd_dq_dk_dv_loop_seqk_parallel_kernelI23Flash_bwd_kernel_traitsILi32ELi128ELi128ELi8ELi4ELi4ELi4ELb0ELb0EN7cutlass10bfloat16_tE19Flash_kernel_traitsILi32ELi128ELi128ELi8ES3_EELb1ELb0ELb0ELb0ELb0ELb0ELb0EEEvNS_16Flash_bwd_paramsE)
        /*014c*/ 	.word	0x00000000


	//----- nvinfo : EIATTR_REGCOUNT
	.align		4
.L_66:
        /*0150*/ 	.byte	0x04, 0x2f
        /*0152*/ 	.short	(.L_68 - .L_67)
	.align		4
.L_67:
        /*0154*/ 	.word	index@(_ZN5flash44flash_bwd_dq_dk_dv_loop_seqk_parallel_kernelI23Flash_bwd_kernel_traitsILi32ELi128ELi128ELi8ELi4ELi4ELi4ELb0ELb0EN7cutlass10bfloat16_tE19Flash_kernel_traitsILi32ELi128ELi128ELi8ES3_EELb0ELb0ELb0ELb0ELb0ELb1ELb1EEEvNS_16Flash_bwd_paramsE)
        /*0158*/ 	.word	0x000000ff


	//----- nvinfo : EIATTR_FRAME_SIZE
	.align		4
.L_68:
        /*015c*/ 	.byte	0x04, 0x11
        /*015e*/ 	.short	(.L_70 - .L_69)
	.align		4
.L_69:
        /*0160*/ 	.word	index@(_ZN5flash44flash_bwd_dq_dk_dv_loop_seqk_parallel_kernelI23Flash_bwd_kernel_traitsILi32ELi128ELi128ELi8ELi4ELi4ELi4ELb0ELb0EN7cutlass10bfloat16_tE19Flash_kernel_traitsILi32ELi128ELi128ELi8ES3_EELb0ELb0ELb0ELb0ELb0ELb1ELb1EEEvNS_16Flash_bwd_paramsE)
        /*0164*/ 	.word	0x000000a8


	//----- nvinfo : EIATTR_REGCOUNT
	.align		4
.L_70:
        /*0168*/ 	.byte	0x04, 0x2f
        /*016a*/ 	.short	(.L_72 - .L_71)
	.align		4
.L_71:
        /*016c*/ 	.word	index@(_ZN5flash44flash_bwd_dq_dk_dv_loop_seqk_parallel_kernelI23Flash_bwd_kernel_traitsILi32ELi128ELi128ELi8ELi4ELi4ELi4ELb0ELb0EN7cutlass10bfloat16_tE19Flash_kernel_traitsILi32ELi128ELi128ELi8ES3_EELb1ELb0ELb0ELb0ELb0ELb1ELb0EEEvNS_16Flash_bwd_paramsE)
        /*0170*/ 	.word	0x000000ff


	//----- nvinfo : EIATTR_FRAME_SIZE
	.align		4
.L_72:
        /*0174*/ 	.byte	0x04, 0x11
        /*0176*/ 	.short	(.L_74 - .L_73)
	.align		4
.L_73:
        /*0178*/ 	.word	index@(_ZN5flash44flash_bwd_dq_dk_dv_loop_seqk_parallel_kernelI23Flash_bwd_kernel_traitsILi32ELi128ELi128ELi8ELi4ELi4ELi4ELb0ELb0EN7cutlass10bfloat16_tE19Flash_kernel_traitsILi32ELi128ELi128ELi8ES3_EELb1ELb0ELb0ELb0ELb0ELb1ELb0EEEvNS_16Flash_bwd_paramsE)
        /*017c*/ 	.word	0x00000000


	//----- nvinfo : EIATTR_REGCOUNT
	.align		4
.L_74:
        /*0180*/ 	.byte	0x04, 0x2f
        /*0182*/ 	.short	(.L_76 - .L_75)
	.align		4
.L_75:
        /*0184*/ 	.word	index@(_ZN5flash27flash_bwd_convert_dq_kernelI23Flash_bwd_kernel_traitsILi32ELi128ELi128ELi8ELi4ELi4ELi4ELb0ELb0EN7cutlass10bfloat16_tE19Flash_kernel_traitsILi32ELi128ELi128ELi8ES3_EEEEvNS_16Flash_bwd_paramsEi)
        /*0188*/ 	.word	0x00000030


	//----- nvinfo : EIATTR_FRAME_SIZE
	.align		4
.L_76:
        /*018c*/ 	.byte	0x04, 0x11
        /*018e*/ 	.short	(.L_78 - .L_77)
	.align		4
.L_77:
        /*0190*/ 	.word	index@(_ZN5flash27flash_bwd_convert_dq_kernelI23Flash_bwd_kernel_traitsILi32ELi128ELi128ELi8ELi4ELi4ELi4ELb0ELb0EN7cutlass10bfloat16_tE19Flash_kernel_traitsILi32ELi128ELi128ELi8ES3_EEEEvNS_16Flash_bwd_paramsEi)
        /*0194*/ 	.word	0x00000000


	//----- nvinfo : EIATTR_REGCOUNT
	.align		4
.L_78:
        /*0198*/ 	.byte	0x04, 0x2f
        /*019a*/ 	.short	(.L_80 - .L_79)
	.align		4
.L_79:
        /*019c*/ 	.word	index@(_ZN5flash25flash_bwd_dot_do_o_kernelILb1E23Flash_bwd_kernel_traitsILi32ELi128ELi128ELi8ELi4ELi4ELi4ELb1ELb0EN7cutlass10bfloat16_tE19Flash_kernel_traitsILi32ELi128ELi128ELi8ES3_EEEEvNS_16Flash_bwd_paramsE)
        /*01a0*/ 	.word	0x00000022


	//----- nvinfo : EIATTR_FRAME_SIZE
	.align		4
.L_80:
        /*01a4*/ 	.byte	0x04, 0x11
        /*01a6*/ 	.short	(.L_82 - .L_81)
	.align		4
.L_81:
        /*01a8*/ 	.word	index@(_ZN5flash25flash_bwd_dot_do_o_kernelILb1E23Flash_bwd_kernel_traitsILi32ELi128ELi128ELi8ELi4ELi4ELi4ELb1ELb0EN7cutlass10bfloat16_tE19Flash_kernel_traitsILi32ELi128ELi128ELi8ES3_EEEEvNS_16Flash_bwd_paramsE)
        /*01ac*/ 	.word	0x00000000


	//----- nvinfo : EIATTR_REGCOUNT
	.align		4
.L_82:
        /*01b0*/ 	.byte	0x04, 0x2f
        /*01b2*/ 	.short	(.L_84 - .L_83)
	.align		4
.L_83:
        /*01b4*/ 	.word	index@(_ZN5flash25flash_bwd_dot_do_o_kernelILb0E23Flash_bwd_kernel_traitsILi32ELi128ELi128ELi8ELi4ELi4ELi4ELb1ELb0EN7cutlass10bfloat16_tE19Flash_kernel_traitsILi32ELi128ELi128ELi8ES3_EEEEvNS_16Flash_bwd_paramsE)
        /*01b8*/ 	.word	0x0000001e


	//----- nvinfo : EIATTR_FRAME_SIZE
	.align		4
.L_84:
        /*01bc*/ 	.byte	0x04, 0x11
        /*01be*/ 	.short	(.L_86 - .L_85)
	.align		4
.L_85:
        /*01c0*/ 	.word	index@(_ZN5flash25flash_bwd_dot_do_o_kernelILb0E23Flash_bwd_kernel_traitsILi32ELi128ELi128ELi8ELi4ELi4ELi4ELb1ELb0EN7cutlass10bfloat16_tE19Flash_kernel_traitsILi32ELi128ELi128ELi8ES3_EEEEvNS_16Flash_bwd_paramsE)
        /*01c4*/ 	.word	0x00000000


	//----- nvinfo : EIATTR_REGCOUNT
	.align		4
.L_86:
        /*01c8*/ 	.byte	0x04, 0x2f
        /*01ca*/ 	.short	(.L_88 - .L_87)
	.align		4
.L_87:
        /*01cc*/ 	.word	index@(_ZN5flash44flash_bwd_dq_dk_dv_loop_seqk_parallel_kernelI23Flash_bwd_kernel_traitsILi32ELi128ELi128ELi8ELi4ELi4ELi4ELb1ELb0EN7cutlass10bfloat16_tE19Flash_kernel_traitsILi32ELi128ELi128ELi8ES3_EELb0ELb0ELb1ELb1ELb0ELb0ELb1EEEvNS_16Flash_bwd_paramsE)
        /*01d0*/ 	.word	0x000000ff


	//----- nvinfo : EIATTR_FRAME_SIZE
	.align		4
.L_88:
        /*01d4*/ 	.byte	0x04, 0x11
        /*01d6*/ 	.short	(.L_90 - .L_89)
	.align		4
.L_89:
        /*01d8*/ 	.word	index@(_ZN5flash44flash_bwd_dq_dk_dv_loop_seqk_parallel_kernelI23Flash_bwd_kernel_traitsILi32ELi128ELi128ELi8ELi4ELi4ELi4ELb1ELb0EN7cutlass10bfloat16_tE19Flash_kernel_traitsILi32ELi128ELi128ELi8ES3_EELb0ELb0ELb1ELb1ELb0ELb0ELb1EEEvNS_16Flash_bwd_paramsE)
        /*01dc*/ 	.word	0x00000148


	//----- nvinfo : EIATTR_REGCOUNT
	.align		4
.L_90:
        /*01e0*/ 	.byte	0x04, 0x2f
        /*01e2*/ 	.short	(.L_92 - .L_91)
	.align		4
.L_91:
        /*01e4*/ 	.word	index@(_ZN5flash44flash_bwd_dq_dk_dv_loop_seqk_parallel_kernelI23Flash_bwd_kernel_traitsILi32ELi128ELi128ELi8ELi4ELi4ELi4ELb1ELb0EN7cutlass10bfloat16_tE19Flash_kernel_traitsILi32ELi128ELi128ELi8ES3_EELb1ELb0ELb1ELb1ELb0ELb0ELb0EEEvNS_16Flash_bwd_paramsE)
        /*01e8*/ 	.word	0x000000ff


	//----- nvinfo : EIATTR_FRAME_SIZE
	.align		4
.L_92:
        /*01ec*/ 	.byte	0x04, 0x11
        /*01ee*/ 	.short	(.L_94 - .L_93)
	.align		4
.L_93:
        /*01f0*/ 	.word	index@(_ZN5flash44flash_bwd_dq_dk_dv_loop_seqk_parallel_kernelI23Flash_bwd_kernel_traitsILi32ELi128ELi128ELi8ELi4ELi4ELi4ELb1ELb0EN7cutlass10bfloat16_tE19Flash_kernel_traitsILi32ELi128ELi128ELi8ES3_EELb1ELb0ELb1ELb1ELb0ELb0ELb0EEEvNS_16Flash_bwd_paramsE)
        /*01f4*/ 	.word	0x00000040


	//----- nvinfo : EIATTR_REGCOUNT
	.align		4
.L_94:
        /*01f8*/ 	.byte	0x04, 0x2f
        /*01fa*/ 	.short	(.L_96 - .L_95)
	.align		4
.L_95:
        /*01fc*/ 	.word	index@(_ZN5flash44flash_bwd_dq_dk_dv_loop_seqk_parallel_kernelI23Flash_bwd_kernel_traitsILi32ELi128ELi128ELi8ELi4ELi4ELi4ELb1ELb0EN7cutlass10bfloat16_tE19Flash_kernel_traitsILi32ELi128ELi128ELi8ES3_EELb0ELb0ELb1ELb0ELb0ELb1ELb1EEEvNS_16Flash_bwd_paramsE)
        /*0200*/ 	.word	0x000000ff


	//----- nvinfo : EIATTR_FRAME_SIZE
	.align		4
.L_96:
        /*0204*/ 	.byte	0x04, 0x11
        /*0206*/ 	.short	(.L_98 - .L_97)
	.align		4
.L_97:
        /*0208*/ 	.word	index@(_ZN5flash44flash_bwd_dq_dk_dv_loop_seqk_parallel_kernelI23Flash_bwd_kernel_traitsILi32ELi128ELi128ELi8ELi4ELi4ELi4ELb1ELb0EN7cutlass10bfloat16_tE19Flash_kernel_traitsILi32ELi128ELi128ELi8ES3_EELb0ELb0ELb1ELb0ELb0ELb1ELb1EEEvNS_16Flash_bwd_paramsE)
        /*020c*/ 	.word	0x00000138


	//----- nvinfo : EIATTR_REGCOUNT
	.align		4
.L_98:
        /*0210*/ 	.byte	0x04, 0x2f
        /*0212*/ 	.short	(.L_100 - .L_99)
	.align		4
.L_99:
        /*0214*/ 	.word	index@(_ZN5flash44flash_bwd_dq_dk_dv_loop_seqk_parallel_kernelI23Flash_bwd_kernel_traitsILi32ELi128ELi128ELi8ELi4ELi4ELi4ELb1ELb0EN7cutlass10bfloat16_tE19Flash_kernel_traitsILi32ELi128ELi128ELi8ES3_EELb1ELb0ELb1ELb0ELb0ELb1ELb0EEEvNS_16Flash_bwd_paramsE)
        /*0218*/ 	.word	0x000000ff


	//----- nvinfo : EIATTR_FRAME_SIZE
	.align		4
.L_100:
        /*021c*/ 	.byte	0x04, 0x11
        /*021e*/ 	.short	(.L_102 - .L_101)
	.align		4
.L_101:
        /*0220*/ 	.word	index@(_ZN5flash44flash_bwd_dq_dk_dv_loop_seqk_parallel_kernelI23Flash_bwd_kernel_traitsILi32ELi128ELi128ELi8ELi4ELi4ELi4ELb1ELb0EN7cutlass10bfloat16_tE19Flash_kernel_traitsILi32ELi128ELi128ELi8ES3_EELb1ELb0ELb1ELb0ELb0ELb1ELb0EEEvNS_16Flash_bwd_paramsE)
        /*0224*/ 	.word	0x00000020


	//----- nvinfo : EIATTR_REGCOUNT
	.align		4
.L_102:
        /*0228*/ 	.byte	0x04, 0x2f
        /*022a*/ 	.short	(.L_104 - .L_103)
	.align		4
.L_103:
        /*022c*/ 	.word	index@(_ZN5flash44flash_bwd_dq_dk_dv_loop_seqk_parallel_kernelI23Flash_bwd_kernel_traitsILi32ELi128ELi128ELi8ELi4ELi4ELi4ELb1ELb0EN7cutlass10bfloat16_tE19Flash_kernel_traitsILi32ELi128ELi128ELi8ES3_EELb0ELb0ELb0ELb1ELb0ELb0ELb1EEEvNS_16Flash_bwd_paramsE)
        /*0230*/ 	.word	0x000000ff


	//----- nvinfo : EIATTR_FRAME_SIZE
	.align		4
.L_104:
        /*0234*/ 	.byte	0x04, 0x11
        /*0236*/ 	.short	(.L_106 - .L_105)
	.align		4
.L_105:
        /*0238*/ 	.word	index@(_ZN5flash44flash_bwd_dq_dk_dv_loop_seqk_parallel_kernelI23Flash_bwd_kernel_traitsILi32ELi128ELi128ELi8ELi4ELi4ELi4ELb1ELb0EN7cutlass10bfloat16_tE19Flash_kernel_traitsILi32ELi128ELi128ELi8ES3_EELb0ELb0ELb0ELb1ELb0ELb0ELb1EEEvNS_16Flash_bwd_paramsE)
        /*023c*/ 	.word	0x00000130


	//----- nvinfo : EIATTR_REGCOUNT
	.align		4
.L_106:
        /*0240*/ 	.byte	0x04, 0x2f
        /*0242*/ 	.short	(.L_108 - .L_107)
	.align		4
.L_107:
        /*0244*/ 	.word	index@(_ZN5flash44flash_bwd_dq_dk_dv_loop_seqk_parallel_kernelI23Flash_bwd_kernel_traitsILi32ELi128ELi128ELi8ELi4ELi4ELi4ELb1ELb0EN7cutlass10bfloat16_tE19Flash_kernel_traitsILi32ELi128ELi128ELi8ES3_EELb1ELb0ELb0ELb1ELb0ELb0ELb0EEEvNS_16Flash_bwd_paramsE)
        /*0248*/ 	.word	0x000000ff


	//----- nvinfo : EIATTR_FRAME_SIZE
	.align		4
.L_108:
        /*024c*/ 	.byte	0x04, 0x11
        /*024e*/ 	.short	(.L_110 - .L_109)
	.align		4
.L_109:
        /*0250*/ 	.word	index@(_ZN5flash44flash_bwd_dq_dk_dv_loop_seqk_parallel_kernelI23Flash_bwd_kernel_traitsILi32ELi128ELi128ELi8ELi4ELi4ELi4ELb1ELb0EN7cutlass10bfloat16_tE19Flash_kernel_traitsILi32ELi128ELi128ELi8ES3_EELb1ELb0ELb0ELb1ELb0ELb0ELb0EEEvNS_16Flash_bwd_paramsE)
        /*0254*/ 	.word	0x00000048


	//----- nvinfo : EIATTR_REGCOUNT
	.align		4
.L_110:
        /*0258*/ 	.byte	0x04, 0x2f
        /*025a*/ 	.short	(.L_112 - .L_111)
	.align		4
.L_111:
        /*025c*/ 	.word	index@(_ZN5flash44flash_bwd_dq_dk_dv_loop_seqk_parallel_kernelI23Flash_bwd_kernel_traitsILi32ELi128ELi128ELi8ELi4ELi4ELi4ELb1ELb0EN7cutlass10bfloat16_tE19Flash_kernel_traitsILi32ELi128ELi128ELi8ES3_EELb0ELb0ELb0ELb0ELb1ELb1ELb1EEEvNS_16Flash_bwd_paramsE)
        /*0260*/ 	.word	0x000000ff


	//----- nvinfo : EIATTR_FRAME_SIZE
	.align		4
.L_112:
        /*0264*/ 	.byte	0x04, 0x11
        /*0266*/ 	.short	(.L_114 - .L_113)
	.align		4
.L_113:
        /*0268*/ 	.word	index@(_ZN5flash44flash_bwd_dq_dk_dv_loop_seqk_parallel_kernelI23Flash_bwd_kernel_traitsILi32ELi128ELi128ELi8ELi4ELi4ELi4ELb1ELb0EN7cutlass10bfloat16_tE19Flash_kernel_traitsILi32ELi128ELi128ELi8ES3_EELb0ELb0ELb0ELb0ELb1ELb1ELb1EEEvNS_16Flash_bwd_paramsE)
        /*026c*/ 	.word	0x000000f0


	//----- nvinfo : EIATTR_REGCOUNT
	.align		4
.L_114:
        /*0270*/ 	.byte	0x04, 0x2f
        /*0272*/ 	.short	(.L_116 - .L_115)
	.align		4
.L_115:
        /*0274*/ 	.word	index@(_ZN5flash44flash_bwd_dq_dk_dv_loop_seqk_parallel_kernelI23Flash_bwd_kernel_traitsILi32ELi128ELi128ELi8ELi4ELi4ELi4ELb1ELb0EN7cutlass10bfloat16_tE19Flash_kernel_traitsILi32ELi128ELi128ELi8ES3_EELb1ELb0ELb0ELb0ELb1ELb1ELb0EEEvNS_16Flash_bwd_paramsE)
        /*0278*/ 	.word	0x000000ff


	//----- nvinfo : EIATTR_FRAME_SIZE
	.align		4
.L_116:
        /*027c*/ 	.byte	0x04, 0x11
        /*027e*/ 	.short	(.L_118 - .L_117)
	.align		4
.L_117:
        /*0280*/ 	.word	index@(_ZN5flash44flash_bwd_dq_dk_dv_loop_seqk_parallel_kernelI23Flash_bwd_kernel_traitsILi32ELi128ELi128ELi8ELi4ELi4ELi4ELb1ELb0EN7cutlass10bfloat16_tE19Flash_kernel_traitsILi32ELi128ELi128ELi8ES3_EELb1ELb0ELb0ELb0ELb1ELb1ELb0EEEvNS_16Flash_bwd_paramsE)
        /*0284*/ 	.word	0x00000000


	//----- nvinfo : EIATTR_REGCOUNT
	.align		4
.L_118:
        /*0288*/ 	.byte	0x04, 0x2f
        /*028a*/ 	.short	(.L_120 - .L_119)
	.align		4
.L_119:
        /*028c*/ 	.word	index@(_ZN5flash44flash_bwd_dq_dk_dv_loop_seqk_parallel_kernelI23Flash_bwd_kernel_traitsILi32ELi128ELi128ELi8ELi4ELi4ELi4ELb1ELb0EN7cutlass10bfloat16_tE19Flash_kernel_traitsILi32ELi128ELi128ELi8ES3_EELb0ELb0ELb1ELb0ELb0ELb0ELb1EEEvNS_16Flash_bwd_paramsE)
        /*0290*/ 	.word	0x000000ff


	//----- nvinfo : EIATTR_FRAME_SIZE
	.align		4
.L_120:
        /*0294*/ 	.byte	0x04, 0x11
        /*0296*/ 	.short	(.L_122 - .L_121)
	.align		4
.L_121:
        /*0298*/ 	.word	index@(_ZN5flash44flash_bwd_dq_dk_dv_loop_seqk_parallel_kernelI23Flash_bwd_kernel_traitsILi32ELi128ELi128ELi8ELi4ELi4ELi4ELb1ELb0EN7cutlass10bfloat16_tE19Flash_kernel_traitsILi32ELi128ELi128ELi8ES3_EELb0ELb0ELb1ELb0ELb0ELb0ELb1EEEvNS_16Flash_bwd_paramsE)
        /*029c*/ 	.word	0x00000150


	//----- nvinfo : EIATTR_REGCOUNT
	.align		4
.L_122:
        /*02a0*/ 	.byte	0x04, 0x2f
        /*02a2*/ 	.short	(.L_124 - .L_123)
	.align		4
.L_123:
        /*02a4*/ 	.word	index@(_ZN5flash44flash_bwd_dq_dk_dv_loop_seqk_parallel_kernelI23Flash_bwd_kernel_traitsILi32ELi128ELi128ELi8ELi4ELi4ELi4ELb1ELb0EN7cutlass10bfloat16_tE19Flash_kernel_traitsILi32ELi128ELi128ELi8ES3_EELb1ELb0ELb1ELb0ELb0ELb0ELb0EEEvNS_16Flash_bwd_paramsE)
        /*02a8*/ 	.word	0x000000ff


	//----- nvinfo : EIATTR_FRAME_SIZE
	.align		4
.L_124:
        /*02ac*/ 	.byte	0x04, 0x11
        /*02ae*/ 	.short	(.L_126 - .L_125)
	.align		4
.L_125:
        /*02b0*/ 	.word	index@(_ZN5flash44flash_bwd_dq_dk_dv_loop_seqk_parallel_kernelI23Flash_bwd_kernel_traitsILi32ELi128ELi128ELi8ELi4ELi4ELi4ELb1ELb0EN7cutlass10bfloat16_tE19Flash_kernel_traitsILi32ELi128ELi128ELi8ES3_EELb1ELb0ELb1ELb0ELb0ELb0ELb0EEEvNS_16Flash_bwd_paramsE)
        /*02b4*/ 	.word	0x00000038


	//----- nvinfo : EIATTR_REGCOUNT
	.align		4
.L_126:
        /*02b8*/ 	.byte	0x04, 0x2f
        /*02ba*/ 	.short	(.L_128 - .L_127)
	.align		4
.L_127:
        /*02bc*/ 	.word	index@(_ZN5flash44flash_bwd_dq_dk_dv_loop_seqk_parallel_kernelI23Flash_bwd_kernel_traitsILi32ELi128ELi128ELi8ELi4ELi4ELi4ELb1ELb0EN7cutlass10bfloat16_tE19Flash_kernel_traitsILi32ELi128ELi128ELi8ES3_EELb0ELb0ELb0ELb0ELb0ELb0ELb1EEEvNS_16Flash_bwd_paramsE)
        /*02c0*/ 	.word	0x000000ff


	//----- nvinfo : EIATTR_FRAME_SIZE
	.align		4
.L_128:
        /*02c4*/ 	.byte	0x04, 0x11
        /*02c6*/ 	.short	(.L_130 - .L_129)
	.align		4
.L_129:
        /*02c8*/ 	.word	index@(_ZN5flash44flash_bwd_dq_dk_dv_loop_seqk_parallel_kernelI23Flash_bwd_kernel_traitsILi32ELi128ELi128ELi8ELi4ELi4ELi4ELb1ELb0EN7cutlass10bfloat16_tE19Flash_kernel_traitsILi32ELi128ELi128ELi8ES3_EELb0ELb0ELb0ELb0ELb0ELb0ELb1EEEvNS_16Flash_bwd_paramsE)
        /*02cc*/ 	.word	0x00000120


	//----- nvinfo : EIATTR_REGCOUNT
	.align		4
.L_130:
        /*02d0*/ 	.byte	0x04, 0x2f
        /*02d2*/ 	.short	(.L_132 - .L_131)
	.align		4
.L_131:
        /*02d4*/ 	.word	index@(_ZN5flash44flash_bwd_dq_dk_dv_loop_seqk_parallel_kernelI23Flash_bwd_kernel_traitsILi32ELi128ELi128ELi8ELi4ELi4ELi4ELb1ELb0EN7cutlass10bfloat16_tE19Flash_kernel_traitsILi32ELi128ELi128ELi8ES3_EELb1ELb0ELb0ELb0ELb0ELb0ELb0EEEvNS_16Flash_bwd_paramsE)
        /*02d8*/ 	.word	0x000000ff


	//----- nvinfo : EIATTR_FRAME_SIZE
	.align		4
.L_132:
        /*02dc*/ 	.byte	0x04, 0x11
        /*02de*/ 	.short	(.L_134 - .L_133)
	.align		4
.L_133:
        /*02e0*/ 	.word	index@(_ZN5flash44flash_bwd_dq_dk_dv_loop_seqk_parallel_kernelI23Flash_bwd_kernel_traitsILi32ELi128ELi128ELi8ELi4ELi4ELi4ELb1ELb0EN7cutlass10bfloat16_tE19Flash_kernel_traitsILi32ELi128ELi128ELi8ES3_EELb1ELb0ELb0ELb0ELb0ELb0ELb0EEEvNS_16Flash_bwd_paramsE)
        /*02e4*/ 	.word	0x00000030


	//----- nvinfo : EIATTR_REGCOUNT
	.align		4
.L_134:
        /*02e8*/ 	.byte	0x04, 0x2f
        /*02ea*/ 	.short	(.L_136 - .L_135)
	.align		4
.L_135:
        /*02ec*/ 	.word	index@(_ZN5flash44flash_bwd_dq_dk_dv_loop_seqk_parallel_kernelI23Flash_bwd_kernel_traitsILi32ELi128ELi128ELi8ELi4ELi4ELi4ELb1ELb0EN7cutlass10bfloat16_tE19Flash_kernel_traitsILi32ELi128ELi128ELi8ES3_EELb0ELb0ELb0ELb0ELb0ELb1ELb1EEEvNS_16Flash_bwd_paramsE)
        /*02f0*/ 	.word	0x000000ff


	//----- nvinfo : EIATTR_FRAME_SIZE
	.align		4
.L_136:
        /*02f4*/ 	.byte	0x04, 0x11
        /*02f6*/ 	.short	(.L_138 - .L_137)
	.align		4
.L_137:
        /*02f8*/ 	.word	index@(_ZN5flash44flash_bwd_dq_dk_dv_loop_seqk_parallel_kernelI23Flash_bwd_kernel_traitsILi32ELi128ELi128ELi8ELi4ELi4ELi4ELb1ELb0EN7cutlass10bfloat16_tE19Flash_kernel_traitsILi32ELi128ELi128ELi8ES3_EELb0ELb0ELb0ELb0ELb0ELb1ELb1EEEvNS_16Flash_bwd_paramsE)
        /*02fc*/ 	.word	0x00000118


	//----- nvinfo : EIATTR_REGCOUNT
	.align		4
.L_138:
        /*0300*/ 	.byte	0x04, 0x2f
        /*0302*/ 	.short	(.L_140 - .L_139)
	.align		4
.L_139:
        /*0304*/ 	.word	index@(_ZN5flash44flash_bwd_dq_dk_dv_loop_seqk_parallel_kernelI23Flash_bwd_kernel_traitsILi32ELi128ELi128ELi8ELi4ELi4ELi4ELb1ELb0EN7cutlass10bfloat16_tE19Flash_kernel_traitsILi32ELi128ELi128ELi8ES3_EELb1ELb0ELb0ELb0ELb0ELb1ELb0EEEvNS_16Flash_bwd_paramsE)
        /*0308*/ 	.word	0x000000ff


	//----- nvinfo : EIATTR_FRAME_SIZE
	.align		4
.L_140:
        /*030c*/ 	.byte	0x04, 0x11
        /*030e*/ 	.short	(.L_142 - .L_141)
	.align		4
.L_141:
        /*0310*/ 	.word	index@(_ZN5flash44flash_bwd_dq_dk_dv_loop_seqk_parallel_kernelI23Flash_bwd_kernel_traitsILi32ELi128ELi128ELi8ELi4ELi4ELi4ELb1ELb0EN7cutlass10bfloat16_tE19Flash_kernel_traitsILi32ELi128ELi128ELi8ES3_EELb1ELb0ELb0ELb0ELb0ELb1ELb0EEEvNS_16Flash_bwd_paramsE)
        /*0314*/ 	.word	0x00000030


	//----- nvinfo : EIATTR_REGCOUNT
	.align		4
.L_142:
        /*0318*/ 	.byte	0x04, 0x2f
        /*031a*/ 	.short	(.L_144 - .L_143)
	.align		4
.L_143:
        /*031c*/ 	.word	index@(_ZN5flash27flash_bwd_convert_dq_kernelI23Flash_bwd_kernel_traitsILi32ELi128ELi128ELi8ELi4ELi4ELi4ELb1ELb0EN7cutlass10bfloat16_tE19Flash_kernel_traitsILi32ELi128ELi128ELi8ES3_EEEEvNS_16Flash_bwd_paramsEi)
        /*0320*/ 	.word	0x00000030


	//----- nvinfo : EIATTR_FRAME_SIZE
	.align		4
.L_144:
        /*0324*/ 	.byte	0x04, 0x11
        /*0326*/ 	.short	(.L_146 - .L_145)
	.align		4
.L_145:
        /*0328*/ 	.word	index@(_ZN5flash27flash_bwd_convert_dq_kernelI23Flash_bwd_kernel_traitsILi32ELi128ELi128ELi8ELi4ELi4ELi4ELb1ELb0EN7cutlass10bfloat16_tE19Flash_kernel_traitsILi32ELi128ELi128ELi8ES3_EEEEvNS_16Flash_bwd_paramsEi)
        /*032c*/ 	.word	0x00000000


	//----- nvinfo : EIATTR_REGCOUNT
	.align		4
.L_146:
        /*0330*/ 	.byte	0x04, 0x2f
        /*0332*/ 	.short	(.L_148 - .L_147)
	.align		4
.L_147:
        /*0334*/ 	.word	index@(_ZN5flash44flash_bwd_dq_dk_dv_loop_seqk_parallel_kernelI23Flash_bwd_kernel_traitsILi32ELi128ELi128ELi8ELi4ELi4ELi4ELb1ELb0EN7cutlass10bfloat16_tE19Flash_kernel_traitsILi32ELi128ELi128ELi8ES3_EELb0ELb0ELb1ELb1ELb0ELb0ELb0EEEvNS_16Flash_bwd_paramsE)
        /*0338*/ 	.word	0x000000ff


	//----- nvinfo : EIATTR_FRAME_SIZE
	.align		4
.L_148:
        /*033c*/ 	.byte	0x04, 0x11
        /*033e*/ 	.short	(.L_150 - .L_149)
	.align		4
.L_149:
        /*0340*/ 	.word	index@(_ZN5flash44flash_bwd_dq_dk_dv_loop_seqk_parallel_kernelI23Flash_bwd_kernel_traitsILi32ELi128ELi128ELi8ELi4ELi4ELi4ELb1ELb0EN7cutlass10bfloat16_tE19Flash_kernel_traitsILi32ELi128ELi128ELi8ES3_EELb0ELb0ELb1ELb1ELb0ELb0ELb0EEEvNS_16Flash_bwd_paramsE)
        /*0344*/ 	.word	0x00000038


	//----- nvinfo : EIATTR_REGCOUNT
	.align		4
.L_150:
        /*0348*/ 	.byte	0x04, 0x2f
        /*034a*/ 	.short	(.L_152 - .L_151)
	.align		4
.L_151:
        /*034c*/ 	.word	index@(_ZN5flash44flash_bwd_dq_dk_dv_loop_seqk_parallel_kernelI23Flash_bwd_kernel_traitsILi32ELi128ELi128ELi8ELi4ELi4ELi4ELb1ELb0EN7cutlass10bfloat16_tE19Flash_kernel_traitsILi32ELi128ELi128ELi8ES3_EELb0ELb0ELb1ELb0ELb0ELb1ELb0EEEvNS_16Flash_bwd_paramsE)
        /*0350*/ 	.word	0x000000ff


	//----- nvinfo : EIATTR_FRAME_SIZE
	.align		4
.L_152:
        /*0354*/ 	.byte	0x04, 0x11
        /*0356*/ 	.short	(.L_154 - .L_153)
	.align		4
.L_153:
        /*0358*/ 	.word	index@(_ZN5flash44flash_bwd_dq_dk_dv_loop_seqk_parallel_kernelI23Flash_bwd_kernel_traitsILi32ELi128ELi128ELi8ELi4ELi4ELi4ELb1ELb0EN7cutlass10bfloat16_tE19Flash_kernel_traitsILi32ELi128ELi128ELi8ES3_EELb0ELb0ELb1ELb0ELb0ELb1ELb0EEEvNS_16Flash_bwd_paramsE)
        /*035c*/ 	.word	0x00000028


	//----- nvinfo : EIATTR_REGCOUNT
	.align		4
.L_154:
        /*0360*/ 	.byte	0x04, 0x2f
        /*0362*/ 	.short	(.L_156 - .L_155)
	.align		4
.L_155:
        /*0364*/ 	.word	index@(_ZN5flash44flash_bwd_dq_dk_dv_loop_seqk_parallel_kernelI23Flash_bwd_kernel_traitsILi32ELi128ELi128ELi8ELi4ELi4ELi4ELb1ELb0EN7cutlass10bfloat16_tE19Flash_kernel_traitsILi32ELi128ELi128ELi8ES3_EELb0ELb0ELb0ELb1ELb0ELb0ELb0EEEvNS_16Flash_bwd_paramsE)
        /*0368*/ 	.word	0x000000ff


	//----- nvinfo : EIATTR_FRAME_SIZE
	.align		4
.L_156:
        /*036c*/ 	.byte	0x04, 0x11
        /*036e*/ 	.short	(.L_158 - .L_157)
	.align		4
.L_157:
        /*0370*/ 	.word	index@(_ZN5flash44flash_bwd_dq_dk_dv_loop_seqk_parallel_kernelI23Flash_bwd_kernel_traitsILi32ELi128ELi128ELi8ELi4ELi4ELi4ELb1ELb0EN7cutlass10bfloat16_tE19Flash_kernel_traitsILi32ELi128ELi128ELi8ES3_EELb0ELb0ELb0ELb1ELb0ELb0ELb0EEEvNS_16Flash_bwd_paramsE)
        /*0374*/ 	.word	0x00000050


	//----- nvinfo : EIATTR_REGCOUNT
	.align		4
.L_158:
        /*0378*/ 	.byte	0x04, 0x2f
        /*037a*/ 	.short	(.L_160 - .L_159)
	.align		4
.L_159:
        /*037c*/ 	.word	index@(_ZN5flash44flash_bwd_dq_dk_dv_loop_seqk_parallel_kernelI23Flash_bwd_kernel_traitsILi32ELi128ELi128ELi8ELi4ELi4ELi4ELb1ELb0EN7cutlass10bfloat16_tE19Flash_kernel_traitsILi32ELi128ELi128ELi8ES3_EELb0ELb0ELb0ELb0ELb1ELb1ELb0EEEvNS_16Flash_bwd_paramsE)
        /*0380*/ 	.word	0x000000ff


	//----- nvinfo : EIATTR_FRAME_SIZE
	.align		4
.L_160:
        /*0384*/ 	.byte	0x04, 0x11
        /*0386*/ 	.short	(.L_162 - .L_161)
	.align		4
.L_161:
        /*0388*/ 	.word	index@(_ZN5flash44flash_bwd_dq_dk_dv_loop_seqk_parallel_kernelI23Flash_bwd_kernel_traitsILi32ELi128ELi128ELi8ELi4ELi4ELi4ELb1ELb0EN7cutlass10bfloat16_tE19Flash_kernel_traitsILi32ELi128ELi128ELi8ES3_EELb0ELb0ELb0ELb0ELb1ELb1ELb0EEEvNS_16Flash_bwd_paramsE)
        /*038c*/ 	.word	0x00000000


	//----- nvinfo : EIATTR_REGCOUNT
	.align		4
.L_162:
        /*0390*/ 	.byte	0x04, 0x2f
        /*0392*/ 	.short	(.L_164 - .L_163)
	.align		4
.L_163:
        /*0394*/ 	.word	index@(_ZN5flash44flash_bwd_dq_dk_dv_loop_seqk_parallel_kernelI23Flash_bwd_kernel_traitsILi32ELi128ELi128ELi8ELi4ELi4ELi4ELb1ELb0EN7cutlass10bfloat16_tE19Flash_kernel_traitsILi32ELi128ELi128ELi8ES3_EELb0ELb0ELb1ELb0ELb0ELb0ELb0EEEvNS_16Flash_bwd_paramsE)
        /*0398*/ 	.word	0x000000ff


	//----- nvinfo : EIATTR_FRAME_SIZE
	.align		4
.L_164:
        /*039c*/ 	.byte	0x04, 0x11
        /*039e*/ 	.short	(.L_166 - .L_165)
	.align		4
.L_165:
        /*03a0*/ 	.word	index@(_ZN5flash44flash_bwd_dq_dk_dv_loop_seqk_parallel_kernelI23Flash_bwd_kernel_traitsILi32ELi128ELi128ELi8ELi4ELi4ELi4ELb1ELb0EN7cutlass10bfloat16_tE19Flash_kernel_traitsILi32ELi128ELi128ELi8ES3_EELb0ELb0ELb1ELb0ELb0ELb0ELb0EEEvNS_16Flash_bwd_paramsE)
        /*03a4*/ 	.word	0x00000038


	//----- nvinfo : EIATTR_REGCOUNT
	.align		4
.L_166:
        /*03a8*/ 	.byte	0x04, 0x2f
        /*03aa*/ 	.short	(.L_168 - .L_167)
	.align		4
.L_167:
        /*03ac*/ 	.word	index@(_ZN5flash44flash_bwd_dq_dk_dv_loop_seqk_parallel_kernelI23Flash_bwd_kernel_traitsILi32ELi128ELi128ELi8ELi4ELi4ELi4ELb1ELb0EN7cutlass10bfloat16_tE19Flash_kernel_traitsILi32ELi128ELi128ELi8ES3_EELb0ELb0ELb0ELb0ELb0ELb0ELb0EEEvNS_16Flash_bwd_paramsE)
        /*03b0*/ 	.word	0x000000ff


	//----- nvinfo : EIATTR_FRAME_SIZE
	.align		4
.L_168:
        /*03b4*/ 	.byte	0x04, 0x11
        /*03b6*/ 	.short	(.L_170 - .L_169)
	.align		4
.L_169:
        /*03b8*/ 	.word	index@(_ZN5flash44flash_bwd_dq_dk_dv_loop_seqk_parallel_kernelI23Flash_bwd_kernel_traitsILi32ELi128ELi128ELi8ELi4ELi4ELi4ELb1ELb0EN7cutlass10bfloat16_tE19Flash_kernel_traitsILi32ELi128ELi128ELi8ES3_EELb0ELb0ELb0ELb0ELb0ELb0ELb0EEEvNS_16Flash_bwd_paramsE)
        /*03bc*/ 	.word	0x00000030


	//----- nvinfo : EIATTR_REGCOUNT
	.align		4
.L_170:
        /*03c0*/ 	.byte	0x04, 0x2f
        /*03c2*/ 	.short	(.L_172 - .L_171)
	.align		4
.L_171:
        /*03c4*/ 	.word	index@(_ZN5flash44flash_bwd_dq_dk_dv_loop_seqk_parallel_kernelI23Flash_bwd_kernel_traitsILi32ELi128ELi128ELi8ELi4ELi4ELi4ELb1ELb0EN7cutlass10bfloat16_tE19Flash_kernel_traitsILi32ELi128ELi128ELi8ES3_EELb0ELb0ELb0ELb0ELb0ELb1ELb0EEEvNS_16Flash_bwd_paramsE)
        /*03c8*/ 	.word	0x000000ff


	//----- nvinfo : EIATTR_FRAME_SIZE
	.align		4
.L_172:
        /*03cc*/ 	.byte	0x04, 0x11
        /*03ce*/ 	.short	(.L_174 - .L_173)
	.align		4
.L_173:
        /*03d0*/ 	.word	index@(_ZN5flash44flash_bwd_dq_dk_dv_loop_seqk_parallel_kernelI23Flash_bwd_kernel_traitsILi32ELi128ELi128ELi8ELi4ELi4ELi4ELb1ELb0EN7cutlass10bfloat16_tE19Flash_kernel_traitsILi32ELi128ELi128ELi8ES3_EELb0ELb0ELb0ELb0ELb0ELb1ELb0EEEvNS_16Flash_bwd_paramsE)
        /*03d4*/ 	.word	0x00000028


	//----- nvinfo : EIATTR_MIN_STACK_SIZE
	.align		4
.L_174:
        /*03d8*/ 	.byte	0x04, 0x12
        /*03da*/ 	.short	(.L_176 - .L_175)
	.align		4
.L_175:
        /*03dc*/ 	.word	index@(_ZN5flash44flash_bwd_dq_dk_dv_loop_seqk_parallel_kernelI23Flash_bwd_kernel_traitsILi32ELi128ELi128ELi8ELi4ELi4ELi4ELb1ELb0EN7cutlass10bfloat16_tE19Flash_kernel_traitsILi32ELi128ELi128ELi8ES3_EELb0ELb0ELb0ELb0ELb0ELb1ELb0EEEvNS_16Flash_bwd_paramsE)
        /*03e0*/ 	.word	0x00000028


	//----- nvinfo : EIATTR_MIN_STACK_SIZE
	.align		4
.L_176:
        /*03e4*/ 	.byte	0x04, 0x12
        /*03e6*/ 	.short	(.L_178 - .L_177)
	.align		4
.L_177:
        /*03e8*/ 	.word	index@(_ZN5flash44flash_bwd_dq_dk_dv_loop_seqk_parallel_kernelI23Flash_bwd_kernel_traitsILi32ELi128ELi128ELi8ELi4ELi4ELi4ELb1ELb0EN7cutlass10bfloat16_tE19Flash_kernel_traitsILi32ELi128ELi128ELi8ES3_EELb0ELb0ELb0ELb0ELb0ELb0ELb0EEEvNS_16Flash_bwd_paramsE)
        /*03ec*/ 	.word	0x00000030


	//----- nvinfo : EIATTR_MIN_STACK_SIZE
	.align		4
.L_178:
        /*03f0*/ 	.byte	0x04, 0x12
        /*03f2*/ 	.short	(.L_180 - .L_179)
	.align		4
.L_179:
        /*03f4*/ 	.word	index@(_ZN5flash44flash_bwd_dq_dk_dv_loop_seqk_parallel_kernelI23Flash_bwd_kernel_traitsILi32ELi128ELi128ELi8ELi4ELi4ELi4ELb1ELb0EN7cutlass10bfloat16_tE19Flash_kernel_traitsILi32ELi128ELi128ELi8ES3_EELb0ELb0ELb1ELb0ELb0ELb0ELb0EEEvNS_16Flash_bwd_paramsE)
        /*03f8*/ 	.word	0x00000038


	//----- nvinfo : EIATTR_MIN_STACK_SIZE
	.align		4
.L_180:
        /*03fc*/ 	.byte	0x04, 0x12
        /*03fe*/ 	.short	(.L_182 - .L_181)
	.align		4
.L_181:
        /*0400*/ 	.word	index@(_ZN5flash44flash_bwd_dq_dk_dv_loop_seqk_parallel_kernelI23Flash_bwd_kernel_traitsILi32ELi128ELi128ELi8ELi4ELi4ELi4ELb1ELb0EN7cutlass10bfloat16_tE19Flash_kernel_traitsILi32ELi128ELi128ELi8ES3_EELb0ELb0ELb0ELb0ELb1ELb1ELb0EEEvNS_16Flash_bwd_paramsE)
        /*0404*/ 	.word	0x00000000


	//----- nvinfo : EIATTR_MIN_STACK_SIZE
	.align		4
.L_182:
        /*0408*/ 	.byte	0x04, 0x12
        /*040a*/ 	.short	(.L_184 - .L_183)
	.align		4
.L_183:
        /*040c*/ 	.word	index@(_ZN5flash44flash_bwd_dq_dk_dv_loop_seqk_parallel_kernelI23Flash_bwd_kernel_traitsILi32ELi128ELi128ELi8ELi4ELi4ELi4ELb1ELb0EN7cutlass10bfloat16_tE19Flash_kernel_traitsILi32ELi128ELi128ELi8ES3_EELb0ELb0ELb0ELb1ELb0ELb0ELb0EEEvNS_16Flash_bwd_paramsE)
        /*0410*/ 	.word	0x00000050


	//----- nvinfo : EIATTR_MIN_STACK_SIZE
	.align		4
.L_184:
        /*0414*/ 	.byte	0x04, 0x12
        /*0416*/ 	.short	(.L_186 - .L_185)
	.align		4
.L_185:
        /*0418*/ 	.word	index@(_ZN5flash44flash_bwd_dq_dk_dv_loop_seqk_parallel_kernelI23Flash_bwd_kernel_traitsILi32ELi128ELi128ELi8ELi4ELi4ELi4ELb1ELb0EN7cutlass10bfloat16_tE19Flash_kernel_traitsILi32ELi128ELi128ELi8ES3_EELb0ELb0ELb1ELb0ELb0ELb1ELb0EEEvNS_16Flash_bwd_paramsE)
        /*041c*/ 	.word	0x00000028


	//----- nvinfo : EIATTR_MIN_STACK_SIZE
	.align		4
.L_186:
        /*0420*/ 	.byte	0x04, 0x12
        /*0422*/ 	.short	(.L_188 - .L_187)
	.align		4
.L_187:
        /*0424*/ 	.word	index@(_ZN5flash44flash_bwd_dq_dk_dv_loop_seqk_parallel_kernelI23Flash_bwd_kernel_traitsILi32ELi128ELi128ELi8ELi4ELi4ELi4ELb1ELb0EN7cutlass10bfloat16_tE19Flash_kernel_traitsILi32ELi128ELi128ELi8ES3_EELb0ELb0ELb1ELb1ELb0ELb0ELb0EEEvNS_16Flash_bwd_paramsE)
        /*0428*/ 	.word	0x00000038


	//----- nvinfo : EIATTR_MIN_STACK_SIZE
	.align		4
.L_188:
        /*042c*/ 	.byte	0x04, 0x12
        /*042e*/ 	.short	(.L_190 - .L_189)
	.align		4
.L_189:
        /*0430*/ 	.word	index@(_ZN5flash27flash_bwd_convert_dq_kernelI23Flash_bwd_kernel_traitsILi32ELi128ELi128ELi8ELi4ELi4ELi4ELb1ELb0EN7cutlass10bfloat16_tE19Flash_kernel_traitsILi32ELi128ELi128ELi8ES3_EEEEvNS_16Flash_bwd_paramsEi)
        /*0434*/ 	.word	0x00000000


	//----- nvinfo : EIATTR_MIN_STACK_SIZE
	.align		4
.L_190:
        /*0438*/ 	.byte	0x04, 0x12
        /*043a*/ 	.short	(.L_192 - .L_191)
	.align		4
.L_191:
        /*043c*/ 	.word	index@(_ZN5flash44flash_bwd_dq_dk_dv_loop_seqk_parallel_kernelI23Flash_bwd_kernel_traitsILi32ELi128ELi128ELi8ELi4ELi4ELi4ELb1ELb0EN7cutlass10bfloat16_tE19Flash_kernel_traitsILi32ELi128ELi128ELi8ES3_EELb1ELb0ELb0ELb0ELb0ELb1ELb0EEEvNS_16Flash_bwd_paramsE)
        /*0440*/ 	.word	0x00000030


	//----- nvinfo : EIATTR_MIN_STACK_SIZE
	.align		4
.L_192:
        /*0444*/ 	.byte	0x04, 0x12
        /*0446*/ 	.short	(.L_194 - .L_193)
	.align		4
.L_193:
        /*0448*/ 	.word	index@(_ZN5flash44flash_bwd_dq_dk_dv_loop_seqk_parallel_kernelI23Flash_bwd_kernel_traitsILi32ELi128ELi128ELi8ELi4ELi4ELi4ELb1ELb0EN7cutlass10bfloat16_tE19Flash_kernel_traitsILi32ELi128ELi128ELi8ES3_EELb0ELb0ELb0ELb0ELb0ELb1ELb1EEEvNS_16Flash_bwd_paramsE)
        /*044c*/ 	.word	0x00000118


	//----- nvinfo : EIATTR_MIN_STACK_SIZE
	.align		4
.L_194:
        /*0450*/ 	.byte	0x04, 0x12
        /*0452*/ 	.short	(.L_196 - .L_195)
	.align		4
.L_195:
        /*0454*/ 	.word	index@(_ZN5flash44flash_bwd_dq_dk_dv_loop_seqk_parallel_kernelI23Flash_bwd_kernel_traitsILi32ELi128ELi128ELi8ELi4ELi4ELi4ELb1ELb0EN7cutlass10bfloat16_tE19Flash_kernel_traitsILi32ELi128ELi128ELi8ES3_EELb1ELb0ELb0ELb0ELb0ELb0ELb0EEEvNS_16Flash_bwd_paramsE)
        /*0458*/ 	.word	0x00000030


	//----- nvinfo : EIATTR_MIN_STACK_SIZE
	.align		4
.L_196:
        /*045c*/ 	.byte	0x04, 0x12
        /*045e*/ 	.short	(.L_198 - .L_197)
	.align		4
.L_197:
        /*0460*/ 	.word	index@(_ZN5flash44flash_bwd_dq_dk_dv_loop_seqk_parallel_kernelI23Flash_bwd_kernel_traitsILi32ELi128ELi128ELi8ELi4ELi4ELi4ELb1ELb0EN7cutlass10bfloat16_tE19Flash_kernel_traitsILi32ELi128ELi128ELi8ES3_EELb0ELb0ELb0ELb0ELb0ELb0ELb1EEEvNS_16Flash_bwd_paramsE)
        /*0464*/ 	.word	0x00000120


	//----- nvinfo : EIATTR_MIN_STACK_SIZE
	.align		4
.L_198:
        /*0468*/ 	.byte	0x04, 0x12
        /*046a*/ 	.short	(.L_200 - .L_199)
	.align		4
.L_199:
        /*046c*/ 	.word	index@(_ZN5flash44flash_bwd_dq_dk_dv_loop_seqk_parallel_kernelI23Flash_bwd_kernel_traitsILi32ELi128ELi128ELi8ELi4ELi4ELi4ELb1ELb0EN7cutlass10bfloat16_tE19Flash_kernel_traitsILi32ELi128ELi128ELi8ES3_EELb1ELb0ELb1ELb0ELb0ELb0ELb0EEEvNS_16Flash_bwd_paramsE)
        /*0470*/ 	.word	0x00000038


	//----- nvinfo : EIATTR_MIN_STACK_SIZE
	.align		4
.L_200:
        /*0474*/ 	.byte	0x04, 0x12
        /*0476*/ 	.short	(.L_202 - .L_201)
	.align		4
.L_201:
        /*0478*/ 	.word	index@(_ZN5flash44flash_bwd_dq_dk_dv_loop_seqk_parallel_kernelI23Flash_bwd_kernel_traitsILi32ELi128ELi128ELi8ELi4ELi4ELi4ELb1ELb0EN7cutlass10bfloat16_tE19Flash_kernel_traitsILi32ELi128ELi128ELi8ES3_EELb0ELb0ELb1ELb0ELb0ELb0ELb1EEEvNS_16Flash_bwd_paramsE)
        /*047c*/ 	.word	0x00000150


	//----- nvinfo : EIATTR_MIN_STACK_SIZE
	.align		4
.L_202:
        /*0480*/ 	.byte	0x04, 0x12
        /*0482*/ 	.short	(.L_204 - .L_203)
	.align		4
.L_203:
        /*0484*/ 	.word	index@(_ZN5flash44flash_bwd_dq_dk_dv_loop_seqk_parallel_kernelI23Flash_bwd_kernel_traitsILi32ELi128ELi128ELi8ELi4ELi4ELi4ELb1ELb0EN7cutlass10bfloat16_tE19Flash_kernel_traitsILi32ELi128ELi128ELi8ES3_EELb1ELb0ELb0ELb0ELb1ELb1ELb0EEEvNS_16Flash_bwd_paramsE)
        /*0488*/ 	.word	0x00000000


	//----- nvinfo : EIATTR_MIN_STACK_SIZE
	.align		4
.L_204:
        /*048c*/ 	.byte	0x04, 0x12
        /*048e*/ 	.short	(.L_206 - .L_205)
	.align		4
.L_205:
        /*0490*/ 	.word	index@(_ZN5flash44flash_bwd_dq_dk_dv_loop_seqk_parallel_kernelI23Flash_bwd_kernel_traitsILi32ELi128ELi128ELi8ELi4ELi4ELi4ELb1ELb0EN7cutlass10bfloat16_tE19Flash_kernel_traitsILi32ELi128ELi128ELi8ES3_EELb0ELb0ELb0ELb0ELb1ELb1ELb1EEEvNS_16Flash_bwd_paramsE)
        /*0494*/ 	.word	0x000000f0


	//----- nvinfo : EIATTR_MIN_STACK_SIZE
	.align		4
.L_206:
        /*0498*/ 	.byte	0x04, 0x12
        /*049a*/ 	.short	(.L_208 - .L_207)
	.align		4
.L_207:
        /*049c*/ 	.word	index@(_ZN5flash44flash_bwd_dq_dk_dv_loop_seqk_parallel_kernelI23Flash_bwd_kernel_traitsILi32ELi128ELi128ELi8ELi4ELi4ELi4ELb1ELb0EN7cutlass10bfloat16_tE19Flash_kernel_traitsILi32ELi128ELi128ELi8ES3_EELb1ELb0ELb0ELb1ELb0ELb0ELb0EEEvNS_16Flash_bwd_paramsE)
        /*04a0*/ 	.word	0x00000048


	//----- nvinfo : EIATTR_MIN_STACK_SIZE
	.align		4
.L_208:
        /*04a4*/ 	.byte	0x04, 0x12
        /*04a6*/ 	.short	(.L_210 - .L_209)
	.align		4
.L_209:
        /*04a8*/ 	.word	index@(_ZN5flash44flash_bwd_dq_dk_dv_loop_seqk_parallel_kernelI23Flash_bwd_kernel_traitsILi32ELi128ELi128ELi8ELi4ELi4ELi4ELb1ELb0EN7cutlass10bfloat16_tE19Flash_kernel_traitsILi32ELi128ELi128ELi8ES3_EELb0ELb0ELb0ELb1ELb0ELb0ELb1EEEvNS_16Flash_bwd_paramsE)
        /*04ac*/ 	.word	0x00000130


	//----- nvinfo : EIATTR_MIN_STACK_SIZE
	.align		4
.L_210:
        /*04b0*/ 	.byte	0x04, 0x12
        /*04b2*/ 	.short	(.L_212 - .L_211)
	.align		4
.L_211:
        /*04b4*/ 	.word	index@(_ZN5flash44flash_bwd_dq_dk_dv_loop_seqk_parallel_kernelI23Flash_bwd_kernel_traitsILi32ELi128ELi128ELi8ELi4ELi4ELi4ELb1ELb0EN7cutlass10bfloat16_tE19Flash_kernel_traitsILi32ELi128ELi128ELi8ES3_EELb1ELb0ELb1ELb0ELb0ELb1ELb0EEEvNS_16Flash_bwd_paramsE)
        /*04b8*/ 	.word	0x00000020


	//----- nvinfo : EIATTR_MIN_STACK_SIZE
	.align		4
.L_212:
        /*04bc*/ 	.byte	0x04, 0x12
        /*04be*/ 	.short	(.L_214 - .L_213)
	.align		4
.L_213:
        /*04c0*/ 	.word	index@(_ZN5flash44flash_bwd_dq_dk_dv_loop_seqk_parallel_kernelI23Flash_bwd_kernel_traitsILi32ELi128ELi128ELi8ELi4ELi4ELi4ELb1ELb0EN7cutlass10bfloat16_tE19Flash_kernel_traitsILi32ELi128ELi128ELi8ES3_EELb0ELb0ELb1ELb0ELb0ELb1ELb1EEEvNS_16Flash_bwd_paramsE)
        /*04c4*/ 	.word	0x00000138


	//----- nvinfo : EIATTR_MIN_STACK_SIZE
	.align		4
.L_214:
        /*04c8*/ 	.byte	0x04, 0x12
        /*04ca*/ 	.short	(.L_216 - .L_215)
	.align		4
.L_215:
        /*04cc*/ 	.word	index@(_ZN5flash44flash_bwd_dq_dk_dv_loop_seqk_parallel_kernelI23Flash_bwd_kernel_traitsILi32ELi128ELi128ELi8ELi4ELi4ELi4ELb1ELb0EN7cutlass10bfloat16_tE19Flash_kernel_traitsILi32ELi128ELi128ELi8ES3_EELb1ELb0ELb1ELb1ELb0ELb0ELb0EEEvNS_16Flash_bwd_paramsE)
        /*04d0*/ 	.word	0x00000040


	//----- nvinfo : EIATTR_MIN_STACK_SIZE
	.align		4
.L_216:
        /*04d4*/ 	.byte	0x04, 0x12
        /*04d6*/ 	.short	(.L_218 - .L_217)
	.align		4
.L_217:
        /*04d8*/ 	.word	index@(_ZN5flash44flash_bwd_dq_dk_dv_loop_seqk_parallel_kernelI23Flash_bwd_kernel_traitsILi32ELi128ELi128ELi8ELi4ELi4ELi4ELb1ELb0EN7cutlass10bfloat16_tE19Flash_kernel_traitsILi32ELi128ELi128ELi8ES3_EELb0ELb0ELb1ELb1ELb0ELb0ELb1EEEvNS_16Flash_bwd_paramsE)
        /*04dc*/ 	.word	0x00000148


	//----- nvinfo : EIATTR_MIN_STACK_SIZE
	.align		4
.L_218:
        /*04e0*/ 	.byte	0x04, 0x12
        /*04e2*/ 	.short	(.L_220 - .L_219)
	.align		4
.L_219:
        /*04e4*/ 	.word	index@(_ZN5flash25flash_bwd_dot_do_o_kernelILb0E23Flash_bwd_kernel_traitsILi32ELi128ELi128ELi8ELi4ELi4ELi4ELb1ELb0EN7cutlass10bfloat16_tE19Flash_kernel_traitsILi32ELi128ELi128ELi8ES3_EEEEvNS_16Flash_bwd_paramsE)
        /*04e8*/ 	.word	0x00000000


	//----- nvinfo : EIATTR_MIN_STACK_SIZE
	.align		4
.L_220:
        /*04ec*/ 	.byte	0x04, 0x12
        /*04ee*/ 	.short	(.L_222 - .L_221)
	.align		4
.L_221:
        /*04f0*/ 	.word	index@(_ZN5flash25flash_bwd_dot_do_o_kernelILb1E23Flash_bwd_kernel_traitsILi32ELi128ELi128ELi8ELi4ELi4ELi4ELb1ELb0EN7cutlass10bfloat16_tE19Flash_kernel_traitsILi32ELi128ELi128ELi8ES3_EEEEvNS_16Flash_bwd_paramsE)
        /*04f4*/ 	.word	0x00000000


	//----- nvinfo : EIATTR_MIN_STACK_SIZE
	.align		4
.L_222:
        /*04f8*/ 	.byte	0x04, 0x12
        /*04fa*/ 	.short	(.L_224 - .L_223)
	.align		4
.L_223:
        /*04fc*/ 	.word	index@(_ZN5flash27flash_bwd_convert_dq_kernelI23Flash_bwd_kernel_traitsILi32ELi128ELi128ELi8ELi4ELi4ELi4ELb0ELb0EN7cutlass10bfloat16_tE19Flash_kernel_traitsILi32ELi128ELi128ELi8ES3_EEEEvNS_16Flash_bwd_paramsEi)
        /*0500*/ 	.word	0x00000000


	//----- nvinfo : EIATTR_MIN_STACK_SIZE
	.align		4
.L_224:
        /*0504*/ 	.byte	0x04, 0x12
        /*0506*/ 	.short	(.L_226 - .L_225)
	.align		4
.L_225:
        /*0508*/ 	.word	index@(_ZN5flash44flash_bwd_dq_dk_dv_loop_seqk_parallel_kernelI23Flash_bwd_kernel_traitsILi32ELi128ELi128ELi8ELi4ELi4ELi4ELb0ELb0EN7cutlass10bfloat16_tE19Flash_kernel_traitsILi32ELi128ELi128ELi8ES3_EELb1ELb0ELb0ELb0ELb0ELb1ELb0EEEvNS_16Flash_bwd_paramsE)
        /*050c*/ 	.word	0x00000000


	//----- nvinfo : EIATTR_MIN_STACK_SIZE
	.align		4
.L_226:
        /*0510*/ 	.byte	0x04, 0x12
        /*0512*/ 	.short	(.L_228 - .L_227)
	.align		4
.L_227:
        /*0514*/ 	.word	index@(_ZN5flash44flash_bwd_dq_dk_dv_loop_seqk_parallel_kernelI23Flash_bwd_kernel_traitsILi32ELi128ELi128ELi8ELi4ELi4ELi4ELb0ELb0EN7cutlass10bfloat16_tE19Flash_kernel_traitsILi32ELi128ELi128ELi8ES3_EELb0ELb0ELb0ELb0ELb0ELb1ELb1EEEvNS_16Flash_bwd_paramsE)
        /*0518*/ 	.word	0x000000a8


	//----- nvinfo : EIATTR_MIN_STACK_SIZE
	.align		4
.L_228:
        /*051c*/ 	.byte	0x04, 0x12
        /*051e*/ 	.short	(.L_230 - .L_229)
	.align		4
.L_229:
        /*0520*/ 	.word	index@(_ZN5flash44flash_bwd_dq_dk_dv_loop_seqk_parallel_kernelI23Flash_bwd_kernel_traitsILi32ELi128ELi128ELi8ELi4ELi4ELi4ELb0ELb0EN7cutlass10bfloat16_tE19Flash_kernel_traitsILi32ELi128ELi128ELi8ES3_EELb1ELb0ELb0ELb0ELb0ELb0ELb0EEEvNS_16Flash_bwd_paramsE)
        /*0524*/ 	.word	0x00000000


	//----- nvinfo : EIATTR_MIN_STACK_SIZE
	.align		4
.L_230:
        /*0528*/ 	.byte	0x04, 0x12
        /*052a*/ 	.short	(.L_232 - .L_231)
	.align		4
.L_231:
        /*052c*/ 	.word	index@(_ZN5flash44flash_bwd_dq_dk_dv_loop_seqk_parallel_kernelI23Flash_bwd_kernel_traitsILi32ELi128ELi128ELi8ELi4ELi4ELi4ELb0ELb0EN7cutlass10bfloat16_tE19Flash_kernel_traitsILi32ELi128ELi128ELi8ES3_EELb0ELb0ELb0ELb0ELb0ELb0ELb1EEEvNS_16Flash_bwd_paramsE)
        /*0530*/ 	.word	0x000000b0


	//----- nvinfo : EIATTR_MIN_STACK_SIZE
	.align		4
.L_232:
        /*0534*/ 	.byte	0x04, 0x12
        /*0536*/ 	.short	(.L_234 - .L_233)
	.align		4
.L_233:
        /*0538*/ 	.word	index@(_ZN5flash44flash_bwd_dq_dk_dv_loop_seqk_parallel_kernelI23Flash_bwd_kernel_traitsILi32ELi128ELi128ELi8ELi4ELi4ELi4ELb0ELb0EN7cutlass10bfloat16_tE19Flash_kernel_traitsILi32ELi128ELi128ELi8ES3_EELb1ELb0ELb1ELb0ELb0ELb0ELb0EEEvNS_16Flash_bwd_paramsE)
        /*053c*/ 	.word	0x00000000


	//----- nvinfo : EIATTR_MIN_STACK_SIZE
	.align		4
.L_234:
        /*0540*/ 	.byte	0x04, 0x12
        /*0542*/ 	.short	(.L_236 - .L_235)
	.align		4
.L_235:
        /*0544*/ 	.word	index@(_ZN5flash44flash_bwd_dq_dk_dv_loop_seqk_parallel_kernelI23Flash_bwd_kernel_traitsILi32ELi128ELi128ELi8ELi4ELi4ELi4ELb0ELb0EN7cutlass10bfloat16_tE19Flash_kernel_traitsILi32ELi128ELi128ELi8ES3_EELb0ELb0ELb1ELb0ELb0ELb0ELb1EEEvNS_16Flash_bwd_paramsE)
        /*0548*/ 	.word	0x000000d0


	//----- nvinfo : EIATTR_MIN_STACK_SIZE
	.align		4
.L_236:
        /*054c*/ 	.byte	0x04, 0x12
        /*054e*/ 	.short	(.L_238 - .L_237)
	.align		4
.L_237:
        /*0550*/ 	.word	index@(_ZN5flash44flash_bwd_dq_dk_dv_loop_seqk_parallel_kernelI23Flash_bwd_kernel_traitsILi32ELi128ELi128ELi8ELi4ELi4ELi4ELb0ELb0EN7cutlass10bfloat16_tE19Flash_kernel_traitsILi32ELi128ELi128ELi8ES3_EELb1ELb0ELb0ELb0ELb1ELb1ELb0EEEvNS_16Flash_bwd_paramsE)
        /*0554*/ 	.word	0x00000000


	//----- nvinfo : EIATTR_MIN_STACK_SIZE
	.align		4
.L_238:
        /*0558*/ 	.byte	0x04, 0x12
        /*055a*/ 	.short	(.L_240 - .L_239)
	.align		4
.L_239:
        /*055c*/ 	.word	index@(_ZN5flash44flash_bwd_dq_dk_dv_loop_seqk_parallel_kernelI23Flash_bwd_kernel_traitsILi32ELi128ELi128ELi8ELi4ELi4ELi4ELb0ELb0EN7cutlass10bfloat16_tE19Flash_kernel_traitsILi32ELi128ELi128ELi8ES3_EELb0ELb0ELb0ELb0ELb1ELb1ELb1EEEvNS_16Flash_bwd_paramsE)
        /*0560*/ 	.word	0x00000088


	//----- nvinfo : EIATTR_MIN_STACK_SIZE
	.align		4
.L_240:
        /*0564*/ 	.byte	0x04, 0x12
        /*0566*/ 	.short	(.L_242 - .L_241)
	.align		4
.L_241:
        /*0568*/ 	.word	index@(_ZN5flash44flash_bwd_dq_dk_dv_loop_seqk_parallel_kernelI23Flash_bwd_kernel_traitsILi32ELi128ELi128ELi8ELi4ELi4ELi4ELb0ELb0EN7cutlass10bfloat16_tE19Flash_kernel_traitsILi32ELi128ELi128ELi8ES3_EELb1ELb0ELb0ELb1ELb0ELb0ELb0EEEvNS_16Flash_bwd_paramsE)
        /*056c*/ 	.word	0x00000010


	//----- nvinfo : EIATTR_MIN_STACK_SIZE
	.align		4
.L_242:
        /*0570*/ 	.byte	0x04, 0x12
        /*0572*/ 	.short	(.L_244 - .L_243)
	.align		4
.L_243:
        /*0574*/ 	.word	index@(_ZN5flash44flash_bwd_dq_dk_dv_loop_seqk_parallel_kernelI23Flash_bwd_kernel_traitsILi32ELi128ELi128ELi8ELi4ELi4ELi4ELb0ELb0EN7cutlass10bfloat16_tE19Flash_kernel_traitsILi32ELi128ELi128ELi8ES3_EELb0ELb0ELb0ELb1ELb0ELb0ELb1EEEvNS_16Flash_bwd_paramsE)
        /*0578*/ 	.word	0x000000b8


	//----- nvinfo : EIATTR_MIN_STACK_SIZE
	.align		4
.L_244:
        /*057c*/ 	.byte	0x04, 0x12
        /*057e*/ 	.short	(.L_246 - .L_245)
	.align		4
.L_245:
        /*0580*/ 	.word	index@(_ZN5flash44flash_bwd_dq_dk_dv_loop_seqk_parallel_kernelI23Flash_bwd_kernel_traitsILi32ELi128ELi128ELi8ELi4ELi4ELi4ELb0ELb0EN7cutlass10bfloat16_tE19Flash_kernel_traitsILi32ELi128ELi128ELi8ES3_EELb1ELb0ELb1ELb0ELb0ELb1ELb0EEEvNS_16Flash_bwd_paramsE)
        /*0584*/ 	.word	0x00000000


	//----- nvinfo : EIATTR_MIN_STACK_SIZE
	.align		4
.L_246:
        /*0588*/ 	.byte	0x04, 0x12
        /*058a*/ 	.short	(.L_248 - .L_247)
	.align		4
.L_247:
        /*058c*/ 	.word	index@(_ZN5flash44flash_bwd_dq_dk_dv_loop_seqk_parallel_kernelI23Flash_bwd_kernel_traitsILi32ELi128ELi128ELi8ELi4ELi4ELi4ELb0ELb0EN7cutlass10bfloat16_tE19Flash_kernel_traitsILi32ELi128ELi128ELi8ES3_EELb0ELb0ELb1ELb0ELb0ELb1ELb1EEEvNS_16Flash_bwd_paramsE)
        /*0590*/ 	.word	0x000000c8


	//----- nvinfo : EIATTR_MIN_STACK_SIZE
	.align		4
.L_248:
        /*0594*/ 	.byte	0x04, 0x12
        /*0596*/ 	.short	(.L_250 - .L_249)
	.align		4
.L_249:
        /*0598*/ 	.word	index@(_ZN5flash44flash_bwd_dq_dk_dv_loop_seqk_parallel_kernelI23Flash_bwd_kernel_traitsILi32ELi128ELi128ELi8ELi4ELi4ELi4ELb0ELb0EN7cutlass10bfloat16_tE19Flash_kernel_traitsILi32ELi128ELi128ELi8ES3_EELb1ELb0ELb1ELb1ELb0ELb0ELb0EEEvNS_16Flash_bwd_paramsE)
        /*059c*/ 	.word	0x00000000


	//----- nvinfo : EIATTR_MIN_STACK_SIZE
	.align		4
.L_250:
        /*05a0*/ 	.byte	0x04, 0x12
        /*05a2*/ 	.short	(.L_252 - .L_251)
	.align		4
.L_251:
        /*05a4*/ 	.word	index@(_ZN5flash44flash_bwd_dq_dk_dv_loop_seqk_parallel_kernelI23Flash_bwd_kernel_traitsILi32ELi128ELi128ELi8ELi4ELi4ELi4ELb0ELb0EN7cutlass10bfloat16_tE19Flash_kernel_traitsILi32ELi128ELi128ELi8ES3_EELb0ELb0ELb1ELb1ELb0ELb0ELb1EEEvNS_16Flash_bwd_paramsE)
        /*05a8*/ 	.word	0x000000d0


	//----- nvinfo : EIATTR_MIN_STACK_SIZE
	.align		4
.L_252:
        /*05ac*/ 	.byte	0x04, 0x12
        /*05ae*/ 	.short	(.L_254 - .L_253)
	.align		4
.L_253:
        /*05b0*/ 	.word	index@(_ZN5flash25flash_bwd_dot_do_o_kernelILb0E23Flash_bwd_kernel_traitsILi32ELi128ELi128ELi8ELi4ELi4ELi4ELb0ELb0EN7cutlass10bfloat16_tE19Flash_kernel_traitsILi32ELi128ELi128ELi8ES3_EEEEvNS_16Flash_bwd_paramsE)
        /*05b4*/ 	.word	0x00000000


	//----- nvinfo : EIATTR_MIN_STACK_SIZE
	.align		4
.L_254:
        /*05b8*/ 	.byte	0x04, 0x12
        /*05ba*/ 	.short	(.L_256 - .L_255)
	.align		4
.L_255:
        /*05bc*/ 	.word	index@(_ZN5flash25flash_bwd_dot_do_o_kernelILb1E23Flash_bwd_kernel_traitsILi32ELi128ELi128ELi8ELi4ELi4ELi4ELb0ELb0EN7cutlass10bfloat16_tE19Flash_kernel_traitsILi32ELi128ELi128ELi8ES3_EEEEvNS_16Flash_bwd_paramsE)
        /*05c0*/ 	.word	0x00000000
.L_256:


//--------------------- .nv.info._ZN5flash44flash_bwd_dq_dk_dv_loop_seqk_parallel_kernelI23Flash_bwd_kernel_traitsILi32ELi128ELi128ELi8ELi4ELi4ELi4ELb1ELb0EN7cutlass10bfloat16_tE19Flash_kernel_traitsILi32ELi128ELi128ELi8ES3_EELb0ELb0ELb0ELb0ELb0ELb1ELb0EEEvNS_16Flash_bwd_paramsE --------------------------
	.section	.nv.info._ZN5flash44flash_bwd_dq_dk_dv_loop_seqk_parallel_kernelI23Flash_bwd_kernel_traitsILi32ELi128ELi128ELi8ELi4ELi4ELi4ELb1ELb0EN7cutlass10bfloat16_tE19Flash_kernel_traitsILi32ELi128ELi128ELi8ES3_EELb0ELb0ELb0ELb0ELb0ELb1ELb0EEEvNS_16Flash_bwd_paramsE,"",@"SHT_CUDA_INFO"
	.sectionflags	@""
	.align	4


	//----- nvinfo : EIATTR_CUDA_API_VERSION
	.align		4
        /*0000*/ 	.byte	0x04, 0x37
        /*0002*/ 	.short	(.L_258 - .L_257)
.L_257:
        /*0004*/ 	.word	0x00000082


	//----- nvinfo : EIATTR_SW2861232_WAR
	.align		4
.L_258:
        /*0008*/ 	.byte	0x01, 0x35
	.zero		2


	//----- nvinfo : EIATTR_PARAM_CBANK
	.align		4
        /*000c*/ 	.byte	0x04, 0x0a
        /*000e*/ 	.short	(.L_260 - .L_259)
	.align		4
.L_259:
        /*0010*/ 	.word	index@(.nv.constant0._ZN5flash44flash_bwd_dq_dk_dv_loop_seqk_parallel_kernelI23Flash_bwd_kernel_traitsILi32ELi128ELi128ELi8ELi4ELi4ELi4ELb1ELb0EN7cutlass10bfloat16_tE19Flash_kernel_traitsILi32ELi128ELi128ELi8ES3_EELb0ELb0ELb0ELb0ELb0ELb1ELb0EEEvNS_16Flash_bwd_paramsE)
        /*0014*/ 	.short	0x0160
        /*0016*/ 	.short	0x0280


	//----- nvinfo : EIATTR_CBANK_PARAM_SIZE
	.align		4
.L_260:
        /*0018*/ 	.byte	0x03, 0x19
        /*001a*/ 	.short	0x0280


	//----- nvinfo : EIATTR_KPARAM_INFO
	.align		4
        /*001c*/ 	.byte	0x04, 0x17
        /*001e*/ 	.short	(.L_262 - .L_261)
.L_261:
        /*0020*/ 	.word	0x00000000
        /*0024*/ 	.short	0x0000
        /*0026*/ 	.short	0x0000
        /*0028*/ 	.byte	0x00, 0xf0, 0x01, 0x0a


	//----- nvinfo : EIATTR_MAXREG_COUNT
	.align		4
.L_262:
        /*002c*/ 	.byte	0x03, 0x1b
        /*002e*/ 	.short	0x00ff


	//----- nvinfo : EIATTR_NUM_BARRIERS
	.align		4
        /*0030*/ 	.byte	0x02, 0x4c
        /*0032*/ 	.byte	0x01
	.zero		1


	//----- nvinfo : EIATTR_ANNOTATIONS
	.align		4
        /*0034*/ 	.byte	0x04, 0x55
        /*0036*/ 	.short	(.L_264 - .L_263)


	//   ....[0]....
.L_263:
        /*0038*/ 	.word	0x00000001
        /*003c*/ 	.byte	0x20, 0x06, 0x00, 0x00, 0x01, 0x00, 0x00, 0x00, 0x60, 0x08, 0x00, 0x00, 0x01, 0x00, 0x00, 0x00
        /*004c*/ 	.byte	0xd0, 0x08, 0x00, 0x00, 0x01, 0x00, 0x00, 0x00, 0xc0, 0x0b, 0x00, 0x00, 0x01, 0x00, 0x00, 0x00
        /*005c*/ 	.byte	0xa0, 0x0c, 0x00, 0x00, 0x01, 0x00, 0x00, 0x00, 0xd0, 0x0c, 0x00, 0x00, 0x01, 0x00, 0x00, 0x00
        /*006c*/ 	.byte	0xf0, 0x0c, 0x00, 0x00, 0x01, 0x00, 0x00, 0x00, 0x80, 0x0f, 0x00, 0x00, 0x01, 0x00, 0x00, 0x00
        /*007c*/ 	.byte	0x10, 0x10, 0x00, 0x00, 0x01, 0x00, 0x00, 0x00, 0x40, 0x18, 0x00, 0x00, 0x01, 0x00, 0x00, 0x00
        /*008c*/ 	.byte	0x60, 0x18, 0x00, 0x00, 0x01, 0x00, 0x00, 0x00, 0x70, 0x18, 0x00, 0x00, 0x01, 0x00, 0x00, 0x00
        /*009c*/ 	.byte	0x80, 0x19, 0x00, 0x00, 0x01, 0x00, 0x00, 0x00, 0xf0, 0x1c, 0x00, 0x00, 0x01, 0x00, 0x00, 0x00
        /*00ac*/ 	.byte	0x70, 0x1d, 0x00, 0x00, 0x01, 0x00, 0x00, 0x00, 0xa0, 0x1d, 0x00, 0x00, 0x01, 0x00, 0x00, 0x00
        /*00bc*/ 	.byte	0xb0, 0x1d, 0x00, 0x00, 0x01, 0x00, 0x00, 0x00, 0xc0, 0x1d, 0x00, 0x00


	//----- nvinfo : EIATTR_MERCURY_ISA_VERSION
	.align		4
.L_264:
        /*00c8*/ 	.byte	0x03, 0x5f
        /*00ca*/ 	.short	0x0000


	//----- nvinfo : EIATTR_EXIT_INSTR_OFFSETS
	.align		4
        /*00cc*/ 	.byte	0x04, 0x1c
        /*00ce*/ 	.short	(.L_266 - .L_265)


	//   ....[0]....
.L_265:
        /*00d0*/ 	.word	0x000000a0


	//   ....[1]....
        /*00d4*/ 	.word	0x00008230


	//----- nvinfo : EIATTR_CTAIDZ_USED
	.align		4
.L_266:
        /*00d8*/ 	.byte	0x01, 0x04
	.zero		2


	//----- nvinfo : EIATTR_CRS_STACK_SIZE
	.align		4
        /*00dc*/ 	.byte	0x04, 0x1e
        /*00de*/ 	.short	(.L_268 - .L_267)
.L_267:
        /*00e0*/ 	.word	0x00000000
.L_268:


//--------------------- .nv.info._ZN5flash44flash_bwd_dq_dk_dv_loop_seqk_parallel_kernelI23Flash_bwd_kernel_traitsILi32ELi128ELi128ELi8ELi4ELi4ELi4ELb1ELb0EN7cutlass10bfloat16_tE19Flash_kernel_traitsILi32ELi128ELi128ELi8ES3_EELb0ELb0ELb0ELb0ELb0ELb0ELb0EEEvNS_16Flash_bwd_paramsE --------------------------
	.section	.nv.info._ZN5flash44flash_bwd_dq_dk_dv_loop_seqk_parallel_kernelI23Flash_bwd_kernel_traitsILi32ELi128ELi128ELi8ELi4ELi4ELi4ELb1ELb0EN7cutlass10bfloat16_tE19Flash_kernel_traitsILi32ELi128ELi128ELi8ES3_EELb0ELb0ELb0ELb0ELb0ELb0ELb0EEEvNS_16Flash_bwd_paramsE,"",@"SHT_CUDA_INFO"
	.sectionflags	@""
	.align	4


	//----- nvinfo : EIATTR_CUDA_API_VERSION
	.align		4
        /*0000*/ 	.byte	0x04, 0x37
        /*0002*/ 	.short	(.L_270 - .L_269)
.L_269:
        /*0004*/ 	.word	0x00000082


	//----- nvinfo : EIATTR_SW2861232_WAR
	.align		4
.L_270:
        /*0008*/ 	.byte	0x01, 0x35
	.zero		2


	//----- nvinfo : EIATTR_PARAM_CBANK
	.align		4
        /*000c*/ 	.byte	0x04, 0x0a
        /*000e*/ 	.short	(.L_272 - .L_271)
	.align		4
.L_271:
        /*0010*/ 	.word	index@(.nv.constant0._ZN5flash44flash_bwd_dq_dk_dv_loop_seqk_parallel_kernelI23Flash_bwd_kernel_traitsILi32ELi128ELi128ELi8ELi4ELi4ELi4ELb1ELb0EN7cutlass10bfloat16_tE19Flash_kernel_traitsILi32ELi128ELi128ELi8ES3_EELb0ELb0ELb0ELb0ELb0ELb0ELb0EEEvNS_16Flash_bwd_paramsE)
        /*0014*/ 	.short	0x0160
        /*0016*/ 	.short	0x0280


	//----- nvinfo : EIATTR_CBANK_PARAM_SIZE
	.align		4
.L_272:
        /*0018*/ 	.byte	0x03, 0x19
        /*001a*/ 	.short	0x0280


	//----- nvinfo : EIATTR_KPARAM_INFO
	.align		4
        /*001c*/ 	.byte	0x04, 0x17
        /*001e*/ 	.short	(.L_274 - .L_273)
.L_273:
        /*0020*/ 	.word	0x00000000
        /*0024*/ 	.short	0x0000
        /*0026*/ 	.short	0x0000
        /*0028*/ 	.byte	0x00, 0xf0, 0x01, 0x0a


	//----- nvinfo : EIATTR_MAXREG_COUNT
	.align		4
.L_274:
        /*002c*/ 	.byte	0x03, 0x1b
        /*002e*/ 	.short	0x00ff


	//----- nvinfo : EIATTR_NUM_BARRIERS
	.align		4
        /*0030*/ 	.byte	0x02, 0x4c
        /*0032*/ 	.byte	0x01
	.zero		1


	//----- nvinfo : EIATTR_ANNOTATIONS
	.align		4
        /*0034*/ 	.byte	0x04, 0x55
        /*0036*/ 	.short	(.L_276 - .L_275)


	//   ....[0]....
.L_275:
        /* <DEDUP_REMOVED lines=12> */


	//----- nvinfo : EIATTR_MERCURY_ISA_VERSION
	.align		4
.L_276:
        /*00e8*/ 	.byte	0x03, 0x5f
        /*00ea*/ 	.short	0x0000


	//----- nvinfo : EIATTR_EXIT_INSTR_OFFSETS
	.align		4
        /*00ec*/ 	.byte	0x04, 0x1c
        /*00ee*/ 	.short	(.L_278 - .L_277)


	//   ....[0]....
.L_277:
        /*00f0*/ 	.word	0x000000a0


	//   ....[1]....
        /*00f4*/ 	.word	0x00008650


	//----- nvinfo : EIATTR_CTAIDZ_USED
	.align		4
.L_278:
        /*00f8*/ 	.byte	0x01, 0x04
	.zero		2


	//----- nvinfo : EIATTR_CRS_STACK_SIZE
	.align		4
        /*00fc*/ 	.byte	0x04, 0x1e
        /*00fe*/ 	.short	(.L_280 - .L_279)
.L_279:
        /*0100*/ 	.word	0x00000000
.L_280:


//--------------------- .nv.info._ZN5flash44flash_bwd_dq_dk_dv_loop_seqk_parallel_kernelI23Flash_bwd_kernel_traitsILi32ELi128ELi128ELi8ELi4ELi4ELi4ELb1ELb0EN7cutlass10bfloat16_tE19Flash_kernel_traitsILi32ELi128ELi128ELi8ES3_EELb0ELb0ELb1ELb0ELb0ELb0ELb0EEEvNS_16Flash_bwd_paramsE --------------------------
	.section	.nv.info._ZN5flash44flash_bwd_dq_dk_dv_loop_seqk_parallel_kernelI23Flash_bwd_kernel_traitsILi32ELi128ELi128ELi8ELi4ELi4ELi4ELb1ELb0EN7cutlass10bfloat16_tE19Flash_kernel_traitsILi32ELi128ELi128ELi8ES3_EELb0ELb0ELb1ELb0ELb0ELb0ELb0EEEvNS_16Flash_bwd_paramsE,"",@"SHT_CUDA_INFO"
	.sectionflags	@""
	.align	4


	//----- nvinfo : EIATTR_CUDA_API_VERSION
	.align		4
        /*0000*/ 	.byte	0x04, 0x37
        /*0002*/ 	.short	(.L_282 - .L_281)
.L_281:
        /*0004*/ 	.word	0x00000082


	//----- nvinfo : EIATTR_SW2861232_WAR
	.align		4
.L_282:
        /*0008*/ 	.byte	0x01, 0x35
	.zero		2


	//----- nvinfo : EIATTR_PARAM_CBANK
	.align		4
        /*000c*/ 	.byte	0x04, 0x0a
        /*000e*/ 	.short	(.L_284 - .L_283)
	.align		4
.L_283:
        /*0010*/ 	.word	index@(.nv.constant0._ZN5flash44flash_bwd_dq_dk_dv_loop_seqk_parallel_kernelI23Flash_bwd_kernel_traitsILi32ELi128ELi128ELi8ELi4ELi4ELi4ELb1ELb0EN7cutlass10bfloat16_tE19Flash_kernel_traitsILi32ELi128ELi128ELi8ES3_EELb0ELb0ELb1ELb0ELb0ELb0ELb0EEEvNS_16Flash_bwd_paramsE)
        /*0014*/ 	.short	0x0160
        /*0016*/ 	.short	0x0280


	//----- nvinfo : EIATTR_CBANK_PARAM_SIZE
	.align		4
.L_284:
        /*0018*/ 	.byte	0x03, 0x19
        /*001a*/ 	.short	0x0280


	//----- nvinfo : EIATTR_KPARAM_INFO
	.align		4
        /*001c*/ 	.byte	0x04, 0x17
        /*001e*/ 	.short	(.L_286 - .L_285)
.L_285:
        /*0020*/ 	.word	0x00000000
        /*0024*/ 	.short	0x0000
        /*0026*/ 	.short	0x0000
        /*0028*/ 	.byte	0x00, 0xf0, 0x01, 0x0a


	//----- nvinfo : EIATTR_MAXREG_COUNT
	.align		4
.L_286:
        /*002c*/ 	.byte	0x03, 0x1b
        /*002e*/ 	.short	0x00ff


	//----- nvinfo : EIATTR_NUM_BARRIERS
	.align		4
        /*0030*/ 	.byte	0x02, 0x4c
        /*0032*/ 	.byte	0x01
	.zero		1


	//----- nvinfo : EIATTR_ANNOTATIONS
	.align		4
        /*0034*/ 	.byte	0x04, 0x55
        /*0036*/ 	.short	(.L_288 - .L_287)


	//   ....[0]....
.L_287:
        /* <DEDUP_REMOVED lines=13> */


	//----- nvinfo : EIATTR_MERCURY_ISA_VERSION
	.align		4
.L_288:
        /*00f8*/ 	.byte	0x03, 0x5f
        /*00fa*/ 	.short	0x0000


	//----- nvinfo : EIATTR_EXIT_INSTR_OFFSETS
	.align		4
        /*00fc*/ 	.byte	0x04, 0x1c
        /*00fe*/ 	.short	(.L_290 - .L_289)


	//   ....[0]....
.L_289:
        /*0100*/ 	.word	0x000000a0


	//   ....[1]....
        /*0104*/ 	.word	0x00008ba0


	//----- nvinfo : EIATTR_CTAIDZ_USED
	.align		4
.L_290:
        /*0108*/ 	.byte	0x01, 0x04
	.zero		2


	//----- nvinfo : EIATTR_CRS_STACK_SIZE
	.align		4
        /*010c*/ 	.byte	0x04, 0x1e
        /*010e*/ 	.short	(.L_292 - .L_291)
.L_291:
        /*0110*/ 	.word	0x00000000
.L_292:


//--------------------- .nv.info._ZN5flash44flash_bwd_dq_dk_dv_loop_seqk_parallel_kernelI23Flash_bwd_kernel_traitsILi32ELi128ELi128ELi8ELi4ELi4ELi4ELb1ELb0EN7cutlass10bfloat16_tE19Flash_kernel_traitsILi32ELi128ELi128ELi8ES3_EELb0ELb0ELb0ELb0ELb1ELb1ELb0EEEvNS_16Flash_bwd_paramsE --------------------------
	.section	.nv.info._ZN5flash44flash_bwd_dq_dk_dv_loop_seqk_parallel_kernelI23Flash_bwd_kernel_traitsILi32ELi128ELi128ELi8ELi4ELi4ELi4ELb1ELb0EN7cutlass10bfloat16_tE19Flash_kernel_traitsILi32ELi128ELi128ELi8ES3_EELb0ELb0ELb0ELb0ELb1ELb1ELb0EEEvNS_16Flash_bwd_paramsE,"",@"SHT_CUDA_INFO"
	.sectionflags	@""
	.align	4


	//----- nvinfo : EIATTR_CUDA_API_VERSION
	.align		4
        /*0000*/ 	.byte	0x04, 0x37
        /*0002*/ 	.short	(.L_294 - .L_293)
.L_293:
        /*0004*/ 	.word	0x00000082


	//----- nvinfo : EIATTR_SW2861232_WAR
	.align		4
.L_294:
        /*0008*/ 	.byte	0x01, 0x35
	.zero		2


	//----- nvinfo : EIATTR_PARAM_CBANK
	.align		4
        /*000c*/ 	.byte	0x04, 0x0a
        /*000e*/ 	.short	(.L_296 - .L_295)
	.align		4
.L_295:
        /*0010*/ 	.word	index@(.nv.constant0._ZN5flash44flash_bwd_dq_dk_dv_loop_seqk_parallel_kernelI23Flash_bwd_kernel_traitsILi32ELi128ELi128ELi8ELi4ELi4ELi4ELb1ELb0EN7cutlass10bfloat16_tE19Flash_kernel_traitsILi32ELi128ELi128ELi8ES3_EELb0ELb0ELb0ELb0ELb1ELb1ELb0EEEvNS_16Flash_bwd_paramsE)
        /*0014*/ 	.short	0x0160
        /*0016*/ 	.short	0x0280


	//----- nvinfo : EIATTR_CBANK_PARAM_SIZE
	.align		4
.L_296:
        /*0018*/ 	.byte	0x03, 0x19
        /*001a*/ 	.short	0x0280


	//----- nvinfo : EIATTR_KPARAM_INFO
	.align		4
        /*001c*/ 	.byte	0x04, 0x17
        /*001e*/ 	.short	(.L_298 - .L_297)
.L_297:
        /*0020*/ 	.word	0x00000000
        /*0024*/ 	.short	0x0000
        /*0026*/ 	.short	0x0000
        /*0028*/ 	.byte	0x00, 0xf0, 0x01, 0x0a


	//----- nvinfo : EIATTR_MAXREG_COUNT
	.align		4
.L_298:
        /*002c*/ 	.byte	0x03, 0x1b
        /*002e*/ 	.short	0x00ff


	//----- nvinfo : EIATTR_NUM_BARRIERS
	.align		4
        /*0030*/ 	.byte	0x02, 0x4c
        /*0032*/ 	.byte	0x01
	.zero		1


	//----- nvinfo : EIATTR_MERCURY_ISA_VERSION
	.align		4
        /*0034*/ 	.byte	0x03, 0x5f
        /*0036*/ 	.short	0x0000


	//----- nvinfo : EIATTR_EXIT_INSTR_OFFSETS
	.align		4
        /*0038*/ 	.byte	0x04, 0x1c
        /*003a*/ 	.short	(.L_300 - .L_299)


	//   ....[0]....
.L_299:
        /*003c*/ 	.word	0x00000090


	//   ....[1]....
        /*0040*/ 	.word	0x00005b60


	//----- nvinfo : EIATTR_CTAIDZ_USED
	.align		4
.L_300:
        /*0044*/ 	.byte	0x01, 0x04
	.zero		2


//--------------------- .nv.info._ZN5flash44flash_bwd_dq_dk_dv_loop_seqk_parallel_kernelI23Flash_bwd_kernel_traitsILi32ELi128ELi128ELi8ELi4ELi4ELi4ELb1ELb0EN7cutlass10bfloat16_tE19Flash_kernel_traitsILi32ELi128ELi128ELi8ES3_EELb0ELb0ELb0ELb1ELb0ELb0ELb0EEEvNS_16Flash_bwd_paramsE --------------------------
	.section	.nv.info._ZN5flash44flash_bwd_dq_dk_dv_loop_seqk_parallel_kernelI23Flash_bwd_kernel_traitsILi32ELi128ELi128ELi8ELi4ELi4ELi4ELb1ELb0EN7cutlass10bfloat16_tE19Flash_kernel_traitsILi32ELi128ELi128ELi8ES3_EELb0ELb0ELb0ELb1ELb0ELb0ELb0EEEvNS_16Flash_bwd_paramsE,"",@"SHT_CUDA_INFO"
	.sectionflags	@""
	.align	4


	//----- nvinfo : EIATTR_CUDA_API_VERSION
	.align		4
        /*0000*/ 	.byte	0x04, 0x37
        /*0002*/ 	.short	(.L_302 - .L_301)
.L_301:
        /*0004*/ 	.word	0x00000082


	//----- nvinfo : EIATTR_SW2861232_WAR
	.align		4
.L_302:
        /*0008*/ 	.byte	0x01, 0x35
	.zero		2


	//----- nvinfo : EIATTR_PARAM_CBANK
	.align		4
        /*000c*/ 	.byte	0x04, 0x0a
        /*000e*/ 	.short	(.L_304 - .L_303)
	.align		4
.L_303:
        /*0010*/ 	.word	index@(.nv.constant0._ZN5flash44flash_bwd_dq_dk_dv_loop_seqk_parallel_kernelI23Flash_bwd_kernel_traitsILi32ELi128ELi128ELi8ELi4ELi4ELi4ELb1ELb0EN7cutlass10bfloat16_tE19Flash_kernel_traitsILi32ELi128ELi128ELi8ES3_EELb0ELb0ELb0ELb1ELb0ELb0ELb0EEEvNS_16Flash_bwd_paramsE)
        /*0014*/ 	.short	0x0160
        /*0016*/ 	.short	0x0280


	//----- nvinfo : EIATTR_CBANK_PARAM_SIZE
	.align		4
.L_304:
        /*0018*/ 	.byte	0x03, 0x19
        /*001a*/ 	.short	0x0280


	//----- nvinfo : EIATTR_KPARAM_INFO
	.align		4
        /*001c*/ 	.byte	0x04, 0x17
        /*001e*/ 	.short	(.L_306 - .L_305)
.L_305:
        /*0020*/ 	.word	0x00000000
        /*0024*/ 	.short	0x0000
        /*0026*/ 	.short	0x0000
        /*0028*/ 	.byte	0x00, 0xf0, 0x01, 0x0a


	//----- nvinfo : EIATTR_MAXREG_COUNT
	.align		4
.L_306:
        /*002c*/ 	.byte	0x03, 0x1b
        /*002e*/ 	.short	0x00ff


	//----- nvinfo : EIATTR_NUM_BARRIERS
	.align		4
        /*0030*/ 	.byte	0x02, 0x4c
        /*0032*/ 	.byte	0x01
	.zero		1


	//----- nvinfo : EIATTR_ANNOTATIONS
	.align		4
        /*0034*/ 	.byte	0x04, 0x55
        /*0036*/ 	.short	(.L_308 - .L_307)


	//   ....[0]....
.L_307:
        /* <DEDUP_REMOVED lines=21> */


	//----- nvinfo : EIATTR_MERCURY_ISA_VERSION
	.align		4
.L_308:
        /*0178*/ 	.byte	0x03, 0x5f
        /*017a*/ 	.short	0x0000


	//----- nvinfo : EIATTR_EXIT_INSTR_OFFSETS
	.align		4
        /*017c*/ 	.byte	0x04, 0x1c
        /*017e*/ 	.short	(.L_310 - .L_309)


	//   ....[0]....
.L_309:
        /*0180*/ 	.word	0x000000a0


	//   ....[1]....
        /*0184*/ 	.word	0x000097d0


	//----- nvinfo : EIATTR_CTAIDZ_USED
	.align		4
.L_310:
        /*0188*/ 	.byte	0x01, 0x04
	.zero		2


	//----- nvinfo : EIATTR_CRS_STACK_SIZE
	.align		4
        /*018c*/ 	.byte	0x04, 0x1e
        /*018e*/ 	.short	(.L_312 - .L_311)
.L_311:
        /*0190*/ 	.word	0x00000000
.L_312:


//--------------------- .nv.info._ZN5flash44flash_bwd_dq_dk_dv_loop_seqk_parallel_kernelI23Flash_bwd_kernel_traitsILi32ELi128ELi128ELi8ELi4ELi4ELi4ELb1ELb0EN7cutlass10bfloat16_tE19Flash_kernel_traitsILi32ELi128ELi128ELi8ES3_EELb0ELb0ELb1ELb0ELb0ELb1ELb0EEEvNS_16Flash_bwd_paramsE --------------------------
	.section	.nv.info._ZN5flash44flash_bwd_dq_dk_dv_loop_seqk_parallel_kernelI23Flash_bwd_kernel_traitsILi32ELi128ELi128ELi8ELi4ELi4ELi4ELb1ELb0EN7cutlass10bfloat16_tE19Flash_kernel_traitsILi32ELi128ELi128ELi8ES3_EELb0ELb0ELb1ELb0ELb0ELb1ELb0EEEvNS_16Flash_bwd_paramsE,"",@"SHT_CUDA_INFO"
	.sectionflags	@""
	.align	4


	//----- nvinfo : EIATTR_CUDA_API_VERSION
	.align		4
        /*0000*/ 	.byte	0x04, 0x37
        /*0002*/ 	.short	(.L_314 - .L_313)
.L_313:
        /*0004*/ 	.word	0x00000082


	//----- nvinfo : EIATTR_SW2861232_WAR
	.align		4
.L_314:
        /*0008*/ 	.byte	0x01, 0x35
	.zero		2


	//----- nvinfo : EIATTR_PARAM_CBANK
	.align		4
        /*000c*/ 	.byte	0x04, 0x0a
        /*000e*/ 	.short	(.L_316 - .L_315)
	.align		4
.L_315:
        /*0010*/ 	.word	index@(.nv.constant0._ZN5flash44flash_bwd_dq_dk_dv_loop_seqk_parallel_kernelI23Flash_bwd_kernel_traitsILi32ELi128ELi128ELi8ELi4ELi4ELi4ELb1ELb0EN7cutlass10bfloat16_tE19Flash_kernel_traitsILi32ELi128ELi128ELi8ES3_EELb0ELb0ELb1ELb0ELb0ELb1ELb0EEEvNS_16Flash_bwd_paramsE)
        /*0014*/ 	.short	0x0160
        /*0016*/ 	.short	0x0280


	//----- nvinfo : EIATTR_CBANK_PARAM_SIZE
	.align		4
.L_316:
        /*0018*/ 	.byte	0x03, 0x19
        /*001a*/ 	.short	0x0280


	//----- nvinfo : EIATTR_KPARAM_INFO
	.align		4
        /*001c*/ 	.byte	0x04, 0x17
        /*001e*/ 	.short	(.L_318 - .L_317)
.L_317:
        /*0020*/ 	.word	0x00000000
        /*0024*/ 	.short	0x0000
        /*0026*/ 	.short	0x0000
        /*0028*/ 	.byte	0x00, 0xf0, 0x01, 0x0a


	//----- nvinfo : EIATTR_MAXREG_COUNT
	.align		4
.L_318:
        /*002c*/ 	.byte	0x03, 0x1b
        /*002e*/ 	.short	0x00ff


	//----- nvinfo : EIATTR_NUM_BARRIERS
	.align		4
        /*0030*/ 	.byte	0x02, 0x4c
        /*0032*/ 	.byte	0x01
	.zero		1


	//----- nvinfo : EIATTR_ANNOTATIONS
	.align		4
        /*0034*/ 	.byte	0x04, 0x55
        /*0036*/ 	.short	(.L_320 - .L_319)


	//   ....[0]....
.L_319:
        /* <DEDUP_REMOVED lines=11> */


	//----- nvinfo : EIATTR_MERCURY_ISA_VERSION
	.align		4
.L_320:
        /*00d8*/ 	.byte	0x03, 0x5f
        /*00da*/ 	.short	0x0000


	//----- nvinfo : EIATTR_EXIT_INSTR_OFFSETS
	.align		4
        /*00dc*/ 	.byte	0x04, 0x1c
        /*00de*/ 	.short	(.L_322 - .L_321)


	//   ....[0]....
.L_321:
        /*00e0*/ 	.word	0x000000a0


	//   ....[1]....
        /*00e4*/ 	.word	0x00008630


	//----- nvinfo : EIATTR_CTAIDZ_USED
	.align		4
.L_322:
        /*00e8*/ 	.byte	0x01, 0x04
	.zero		2


	//----- nvinfo : EIATTR_CRS_STACK_SIZE
	.align		4
        /*00ec*/ 	.byte	0x04, 0x1e
        /*00ee*/ 	.short	(.L_324 - .L_323)
.L_323:
        /*00f0*/ 	.word	0x00000000
.L_324:


//--------------------- .nv.info._ZN5flash44flash_bwd_dq_dk_dv_loop_seqk_parallel_kernelI23Flash_bwd_kernel_traitsILi32ELi128ELi128ELi8ELi4ELi4ELi4ELb1ELb0EN7cutlass10bfloat16_tE19Flash_kernel_traitsILi32ELi128ELi128ELi8ES3_EELb0ELb0ELb1ELb1ELb0ELb0ELb0EEEvNS_16Flash_bwd_paramsE --------------------------
	.section	.nv.info._ZN5flash44flash_bwd_dq_dk_dv_loop_seqk_parallel_kernelI23Flash_bwd_kernel_traitsILi32ELi128ELi128ELi8ELi4ELi4ELi4ELb1ELb0EN7cutlass10bfloat16_tE19Flash_kernel_traitsILi32ELi128ELi128ELi8ES3_EELb0ELb0ELb1ELb1ELb0ELb0ELb0EEEvNS_16Flash_bwd_paramsE,"",@"SHT_CUDA_INFO"
	.sectionflags	@""
	.align	4


	//----- nvinfo : EIATTR_CUDA_API_VERSION
	.align		4
        /*0000*/ 	.byte	0x04, 0x37
        /*0002*/ 	.short	(.L_326 - .L_325)
.L_325:
        /*0004*/ 	.word	0x00000082


	//----- nvinfo : EIATTR_SW2861232_WAR
	.align		4
.L_326:
        /*0008*/ 	.byte	0x01, 0x35
	.zero		2


	//----- nvinfo : EIATTR_PARAM_CBANK
	.align		4
        /*000c*/ 	.byte	0x04, 0x0a
        /*000e*/ 	.short	(.L_328 - .L_327)
	.align		4
.L_327:
        /*0010*/ 	.word	index@(.nv.constant0._ZN5flash44flash_bwd_dq_dk_dv_loop_seqk_parallel_kernelI23Flash_bwd_kernel_traitsILi32ELi128ELi128ELi8ELi4ELi4ELi4ELb1ELb0EN7cutlass10bfloat16_tE19Flash_kernel_traitsILi32ELi128ELi128ELi8ES3_EELb0ELb0ELb1ELb1ELb0ELb0ELb0EEEvNS_16Flash_bwd_paramsE)
        /*0014*/ 	.short	0x0160
        /*0016*/ 	.short	0x0280


	//----- nvinfo : EIATTR_CBANK_PARAM_SIZE
	.align		4
.L_328:
        /*0018*/ 	.byte	0x03, 0x19
        /*001a*/ 	.short	0x0280


	//----- nvinfo : EIATTR_KPARAM_INFO
	.align		4
        /*001c*/ 	.byte	0x04, 0x17
        /*001e*/ 	.short	(.L_330 - .L_329)
.L_329:
        /*0020*/ 	.word	0x00000000
        /*0024*/ 	.short	0x0000
        /*0026*/ 	.short	0x0000
        /*0028*/ 	.byte	0x00, 0xf0, 0x01, 0x0a


	//----- nvinfo : EIATTR_MAXREG_COUNT
	.align		4
.L_330:
        /*002c*/ 	.byte	0x03, 0x1b
        /*002e*/ 	.short	0x00ff


	//----- nvinfo : EIATTR_NUM_BARRIERS
	.align		4
        /*0030*/ 	.byte	0x02, 0x4c
        /*0032*/ 	.byte	0x01
	.zero		1


	//----- nvinfo : EIATTR_ANNOTATIONS
	.align		4
        /*0034*/ 	.byte	0x04, 0x55
        /*0036*/ 	.short	(.L_332 - .L_331)


	//   ....[0]....
.L_331:
        /* <DEDUP_REMOVED lines=13> */


	//----- nvinfo : EIATTR_MERCURY_ISA_VERSION
	.align		4
.L_332:
        /*00f8*/ 	.byte	0x03, 0x5f
        /*00fa*/ 	.short	0x0000


	//----- nvinfo : EIATTR_EXIT_INSTR_OFFSETS
	.align		4
        /*00fc*/ 	.byte	0x04, 0x1c
        /*00fe*/ 	.short	(.L_334 - .L_333)


	//   ....[0]....
.L_333:
        /*0100*/ 	.word	0x000000a0


	//   ....[1]....
        /*0104*/ 	.word	0x000099a0


	//----- nvinfo : EIATTR_CTAIDZ_USED
	.align		4
.L_334:
        /*0108*/ 	.byte	0x01, 0x04
	.zero		2


	//----- nvinfo : EIATTR_CRS_STACK_SIZE
	.align		4
        /*010c*/ 	.byte	0x04, 0x1e
        /*010e*/ 	.short	(.L_336 - .L_335)
.L_335:
        /*0110*/ 	.word	0x00000000
.L_336:


//--------------------- .nv.info._ZN5flash27flash_bwd_convert_dq_kernelI23Flash_bwd_kernel_traitsILi32ELi128ELi128ELi8ELi4ELi4ELi4ELb1ELb0EN7cutlass10bfloat16_tE19Flash_kernel_traitsILi32ELi128ELi128ELi8ES3_EEEEvNS_16Flash_bwd_paramsEi --------------------------
	.section	.nv.info._ZN5flash27flash_bwd_convert_dq_kernelI23Flash_bwd_kernel_traitsILi32ELi128ELi128ELi8ELi4ELi4ELi4ELb1ELb0EN7cutlass10bfloat16_tE19Flash_kernel_traitsILi32ELi128ELi128ELi8ES3_EEEEvNS_16Flash_bwd_paramsEi,"",@"SHT_CUDA_INFO"
	.sectionflags	@""
	.align	4


	//----- nvinfo : EIATTR_CUDA_API_VERSION
	.align		4
        /*0000*/ 	.byte	0x04, 0x37
        /*0002*/ 	.short	(.L_338 - .L_337)
.L_337:
        /*0004*/ 	.word	0x00000082


	//----- nvinfo : EIATTR_SW2861232_WAR
	.align		4
.L_338:
        /*0008*/ 	.byte	0x01, 0x35
	.zero		2


	//----- nvinfo : EIATTR_PARAM_CBANK
	.align		4
        /*000c*/ 	.byte	0x04, 0x0a
        /*000e*/ 	.short	(.L_340 - .L_339)
	.align		4
.L_339:
        /*0010*/ 	.word	index@(.nv.constant0._ZN5flash27flash_bwd_convert_dq_kernelI23Flash_bwd_kernel_traitsILi32ELi128ELi128ELi8ELi4ELi4ELi4ELb1ELb0EN7cutlass10bfloat16_tE19Flash_kernel_traitsILi32ELi128ELi128ELi8ES3_EEEEvNS_16Flash_bwd_paramsEi)
        /*0014*/ 	.short	0x0160
        /*0016*/ 	.short	0x0284


	//----- nvinfo : EIATTR_CBANK_PARAM_SIZE
	.align		4
.L_340:
        /*0018*/ 	.byte	0x03, 0x19
        /*001a*/ 	.short	0x0284


	//----- nvinfo : EIATTR_KPARAM_INFO
	.align		4
        /*001c*/ 	.byte	0x04, 0x17
        /*001e*/ 	.short	(.L_342 - .L_341)
.L_341:
        /*0020*/ 	.word	0x00000000
        /*0024*/ 	.short	0x0001
        /*0026*/ 	.short	0x0280
        /*0028*/ 	.byte	0x00, 0xf0, 0x11, 0x00


	//----- nvinfo : EIATTR_KPARAM_INFO
	.align		4
.L_342:
        /*002c*/ 	.byte	0x04, 0x17
        /*002e*/ 	.short	(.L_344 - .L_343)
.L_343:
        /*0030*/ 	.word	0x00000000
        /*0034*/ 	.short	0x0000
        /*0036*/ 	.short	0x0000
        /*0038*/ 	.byte	0x00, 0xf0, 0x01, 0x0a


	//----- nvinfo : EIATTR_MAXREG_COUNT
	.align		4
.L_344:
        /*003c*/ 	.byte	0x03, 0x1b
        /*003e*/ 	.short	0x00ff


	//----- nvinfo : EIATTR_NUM_BARRIERS
	.align		4
        /*0040*/ 	.byte	0x02, 0x4c
        /*0042*/ 	.byte	0x01
	.zero		1


	//----- nvinfo : EIATTR_MERCURY_ISA_VERSION
	.align		4
        /*0044*/ 	.byte	0x03, 0x5f
        /*0046*/ 	.short	0x0000


	//----- nvinfo : EIATTR_EXIT_INSTR_OFFSETS
	.align		4
        /*0048*/ 	.byte	0x04, 0x1c
        /*004a*/ 	.short	(.L_346 - .L_345)


	//   ....[0]....
.L_345:
        /*004c*/ 	.word	0x000000f0


	//   ....[1]....
        /*0050*/ 	.word	0x00001770


	//   ....[2]....
        /*0054*/ 	.word	0x00001830


	//----- nvinfo : EIATTR_CTAIDZ_USED
	.align		4
.L_346:
        /*0058*/ 	.byte	0x01, 0x04
	.zero		2


	//----- nvinfo : EIATTR_CRS_STACK_SIZE
	.align		4
        /*005c*/ 	.byte	0x04, 0x1e
        /*005e*/ 	.short	(.L_348 - .L_347)
.L_347:
        /*0060*/ 	.word	0x00000000
.L_348:


//--------------------- .nv.info._ZN5flash44flash_bwd_dq_dk_dv_loop_seqk_parallel_kernelI23Flash_bwd_kernel_traitsILi32ELi128ELi128ELi8ELi4ELi4ELi4ELb1ELb0EN7cutlass10bfloat16_tE19Flash_kernel_traitsILi32ELi128ELi128ELi8ES3_EELb1ELb0ELb0ELb0ELb0ELb1ELb0EEEvNS_16Flash_bwd_paramsE --------------------------
	.section	.nv.info._ZN5flash44flash_bwd_dq_dk_dv_loop_seqk_parallel_kernelI23Flash_bwd_kernel_traitsILi32ELi128ELi128ELi8ELi4ELi4ELi4ELb1ELb0EN7cutlass10bfloat16_tE19Flash_kernel_traitsILi32ELi128ELi128ELi8ES3_EELb1ELb0ELb0ELb0ELb0ELb1ELb0EEEvNS_16Flash_bwd_paramsE,"",@"SHT_CUDA_INFO"
	.sectionflags	@""
	.align	4


	//----- nvinfo : EIATTR_CUDA_API_VERSION
	.align		4
        /*0000*/ 	.byte	0x04, 0x37
        /*0002*/ 	.short	(.L_350 - .L_349)
.L_349:
        /*0004*/ 	.word	0x00000082


	//----- nvinfo : EIATTR_SW2861232_WAR
	.align		4
.L_350:
        /*0008*/ 	.byte	0x01, 0x35
	.zero		2


	//----- nvinfo : EIATTR_PARAM_CBANK
	.align		4
        /*000c*/ 	.byte	0x04, 0x0a
        /*000e*/ 	.short	(.L_352 - .L_351)
	.align		4
.L_351:
        /*0010*/ 	.word	index@(.nv.constant0._ZN5flash44flash_bwd_dq_dk_dv_loop_seqk_parallel_kernelI23Flash_bwd_kernel_traitsILi32ELi128ELi128ELi8ELi4ELi4ELi4ELb1ELb0EN7cutlass10bfloat16_tE19Flash_kernel_traitsILi32ELi128ELi128ELi8ES3_EELb1ELb0ELb0ELb0ELb0ELb1ELb0EEEvNS_16Flash_bwd_paramsE)
        /*0014*/ 	.short	0x0160
        /*0016*/ 	.short	0x0280


	//----- nvinfo : EIATTR_CBANK_PARAM_SIZE
	.align		4
.L_352:
        /*0018*/ 	.byte	0x03, 0x19
        /*001a*/ 	.short	0x0280


	//----- nvinfo : EIATTR_KPARAM_INFO
	.align		4
        /*001c*/ 	.byte	0x04, 0x17
        /*001e*/ 	.short	(.L_354 - .L_353)
.L_353:
        /*0020*/ 	.word	0x00000000
        /*0024*/ 	.short	0x0000
        /*0026*/ 	.short	0x0000
        /*0028*/ 	.byte	0x00, 0xf0, 0x01, 0x0a


	//----- nvinfo : EIATTR_MAXREG_COUNT
	.align		4
.L_354:
        /*002c*/ 	.byte	0x03, 0x1b
        /*002e*/ 	.short	0x00ff


	//----- nvinfo : EIATTR_NUM_BARRIERS
	.align		4
        /*0030*/ 	.byte	0x02, 0x4c
        /*0032*/ 	.byte	0x01
	.zero		1


	//----- nvinfo : EIATTR_ANNOTATIONS
	.align		4
        /*0034*/ 	.byte	0x04, 0x55
        /*0036*/ 	.short	(.L_356 - .L_355)


	//   ....[0]....
.L_355:
        /* <DEDUP_REMOVED lines=12> */


	//----- nvinfo : EIATTR_MERCURY_ISA_VERSION
	.align		4
.L_356:
        /*00e8*/ 	.byte	0x03, 0x5f
        /*00ea*/ 	.short	0x0000


	//----- nvinfo : EIATTR_EXIT_INSTR_OFFSETS
	.align		4
        /*00ec*/ 	.byte	0x04, 0x1c
        /*00ee*/ 	.short	(.L_358 - .L_357)


	//   ....[0]....
.L_357:
        /*00f0*/ 	.word	0x000000a0


	//   ....[1]....
        /*00f4*/ 	.word	0x0000a1f0


	//----- nvinfo : EIATTR_CTAIDZ_USED
	.align		4
.L_358:
        /*00f8*/ 	.byte	0x01, 0x04
	.zero		2


	//----- nvinfo : EIATTR_CRS_STACK_SIZE
	.align		4
        /*00fc*/ 	.byte	0x04, 0x1e
        /*00fe*/ 	.short	(.L_360 - .L_359)
.L_359:
        /*0100*/ 	.word	0x00000000
.L_360:


//--------------------- .nv.info._ZN5flash44flash_bwd_dq_dk_dv_loop_seqk_parallel_kernelI23Flash_bwd_kernel_traitsILi32ELi128ELi128ELi8ELi4ELi4ELi4ELb1ELb0EN7cutlass10bfloat16_tE19Flash_kernel_traitsILi32ELi128ELi128ELi8ES3_EELb0ELb0ELb0ELb0ELb0ELb1ELb1EEEvNS_16Flash_bwd_paramsE --------------------------
	.section	.nv.info._ZN5flash44flash_bwd_dq_dk_dv_loop_seqk_parallel_kernelI23Flash_bwd_kernel_traitsILi32ELi128ELi128ELi8ELi4ELi4ELi4ELb1ELb0EN7cutlass10bfloat16_tE19Flash_kernel_traitsILi32ELi128ELi128ELi8ES3_EELb0ELb0ELb0ELb0ELb0ELb1ELb1EEEvNS_16Flash_bwd_paramsE,"",@"SHT_CUDA_INFO"
	.sectionflags	@""
	.align	4


	//----- nvinfo : EIATTR_CUDA_API_VERSION
	.align		4
        /*0000*/ 	.byte	0x04, 0x37
        /*0002*/ 	.short	(.L_362 - .L_361)
.L_361:
        /*0004*/ 	.word	0x00000082


	//----- nvinfo : EIATTR_SW2861232_WAR
	.align		4
.L_362:
        /*0008*/ 	.byte	0x01, 0x35
	.zero		2


	//----- nvinfo : EIATTR_PARAM_CBANK
	.align		4
        /*000c*/ 	.byte	0x04, 0x0a
        /*000e*/ 	.short	(.L_364 - .L_363)
	.align		4
.L_363:
        /*0010*/ 	.word	index@(.nv.constant0._ZN5flash44flash_bwd_dq_dk_dv_loop_seqk_parallel_kernelI23Flash_bwd_kernel_traitsILi32ELi128ELi128ELi8ELi4ELi4ELi4ELb1ELb0EN7cutlass10bfloat16_tE19Flash_kernel_traitsILi32ELi128ELi128ELi8ES3_EELb0ELb0ELb0ELb0ELb0ELb1ELb1EEEvNS_16Flash_bwd_paramsE)
        /*0014*/ 	.short	0x0160
        /*0016*/ 	.short	0x0280


	//----- nvinfo : EIATTR_CBANK_PARAM_SIZE
	.align		4
.L_364:
        /*0018*/ 	.byte	0x03, 0x19
        /*001a*/ 	.short	0x0280


	//----- nvinfo : EIATTR_KPARAM_INFO
	.align		4
        /*001c*/ 	.byte	0x04, 0x17
        /*001e*/ 	.short	(.L_366 - .L_365)
.L_365:
        /*0020*/ 	.word	0x00000000
        /*0024*/ 	.short	0x0000
        /*0026*/ 	.short	0x0000
        /*0028*/ 	.byte	0x00, 0xf0, 0x01, 0x0a


	//----- nvinfo : EIATTR_MAXREG_COUNT
	.align		4
.L_366:
        /*002c*/ 	.byte	0x03, 0x1b
        /*002e*/ 	.short	0x00ff


	//----- nvinfo : EIATTR_NUM_BARRIERS
	.align		4
        /*0030*/ 	.byte	0x02, 0x4c
        /*0032*/ 	.byte	0x01
	.zero		1


	//----- nvinfo : EIATTR_ANNOTATIONS
	.align		4
        /*0034*/ 	.byte	0x04, 0x55
        /*0036*/ 	.short	(.L_368 - .L_367)


	//   ....[0]....
.L_367:
        /* <DEDUP_REMOVED lines=74> */
        /*04cc*/ 	.byte	0x90, 0x8d, 0x00, 0x00


	//----- nvinfo : EIATTR_MERCURY_ISA_VERSION
	.align		4
.L_368:
        /*04d0*/ 	.byte	0x03, 0x5f
        /*04d2*/ 	.short	0x0000


	//----- nvinfo : EIATTR_EXIT_INSTR_OFFSETS
	.align		4
        /*04d4*/ 	.byte	0x04, 0x1c
        /*04d6*/ 	.short	(.L_370 - .L_369)


	//   ....[0]....
.L_369:
        /*04d8*/ 	.word	0x000000a0


	//   ....[1]....
        /*04dc*/ 	.word	0x0000a250


	//----- nvinfo : EIATTR_CTAIDZ_USED
	.align		4
.L_370:
        /*04e0*/ 	.byte	0x01, 0x04
	.zero		2


	//----- nvinfo : EIATTR_CRS_STACK_SIZE
	.align		4
        /*04e4*/ 	.byte	0x04, 0x1e
        /*04e6*/ 	.short	(.L_372 - .L_371)
.L_371:
        /*04e8*/ 	.word	0x00000000
.L_372:


//--------------------- .nv.info._ZN5flash44flash_bwd_dq_dk_dv_loop_seqk_parallel_kernelI23Flash_bwd_kernel_traitsILi32ELi128ELi128ELi8ELi4ELi4ELi4ELb1ELb0EN7cutlass10bfloat16_tE19Flash_kernel_traitsILi32ELi128ELi128ELi8ES3_EELb1ELb0ELb0ELb0ELb0ELb0ELb0EEEvNS_16Flash_bwd_paramsE --------------------------
	.section	.nv.info._ZN5flash44flash_bwd_dq_dk_dv_loop_seqk_parallel_kernelI23Flash_bwd_kernel_traitsILi32ELi128ELi128ELi8ELi4ELi4ELi4ELb1ELb0EN7cutlass10bfloat16_tE19Flash_kernel_traitsILi32ELi128ELi128ELi8ES3_EELb1ELb0ELb0ELb0ELb0ELb0ELb0EEEvNS_16Flash_bwd_paramsE,"",@"SHT_CUDA_INFO"
	.sectionflags	@""
	.align	4


	//----- nvinfo : EIATTR_CUDA_API_VERSION
	.align		4
        /*0000*/ 	.byte	0x04, 0x37
        /*0002*/ 	.short	(.L_374 - .L_373)
.L_373:
        /*0004*/ 	.word	0x00000082


	//----- nvinfo : EIATTR_SW2861232_WAR
	.align		4
.L_374:
        /*0008*/ 	.byte	0x01, 0x35
	.zero		2


	//----- nvinfo : EIATTR_PARAM_CBANK
	.align		4
        /*000c*/ 	.byte	0x04, 0x0a
        /*000e*/ 	.short	(.L_376 - .L_375)
	.align		4
.L_375:
        /*0010*/ 	.word	index@(.nv.constant0._ZN5flash44flash_bwd_dq_dk_dv_loop_seqk_parallel_kernelI23Flash_bwd_kernel_traitsILi32ELi128ELi128ELi8ELi4ELi4ELi4ELb1ELb0EN7cutlass10bfloat16_tE19Flash_kernel_traitsILi32ELi128ELi128ELi8ES3_EELb1ELb0ELb0ELb0ELb0ELb0ELb0EEEvNS_16Flash_bwd_paramsE)
        /*0014*/ 	.short	0x0160
        /*0016*/ 	.short	0x0280


	//----- nvinfo : EIATTR_CBANK_PARAM_SIZE
	.align		4
.L_376:
        /*0018*/ 	.byte	0x03, 0x19
        /*001a*/ 	.short	0x0280


	//----- nvinfo : EIATTR_KPARAM_INFO
	.align		4
        /*001c*/ 	.byte	0x04, 0x17
        /*001e*/ 	.short	(.L_378 - .L_377)
.L_377:
        /*0020*/ 	.word	0x00000000
        /*0024*/ 	.short	0x0000
        /*0026*/ 	.short	0x0000
        /*0028*/ 	.byte	0x00, 0xf0, 0x01, 0x0a


	//----- nvinfo : EIATTR_MAXREG_COUNT
	.align		4
.L_378:
        /*002c*/ 	.byte	0x03, 0x1b
        /*002e*/ 	.short	0x00ff


	//----- nvinfo : EIATTR_NUM_BARRIERS
	.align		4
        /*0030*/ 	.byte	0x02, 0x4c
        /*0032*/ 	.byte	0x01
	.zero		1


	//----- nvinfo : EIATTR_ANNOTATIONS
	.align		4
        /*0034*/ 	.byte	0x04, 0x55
        /*0036*/ 	.short	(.L_380 - .L_379)


	//   ....[0]....
.L_379:
        /* <DEDUP_REMOVED lines=12> */


	//----- nvinfo : EIATTR_MERCURY_ISA_VERSION
	.align		4
.L_380:
        /*00e8*/ 	.byte	0x03, 0x5f
        /*00ea*/ 	.short	0x0000


	//----- nvinfo : EIATTR_EXIT_INSTR_OFFSETS
	.align		4
        /*00ec*/ 	.byte	0x04, 0x1c
        /*00ee*/ 	.short	(.L_382 - .L_381)


	//   ....[0]....
.L_381:
        /*00f0*/ 	.word	0x000000a0


	//   ....[1]....
        /*00f4*/ 	.word	0x0000a750


	//----- nvinfo : EIATTR_CTAIDZ_USED
	.align		4
.L_382:
        /*00f8*/ 	.byte	0x01, 0x04
	.zero		2


	//----- nvinfo : EIATTR_CRS_STACK_SIZE
	.align		4
        /*00fc*/ 	.byte	0x04, 0x1e
        /*00fe*/ 	.short	(.L_384 - .L_383)
.L_383:
        /*0100*/ 	.word	0x00000000
.L_384:


//--------------------- .nv.info._ZN5flash44flash_bwd_dq_dk_dv_loop_seqk_parallel_kernelI23Flash_bwd_kernel_traitsILi32ELi128ELi128ELi8ELi4ELi4ELi4ELb1ELb0EN7cutlass10bfloat16_tE19Flash_kernel_traitsILi32ELi128ELi128ELi8ES3_EELb0ELb0ELb0ELb0ELb0ELb0ELb1EEEvNS_16Flash_bwd_paramsE --------------------------
	.section	.nv.info._ZN5flash44flash_bwd_dq_dk_dv_loop_seqk_parallel_kernelI23Flash_bwd_kernel_traitsILi32ELi128ELi128ELi8ELi4ELi4ELi4ELb1ELb0EN7cutlass10bfloat16_tE19Flash_kernel_traitsILi32ELi128ELi128ELi8ES3_EELb0ELb0ELb0ELb0ELb0ELb0ELb1EEEvNS_16Flash_bwd_paramsE,"",@"SHT_CUDA_INFO"
	.sectionflags	@""
	.align	4


	//----- nvinfo : EIATTR_CUDA_API_VERSION
	.align		4
        /*0000*/ 	.byte	0x04, 0x37
        /*0002*/ 	.short	(.L_386 - .L_385)
.L_385:
        /*0004*/ 	.word	0x00000082


	//----- nvinfo : EIATTR_SW2861232_WAR
	.align		4
.L_386:
        /*0008*/ 	.byte	0x01, 0x35
	.zero		2


	//----- nvinfo : EIATTR_PARAM_CBANK
	.align		4
        /*000c*/ 	.byte	0x04, 0x0a
        /*000e*/ 	.short	(.L_388 - .L_387)
	.align		4
.L_387:
        /*0010*/ 	.word	index@(.nv.constant0._ZN5flash44flash_bwd_dq_dk_dv_loop_seqk_parallel_kernelI23Flash_bwd_kernel_traitsILi32ELi128ELi128ELi8ELi4ELi4ELi4ELb1ELb0EN7cutlass10bfloat16_tE19Flash_kernel_traitsILi32ELi128ELi128ELi8ES3_EELb0ELb0ELb0ELb0ELb0ELb0ELb1EEEvNS_16Flash_bwd_paramsE)
        /*0014*/ 	.short	0x0160
        /*0016*/ 	.short	0x0280


	//----- nvinfo : EIATTR_CBANK_PARAM_SIZE
	.align		4
.L_388:
        /*0018*/ 	.byte	0x03, 0x19
        /*001a*/ 	.short	0x0280


	//----- nvinfo : EIATTR_KPARAM_INFO
	.align		4
        /*001c*/ 	.byte	0x04, 0x17
        /*001e*/ 	.short	(.L_390 - .L_389)
.L_389:
        /*0020*/ 	.word	0x00000000
        /*0024*/ 	.short	0x0000
        /*0026*/ 	.short	0x0000
        /*0028*/ 	.byte	0x00, 0xf0, 0x01, 0x0a


	//----- nvinfo : EIATTR_MAXREG_COUNT
	.align		4
.L_390:
        /*002c*/ 	.byte	0x03, 0x1b
        /*002e*/ 	.short	0x00ff


	//----- nvinfo : EIATTR_NUM_BARRIERS
	.align		4
        /*0030*/ 	.byte	0x02, 0x4c
        /*0032*/ 	.byte	0x01
	.zero		1


	//----- nvinfo : EIATTR_ANNOTATIONS
	.align		4
        /*0034*/ 	.byte	0x04, 0x55
        /*0036*/ 	.short	(.L_392 - .L_391)


	//   ....[0]....
.L_391:
        /* <DEDUP_REMOVED lines=77> */


	//----- nvinfo : EIATTR_MERCURY_ISA_VERSION
	.align		4
.L_392:
        /*04f0*/ 	.byte	0x03, 0x5f
        /*04f2*/ 	.short	0x0000


	//----- nvinfo : EIATTR_EXIT_INSTR_OFFSETS
	.align		4
        /*04f4*/ 	.byte	0x04, 0x1c
        /*04f6*/ 	.short	(.L_394 - .L_393)


	//   ....[0]....
.L_393:
        /*04f8*/ 	.word	0x000000a0


	//   ....[1]....
        /*04fc*/ 	.word	0x0000a790


	//----- nvinfo : EIATTR_CTAIDZ_USED
	.align		4
.L_394:
        /*0500*/ 	.byte	0x01, 0x04
	.zero		2


	//----- nvinfo : EIATTR_CRS_STACK_SIZE
	.align		4
        /*0504*/ 	.byte	0x04, 0x1e
        /*0506*/ 	.short	(.L_396 - .L_395)
.L_395:
        /*0508*/ 	.word	0x00000000
.L_396:


//--------------------- .nv.info._ZN5flash44flash_bwd_dq_dk_dv_loop_seqk_parallel_kernelI23Flash_bwd_kernel_traitsILi32ELi128ELi128ELi8ELi4ELi4ELi4ELb1ELb0EN7cutlass10bfloat16_tE19Flash_kernel_traitsILi32ELi128ELi128ELi8ES3_EELb1ELb0ELb1ELb0ELb0ELb0ELb0EEEvNS_16Flash_bwd_paramsE --------------------------
	.section	.nv.info._ZN5flash44flash_bwd_dq_dk_dv_loop_seqk_parallel_kernelI23Flash_bwd_kernel_traitsILi32ELi128ELi128ELi8ELi4ELi4ELi4ELb1ELb0EN7cutlass10bfloat16_tE19Flash_kernel_traitsILi32ELi128ELi128ELi8ES3_EELb1ELb0ELb1ELb0ELb0ELb0ELb0EEEvNS_16Flash_bwd_paramsE,"",@"SHT_CUDA_INFO"
	.sectionflags	@""
	.align	4


	//----- nvinfo : EIATTR_CUDA_API_VERSION
	.align		4
        /*0000*/ 	.byte	0x04, 0x37
        /*0002*/ 	.short	(.L_398 - .L_397)
.L_397:
        /*0004*/ 	.word	0x00000082


	//----- nvinfo : EIATTR_SW2861232_WAR
	.align		4
.L_398:
        /*0008*/ 	.byte	0x01, 0x35
	.zero		2


	//----- nvinfo : EIATTR_PARAM_CBANK
	.align		4
        /*000c*/ 	.byte	0x04, 0x0a
        /*000e*/ 	.short	(.L_400 - .L_399)
	.align		4
.L_399:
        /*0010*/ 	.word	index@(.nv.constant0._ZN5flash44flash_bwd_dq_dk_dv_loop_seqk_parallel_kernelI23Flash_bwd_kernel_traitsILi32ELi128ELi128ELi8ELi4ELi4ELi4ELb1ELb0EN7cutlass10bfloat16_tE19Flash_kernel_traitsILi32ELi128ELi128ELi8ES3_EELb1ELb0ELb1ELb0ELb0ELb0ELb0EEEvNS_16Flash_bwd_paramsE)
        /*0014*/ 	.short	0x0160
        /*0016*/ 	.short	0x0280


	//----- nvinfo : EIATTR_CBANK_PARAM_SIZE
	.align		4
.L_400:
        /*0018*/ 	.byte	0x03, 0x19
        /*001a*/ 	.short	0x0280


	//----- nvinfo : EIATTR_KPARAM_INFO
	.align		4
        /*001c*/ 	.byte	0x04, 0x17
        /*001e*/ 	.short	(.L_402 - .L_401)
.L_401:
        /*0020*/ 	.word	0x00000000
        /*0024*/ 	.short	0x0000
        /*0026*/ 	.short	0x0000
        /*0028*/ 	.byte	0x00, 0xf0, 0x01, 0x0a


	//----- nvinfo : EIATTR_MAXREG_COUNT
	.align		4
.L_402:
        /*002c*/ 	.byte	0x03, 0x1b
        /*002e*/ 	.short	0x00ff


	//----- nvinfo : EIATTR_NUM_BARRIERS
	.align		4
        /*0030*/ 	.byte	0x02, 0x4c
        /*0032*/ 	.byte	0x01
	.zero		1


	//----- nvinfo : EIATTR_ANNOTATIONS
	.align		4
        /*0034*/ 	.byte	0x04, 0x55
        /*0036*/ 	.short	(.L_404 - .L_403)


	//   ....[0]....
.L_403:
        /* <DEDUP_REMOVED lines=13> */


	//----- nvinfo : EIATTR_MERCURY_ISA_VERSION
	.align		4
.L_404:
        /*00f8*/ 	.byte	0x03, 0x5f
        /*00fa*/ 	.short	0x0000


	//----- nvinfo : EIATTR_EXIT_INSTR_OFFSETS
	.align		4
        /*00fc*/ 	.byte	0x04, 0x1c
        /*00fe*/ 	.short	(.L_406 - .L_405)


	//   ....[0]....
.L_405:
        /*0100*/ 	.word	0x000000a0


	//   ....[1]....
        /*0104*/ 	.word	0x0000ab90


	//----- nvinfo : EIATTR_CTAIDZ_USED
	.align		4
.L_406:
        /*0108*/ 	.byte	0x01, 0x04
	.zero		2


	//----- nvinfo : EIATTR_CRS_STACK_SIZE
	.align		4
        /*010c*/ 	.byte	0x04, 0x1e
        /*010e*/ 	.short	(.L_408 - .L_407)
.L_407:
        /*0110*/ 	.word	0x00000000
.L_408:


//--------------------- .nv.info._ZN5flash44flash_bwd_dq_dk_dv_loop_seqk_parallel_kernelI23Flash_bwd_kernel_traitsILi32ELi128ELi128ELi8ELi4ELi4ELi4ELb1ELb0EN7cutlass10bfloat16_tE19Flash_kernel_traitsILi32ELi128ELi128ELi8ES3_EELb0ELb0ELb1ELb0ELb0ELb0ELb1EEEvNS_16Flash_bwd_paramsE --------------------------
	.section	.nv.info._ZN5flash44flash_bwd_dq_dk_dv_loop_seqk_parallel_kernelI23Flash_bwd_kernel_traitsILi32ELi128ELi128ELi8ELi4ELi4ELi4ELb1ELb0EN7cutlass10bfloat16_tE19Flash_kernel_traitsILi32ELi128ELi128ELi8ES3_EELb0ELb0ELb1ELb0ELb0ELb0ELb1EEEvNS_16Flash_bwd_paramsE,"",@"SHT_CUDA_INFO"
	.sectionflags	@""
	.align	4


	//----- nvinfo : EIATTR_CUDA_API_VERSION
	.align		4
        /*0000*/ 	.byte	0x04, 0x37
        /*0002*/ 	.short	(.L_410 - .L_409)
.L_409:
        /*0004*/ 	.word	0x00000082


	//----- nvinfo : EIATTR_SW2861232_WAR
	.align		4
.L_410:
        /*0008*/ 	.byte	0x01, 0x35
	.zero		2


	//----- nvinfo : EIATTR_PARAM_CBANK
	.align		4
        /*000c*/ 	.byte	0x04, 0x0a
        /*000e*/ 	.short	(.L_412 - .L_411)
	.align		4
.L_411:
        /*0010*/ 	.word	index@(.nv.constant0._ZN5flash44flash_bwd_dq_dk_dv_loop_seqk_parallel_kernelI23Flash_bwd_kernel_traitsILi32ELi128ELi128ELi8ELi4ELi4ELi4ELb1ELb0EN7cutlass10bfloat16_tE19Flash_kernel_traitsILi32ELi128ELi128ELi8ES3_EELb0ELb0ELb1ELb0ELb0ELb0ELb1EEEvNS_16Flash_bwd_paramsE)
        /*0014*/ 	.short	0x0160
        /*0016*/ 	.short	0x0280


	//----- nvinfo : EIATTR_CBANK_PARAM_SIZE
	.align		4
.L_412:
        /*0018*/ 	.byte	0x03, 0x19
        /*001a*/ 	.short	0x0280


	//----- nvinfo : EIATTR_KPARAM_INFO
	.align		4
        /*001c*/ 	.byte	0x04, 0x17
        /*001e*/ 	.short	(.L_414 - .L_413)
.L_413:
        /*0020*/ 	.word	0x00000000
        /*0024*/ 	.short	0x0000
        /*0026*/ 	.short	0x0000
        /*0028*/ 	.byte	0x00, 0xf0, 0x01, 0x0a


	//----- nvinfo : EIATTR_MAXREG_COUNT
	.align		4
.L_414:
        /*002c*/ 	.byte	0x03, 0x1b
        /*002e*/ 	.short	0x00ff


	//----- nvinfo : EIATTR_NUM_BARRIERS
	.align		4
        /*0030*/ 	.byte	0x02, 0x4c
        /*0032*/ 	.byte	0x01
	.zero		1


	//----- nvinfo : EIATTR_ANNOTATIONS
	.align		4
        /*0034*/ 	.byte	0x04, 0x55
        /*0036*/ 	.short	(.L_416 - .L_415)


	//   ....[0]....
.L_415:
        /* <DEDUP_REMOVED lines=86> */


	//----- nvinfo : EIATTR_MERCURY_ISA_VERSION
	.align		4
.L_416:
        /*0588*/ 	.byte	0x03, 0x5f
        /*058a*/ 	.short	0x0000


	//----- nvinfo : EIATTR_EXIT_INSTR_OFFSETS
	.align		4
        /*058c*/ 	.byte	0x04, 0x1c
        /*058e*/ 	.short	(.L_418 - .L_417)


	//   ....[0]....
.L_417:
        /*0590*/ 	.word	0x000000a0


	//   ....[1]....
        /*0594*/ 	.word	0x0000ace0


	//----- nvinfo : EIATTR_CTAIDZ_USED
	.align		4
.L_418:
        /*0598*/ 	.byte	0x01, 0x04
	.zero		2


	//----- nvinfo : EIATTR_CRS_STACK_SIZE
	.align		4
        /*059c*/ 	.byte	0x04, 0x1e
        /*059e*/ 	.short	(.L_420 - .L_419)
.L_419:
        /*05a0*/ 	.word	0x00000000
.L_420:


//--------------------- .nv.info._ZN5flash44flash_bwd_dq_dk_dv_loop_seqk_parallel_kernelI23Flash_bwd_kernel_traitsILi32ELi128ELi128ELi8ELi4ELi4ELi4ELb1ELb0EN7cutlass10bfloat16_tE19Flash_kernel_traitsILi32ELi128ELi128ELi8ES3_EELb1ELb0ELb0ELb0ELb1ELb1ELb0EEEvNS_16Flash_bwd_paramsE --------------------------
	.section	.nv.info._ZN5flash44flash_bwd_dq_dk_dv_loop_seqk_parallel_kernelI23Flash_bwd_kernel_traitsILi32ELi128ELi128ELi8ELi4ELi4ELi4ELb1ELb0EN7cutlass10bfloat16_tE19Flash_kernel_traitsILi32ELi128ELi128ELi8ES3_EELb1ELb0ELb0ELb0ELb1ELb1ELb0EEEvNS_16Flash_bwd_paramsE,"",@"SHT_CUDA_INFO"
	.sectionflags	@""
	.align	4


	//----- nvinfo : EIATTR_CUDA_API_VERSION
	.align		4
        /*0000*/ 	.byte	0x04, 0x37
        /*0002*/ 	.short	(.L_422 - .L_421)
.L_421:
        /*0004*/ 	.word	0x00000082


	//----- nvinfo : EIATTR_SW2861232_WAR
	.align		4
.L_422:
        /*0008*/ 	.byte	0x01, 0x35
	.zero		2


	//----- nvinfo : EIATTR_PARAM_CBANK
	.align		4
        /*000c*/ 	.byte	0x04, 0x0a
        /*000e*/ 	.short	(.L_424 - .L_423)
	.align		4
.L_423:
        /*0010*/ 	.word	index@(.nv.constant0._ZN5flash44flash_bwd_dq_dk_dv_loop_seqk_parallel_kernelI23Flash_bwd_kernel_traitsILi32ELi128ELi128ELi8ELi4ELi4ELi4ELb1ELb0EN7cutlass10bfloat16_tE19Flash_kernel_traitsILi32ELi128ELi128ELi8ES3_EELb1ELb0ELb0ELb0ELb1ELb1ELb0EEEvNS_16Flash_bwd_paramsE)
        /*0014*/ 	.short	0x0160
        /*0016*/ 	.short	0x0280


	//----- nvinfo : EIATTR_CBANK_PARAM_SIZE
	.align		4
.L_424:
        /*0018*/ 	.byte	0x03, 0x19
        /*001a*/ 	.short	0x0280


	//----- nvinfo : EIATTR_KPARAM_INFO
	.align		4
        /*001c*/ 	.byte	0x04, 0x17
        /*001e*/ 	.short	(.L_426 - .L_425)
.L_425:
        /*0020*/ 	.word	0x00000000
        /*0024*/ 	.short	0x0000
        /*0026*/ 	.short	0x0000
        /*0028*/ 	.byte	0x00, 0xf0, 0x01, 0x0a


	//----- nvinfo : EIATTR_MAXREG_COUNT
	.align		4
.L_426:
        /*002c*/ 	.byte	0x03, 0x1b
        /*002e*/ 	.short	0x00ff


	//----- nvinfo : EIATTR_NUM_BARRIERS
	.align		4
        /*0030*/ 	.byte	0x02, 0x4c
        /*0032*/ 	.byte	0x01
	.zero		1


	//----- nvinfo : EIATTR_MERCURY_ISA_VERSION
	.align		4
        /*0034*/ 	.byte	0x03, 0x5f
        /*0036*/ 	.short	0x0000


	//----- nvinfo : EIATTR_EXIT_INSTR_OFFSETS
	.align		4
        /*0038*/ 	.byte	0x04, 0x1c
        /*003a*/ 	.short	(.L_428 - .L_427)


	//   ....[0]....
.L_427:
        /*003c*/ 	.word	0x00000090


	//   ....[1]....
        /*0040*/ 	.word	0x00007b20


	//----- nvinfo : EIATTR_CTAIDZ_USED
	.align		4
.L_428:
        /*0044*/ 	.byte	0x01, 0x04
	.zero		2


//--------------------- .nv.info._ZN5flash44flash_bwd_dq_dk_dv_loop_seqk_parallel_kernelI23Flash_bwd_kernel_traitsILi32ELi128ELi128ELi8ELi4ELi4ELi4ELb1ELb0EN7cutlass10bfloat16_tE19Flash_kernel_traitsILi32ELi128ELi128ELi8ES3_EELb0ELb0ELb0ELb0ELb1ELb1ELb1EEEvNS_16Flash_bwd_paramsE --------------------------
	.section	.nv.info._ZN5flash44flash_bwd_dq_dk_dv_loop_seqk_parallel_kernelI23Flash_bwd_kernel_traitsILi32ELi128ELi128ELi8ELi4ELi4ELi4ELb1ELb0EN7cutlass10bfloat16_tE19Flash_kernel_traitsILi32ELi128ELi128ELi8ES3_EELb0ELb0ELb0ELb0ELb1ELb1ELb1EEEvNS_16Flash_bwd_paramsE,"",@"SHT_CUDA_INFO"
	.sectionflags	@""
	.align	4


	//----- nvinfo : EIATTR_CUDA_API_VERSION
	.align		4
        /*0000*/ 	.byte	0x04, 0x37
        /*0002*/ 	.short	(.L_430 - .L_429)
.L_429:
        /*0004*/ 	.word	0x00000082


	//----- nvinfo : EIATTR_SW2861232_WAR
	.align		4
.L_430:
        /*0008*/ 	.byte	0x01, 0x35
	.zero		2


	//----- nvinfo : EIATTR_PARAM_CBANK
	.align		4
        /*000c*/ 	.byte	0x04, 0x0a
        /*000e*/ 	.short	(.L_432 - .L_431)
	.align		4
.L_431:
        /*0010*/ 	.word	index@(.nv.constant0._ZN5flash44flash_bwd_dq_dk_dv_loop_seqk_parallel_kernelI23Flash_bwd_kernel_traitsILi32ELi128ELi128ELi8ELi4ELi4ELi4ELb1ELb0EN7cutlass10bfloat16_tE19Flash_kernel_traitsILi32ELi128ELi128ELi8ES3_EELb0ELb0ELb0ELb0ELb1ELb1ELb1EEEvNS_16Flash_bwd_paramsE)
        /*0014*/ 	.short	0x0160
        /*0016*/ 	.short	0x0280


	//----- nvinfo : EIATTR_CBANK_PARAM_SIZE
	.align		4
.L_432:
        /*0018*/ 	.byte	0x03, 0x19
        /*001a*/ 	.short	0x0280


	//----- nvinfo : EIATTR_KPARAM_INFO
	.align		4
        /*001c*/ 	.byte	0x04, 0x17
        /*001e*/ 	.short	(.L_434 - .L_433)
.L_433:
        /*0020*/ 	.word	0x00000000
        /*0024*/ 	.short	0x0000
        /*0026*/ 	.short	0x0000
        /*0028*/ 	.byte	0x00, 0xf0, 0x01, 0x0a


	//----- nvinfo : EIATTR_MAXREG_COUNT
	.align		4
.L_434:
        /*002c*/ 	.byte	0x03, 0x1b
        /*002e*/ 	.short	0x00ff


	//----- nvinfo : EIATTR_NUM_BARRIERS
	.align		4
        /*0030*/ 	.byte	0x02, 0x4c
        /*0032*/ 	.byte	0x01
	.zero		1


	//----- nvinfo : EIATTR_ANNOTATIONS
	.align		4
        /*0034*/ 	.byte	0x04, 0x55
        /*0036*/ 	.short	(.L_436 - .L_435)


	//   ....[0]....
.L_435:
        /* <DEDUP_REMOVED lines=67> */


	//----- nvinfo : EIATTR_MERCURY_ISA_VERSION
	.align		4
.L_436:
        /*0450*/ 	.byte	0x03, 0x5f
        /*0452*/ 	.short	0x0000


	//----- nvinfo : EIATTR_EXIT_INSTR_OFFSETS
	.align		4
        /*0454*/ 	.byte	0x04, 0x1c
        /*0456*/ 	.short	(.L_438 - .L_437)


	//   ....[0]....
.L_437:
        /*0458*/ 	.word	0x000000a0


	//   ....[1]....
        /*045c*/ 	.word	0x000077a0


	//----- nvinfo : EIATTR_CTAIDZ_USED
	.align		4
.L_438:
        /*0460*/ 	.byte	0x01, 0x04
	.zero		2


//--------------------- .nv.info._ZN5flash44flash_bwd_dq_dk_dv_loop_seqk_parallel_kernelI23Flash_bwd_kernel_traitsILi32ELi128ELi128ELi8ELi4ELi4ELi4ELb1ELb0EN7cutlass10bfloat16_tE19Flash_kernel_traitsILi32ELi128ELi128ELi8ES3_EELb1ELb0ELb0ELb1ELb0ELb0ELb0EEEvNS_16Flash_bwd_paramsE --------------------------
	.section	.nv.info._ZN5flash44flash_bwd_dq_dk_dv_loop_seqk_parallel_kernelI23Flash_bwd_kernel_traitsILi32ELi128ELi128ELi8ELi4ELi4ELi4ELb1ELb0EN7cutlass10bfloat16_tE19Flash_kernel_traitsILi32ELi128ELi128ELi8ES3_EELb1ELb0ELb0ELb1ELb0ELb0ELb0EEEvNS_16Flash_bwd_paramsE,"",@"SHT_CUDA_INFO"
	.sectionflags	@""
	.align	4


	//----- nvinfo : EIATTR_CUDA_API_VERSION
	.align		4
        /*0000*/ 	.byte	0x04, 0x37
        /*0002*/ 	.short	(.L_440 - .L_439)
.L_439:
        /*0004*/ 	.word	0x00000082


	//----- nvinfo : EIATTR_SW2861232_WAR
	.align		4
.L_440:
        /*0008*/ 	.byte	0x01, 0x35
	.zero		2


	//----- nvinfo : EIATTR_PARAM_CBANK
	.align		4
        /*000c*/ 	.byte	0x04, 0x0a
        /*000e*/ 	.short	(.L_442 - .L_441)
	.align		4
.L_441:
        /*0010*/ 	.word	index@(.nv.constant0._ZN5flash44flash_bwd_dq_dk_dv_loop_seqk_parallel_kernelI23Flash_bwd_kernel_traitsILi32ELi128ELi128ELi8ELi4ELi4ELi4ELb1ELb0EN7cutlass10bfloat16_tE19Flash_kernel_traitsILi32ELi128ELi128ELi8ES3_EELb1ELb0ELb0ELb1ELb0ELb0ELb0EEEvNS_16Flash_bwd_paramsE)
        /*0014*/ 	.short	0x0160
        /*0016*/ 	.short	0x0280


	//----- nvinfo : EIATTR_CBANK_PARAM_SIZE
	.align		4
.L_442:
        /*0018*/ 	.byte	0x03, 0x19
        /*001a*/ 	.short	0x0280


	//----- nvinfo : EIATTR_KPARAM_INFO
	.align		4
        /*001c*/ 	.byte	0x04, 0x17
        /*001e*/ 	.short	(.L_444 - .L_443)
.L_443:
        /*0020*/ 	.word	0x00000000
        /*0024*/ 	.short	0x0000
        /*0026*/ 	.short	0x0000
        /*0028*/ 	.byte	0x00, 0xf0, 0x01, 0x0a


	//----- nvinfo : EIATTR_MAXREG_COUNT
	.align		4
.L_444:
        /*002c*/ 	.byte	0x03, 0x1b
        /*002e*/ 	.short	0x00ff


	//----- nvinfo : EIATTR_NUM_BARRIERS
	.align		4
        /*0030*/ 	.byte	0x02, 0x4c
        /*0032*/ 	.byte	0x01
	.zero		1


	//----- nvinfo : EIATTR_ANNOTATIONS
	.align		4
        /*0034*/ 	.byte	0x04, 0x55
        /*0036*/ 	.short	(.L_446 - .L_445)


	//   ....[0]....
.L_445:
        /* <DEDUP_REMOVED lines=20> */


	//----- nvinfo : EIATTR_MERCURY_ISA_VERSION
	.align		4
.L_446:
        /*0168*/ 	.byte	0x03, 0x5f
        /*016a*/ 	.short	0x0000


	//----- nvinfo : EIATTR_EXIT_INSTR_OFFSETS
	.align		4
        /*016c*/ 	.byte	0x04, 0x1c
        /*016e*/ 	.short	(.L_448 - .L_447)


	//   ....[0]....
.L_447:
        /*0170*/ 	.word	0x000000a0


	//   ....[1]....
        /*0174*/ 	.word	0x0000b780


	//----- nvinfo : EIATTR_CTAIDZ_USED
	.align		4
.L_448:
        /*0178*/ 	.byte	0x01, 0x04
	.zero		2


	//----- nvinfo : EIATTR_CRS_STACK_SIZE
	.align		4
        /*017c*/ 	.byte	0x04, 0x1e
        /*017e*/ 	.short	(.L_450 - .L_449)
.L_449:
        /*0180*/ 	.word	0x00000000
.L_450:


//--------------------- .nv.info._ZN5flash44flash_bwd_dq_dk_dv_loop_seqk_parallel_kernelI23Flash_bwd_kernel_traitsILi32ELi128ELi128ELi8ELi4ELi4ELi4ELb1ELb0EN7cutlass10bfloat16_tE19Flash_kernel_traitsILi32ELi128ELi128ELi8ES3_EELb0ELb0ELb0ELb1ELb0ELb0ELb1EEEvNS_16Flash_bwd_paramsE --------------------------
	.section	.nv.info._ZN5flash44flash_bwd_dq_dk_dv_loop_seqk_parallel_kernelI23Flash_bwd_kernel_traitsILi32ELi128ELi128ELi8ELi4ELi4ELi4ELb1ELb0EN7cutlass10bfloat16_tE19Flash_kernel_traitsILi32ELi128ELi128ELi8ES3_EELb0ELb0ELb0ELb1ELb0ELb0ELb1EEEvNS_16Flash_bwd_paramsE,"",@"SHT_CUDA_INFO"
	.sectionflags	@""
	.align	4


	//----- nvinfo : EIATTR_CUDA_API_VERSION
	.align		4
        /*0000*/ 	.byte	0x04, 0x37
        /*0002*/ 	.short	(.L_452 - .L_451)
.L_451:
        /*0004*/ 	.word	0x00000082


	//----- nvinfo : EIATTR_SW2861232_WAR
	.align		4
.L_452:
        /*0008*/ 	.byte	0x01, 0x35
	.zero		2


	//----- nvinfo : EIATTR_PARAM_CBANK
	.align		4
        /*000c*/ 	.byte	0x04, 0x0a
        /*000e*/ 	.short	(.L_454 - .L_453)
	.align		4
.L_453:
        /*0010*/ 	.word	index@(.nv.constant0._ZN5flash44flash_bwd_dq_dk_dv_loop_seqk_parallel_kernelI23Flash_bwd_kernel_traitsILi32ELi128ELi128ELi8ELi4ELi4ELi4ELb1ELb0EN7cutlass10bfloat16_tE19Flash_kernel_traitsILi32ELi128ELi128ELi8ES3_EELb0ELb0ELb0ELb1ELb0ELb0ELb1EEEvNS_16Flash_bwd_paramsE)
        /*0014*/ 	.short	0x0160
        /*0016*/ 	.short	0x0280


	//----- nvinfo : EIATTR_CBANK_PARAM_SIZE
	.align		4
.L_454:
        /*0018*/ 	.byte	0x03, 0x19
        /*001a*/ 	.short	0x0280


	//----- nvinfo : EIATTR_KPARAM_INFO
	.align		4
        /*001c*/ 	.byte	0x04, 0x17
        /*001e*/ 	.short	(.L_456 - .L_455)
.L_455:
        /*0020*/ 	.word	0x00000000
        /*0024*/ 	.short	0x0000
        /*0026*/ 	.short	0x0000
        /*0028*/ 	.byte	0x00, 0xf0, 0x01, 0x0a


	//----- nvinfo : EIATTR_MAXREG_COUNT
	.align		4
.L_456:
        /*002c*/ 	.byte	0x03, 0x1b
        /*002e*/ 	.short	0x00ff


	//----- nvinfo : EIATTR_NUM_BARRIERS
	.align		4
        /*0030*/ 	.byte	0x02, 0x4c
        /*0032*/ 	.byte	0x01
	.zero		1


	//----- nvinfo : EIATTR_ANNOTATIONS
	.align		4
        /*0034*/ 	.byte	0x04, 0x55
        /*0036*/ 	.short	(.L_458 - .L_457)


	//   ....[0]....
.L_457:
        /* <DEDUP_REMOVED lines=82> */


	//----- nvinfo : EIATTR_MERCURY_ISA_VERSION
	.align		4
.L_458:
        /*0548*/ 	.byte	0x03, 0x5f
        /*054a*/ 	.short	0x0000


	//----- nvinfo : EIATTR_EXIT_INSTR_OFFSETS
	.align		4
        /*054c*/ 	.byte	0x04, 0x1c
        /*054e*/ 	.short	(.L_460 - .L_459)


	//   ....[0]....
.L_459:
        /*0550*/ 	.word	0x000000a0


	//   ....[1]....
        /*0554*/ 	.word	0x0000b320


	//----- nvinfo : EIATTR_CTAIDZ_USED
	.align		4
.L_460:
        /*0558*/ 	.byte	0x01, 0x04
	.zero		2


	//----- nvinfo : EIATTR_CRS_STACK_SIZE
	.align		4
        /*055c*/ 	.byte	0x04, 0x1e
        /*055e*/ 	.short	(.L_462 - .L_461)
.L_461:
        /*0560*/ 	.word	0x00000000
.L_462:


//--------------------- .nv.info._ZN5flash44flash_bwd_dq_dk_dv_loop_seqk_parallel_kernelI23Flash_bwd_kernel_traitsILi32ELi128ELi128ELi8ELi4ELi4ELi4ELb1ELb0EN7cutlass10bfloat16_tE19Flash_kernel_traitsILi32ELi128ELi128ELi8ES3_EELb1ELb0ELb1ELb0ELb0ELb1ELb0EEEvNS_16Flash_bwd_paramsE --------------------------
	.section	.nv.info._ZN5flash44flash_bwd_dq_dk_dv_loop_seqk_parallel_kernelI23Flash_bwd_kernel_traitsILi32ELi128ELi128ELi8ELi4ELi4ELi4ELb1ELb0EN7cutlass10bfloat16_tE19Flash_kernel_traitsILi32ELi128ELi128ELi8ES3_EELb1ELb0ELb1ELb0ELb0ELb1ELb0EEEvNS_16Flash_bwd_paramsE,"",@"SHT_CUDA_INFO"
	.sectionflags	@""
	.align	4


	//----- nvinfo : EIATTR_CUDA_API_VERSION
	.align		4
        /*0000*/ 	.byte	0x04, 0x37
        /*0002*/ 	.short	(.L_464 - .L_463)
.L_463:
        /*0004*/ 	.word	0x00000082


	//----- nvinfo : EIATTR_SW2861232_WAR
	.align		4
.L_464:
        /*0008*/ 	.byte	0x01, 0x35
	.zero		2


	//----- nvinfo : EIATTR_PARAM_CBANK
	.align		4
        /*000c*/ 	.byte	0x04, 0x0a
        /*000e*/ 	.short	(.L_466 - .L_465)
	.align		4
.L_465:
        /*0010*/ 	.word	index@(.nv.constant0._ZN5flash44flash_bwd_dq_dk_dv_loop_seqk_parallel_kernelI23Flash_bwd_kernel_traitsILi32ELi128ELi128ELi8ELi4ELi4ELi4ELb1ELb0EN7cutlass10bfloat16_tE19Flash_kernel_traitsILi32ELi128ELi128ELi8ES3_EELb1ELb0ELb1ELb0ELb0ELb1ELb0EEEvNS_16Flash_bwd_paramsE)
        /*0014*/ 	.short	0x0160
        /*0016*/ 	.short	0x0280


	//----- nvinfo : EIATTR_CBANK_PARAM_SIZE
	.align		4
.L_466:
        /*0018*/ 	.byte	0x03, 0x19
        /*001a*/ 	.short	0x0280


	//----- nvinfo : EIATTR_KPARAM_INFO
	.align		4
        /*001c*/ 	.byte	0x04, 0x17
        /*001e*/ 	.short	(.L_468 - .L_467)
.L_467:
        /*0020*/ 	.word	0x00000000
        /*0024*/ 	.short	0x0000
        /*0026*/ 	.short	0x0000
        /*0028*/ 	.byte	0x00, 0xf0, 0x01, 0x0a


	//----- nvinfo : EIATTR_MAXREG_COUNT
	.align		4
.L_468:
        /*002c*/ 	.byte	0x03, 0x1b
        /*002e*/ 	.short	0x00ff


	//----- nvinfo : EIATTR_NUM_BARRIERS
	.align		4
        /*0030*/ 	.byte	0x02, 0x4c
        /*0032*/ 	.byte	0x01
	.zero		1


	//----- nvinfo : EIATTR_ANNOTATIONS
	.align		4
        /*0034*/ 	.byte	0x04, 0x55
        /*0036*/ 	.short	(.L_470 - .L_469)


	//   ....[0]....
.L_469:
        /* <DEDUP_REMOVED lines=9> */


	//----- nvinfo : EIATTR_MERCURY_ISA_VERSION
	.align		4
.L_470:
        /*00b8*/ 	.byte	0x03, 0x5f
        /*00ba*/ 	.short	0x0000


	//----- nvinfo : EIATTR_EXIT_INSTR_OFFSETS
	.align		4
        /*00bc*/ 	.byte	0x04, 0x1c
        /*00be*/ 	.short	(.L_472 - .L_471)


	//   ....[0]....
.L_471:
        /*00c0*/ 	.word	0x000000a0


	//   ....[1]....
        /*00c4*/ 	.word	0x0000a550


	//----- nvinfo : EIATTR_CTAIDZ_USED
	.align		4
.L_472:
        /*00c8*/ 	.byte	0x01, 0x04
	.zero		2


	//----- nvinfo : EIATTR_CRS_STACK_SIZE
	.align		4
        /*00cc*/ 	.byte	0x04, 0x1e
        /*00ce*/ 	.short	(.L_474 - .L_473)
.L_473:
        /*00d0*/ 	.word	0x00000000
.L_474:


//--------------------- .nv.info._ZN5flash44flash_bwd_dq_dk_dv_loop_seqk_parallel_kernelI23Flash_bwd_kernel_traitsILi32ELi128ELi128ELi8ELi4ELi4ELi4ELb1ELb0EN7cutlass10bfloat16_tE19Flash_kernel_traitsILi32ELi128ELi128ELi8ES3_EELb0ELb0ELb1ELb0ELb0ELb1ELb1EEEvNS_16Flash_bwd_paramsE --------------------------
	.section	.nv.info._ZN5flash44flash_bwd_dq_dk_dv_loop_seqk_parallel_kernelI23Flash_bwd_kernel_traitsILi32ELi128ELi128ELi8ELi4ELi4ELi4ELb1ELb0EN7cutlass10bfloat16_tE19Flash_kernel_traitsILi32ELi128ELi128ELi8ES3_EELb0ELb0ELb1ELb0ELb0ELb1ELb1EEEvNS_16Flash_bwd_paramsE,"",@"SHT_CUDA_INFO"
	.sectionflags	@""
	.align	4


	//----- nvinfo : EIATTR_CUDA_API_VERSION
	.align		4
        /*0000*/ 	.byte	0x04, 0x37
        /*0002*/ 	.short	(.L_476 - .L_475)
.L_475:
        /*0004*/ 	.word	0x00000082


	//----- nvinfo : EIATTR_SW2861232_WAR
	.align		4
.L_476:
        /*0008*/ 	.byte	0x01, 0x35
	.zero		2


	//----- nvinfo : EIATTR_PARAM_CBANK
	.align		4
        /*000c*/ 	.byte	0x04, 0x0a
        /*000e*/ 	.short	(.L_478 - .L_477)
	.align		4
.L_477:
        /*0010*/ 	.word	index@(.nv.constant0._ZN5flash44flash_bwd_dq_dk_dv_loop_seqk_parallel_kernelI23Flash_bwd_kernel_traitsILi32ELi128ELi128ELi8ELi4ELi4ELi4ELb1ELb0EN7cutlass10bfloat16_tE19Flash_kernel_traitsILi32ELi128ELi128ELi8ES3_EELb0ELb0ELb1ELb0ELb0ELb1ELb1EEEvNS_16Flash_bwd_paramsE)
        /*0014*/ 	.short	0x0160
        /*0016*/ 	.short	0x0280


	//----- nvinfo : EIATTR_CBANK_PARAM_SIZE
	.align		4
.L_478:
        /*0018*/ 	.byte	0x03, 0x19
        /*001a*/ 	.short	0x0280


	//----- nvinfo : EIATTR_KPARAM_INFO
	.align		4
        /*001c*/ 	.byte	0x04, 0x17
        /*001e*/ 	.short	(.L_480 - .L_479)
.L_479:
        /*0020*/ 	.word	0x00000000
        /*0024*/ 	.short	0x0000
        /*0026*/ 	.short	0x0000
        /*0028*/ 	.byte	0x00, 0xf0, 0x01, 0x0a


	//----- nvinfo : EIATTR_MAXREG_COUNT
	.align		4
.L_480:
        /*002c*/ 	.byte	0x03, 0x1b
        /*002e*/ 	.short	0x00ff


	//----- nvinfo : EIATTR_NUM_BARRIERS
	.align		4
        /*0030*/ 	.byte	0x02, 0x4c
        /*0032*/ 	.byte	0x01
	.zero		1


	//----- nvinfo : EIATTR_ANNOTATIONS
	.align		4
        /*0034*/ 	.byte	0x04, 0x55
        /*0036*/ 	.short	(.L_482 - .L_481)


	//   ....[0]....
.L_481:
        /* <DEDUP_REMOVED lines=82> */


	//----- nvinfo : EIATTR_MERCURY_ISA_VERSION
	.align		4
.L_482:
        /*0548*/ 	.byte	0x03, 0x5f
        /*054a*/ 	.short	0x0000


	//----- nvinfo : EIATTR_EXIT_INSTR_OFFSETS
	.align		4
        /*054c*/ 	.byte	0x04, 0x1c
        /*054e*/ 	.short	(.L_484 - .L_483)


	//   ....[0]....
.L_483:
        /*0550*/ 	.word	0x000000a0


	//   ....[1]....
        /*0554*/ 	.word	0x0000a730


	//----- nvinfo : EIATTR_CTAIDZ_USED
	.align		4
.L_484:
        /*0558*/ 	.byte	0x01, 0x04
	.zero		2


	//----- nvinfo : EIATTR_CRS_STACK_SIZE
	.align		4
        /*055c*/ 	.byte	0x04, 0x1e
        /*055e*/ 	.short	(.L_486 - .L_485)
.L_485:
        /*0560*/ 	.word	0x00000000
.L_486:


//--------------------- .nv.info._ZN5flash44flash_bwd_dq_dk_dv_loop_seqk_parallel_kernelI23Flash_bwd_kernel_traitsILi32ELi128ELi128ELi8ELi4ELi4ELi4ELb1ELb0EN7cutlass10bfloat16_tE19Flash_kernel_traitsILi32ELi128ELi128ELi8ES3_EELb1ELb0ELb1ELb1ELb0ELb0ELb0EEEvNS_16Flash_bwd_paramsE --------------------------
	.section	.nv.info._ZN5flash44flash_bwd_dq_dk_dv_loop_seqk_parallel_kernelI23Flash_bwd_kernel_traitsILi32ELi128ELi128ELi8ELi4ELi4ELi4ELb1ELb0EN7cutlass10bfloat16_tE19Flash_kernel_traitsILi32ELi128ELi128ELi8ES3_EELb1ELb0ELb1ELb1ELb0ELb0ELb0EEEvNS_16Flash_bwd_paramsE,"",@"SHT_CUDA_INFO"
	.sectionflags	@""
	.align	4


	//----- nvinfo : EIATTR_CUDA_API_VERSION
	.align		4
        /*0000*/ 	.byte	0x04, 0x37
        /*0002*/ 	.short	(.L_488 - .L_487)
.L_487:
        /*0004*/ 	.word	0x00000082


	//----- nvinfo : EIATTR_SW2861232_WAR
	.align		4
.L_488:
        /*0008*/ 	.byte	0x01, 0x35
	.zero		2


	//----- nvinfo : EIATTR_PARAM_CBANK
	.align		4
        /*000c*/ 	.byte	0x04, 0x0a
        /*000e*/ 	.short	(.L_490 - .L_489)
	.align		4
.L_489:
        /*0010*/ 	.word	index@(.nv.constant0._ZN5flash44flash_bwd_dq_dk_dv_loop_seqk_parallel_kernelI23Flash_bwd_kernel_traitsILi32ELi128ELi128ELi8ELi4ELi4ELi4ELb1ELb0EN7cutlass10bfloat16_tE19Flash_kernel_traitsILi32ELi128ELi128ELi8ES3_EELb1ELb0ELb1ELb1ELb0ELb0ELb0EEEvNS_16Flash_bwd_paramsE)
        /*0014*/ 	.short	0x0160
        /*0016*/ 	.short	0x0280


	//----- nvinfo : EIATTR_CBANK_PARAM_SIZE
	.align		4
.L_490:
        /*0018*/ 	.byte	0x03, 0x19
        /*001a*/ 	.short	0x0280


	//----- nvinfo : EIATTR_KPARAM_INFO
	.align		4
        /*001c*/ 	.byte	0x04, 0x17
        /*001e*/ 	.short	(.L_492 - .L_491)
.L_491:
        /*0020*/ 	.word	0x00000000
        /*0024*/ 	.short	0x0000
        /*0026*/ 	.short	0x0000
        /*0028*/ 	.byte	0x00, 0xf0, 0x01, 0x0a


	//----- nvinfo : EIATTR_MAXREG_COUNT
	.align		4
.L_492:
        /*002c*/ 	.byte	0x03, 0x1b
        /*002e*/ 	.short	0x00ff


	//----- nvinfo : EIATTR_NUM_BARRIERS
	.align		4
        /*0030*/ 	.byte	0x02, 0x4c
        /*0032*/ 	.byte	0x01
	.zero		1


	//----- nvinfo : EIATTR_ANNOTATIONS
	.align		4
        /*0034*/ 	.byte	0x04, 0x55
        /*0036*/ 	.short	(.L_494 - .L_493)


	//   ....[0]....
.L_493:
        /* <DEDUP_REMOVED lines=15> */


	//----- nvinfo : EIATTR_MERCURY_ISA_VERSION
	.align		4
.L_494:
        /*0118*/ 	.byte	0x03, 0x5f
        /*011a*/ 	.short	0x0000


	//----- nvinfo : EIATTR_EXIT_INSTR_OFFSETS
	.align		4
        /*011c*/ 	.byte	0x04, 0x1c
        /*011e*/ 	.short	(.L_496 - .L_495)


	//   ....[0]....
.L_495:
        /*0120*/ 	.word	0x000000a0


	//   ....[1]....
        /*0124*/ 	.word	0x0000b9d0


	//----- nvinfo : EIATTR_CTAIDZ_USED
	.align		4
.L_496:
        /*0128*/ 	.byte	0x01, 0x04
	.zero		2


	//----- nvinfo : EIATTR_CRS_STACK_SIZE
	.align		4
        /*012c*/ 	.byte	0x04, 0x1e
        /*012e*/ 	.short	(.L_498 - .L_497)
.L_497:
        /*0130*/ 	.word	0x00000000
.L_498:


//--------------------- .nv.info._ZN5flash44flash_bwd_dq_dk_dv_loop_seqk_parallel_kernelI23Flash_bwd_kernel_traitsILi32ELi128ELi128ELi8ELi4ELi4ELi4ELb1ELb0EN7cutlass10bfloat16_tE19Flash_kernel_traitsILi32ELi128ELi128ELi8ES3_EELb0ELb0ELb1ELb1ELb0ELb0ELb1EEEvNS_16Flash_bwd_paramsE --------------------------
	.section	.nv.info._ZN5flash44flash_bwd_dq_dk_dv_loop_seqk_parallel_kernelI23Flash_bwd_kernel_traitsILi32ELi128ELi128ELi8ELi4ELi4ELi4ELb1ELb0EN7cutlass10bfloat16_tE19Flash_kernel_traitsILi32ELi128ELi128ELi8ES3_EELb0ELb0ELb1ELb1ELb0ELb0ELb1EEEvNS_16Flash_bwd_paramsE,"",@"SHT_CUDA_INFO"
	.sectionflags	@""
	.align	4


	//----- nvinfo : EIATTR_CUDA_API_VERSION
	.align		4
        /*0000*/ 	.byte	0x04, 0x37
        /*0002*/ 	.short	(.L_500 - .L_499)
.L_499:
        /*0004*/ 	.word	0x00000082


	//----- nvinfo : EIATTR_SW2861232_WAR
	.align		4
.L_500:
        /*0008*/ 	.byte	0x01, 0x35
	.zero		2


	//----- nvinfo : EIATTR_PARAM_CBANK
	.align		4
        /*000c*/ 	.byte	0x04, 0x0a
        /*000e*/ 	.short	(.L_502 - .L_501)
	.align		4
.L_501:
        /*0010*/ 	.word	index@(.nv.constant0._ZN5flash44flash_bwd_dq_dk_dv_loop_seqk_parallel_kernelI23Flash_bwd_kernel_traitsILi32ELi128ELi128ELi8ELi4ELi4ELi4ELb1ELb0EN7cutlass10bfloat16_tE19Flash_kernel_traitsILi32ELi128ELi128ELi8ES3_EELb0ELb0ELb1ELb1ELb0ELb0ELb1EEEvNS_16Flash_bwd_paramsE)
        /*0014*/ 	.short	0x0160
        /*0016*/ 	.short	0x0280


	//----- nvinfo : EIATTR_CBANK_PARAM_SIZE
	.align		4
.L_502:
        /*0018*/ 	.byte	0x03, 0x19
        /*001a*/ 	.short	0x0280


	//----- nvinfo : EIATTR_KPARAM_INFO
	.align		4
        /*001c*/ 	.byte	0x04, 0x17
        /*001e*/ 	.short	(.L_504 - .L_503)
.L_503:
        /*0020*/ 	.word	0x00000000
        /*0024*/ 	.short	0x0000
        /*0026*/ 	.short	0x0000
        /*0028*/ 	.byte	0x00, 0xf0, 0x01, 0x0a


	//----- nvinfo : EIATTR_MAXREG_COUNT
	.align		4
.L_504:
        /*002c*/ 	.byte	0x03, 0x1b
        /*002e*/ 	.short	0x00ff


	//----- nvinfo : EIATTR_NUM_BARRIERS
	.align		4
        /*0030*/ 	.byte	0x02, 0x4c
        /*0032*/ 	.byte	0x01
	.zero		1


	//----- nvinfo : EIATTR_ANNOTATIONS
	.align		4
        /*0034*/ 	.byte	0x04, 0x55
        /*0036*/ 	.short	(.L_506 - .L_505)


	//   ....[0]....
.L_505:
        /* <DEDUP_REMOVED lines=87> */


	//----- nvinfo : EIATTR_MERCURY_ISA_VERSION
	.align		4
.L_506:
        /*0590*/ 	.byte	0x03, 0x5f
        /*0592*/ 	.short	0x0000


	//----- nvinfo : EIATTR_EXIT_INSTR_OFFSETS
	.align		4
        /*0594*/ 	.byte	0x04, 0x1c
        /*0596*/ 	.short	(.L_508 - .L_507)


	//   ....[0]....
.L_507:
        /*0598*/ 	.word	0x000000a0


	//   ....[1]....
        /*059c*/ 	.word	0x0000b720


	//----- nvinfo : EIATTR_CTAIDZ_USED
	.align		4
.L_508:
        /*05a0*/ 	.byte	0x01, 0x04
	.zero		2


	//----- nvinfo : EIATTR_CRS_STACK_SIZE
	.align		4
        /*05a4*/ 	.byte	0x04, 0x1e
        /*05a6*/ 	.short	(.L_510 - .L_509)
.L_509:
        /*05a8*/ 	.word	0x00000000
.L_510:


//--------------------- .nv.info._ZN5flash25flash_bwd_dot_do_o_kernelILb0E23Flash_bwd_kernel_traitsILi32ELi128ELi128ELi8ELi4ELi4ELi4ELb1ELb0EN7cutlass10bfloat16_tE19Flash_kernel_traitsILi32ELi128ELi128ELi8ES3_EEEEvNS_16Flash_bwd_paramsE --------------------------
	.section	.nv.info._ZN5flash25flash_bwd_dot_do_o_kernelILb0E23Flash_bwd_kernel_traitsILi32ELi128ELi128ELi8ELi4ELi4ELi4ELb1ELb0EN7cutlass10bfloat16_tE19Flash_kernel_traitsILi32ELi128ELi128ELi8ES3_EEEEvNS_16Flash_bwd_paramsE,"",@"SHT_CUDA_INFO"
	.sectionflags	@""
	.align	4


	//----- nvinfo : EIATTR_CUDA_API_VERSION
	.align		4
        /*0000*/ 	.byte	0x04, 0x37
        /*0002*/ 	.short	(.L_512 - .L_511)
.L_511:
        /*0004*/ 	.word	0x00000082


	//----- nvinfo : EIATTR_SW2861232_WAR
	.align		4
.L_512:
        /*0008*/ 	.byte	0x01, 0x35
	.zero		2


	//----- nvinfo : EIATTR_PARAM_CBANK
	.align		4
        /*000c*/ 	.byte	0x04, 0x0a
        /*000e*/ 	.short	(.L_514 - .L_513)
	.align		4
.L_513:
        /*0010*/ 	.word	index@(.nv.constant0._ZN5flash25flash_bwd_dot_do_o_kernelILb0E23Flash_bwd_kernel_traitsILi32ELi128ELi128ELi8ELi4ELi4ELi4ELb1ELb0EN7cutlass10bfloat16_tE19Flash_kernel_traitsILi32ELi128ELi128ELi8ES3_EEEEvNS_16Flash_bwd_paramsE)
        /*0014*/ 	.short	0x0160
        /*0016*/ 	.short	0x0280


	//----- nvinfo : EIATTR_CBANK_PARAM_SIZE
	.align		4
.L_514:
        /*0018*/ 	.byte	0x03, 0x19
        /*001a*/ 	.short	0x0280


	//----- nvinfo : EIATTR_KPARAM_INFO
	.align		4
        /*001c*/ 	.byte	0x04, 0x17
        /*001e*/ 	.short	(.L_516 - .L_515)
.L_515:
        /*0020*/ 	.word	0x00000000
        /*0024*/ 	.short	0x0000
        /*0026*/ 	.short	0x0000
        /*0028*/ 	.byte	0x00, 0xf0, 0x01, 0x0a


	//----- nvinfo : EIATTR_MAXREG_COUNT
	.align		4
.L_516:
        /*002c*/ 	.byte	0x03, 0x1b
        /*002e*/ 	.short	0x00ff


	//----- nvinfo : EIATTR_MERCURY_ISA_VERSION
	.align		4
        /*0030*/ 	.byte	0x03, 0x5f
        /*0032*/ 	.short	0x0000


	//----- nvinfo : EIATTR_COOP_GROUP_MASK_REGIDS
	.align		4
        /*0034*/ 	.byte	0x04, 0x29
        /*0036*/ 	.short	(.L_518 - .L_517)


	//   ....[0]....
.L_517:
        /*0038*/ 	.word	0xffffffff


	//   ....[1]....
        /*003c*/ 	.word	0xffffffff


	//   ....[2]....
        /*0040*/ 	.word	0xffffffff


	//   ....[3]....
        /*0044*/ 	.word	0xffffffff


	//----- nvinfo : EIATTR_COOP_GROUP_INSTR_OFFSETS
	.align		4
.L_518:
        /*0048*/ 	.byte	0x04, 0x28
        /*004a*/ 	.short	(.L_520 - .L_519)


	//   ....[0]....
.L_519:
        /*004c*/ 	.word	0x00000ad0


	//   ....[1]....
        /*0050*/ 	.word	0x00000b00


	//   ....[2]....
        /*0054*/ 	.word	0x00000b20


	//   ....[3]....
        /*0058*/ 	.word	0x00000b50


	//----- nvinfo : EIATTR_EXIT_INSTR_OFFSETS
	.align		4
.L_520:
        /*005c*/ 	.byte	0x04, 0x1c
        /*005e*/ 	.short	(.L_522 - .L_521)


	//   ....[0]....
.L_521:
        /*0060*/ 	.word	0x00000120


	//   ....[1]....
        /*0064*/ 	.word	0x00000bf0


	//   ....[2]....
        /*0068*/ 	.word	0x00000c20


	//----- nvinfo : EIATTR_CTAIDZ_USED
	.align		4
.L_522:
        /*006c*/ 	.byte	0x01, 0x04
	.zero		2


//--------------------- .nv.info._ZN5flash25flash_bwd_dot_do_o_kernelILb1E23Flash_bwd_kernel_traitsILi32ELi128ELi128ELi8ELi4ELi4ELi4ELb1ELb0EN7cutlass10bfloat16_tE19Flash_kernel_traitsILi32ELi128ELi128ELi8ES3_EEEEvNS_16Flash_bwd_paramsE --------------------------
	.section	.nv.info._ZN5flash25flash_bwd_dot_do_o_kernelILb1E23Flash_bwd_kernel_traitsILi32ELi128ELi128ELi8ELi4ELi4ELi4ELb1ELb0EN7cutlass10bfloat16_tE19Flash_kernel_traitsILi32ELi128ELi128ELi8ES3_EEEEvNS_16Flash_bwd_paramsE,"",@"SHT_CUDA_INFO"
	.sectionflags	@""
	.align	4


	//----- nvinfo : EIATTR_CUDA_API_VERSION
	.align		4
        /*0000*/ 	.byte	0x04, 0x37
        /*0002*/ 	.short	(.L_524 - .L_523)
.L_523:
        /*0004*/ 	.word	0x00000082


	//----- nvinfo : EIATTR_SW2861232_WAR
	.align		4
.L_524:
        /*0008*/ 	.byte	0x01, 0x35
	.zero		2


	//----- nvinfo : EIATTR_PARAM_CBANK
	.align		4
        /*000c*/ 	.byte	0x04, 0x0a
        /*000e*/ 	.short	(.L_526 - .L_525)
	.align		4
.L_525:
        /*0010*/ 	.word	index@(.nv.constant0._ZN5flash25flash_bwd_dot_do_o_kernelILb1E23Flash_bwd_kernel_traitsILi32ELi128ELi128ELi8ELi4ELi4ELi4ELb1ELb0EN7cutlass10bfloat16_tE19Flash_kernel_traitsILi32ELi128ELi128ELi8ES3_EEEEvNS_16Flash_bwd_paramsE)
        /*0014*/ 	.short	0x0160
        /*0016*/ 	.short	0x0280


	//----- nvinfo : EIATTR_CBANK_PARAM_SIZE
	.align		4
.L_526:
        /*0018*/ 	.byte	0x03, 0x19
        /*001a*/ 	.short	0x0280


	//----- nvinfo : EIATTR_KPARAM_INFO
	.align		4
        /*001c*/ 	.byte	0x04, 0x17
        /*001e*/ 	.short	(.L_528 - .L_527)
.L_527:
        /*0020*/ 	.word	0x00000000
        /*0024*/ 	.short	0x0000
        /*0026*/ 	.short	0x0000
        /*0028*/ 	.byte	0x00, 0xf0, 0x01, 0x0a


	//----- nvinfo : EIATTR_MAXREG_COUNT
	.align		4
.L_528:
        /*002c*/ 	.byte	0x03, 0x1b
        /*002e*/ 	.short	0x00ff


	//----- nvinfo : EIATTR_MERCURY_ISA_VERSION
	.align		4
        /*0030*/ 	.byte	0x03, 0x5f
        /*0032*/ 	.short	0x0000


	//----- nvinfo : EIATTR_COOP_GROUP_MASK_REGIDS
	.align		4
        /*0034*/ 	.byte	0x04, 0x29
        /*0036*/ 	.short	(.L_530 - .L_529)


	//   ....[0]....
.L_529:
        /*0038*/ 	.word	0xffffffff


	//   ....[1]....
        /*003c*/ 	.word	0xffffffff


	//   ....[2]....
        /*0040*/ 	.word	0xffffffff


	//   ....[3]....
        /*0044*/ 	.word	0xffffffff


	//----- nvinfo : EIATTR_COOP_GROUP_INSTR_OFFSETS
	.align		4
.L_530:
        /*0048*/ 	.byte	0x04, 0x28
        /*004a*/ 	.short	(.L_532 - .L_531)


	//   ....[0]....
.L_531:
        /*004c*/ 	.word	0x00000d90


	//   ....[1]....
        /*0050*/ 	.word	0x00000da0


	//   ....[2]....
        /*0054*/ 	.word	0x00000de0


	//   ....[3]....
        /*0058*/ 	.word	0x00000e00


	//----- nvinfo : EIATTR_EXIT_INSTR_OFFSETS
	.align		4
.L_532:
        /*005c*/ 	.byte	0x04, 0x1c
        /*005e*/ 	.short	(.L_534 - .L_533)


	//   ....[0]....
.L_533:
        /*0060*/ 	.word	0x00000120


	//   ....[1]....
        /*0064*/ 	.word	0x00000f80


	//----- nvinfo : EIATTR_CTAIDZ_USED
	.align		4
.L_534:
        /*0068*/ 	.byte	0x01, 0x04
	.zero		2


//--------------------- .nv.info._ZN5flash27flash_bwd_convert_dq_kernelI23Flash_bwd_kernel_traitsILi32ELi128ELi128ELi8ELi4ELi4ELi4ELb0ELb0EN7cutlass10bfloat16_tE19Flash_kernel_traitsILi32ELi128ELi128ELi8ES3_EEEEvNS_16Flash_bwd_paramsEi --------------------------
	.section	.nv.info._ZN5flash27flash_bwd_convert_dq_kernelI23Flash_bwd_kernel_traitsILi32ELi128ELi128ELi8ELi4ELi4ELi4ELb0ELb0EN7cutlass10bfloat16_tE19Flash_kernel_traitsILi32ELi128ELi128ELi8ES3_EEEEvNS_16Flash_bwd_paramsEi,"",@"SHT_CUDA_INFO"
	.sectionflags	@""
	.align	4


	//----- nvinfo : EIATTR_CUDA_API_VERSION
	.align		4
        /*0000*/ 	.byte	0x04, 0x37
        /*0002*/ 	.short	(.L_536 - .L_535)
.L_535:
        /*0004*/ 	.word	0x00000082


	//----- nvinfo : EIATTR_SW2861232_WAR
	.align		4
.L_536:
        /*0008*/ 	.byte	0x01, 0x35
	.zero		2


	//----- nvinfo : EIATTR_PARAM_CBANK
	.align		4
        /*000c*/ 	.byte	0x04, 0x0a
        /*000e*/ 	.short	(.L_538 - .L_537)
	.align		4
.L_537:
        /*0010*/ 	.word	index@(.nv.constant0._ZN5flash27flash_bwd_convert_dq_kernelI23Flash_bwd_kernel_traitsILi32ELi128ELi128ELi8ELi4ELi4ELi4ELb0ELb0EN7cutlass10bfloat16_tE19Flash_kernel_traitsILi32ELi128ELi128ELi8ES3_EEEEvNS_16Flash_bwd_paramsEi)
        /*0014*/ 	.short	0x0160
        /*0016*/ 	.short	0x0284


	//----- nvinfo : EIATTR_CBANK_PARAM_SIZE
	.align		4
.L_538:
        /*0018*/ 	.byte	0x03, 0x19
        /*001a*/ 	.short	0x0284


	//----- nvinfo : EIATTR_KPARAM_INFO
	.align		4
        /*001c*/ 	.byte	0x04, 0x17
        /*001e*/ 	.short	(.L_540 - .L_539)
.L_539:
        /*0020*/ 	.word	0x00000000
        /*0024*/ 	.short	0x0001
        /*0026*/ 	.short	0x0280
        /*0028*/ 	.byte	0x00, 0xf0, 0x11, 0x00


	//----- nvinfo : EIATTR_KPARAM_INFO
	.align		4
.L_540:
        /*002c*/ 	.byte	0x04, 0x17
        /*002e*/ 	.short	(.L_542 - .L_541)
.L_541:
        /*0030*/ 	.word	0x00000000
        /*0034*/ 	.short	0x0000
        /*0036*/ 	.short	0x0000
        /*0038*/ 	.byte	0x00, 0xf0, 0x01, 0x0a


	//----- nvinfo : EIATTR_MAXREG_COUNT
	.align		4
.L_542:
        /*003c*/ 	.byte	0x03, 0x1b
        /*003e*/ 	.short	0x00ff


	//----- nvinfo : EIATTR_NUM_BARRIERS
	.align		4
        /*0040*/ 	.byte	0x02, 0x4c
        /*0042*/ 	.byte	0x01
	.zero		1


	//----- nvinfo : EIATTR_MERCURY_ISA_VERSION
	.align		4
        /*0044*/ 	.byte	0x03, 0x5f
        /*0046*/ 	.short	0x0000


	//----- nvinfo : EIATTR_EXIT_INSTR_OFFSETS
	.align		4
        /*0048*/ 	.byte	0x04, 0x1c
        /*004a*/ 	.short	(.L_544 - .L_543)


	//   ....[0]....
.L_543:
        /*004c*/ 	.word	0x000000f0


	//   ....[1]....
        /*0050*/ 	.word	0x00001770


	//   ....[2]....
        /*0054*/ 	.word	0x00001830


	//----- nvinfo : EIATTR_CTAIDZ_USED
	.align		4
.L_544:
        /*0058*/ 	.byte	0x01, 0x04
	.zero		2


	//----- nvinfo : EIATTR_CRS_STACK_SIZE
	.align		4
        /*005c*/ 	.byte	0x04, 0x1e
        /*005e*/ 	.short	(.L_546 - .L_545)
.L_545:
        /*0060*/ 	.word	0x00000000
.L_546:


//--------------------- .nv.info._ZN5flash44flash_bwd_dq_dk_dv_loop_seqk_parallel_kernelI23Flash_bwd_kernel_traitsILi32ELi128ELi128ELi8ELi4ELi4ELi4ELb0ELb0EN7cutlass10bfloat16_tE19Flash_kernel_traitsILi32ELi128ELi128ELi8ES3_EELb1ELb0ELb0ELb0ELb0ELb1ELb0EEEvNS_16Flash_bwd_paramsE --------------------------
	.section	.nv.info._ZN5flash44flash_bwd_dq_dk_dv_loop_seqk_parallel_kernelI23Flash_bwd_kernel_traitsILi32ELi128ELi128ELi8ELi4ELi4ELi4ELb0ELb0EN7cutlass10bfloat16_tE19Flash_kernel_traitsILi32ELi128ELi128ELi8ES3_EELb1ELb0ELb0ELb0ELb0ELb1ELb0EEEvNS_16Flash_bwd_paramsE,"",@"SHT_CUDA_INFO"
	.sectionflags	@""
	.align	4


	//----- nvinfo : EIATTR_CUDA_API_VERSION
	.align		4
        /*0000*/ 	.byte	0x04, 0x37
        /*0002*/ 	.short	(.L_548 - .L_547)
.L_547:
        /*0004*/ 	.word	0x00000082


	//----- nvinfo : EIATTR_SW2861232_WAR
	.align		4
.L_548:
        /*0008*/ 	.byte	0x01, 0x35
	.zero		2


	//----- nvinfo : EIATTR_PARAM_CBANK
	.align		4
        /*000c*/ 	.byte	0x04, 0x0a
        /*000e*/ 	.short	(.L_550 - .L_549)
	.align		4
.L_549:
        /*0010*/ 	.word	index@(.nv.constant0._ZN5flash44flash_bwd_dq_dk_dv_loop_seqk_parallel_kernelI23Flash_bwd_kernel_traitsILi32ELi128ELi128ELi8ELi4ELi4ELi4ELb0ELb0EN7cutlass10bfloat16_tE19Flash_kernel_traitsILi32ELi128ELi128ELi8ES3_EELb1ELb0ELb0ELb0ELb0ELb1ELb0EEEvNS_16Flash_bwd_paramsE)
        /*0014*/ 	.short	0x0160
        /*0016*/ 	.short	0x0280


	//----- nvinfo : EIATTR_CBANK_PARAM_SIZE
	.align		4
.L_550:
        /*0018*/ 	.byte	0x03, 0x19
        /*001a*/ 	.short	0x0280


	//----- nvinfo : EIATTR_KPARAM_INFO
	.align		4
        /*001c*/ 	.byte	0x04, 0x17
        /*001e*/ 	.short	(.L_552 - .L_551)
.L_551:
        /*0020*/ 	.word	0x00000000
        /*0024*/ 	.short	0x0000
        /*0026*/ 	.short	0x0000
        /*0028*/ 	.byte	0x00, 0xf0, 0x01, 0x0a


	//----- nvinfo : EIATTR_MAXREG_COUNT
	.align		4
.L_552:
        /*002c*/ 	.byte	0x03, 0x1b
        /*002e*/ 	.short	0x00ff


	//----- nvinfo : EIATTR_NUM_BARRIERS
	.align		4
        /*0030*/ 	.byte	0x02, 0x4c
        /*0032*/ 	.byte	0x01
	.zero		1


	//----- nvinfo : EIATTR_MERCURY_ISA_VERSION
	.align		4
        /*0034*/ 	.byte	0x03, 0x5f
        /*0036*/ 	.short	0x0000


	//----- nvinfo : EIATTR_EXIT_INSTR_OFFSETS
	.align		4
        /*0038*/ 	.byte	0x04, 0x1c
        /*003a*/ 	.short	(.L_554 - .L_553)


	//   ....[0]....
.L_553:
        /*003c*/ 	.word	0x00000090


	//   ....[1]....
        /*0040*/ 	.word	0x0000a070


	//----- nvinfo : EIATTR_CTAIDZ_USED
	.align		4
.L_554:
        /*0044*/ 	.byte	0x01, 0x04
	.zero		2


	//----- nvinfo : EIATTR_CRS_STACK_SIZE
	.align		4
        /*0048*/ 	.byte	0x04, 0x1e
        /*004a*/ 	.short	(.L_556 - .L_555)
.L_555:
        /*004c*/ 	.word	0x00000000
.L_556:


//--------------------- .nv.info._ZN5flash44flash_bwd_dq_dk_dv_loop_seqk_parallel_kernelI23Flash_bwd_kernel_traitsILi32ELi128ELi128ELi8ELi4ELi4ELi4ELb0ELb0EN7cutlass10bfloat16_tE19Flash_kernel_traitsILi32ELi128ELi128ELi8ES3_EELb0ELb0ELb0ELb0ELb0ELb1ELb1EEEvNS_16Flash_bwd_paramsE --------------------------
	.section	.nv.info._ZN5flash44flash_bwd_dq_dk_dv_loop_seqk_parallel_kernelI23Flash_bwd_kernel_traitsILi32ELi128ELi128ELi8ELi4ELi4ELi4ELb0ELb0EN7cutlass10bfloat16_tE19Flash_kernel_traitsILi32ELi128ELi128ELi8ES3_EELb0ELb0ELb0ELb0ELb0ELb1ELb1EEEvNS_16Flash_bwd_paramsE,"",@"SHT_CUDA_INFO"
	.sectionflags	@""
	.align	4


	//----- nvinfo : EIATTR_CUDA_API_VERSION
	.align		4
        /*0000*/ 	.byte	0x04, 0x37
        /*0002*/ 	.short	(.L_558 - .L_557)
.L_557:
        /*0004*/ 	.word	0x00000082


	//----- nvinfo : EIATTR_SW2861232_WAR
	.align		4
.L_558:
        /*0008*/ 	.byte	0x01, 0x35
	.zero		2


	//----- nvinfo : EIATTR_PARAM_CBANK
	.align		4
        /*000c*/ 	.byte	0x04, 0x0a
        /*000e*/ 	.short	(.L_560 - .L_559)
	.align		4
.L_559:
        /*0010*/ 	.word	index@(.nv.constant0._ZN5flash44flash_bwd_dq_dk_dv_loop_seqk_parallel_kernelI23Flash_bwd_kernel_traitsILi32ELi128ELi128ELi8ELi4ELi4ELi4ELb0ELb0EN7cutlass10bfloat16_tE19Flash_kernel_traitsILi32ELi128ELi128ELi8ES3_EELb0ELb0ELb0ELb0ELb0ELb1ELb1EEEvNS_16Flash_bwd_paramsE)
        /*0014*/ 	.short	0x0160
        /*0016*/ 	.short	0x0280


	//----- nvinfo : EIATTR_CBANK_PARAM_SIZE
	.align		4
.L_560:
        /*0018*/ 	.byte	0x03, 0x19
        /*001a*/ 	.short	0x0280


	//----- nvinfo : EIATTR_KPARAM_INFO
	.align		4
        /*001c*/ 	.byte	0x04, 0x17
        /*001e*/ 	.short	(.L_562 - .L_561)
.L_561:
        /*0020*/ 	.word	0x00000000
        /*0024*/ 	.short	0x0000
        /*0026*/ 	.short	0x0000
        /*0028*/ 	.byte	0x00, 0xf0, 0x01, 0x0a


	//----- nvinfo : EIATTR_MAXREG_COUNT
	.align		4
.L_562:
        /*002c*/ 	.byte	0x03, 0x1b
        /*002e*/ 	.short	0x00ff


	//----- nvinfo : EIATTR_NUM_BARRIERS
	.align		4
        /*0030*/ 	.byte	0x02, 0x4c
        /*0032*/ 	.byte	0x01
	.zero		1


	//----- nvinfo : EIATTR_ANNOTATIONS
	.align		4
        /*0034*/ 	.byte	0x04, 0x55
        /*0036*/ 	.short	(.L_564 - .L_563)


	//   ....[0]....
.L_563:
        /* <DEDUP_REMOVED lines=44> */


	//----- nvinfo : EIATTR_MERCURY_ISA_VERSION
	.align		4
.L_564:
        /*02e0*/ 	.byte	0x03, 0x5f
        /*02e2*/ 	.short	0x0000


	//----- nvinfo : EIATTR_EXIT_INSTR_OFFSETS
	.align		4
        /*02e4*/ 	.byte	0x04, 0x1c
        /*02e6*/ 	.short	(.L_566 - .L_565)


	//   ....[0]....
.L_565:
        /*02e8*/ 	.word	0x000000a0


	//   ....[1]....
        /*02ec*/ 	.word	0x00009ed0


	//----- nvinfo : EIATTR_CTAIDZ_USED
	.align		4
.L_566:
        /*02f0*/ 	.byte	0x01, 0x04
	.zero		2


	//----- nvinfo : EIATTR_CRS_STACK_SIZE
	.align		4
        /*02f4*/ 	.byte	0x04, 0x1e
        /*02f6*/ 	.short	(.L_568 - .L_567)
.L_567:
        /*02f8*/ 	.word	0x00000000
.L_568:


//--------------------- .nv.info._ZN5flash44flash_bwd_dq_dk_dv_loop_seqk_parallel_kernelI23Flash_bwd_kernel_traitsILi32ELi128ELi128ELi8ELi4ELi4ELi4ELb0ELb0EN7cutlass10bfloat16_tE19Flash_kernel_traitsILi32ELi128ELi128ELi8ES3_EELb1ELb0ELb0ELb0ELb0ELb0ELb0EEEvNS_16Flash_bwd_paramsE --------------------------
	.section	.nv.info._ZN5flash44flash_bwd_dq_dk_dv_loop_seqk_parallel_kernelI23Flash_bwd_kernel_traitsILi32ELi128ELi128ELi8ELi4ELi4ELi4ELb0ELb0EN7cutlass10bfloat16_tE19Flash_kernel_traitsILi32ELi128ELi128ELi8ES3_EELb1ELb0ELb0ELb0ELb0ELb0ELb0EEEvNS_16Flash_bwd_paramsE,"",@"SHT_CUDA_INFO"
	.sectionflags	@""
	.align	4


	//----- nvinfo : EIATTR_CUDA_API_VERSION
	.align		4
        /*0000*/ 	.byte	0x04, 0x37
        /*0002*/ 	.short	(.L_570 - .L_569)
.L_569:
        /*0004*/ 	.word	0x00000082


	//----- nvinfo : EIATTR_SW2861232_WAR
	.align		4
.L_570:
        /*0008*/ 	.byte	0x01, 0x35
	.zero		2


	//----- nvinfo : EIATTR_PARAM_CBANK
	.align		4
        /*000c*/ 	.byte	0x04, 0x0a
        /*000e*/ 	.short	(.L_572 - .L_571)
	.align		4
.L_571:
        /*0010*/ 	.word	index@(.nv.constant0._ZN5flash44flash_bwd_dq_dk_dv_loop_seqk_parallel_kernelI23Flash_bwd_kernel_traitsILi32ELi128ELi128ELi8ELi4ELi4ELi4ELb0ELb0EN7cutlass10bfloat16_tE19Flash_kernel_traitsILi32ELi128ELi128ELi8ES3_EELb1ELb0ELb0ELb0ELb0ELb0ELb0EEEvNS_16Flash_bwd_paramsE)
        /*0014*/ 	.short	0x0160
        /*0016*/ 	.short	0x0280


	//----- nvinfo : EIATTR_CBANK_PARAM_SIZE
	.align		4
.L_572:
        /*0018*/ 	.byte	0x03, 0x19
        /*001a*/ 	.short	0x0280


	//----- nvinfo : EIATTR_KPARAM_INFO
	.align		4
        /*001c*/ 	.byte	0x04, 0x17
        /*001e*/ 	.short	(.L_574 - .L_573)
.L_573:
        /*0020*/ 	.word	0x00000000
        /*0024*/ 	.short	0x0000
        /*0026*/ 	.short	0x0000
        /*0028*/ 	.byte	0x00, 0xf0, 0x01, 0x0a


	//----- nvinfo : EIATTR_MAXREG_COUNT
	.align		4
.L_574:
        /*002c*/ 	.byte	0x03, 0x1b
        /*002e*/ 	.short	0x00ff


	//----- nvinfo : EIATTR_NUM_BARRIERS
	.align		4
        /*0030*/ 	.byte	0x02, 0x4c
        /*0032*/ 	.byte	0x01
	.zero		1


	//----- nvinfo : EIATTR_MERCURY_ISA_VERSION
	.align		4
        /*0034*/ 	.byte	0x03, 0x5f
        /*0036*/ 	.short	0x0000


	//----- nvinfo : EIATTR_EXIT_INSTR_OFFSETS
	.align		4
        /*0038*/ 	.byte	0x04, 0x1c
        /*003a*/ 	.short	(.L_576 - .L_575)


	//   ....[0]....
.L_575:
        /*003c*/ 	.word	0x00000090


	//   ....[1]....
        /*0040*/ 	.word	0x0000a5c0


	//----- nvinfo : EIATTR_CTAIDZ_USED
	.align		4
.L_576:
        /*0044*/ 	.byte	0x01, 0x04
	.zero		2


	//----- nvinfo : EIATTR_CRS_STACK_SIZE
	.align		4
        /*0048*/ 	.byte	0x04, 0x1e
        /*004a*/ 	.short	(.L_578 - .L_577)
.L_577:
        /*004c*/ 	.word	0x00000000
.L_578:


//--------------------- .nv.info._ZN5flash44flash_bwd_dq_dk_dv_loop_seqk_parallel_kernelI23Flash_bwd_kernel_traitsILi32ELi128ELi128ELi8ELi4ELi4ELi4ELb0ELb0EN7cutlass10bfloat16_tE19Flash_kernel_traitsILi32ELi128ELi128ELi8ES3_EELb0ELb0ELb0ELb0ELb0ELb0ELb1EEEvNS_16Flash_bwd_paramsE --------------------------
	.section	.nv.info._ZN5flash44flash_bwd_dq_dk_dv_loop_seqk_parallel_kernelI23Flash_bwd_kernel_traitsILi32ELi128ELi128ELi8ELi4ELi4ELi4ELb0ELb0EN7cutlass10bfloat16_tE19Flash_kernel_traitsILi32ELi128ELi128ELi8ES3_EELb0ELb0ELb0ELb0ELb0ELb0ELb1EEEvNS_16Flash_bwd_paramsE,"",@"SHT_CUDA_INFO"
	.sectionflags	@""
	.align	4


	//----- nvinfo : EIATTR_CUDA_API_VERSION
	.align		4
        /*0000*/ 	.byte	0x04, 0x37
        /*0002*/ 	.short	(.L_580 - .L_579)
.L_579:
        /*0004*/ 	.word	0x00000082


	//----- nvinfo : EIATTR_SW2861232_WAR
	.align		4
.L_580:
        /*0008*/ 	.byte	0x01, 0x35
	.zero		2


	//----- nvinfo : EIATTR_PARAM_CBANK
	.align		4
        /*000c*/ 	.byte	0x04, 0x0a
        /*000e*/ 	.short	(.L_582 - .L_581)
	.align		4
.L_581:
        /*0010*/ 	.word	index@(.nv.constant0._ZN5flash44flash_bwd_dq_dk_dv_loop_seqk_parallel_kernelI23Flash_bwd_kernel_traitsILi32ELi128ELi128ELi8ELi4ELi4ELi4ELb0ELb0EN7cutlass10bfloat16_tE19Flash_kernel_traitsILi32ELi128ELi128ELi8ES3_EELb0ELb0ELb0ELb0ELb0ELb0ELb1EEEvNS_16Flash_bwd_paramsE)
        /*0014*/ 	.short	0x0160
        /*0016*/ 	.short	0x0280


	//----- nvinfo : EIATTR_CBANK_PARAM_SIZE
	.align		4
.L_582:
        /*0018*/ 	.byte	0x03, 0x19
        /*001a*/ 	.short	0x0280


	//----- nvinfo : EIATTR_KPARAM_INFO
	.align		4
        /*001c*/ 	.byte	0x04, 0x17
        /*001e*/ 	.short	(.L_584 - .L_583)
.L_583:
        /*0020*/ 	.word	0x00000000
        /*0024*/ 	.short	0x0000
        /*0026*/ 	.short	0x0000
        /*0028*/ 	.byte	0x00, 0xf0, 0x01, 0x0a


	//----- nvinfo : EIATTR_MAXREG_COUNT
	.align		4
.L_584:
        /*002c*/ 	.byte	0x03, 0x1b
        /*002e*/ 	.short	0x00ff


	//----- nvinfo : EIATTR_NUM_BARRIERS
	.align		4
        /*0030*/ 	.byte	0x02, 0x4c
        /*0032*/ 	.byte	0x01
	.zero		1


	//----- nvinfo : EIATTR_ANNOTATIONS
	.align		4
        /*0034*/ 	.byte	0x04, 0x55
        /*0036*/ 	.short	(.L_586 - .L_585)


	//   ....[0]....
.L_585:
        /* <DEDUP_REMOVED lines=50> */


	//----- nvinfo : EIATTR_MERCURY_ISA_VERSION
	.align		4
.L_586:
        /*0340*/ 	.byte	0x03, 0x5f
        /*0342*/ 	.short	0x0000


	//----- nvinfo : EIATTR_EXIT_INSTR_OFFSETS
	.align		4
        /*0344*/ 	.byte	0x04, 0x1c
        /*0346*/ 	.short	(.L_588 - .L_587)


	//   ....[0]....
.L_587:
        /*0348*/ 	.word	0x000000a0


	//   ....[1]....
        /*034c*/ 	.word	0x0000a4d0


	//----- nvinfo : EIATTR_CTAIDZ_USED
	.align		4
.L_588:
        /*0350*/ 	.byte	0x01, 0x04
	.zero		2


	//----- nvinfo : EIATTR_CRS_STACK_SIZE
	.align		4
        /*0354*/ 	.byte	0x04, 0x1e
        /*0356*/ 	.short	(.L_590 - .L_589)
.L_589:
        /*0358*/ 	.word	0x00000000
.L_590:


//--------------------- .nv.info._ZN5flash44flash_bwd_dq_dk_dv_loop_seqk_parallel_kernelI23Flash_bwd_kernel_traitsILi32ELi128ELi128ELi8ELi4ELi4ELi4ELb0ELb0EN7cutlass10bfloat16_tE19Flash_kernel_traitsILi32ELi128ELi128ELi8ES3_EELb1ELb0ELb1ELb0ELb0ELb0ELb0EEEvNS_16Flash_bwd_paramsE --------------------------
	.section	.nv.info._ZN5flash44flash_bwd_dq_dk_dv_loop_seqk_parallel_kernelI23Flash_bwd_kernel_traitsILi32ELi128ELi128ELi8ELi4ELi4ELi4ELb0ELb0EN7cutlass10bfloat16_tE19Flash_kernel_traitsILi32ELi128ELi128ELi8ES3_EELb1ELb0ELb1ELb0ELb0ELb0ELb0EEEvNS_16Flash_bwd_paramsE,"",@"SHT_CUDA_INFO"
	.sectionflags	@""
	.align	4


	//----- nvinfo : EIATTR_CUDA_API_VERSION
	.align		4
        /*0000*/ 	.byte	0x04, 0x37
        /*0002*/ 	.short	(.L_592 - .L_591)
.L_591:
        /*0004*/ 	.word	0x00000082


	//----- nvinfo : EIATTR_SW2861232_WAR
	.align		4
.L_592:
        /*0008*/ 	.byte	0x01, 0x35
	.zero		2


	//----- nvinfo : EIATTR_PARAM_CBANK
	.align		4
        /*000c*/ 	.byte	0x04, 0x0a
        /*000e*/ 	.short	(.L_594 - .L_593)
	.align		4
.L_593:
        /*0010*/ 	.word	index@(.nv.constant0._ZN5flash44flash_bwd_dq_dk_dv_loop_seqk_parallel_kernelI23Flash_bwd_kernel_traitsILi32ELi128ELi128ELi8ELi4ELi4ELi4ELb0ELb0EN7cutlass10bfloat16_tE19Flash_kernel_traitsILi32ELi128ELi128ELi8ES3_EELb1ELb0ELb1ELb0ELb0ELb0ELb0EEEvNS_16Flash_bwd_paramsE)
        /*0014*/ 	.short	0x0160
        /*0016*/ 	.short	0x0280


	//----- nvinfo : EIATTR_CBANK_PARAM_SIZE
	.align		4
.L_594:
        /*0018*/ 	.byte	0x03, 0x19
        /*001a*/ 	.short	0x0280


	//----- nvinfo : EIATTR_KPARAM_INFO
	.align		4
        /*001c*/ 	.byte	0x04, 0x17
        /*001e*/ 	.short	(.L_596 - .L_595)
.L_595:
        /*0020*/ 	.word	0x00000000
        /*0024*/ 	.short	0x0000
        /*0026*/ 	.short	0x0000
        /*0028*/ 	.byte	0x00, 0xf0, 0x01, 0x0a


	//----- nvinfo : EIATTR_MAXREG_COUNT
	.align		4
.L_596:
        /*002c*/ 	.byte	0x03, 0x1b
        /*002e*/ 	.short	0x00ff


	//----- nvinfo : EIATTR_NUM_BARRIERS
	.align		4
        /*0030*/ 	.byte	0x02, 0x4c
        /*0032*/ 	.byte	0x01
	.zero		1


	//----- nvinfo : EIATTR_MERCURY_ISA_VERSION
	.align		4
        /*0034*/ 	.byte	0x03, 0x5f
        /*0036*/ 	.short	0x0000


	//----- nvinfo : EIATTR_EXIT_INSTR_OFFSETS
	.align		4
        /*0038*/ 	.byte	0x04, 0x1c
        /*003a*/ 	.short	(.L_598 - .L_597)


	//   ....[0]....
.L_597:
        /*003c*/ 	.word	0x00000090


	//   ....[1]....
        /*0040*/ 	.word	0x0000a9c0


	//----- nvinfo : EIATTR_CTAIDZ_USED
	.align		4
.L_598:
        /*0044*/ 	.byte	0x01, 0x04
	.zero		2


	//----- nvinfo : EIATTR_CRS_STACK_SIZE
	.align		4
        /*0048*/ 	.byte	0x04, 0x1e
        /*004a*/ 	.short	(.L_600 - .L_599)
.L_599:
        /*004c*/ 	.word	0x00000000
.L_600:


//--------------------- .nv.info._ZN5flash44flash_bwd_dq_dk_dv_loop_seqk_parallel_kernelI23Flash_bwd_kernel_traitsILi32ELi128ELi128ELi8ELi4ELi4ELi4ELb0ELb0EN7cutlass10bfloat16_tE19Flash_kernel_traitsILi32ELi128ELi128ELi8ES3_EELb0ELb0ELb1ELb0ELb0ELb0ELb1EEEvNS_16Flash_bwd_paramsE --------------------------
	.section	.nv.info._ZN5flash44flash_bwd_dq_dk_dv_loop_seqk_parallel_kernelI23Flash_bwd_kernel_traitsILi32ELi128ELi128ELi8ELi4ELi4ELi4ELb0ELb0EN7cutlass10bfloat16_tE19Flash_kernel_traitsILi32ELi128ELi128ELi8ES3_EELb0ELb0ELb1ELb0ELb0ELb0ELb1EEEvNS_16Flash_bwd_paramsE,"",@"SHT_CUDA_INFO"
	.sectionflags	@""
	.align	4


	//----- nvinfo : EIATTR_CUDA_API_VERSION
	.align		4
        /*0000*/ 	.byte	0x04, 0x37
        /*0002*/ 	.short	(.L_602 - .L_601)
.L_601:
        /*0004*/ 	.word	0x00000082


	//----- nvinfo : EIATTR_SW2861232_WAR
	.align		4
.L_602:
        /*0008*/ 	.byte	0x01, 0x35
	.zero		2


	//----- nvinfo : EIATTR_PARAM_CBANK
	.align		4
        /*000c*/ 	.byte	0x04, 0x0a
        /*000e*/ 	.short	(.L_604 - .L_603)
	.align		4
.L_603:
        /*0010*/ 	.word	index@(.nv.constant0._ZN5flash44flash_bwd_dq_dk_dv_loop_seqk_parallel_kernelI23Flash_bwd_kernel_traitsILi32ELi128ELi128ELi8ELi4ELi4ELi4ELb0ELb0EN7cutlass10bfloat16_tE19Flash_kernel_traitsILi32ELi128ELi128ELi8ES3_EELb0ELb0ELb1ELb0ELb0ELb0ELb1EEEvNS_16Flash_bwd_paramsE)
        /*0014*/ 	.short	0x0160
        /*0016*/ 	.short	0x0280


	//----- nvinfo : EIATTR_CBANK_PARAM_SIZE
	.align		4
.L_604:
        /*0018*/ 	.byte	0x03, 0x19
        /*001a*/ 	.short	0x0280


	//----- nvinfo : EIATTR_KPARAM_INFO
	.align		4
        /*001c*/ 	.byte	0x04, 0x17
        /*001e*/ 	.short	(.L_606 - .L_605)
.L_605:
        /*0020*/ 	.word	0x00000000
        /*0024*/ 	.short	0x0000
        /*0026*/ 	.short	0x0000
        /*0028*/ 	.byte	0x00, 0xf0, 0x01, 0x0a


	//----- nvinfo : EIATTR_MAXREG_COUNT
	.align		4
.L_606:
        /*002c*/ 	.byte	0x03, 0x1b
        /*002e*/ 	.short	0x00ff


	//----- nvinfo : EIATTR_NUM_BARRIERS
	.align		4
        /*0030*/ 	.byte	0x02, 0x4c
        /*0032*/ 	.byte	0x01
	.zero		1


	//----- nvinfo : EIATTR_ANNOTATIONS
	.align		4
        /*0034*/ 	.byte	0x04, 0x55
        /*0036*/ 	.short	(.L_608 - .L_607)


	//   ....[0]....
.L_607:
        /* <DEDUP_REMOVED lines=57> */


	//----- nvinfo : EIATTR_MERCURY_ISA_VERSION
	.align		4
.L_608:
        /*03b0*/ 	.byte	0x03, 0x5f
        /*03b2*/ 	.short	0x0000


	//----- nvinfo : EIATTR_EXIT_INSTR_OFFSETS
	.align		4
        /*03b4*/ 	.byte	0x04, 0x1c
        /*03b6*/ 	.short	(.L_610 - .L_609)


	//   ....[0]....
.L_609:
        /*03b8*/ 	.word	0x000000a0


	//   ....[1]....
        /*03bc*/ 	.word	0x0000a940


	//----- nvinfo : EIATTR_CTAIDZ_USED
	.align		4
.L_610:
        /*03c0*/ 	.byte	0x01, 0x04
	.zero		2


	//----- nvinfo : EIATTR_CRS_STACK_SIZE
	.align		4
        /*03c4*/ 	.byte	0x04, 0x1e
        /*03c6*/ 	.short	(.L_612 - .L_611)
.L_611:
        /*03c8*/ 	.word	0x00000000
.L_612:


//--------------------- .nv.info._ZN5flash44flash_bwd_dq_dk_dv_loop_seqk_parallel_kernelI23Flash_bwd_kernel_traitsILi32ELi128ELi128ELi8ELi4ELi4ELi4ELb0ELb0EN7cutlass10bfloat16_tE19Flash_kernel_traitsILi32ELi128ELi128ELi8ES3_EELb1ELb0ELb0ELb0ELb1ELb1ELb0EEEvNS_16Flash_bwd_paramsE --------------------------
	.section	.nv.info._ZN5flash44flash_bwd_dq_dk_dv_loop_seqk_parallel_kernelI23Flash_bwd_kernel_traitsILi32ELi128ELi128ELi8ELi4ELi4ELi4ELb0ELb0EN7cutlass10bfloat16_tE19Flash_kernel_traitsILi32ELi128ELi128ELi8ES3_EELb1ELb0ELb0ELb0ELb1ELb1ELb0EEEvNS_16Flash_bwd_paramsE,"",@"SHT_CUDA_INFO"
	.sectionflags	@""
	.align	4


	//----- nvinfo : EIATTR_CUDA_API_VERSION
	.align		4
        /*0000*/ 	.byte	0x04, 0x37
        /*0002*/ 	.short	(.L_614 - .L_613)
.L_613:
        /*0004*/ 	.word	0x00000082


	//----- nvinfo : EIATTR_SW2861232_WAR
	.align		4
.L_614:
        /*0008*/ 	.byte	0x01, 0x35
	.zero		2


	//----- nvinfo : EIATTR_PARAM_CBANK
	.align		4
        /*000c*/ 	.byte	0x04, 0x0a
        /*000e*/ 	.short	(.L_616 - .L_615)
	.align		4
.L_615:
        /*0010*/ 	.word	index@(.nv.constant0._ZN5flash44flash_bwd_dq_dk_dv_loop_seqk_parallel_kernelI23Flash_bwd_kernel_traitsILi32ELi128ELi128ELi8ELi4ELi4ELi4ELb0ELb0EN7cutlass10bfloat16_tE19Flash_kernel_traitsILi32ELi128ELi128ELi8ES3_EELb1ELb0ELb0ELb0ELb1ELb1ELb0EEEvNS_16Flash_bwd_paramsE)
        /*0014*/ 	.short	0x0160
        /*0016*/ 	.short	0x0280


	//----- nvinfo : EIATTR_CBANK_PARAM_SIZE
	.align		4
.L_616:
        /*0018*/ 	.byte	0x03, 0x19
        /*001a*/ 	.short	0x0280


	//----- nvinfo : EIATTR_KPARAM_INFO
	.align		4
        /*001c*/ 	.byte	0x04, 0x17
        /*001e*/ 	.short	(.L_618 - .L_617)
.L_617:
        /*0020*/ 	.word	0x00000000
        /*0024*/ 	.short	0x0000
        /*0026*/ 	.short	0x0000
        /*0028*/ 	.byte	0x00, 0xf0, 0x01, 0x0a


	//----- nvinfo : EIATTR_MAXREG_COUNT
	.align		4
.L_618:
        /*002c*/ 	.byte	0x03, 0x1b
        /*002e*/ 	.short	0x00ff


	//----- nvinfo : EIATTR_NUM_BARRIERS
	.align		4
        /*0030*/ 	.byte	0x02, 0x4c
        /*0032*/ 	.byte	0x01
	.zero		1


	//----- nvinfo : EIATTR_MERCURY_ISA_VERSION
	.align		4
        /*0034*/ 	.byte	0x03, 0x5f
        /*0036*/ 	.short	0x0000


	//----- nvinfo : EIATTR_EXIT_INSTR_OFFSETS
	.align		4
        /*0038*/ 	.byte	0x04, 0x1c
        /*003a*/ 	.short	(.L_620 - .L_619)


	//   ....[0]....
.L_619:
        /*003c*/ 	.word	0x00000090


	//   ....[1]....
        /*0040*/ 	.word	0x000077c0


	//----- nvinfo : EIATTR_CTAIDZ_USED
	.align		4
.L_620:
        /*0044*/ 	.byte	0x01, 0x04
	.zero		2


//--------------------- .nv.info._ZN5flash44flash_bwd_dq_dk_dv_loop_seqk_parallel_kernelI23Flash_bwd_kernel_traitsILi32ELi128ELi128ELi8ELi4ELi4ELi4ELb0ELb0EN7cutlass10bfloat16_tE19Flash_kernel_traitsILi32ELi128ELi128ELi8ES3_EELb0ELb0ELb0ELb0ELb1ELb1ELb1EEEvNS_16Flash_bwd_paramsE --------------------------
	.section	.nv.info._ZN5flash44flash_bwd_dq_dk_dv_loop_seqk_parallel_kernelI23Flash_bwd_kernel_traitsILi32ELi128ELi128ELi8ELi4ELi4ELi4ELb0ELb0EN7cutlass10bfloat16_tE19Flash_kernel_traitsILi32ELi128ELi128ELi8ES3_EELb0ELb0ELb0ELb0ELb1ELb1ELb1EEEvNS_16Flash_bwd_paramsE,"",@"SHT_CUDA_INFO"
	.sectionflags	@""
	.align	4


	//----- nvinfo : EIATTR_CUDA_API_VERSION
	.align		4
        /*0000*/ 	.byte	0x04, 0x37
        /*0002*/ 	.short	(.L_622 - .L_621)
.L_621:
        /*0004*/ 	.word	0x00000082


	//----- nvinfo : EIATTR_SW2861232_WAR
	.align		4
.L_622:
        /*0008*/ 	.byte	0x01, 0x35
	.zero		2


	//----- nvinfo : EIATTR_PARAM_CBANK
	.align		4
        /*000c*/ 	.byte	0x04, 0x0a
        /*000e*/ 	.short	(.L_624 - .L_623)
	.align		4
.L_623:
        /*0010*/ 	.word	index@(.nv.constant0._ZN5flash44flash_bwd_dq_dk_dv_loop_seqk_parallel_kernelI23Flash_bwd_kernel_traitsILi32ELi128ELi128ELi8ELi4ELi4ELi4ELb0ELb0EN7cutlass10bfloat16_tE19Flash_kernel_traitsILi32ELi128ELi128ELi8ES3_EELb0ELb0ELb0ELb0ELb1ELb1ELb1EEEvNS_16Flash_bwd_paramsE)
        /*0014*/ 	.short	0x0160
        /*0016*/ 	.short	0x0280


	//----- nvinfo : EIATTR_CBANK_PARAM_SIZE
	.align		4
.L_624:
        /*0018*/ 	.byte	0x03, 0x19
        /*001a*/ 	.short	0x0280


	//----- nvinfo : EIATTR_KPARAM_INFO
	.align		4
        /*001c*/ 	.byte	0x04, 0x17
        /*001e*/ 	.short	(.L_626 - .L_625)
.L_625:
        /*0020*/ 	.word	0x00000000
        /*0024*/ 	.short	0x0000
        /*0026*/ 	.short	0x0000
        /*0028*/ 	.byte	0x00, 0xf0, 0x01, 0x0a


	//----- nvinfo : EIATTR_MAXREG_COUNT
	.align		4
.L_626:
        /*002c*/ 	.byte	0x03, 0x1b
        /*002e*/ 	.short	0x00ff


	//----- nvinfo : EIATTR_NUM_BARRIERS
	.align		4
        /*0030*/ 	.byte	0x02, 0x4c
        /*0032*/ 	.byte	0x01
	.zero		1


	//----- nvinfo : EIATTR_ANNOTATIONS
	.align		4
        /*0034*/ 	.byte	0x04, 0x55
        /*0036*/ 	.short	(.L_628 - .L_627)


	//   ....[0]....
.L_627:
        /* <DEDUP_REMOVED lines=40> */


	//----- nvinfo : EIATTR_MERCURY_ISA_VERSION
	.align		4
.L_628:
        /*02a8*/ 	.byte	0x03, 0x5f
        /*02aa*/ 	.short	0x0000


	//----- nvinfo : EIATTR_EXIT_INSTR_OFFSETS
	.align		4
        /*02ac*/ 	.byte	0x04, 0x1c
        /*02ae*/ 	.short	(.L_630 - .L_629)


	//   ....[0]....
.L_629:
        /*02b0*/ 	.word	0x000000a0


	//   ....[1]....
        /*02b4*/ 	.word	0x00007480


	//----- nvinfo : EIATTR_CTAIDZ_USED
	.align		4
.L_630:
        /*02b8*/ 	.byte	0x01, 0x04
	.zero		2


//--------------------- .nv.info._ZN5flash44flash_bwd_dq_dk_dv_loop_seqk_parallel_kernelI23Flash_bwd_kernel_traitsILi32ELi128ELi128ELi8ELi4ELi4ELi4ELb0ELb0EN7cutlass10bfloat16_tE19Flash_kernel_traitsILi32ELi128ELi128ELi8ES3_EELb1ELb0ELb0ELb1ELb0ELb0ELb0EEEvNS_16Flash_bwd_paramsE --------------------------
	.section	.nv.info._ZN5flash44flash_bwd_dq_dk_dv_loop_seqk_parallel_kernelI23Flash_bwd_kernel_traitsILi32ELi128ELi128ELi8ELi4ELi4ELi4ELb0ELb0EN7cutlass10bfloat16_tE19Flash_kernel_traitsILi32ELi128ELi128ELi8ES3_EELb1ELb0ELb0ELb1ELb0ELb0ELb0EEEvNS_16Flash_bwd_paramsE,"",@"SHT_CUDA_INFO"
	.sectionflags	@""
	.align	4


	//----- nvinfo : EIATTR_CUDA_API_VERSION
	.align		4
        /*0000*/ 	.byte	0x04, 0x37
        /*0002*/ 	.short	(.L_632 - .L_631)
.L_631:
        /*0004*/ 	.word	0x00000082


	//----- nvinfo : EIATTR_SW2861232_WAR
	.align		4
.L_632:
        /*0008*/ 	.byte	0x01, 0x35
	.zero		2


	//----- nvinfo : EIATTR_PARAM_CBANK
	.align		4
        /*000c*/ 	.byte	0x04, 0x0a
        /*000e*/ 	.short	(.L_634 - .L_633)
	.align		4
.L_633:
        /*0010*/ 	.word	index@(.nv.constant0._ZN5flash44flash_bwd_dq_dk_dv_loop_seqk_parallel_kernelI23Flash_bwd_kernel_traitsILi32ELi128ELi128ELi8ELi4ELi4ELi4ELb0ELb0EN7cutlass10bfloat16_tE19Flash_kernel_traitsILi32ELi128ELi128ELi8ES3_EELb1ELb0ELb0ELb1ELb0ELb0ELb0EEEvNS_16Flash_bwd_paramsE)
        /*0014*/ 	.short	0x0160
        /*0016*/ 	.short	0x0280


	//----- nvinfo : EIATTR_CBANK_PARAM_SIZE
	.align		4
.L_634:
        /*0018*/ 	.byte	0x03, 0x19
        /*001a*/ 	.short	0x0280


	//----- nvinfo : EIATTR_KPARAM_INFO
	.align		4
        /*001c*/ 	.byte	0x04, 0x17
        /*001e*/ 	.short	(.L_636 - .L_635)
.L_635:
        /*0020*/ 	.word	0x00000000
        /*0024*/ 	.short	0x0000
        /*0026*/ 	.short	0x0000
        /*0028*/ 	.byte	0x00, 0xf0, 0x01, 0x0a


	//----- nvinfo : EIATTR_MAXREG_COUNT
	.align		4
.L_636:
        /*002c*/ 	.byte	0x03, 0x1b
        /*002e*/ 	.short	0x00ff


	//----- nvinfo : EIATTR_NUM_BARRIERS
	.align		4
        /*0030*/ 	.byte	0x02, 0x4c
        /*0032*/ 	.byte	0x01
	.zero		1


	//----- nvinfo : EIATTR_ANNOTATIONS
	.align		4
        /*0034*/ 	.byte	0x04, 0x55
        /*0036*/ 	.short	(.L_638 - .L_637)


	//   ....[0]....
.L_637:
        /*0038*/ 	.word	0x00000001
        /*003c*/ 	.byte	0xa0, 0x01, 0x00, 0x00, 0x01, 0x00, 0x00, 0x00, 0xf0, 0x05, 0x00, 0x00, 0x01, 0x00, 0x00, 0x00
        /*004c*/ 	.byte	0x30, 0x06, 0x00, 0x00, 0x01, 0x00, 0x00, 0x00, 0x60, 0x0b, 0x00, 0x00, 0x01, 0x00, 0x00, 0x00
        /*005c*/ 	.byte	0x10, 0x18, 0x00, 0x00, 0x01, 0x00, 0x00, 0x00, 0x30, 0x18, 0x00, 0x00, 0x01, 0x00, 0x00, 0x00
        /*006c*/ 	.byte	0xb0, 0x1c, 0x00, 0x00, 0x01, 0x00, 0x00, 0x00, 0x60, 0x1d, 0x00, 0x00


	//----- nvinfo : EIATTR_MERCURY_ISA_VERSION
	.align		4
.L_638:
        /*0078*/ 	.byte	0x03, 0x5f
        /*007a*/ 	.short	0x0000


	//----- nvinfo : EIATTR_EXIT_INSTR_OFFSETS
	.align		4
        /*007c*/ 	.byte	0x04, 0x1c
        /*007e*/ 	.short	(.L_640 - .L_639)


	//   ....[0]....
.L_639:
        /*0080*/ 	.word	0x000000a0


	//   ....[1]....
        /*0084*/ 	.word	0x0000b500


	//----- nvinfo : EIATTR_CTAIDZ_USED
	.align		4
.L_640:
        /*0088*/ 	.byte	0x01, 0x04
	.zero		2


	//----- nvinfo : EIATTR_CRS_STACK_SIZE
	.align		4
        /*008c*/ 	.byte	0x04, 0x1e
        /*008e*/ 	.short	(.L_642 - .L_641)
.L_641:
        /*0090*/ 	.word	0x00000000
.L_642:


//--------------------- .nv.info._ZN5flash44flash_bwd_dq_dk_dv_loop_seqk_parallel_kernelI23Flash_bwd_kernel_traitsILi32ELi128ELi128ELi8ELi4ELi4ELi4ELb0ELb0EN7cutlass10bfloat16_tE19Flash_kernel_traitsILi32ELi128ELi128ELi8ES3_EELb0ELb0ELb0ELb1ELb0ELb0ELb1EEEvNS_16Flash_bwd_paramsE --------------------------
	.section	.nv.info._ZN5flash44flash_bwd_dq_dk_dv_loop_seqk_parallel_kernelI23Flash_bwd_kernel_traitsILi32ELi128ELi128ELi8ELi4ELi4ELi4ELb0ELb0EN7cutlass10bfloat16_tE19Flash_kernel_traitsILi32ELi128ELi128ELi8ES3_EELb0ELb0ELb0ELb1ELb0ELb0ELb1EEEvNS_16Flash_bwd_paramsE,"",@"SHT_CUDA_INFO"
	.sectionflags	@""
	.align	4


	//----- nvinfo : EIATTR_CUDA_API_VERSION
	.align		4
        /*0000*/ 	.byte	0x04, 0x37
        /*0002*/ 	.short	(.L_644 - .L_643)
.L_643:
        /*0004*/ 	.word	0x00000082


	//----- nvinfo : EIATTR_SW2861232_WAR
	.align		4
.L_644:
        /*0008*/ 	.byte	0x01, 0x35
	.zero		2


	//----- nvinfo : EIATTR_PARAM_CBANK
	.align		4
        /*000c*/ 	.byte	0x04, 0x0a
        /*000e*/ 	.short	(.L_646 - .L_645)
	.align		4
.L_645:
        /*0010*/ 	.word	index@(.nv.constant0._ZN5flash44flash_bwd_dq_dk_dv_loop_seqk_parallel_kernelI23Flash_bwd_kernel_traitsILi32ELi128ELi128ELi8ELi4ELi4ELi4ELb0ELb0EN7cutlass10bfloat16_tE19Flash_kernel_traitsILi32ELi128ELi128ELi8ES3_EELb0ELb0ELb0ELb1ELb0ELb0ELb1EEEvNS_16Flash_bwd_paramsE)
        /*0014*/ 	.short	0x0160
        /*0016*/ 	.short	0x0280


	//----- nvinfo : EIATTR_CBANK_PARAM_SIZE
	.align		4
.L_646:
        /*0018*/ 	.byte	0x03, 0x19
        /*001a*/ 	.short	0x0280


	//----- nvinfo : EIATTR_KPARAM_INFO
	.align		4
        /*001c*/ 	.byte	0x04, 0x17
        /*001e*/ 	.short	(.L_648 - .L_647)
.L_647:
        /*0020*/ 	.word	0x00000000
        /*0024*/ 	.short	0x0000
        /*0026*/ 	.short	0x0000
        /*0028*/ 	.byte	0x00, 0xf0, 0x01, 0x0a


	//----- nvinfo : EIATTR_MAXREG_COUNT
	.align		4
.L_648:
        /*002c*/ 	.byte	0x03, 0x1b
        /*002e*/ 	.short	0x00ff


	//----- nvinfo : EIATTR_NUM_BARRIERS
	.align		4
        /*0030*/ 	.byte	0x02, 0x4c
        /*0032*/ 	.byte	0x01
	.zero		1


	//----- nvinfo : EIATTR_ANNOTATIONS
	.align		4
        /*0034*/ 	.byte	0x04, 0x55
        /*0036*/ 	.short	(.L_650 - .L_649)


	//   ....[0]....
.L_649:
        /* <DEDUP_REMOVED lines=50> */


	//----- nvinfo : EIATTR_MERCURY_ISA_VERSION
	.align		4
.L_650:
        /*0348*/ 	.byte	0x03, 0x5f
        /*034a*/ 	.short	0x0000


	//----- nvinfo : EIATTR_EXIT_INSTR_OFFSETS
	.align		4
        /*034c*/ 	.byte	0x04, 0x1c
        /*034e*/ 	.short	(.L_652 - .L_651)


	//   ....[0]....
.L_651:
        /*0350*/ 	.word	0x000000a0


	//   ....[1]....
        /*0354*/ 	.word	0x0000b020


	//----- nvinfo : EIATTR_CTAIDZ_USED
	.align		4
.L_652:
        /*0358*/ 	.byte	0x01, 0x04
	.zero		2


	//----- nvinfo : EIATTR_CRS_STACK_SIZE
	.align		4
        /*035c*/ 	.byte	0x04, 0x1e
        /*035e*/ 	.short	(.L_654 - .L_653)
.L_653:
        /*0360*/ 	.word	0x00000000
.L_654:


//--------------------- .nv.info._ZN5flash44flash_bwd_dq_dk_dv_loop_seqk_parallel_kernelI23Flash_bwd_kernel_traitsILi32ELi128ELi128ELi8ELi4ELi4ELi4ELb0ELb0EN7cutlass10bfloat16_tE19Flash_kernel_traitsILi32ELi128ELi128ELi8ES3_EELb1ELb0ELb1ELb0ELb0ELb1ELb0EEEvNS_16Flash_bwd_paramsE --------------------------
	.section	.nv.info._ZN5flash44flash_bwd_dq_dk_dv_loop_seqk_parallel_kernelI23Flash_bwd_kernel_traitsILi32ELi128ELi128ELi8ELi4ELi4ELi4ELb0ELb0EN7cutlass10bfloat16_tE19Flash_kernel_traitsILi32ELi128ELi128ELi8ES3_EELb1ELb0ELb1ELb0ELb0ELb1ELb0EEEvNS_16Flash_bwd_paramsE,"",@"SHT_CUDA_INFO"
	.sectionflags	@""
	.align	4


	//----- nvinfo : EIATTR_CUDA_API_VERSION
	.align		4
        /*0000*/ 	.byte	0x04, 0x37
        /*0002*/ 	.short	(.L_656 - .L_655)
.L_655:
        /*0004*/ 	.word	0x00000082


	//----- nvinfo : EIATTR_SW2861232_WAR
	.align		4
.L_656:
        /*0008*/ 	.byte	0x01, 0x35
	.zero		2


	//----- nvinfo : EIATTR_PARAM_CBANK
	.align		4
        /*000c*/ 	.byte	0x04, 0x0a
        /*000e*/ 	.short	(.L_658 - .L_657)
	.align		4
.L_657:
        /*0010*/ 	.word	index@(.nv.constant0._ZN5flash44flash_bwd_dq_dk_dv_loop_seqk_parallel_kernelI23Flash_bwd_kernel_traitsILi32ELi128ELi128ELi8ELi4ELi4ELi4ELb0ELb0EN7cutlass10bfloat16_tE19Flash_kernel_traitsILi32ELi128ELi128ELi8ES3_EELb1ELb0ELb1ELb0ELb0ELb1ELb0EEEvNS_16Flash_bwd_paramsE)
        /*0014*/ 	.short	0x0160
        /*0016*/ 	.short	0x0280


	//----- nvinfo : EIATTR_CBANK_PARAM_SIZE
	.align		4
.L_658:
        /*0018*/ 	.byte	0x03, 0x19
        /*001a*/ 	.short	0x0280


	//----- nvinfo : EIATTR_KPARAM_INFO
	.align		4
        /*001c*/ 	.byte	0x04, 0x17
        /*001e*/ 	.short	(.L_660 - .L_659)
.L_659:
        /*0020*/ 	.word	0x00000000
        /*0024*/ 	.short	0x0000
        /*0026*/ 	.short	0x0000
        /*0028*/ 	.byte	0x00, 0xf0, 0x01, 0x0a


	//----- nvinfo : EIATTR_MAXREG_COUNT
	.align		4
.L_660:
        /*002c*/ 	.byte	0x03, 0x1b
        /*002e*/ 	.short	0x00ff


	//----- nvinfo : EIATTR_NUM_BARRIERS
	.align		4
        /*0030*/ 	.byte	0x02, 0x4c
        /*0032*/ 	.byte	0x01
	.zero		1


	//----- nvinfo : EIATTR_MERCURY_ISA_VERSION
	.align		4
        /*0034*/ 	.byte	0x03, 0x5f
        /*0036*/ 	.short	0x0000


	//----- nvinfo : EIATTR_EXIT_INSTR_OFFSETS
	.align		4
        /*0038*/ 	.byte	0x04, 0x1c
        /*003a*/ 	.short	(.L_662 - .L_661)


	//   ....[0]....
.L_661:
        /*003c*/ 	.word	0x00000090


	//   ....[1]....
        /*0040*/ 	.word	0x0000a380


	//----- nvinfo : EIATTR_CTAIDZ_USED
	.align		4
.L_662:
        /*0044*/ 	.byte	0x01, 0x04
	.zero		2


	//----- nvinfo : EIATTR_CRS_STACK_SIZE
	.align		4
        /*0048*/ 	.byte	0x04, 0x1e
        /*004a*/ 	.short	(.L_664 - .L_663)
.L_663:
        /*004c*/ 	.word	0x00000000
.L_664:


//--------------------- .nv.info._ZN5flash44flash_bwd_dq_dk_dv_loop_seqk_parallel_kernelI23Flash_bwd_kernel_traitsILi32ELi128ELi128ELi8ELi4ELi4ELi4ELb0ELb0EN7cutlass10bfloat16_tE19Flash_kernel_traitsILi32ELi128ELi128ELi8ES3_EELb0ELb0ELb1ELb0ELb0ELb1ELb1EEEvNS_16Flash_bwd_paramsE --------------------------
	.section	.nv.info._ZN5flash44flash_bwd_dq_dk_dv_loop_seqk_parallel_kernelI23Flash_bwd_kernel_traitsILi32ELi128ELi128ELi8ELi4ELi4ELi4ELb0ELb0EN7cutlass10bfloat16_tE19Flash_kernel_traitsILi32ELi128ELi128ELi8ES3_EELb0ELb0ELb1ELb0ELb0ELb1ELb1EEEvNS_16Flash_bwd_paramsE,"",@"SHT_CUDA_INFO"
	.sectionflags	@""
	.align	4


	//----- nvinfo : EIATTR_CUDA_API_VERSION
	.align		4
        /*0000*/ 	.byte	0x04, 0x37
        /*0002*/ 	.short	(.L_666 - .L_665)
.L_665:
        /*0004*/ 	.word	0x00000082


	//----- nvinfo : EIATTR_SW2861232_WAR
	.align		4
.L_666:
        /*0008*/ 	.byte	0x01, 0x35
	.zero		2


	//----- nvinfo : EIATTR_PARAM_CBANK
	.align		4
        /*000c*/ 	.byte	0x04, 0x0a
        /*000e*/ 	.short	(.L_668 - .L_667)
	.align		4
.L_667:
        /*0010*/ 	.word	index@(.nv.constant0._ZN5flash44flash_bwd_dq_dk_dv_loop_seqk_parallel_kernelI23Flash_bwd_kernel_traitsILi32ELi128ELi128ELi8ELi4ELi4ELi4ELb0ELb0EN7cutlass10bfloat16_tE19Flash_kernel_traitsILi32ELi128ELi128ELi8ES3_EELb0ELb0ELb1ELb0ELb0ELb1ELb1EEEvNS_16Flash_bwd_paramsE)
        /*0014*/ 	.short	0x0160
        /*0016*/ 	.short	0x0280


	//----- nvinfo : EIATTR_CBANK_PARAM_SIZE
	.align		4
.L_668:
        /*0018*/ 	.byte	0x03, 0x19
        /*001a*/ 	.short	0x0280


	//----- nvinfo : EIATTR_KPARAM_INFO
	.align		4
        /*001c*/ 	.byte	0x04, 0x17
        /*001e*/ 	.short	(.L_670 - .L_669)
.L_669:
        /*0020*/ 	.word	0x00000000
        /*0024*/ 	.short	0x0000
        /*0026*/ 	.short	0x0000
        /*0028*/ 	.byte	0x00, 0xf0, 0x01, 0x0a


	//----- nvinfo : EIATTR_MAXREG_COUNT
	.align		4
.L_670:
        /*002c*/ 	.byte	0x03, 0x1b
        /*002e*/ 	.short	0x00ff


	//----- nvinfo : EIATTR_NUM_BARRIERS
	.align		4
        /*0030*/ 	.byte	0x02, 0x4c
        /*0032*/ 	.byte	0x01
	.zero		1


	//----- nvinfo : EIATTR_ANNOTATIONS
	.align		4
        /*0034*/ 	.byte	0x04, 0x55
        /*0036*/ 	.short	(.L_672 - .L_671)


	//   ....[0]....
.L_671:
        /* <DEDUP_REMOVED lines=53> */


	//----- nvinfo : EIATTR_MERCURY_ISA_VERSION
	.align		4
.L_672:
        /*0378*/ 	.byte	0x03, 0x5f
        /*037a*/ 	.short	0x0000


	//----- nvinfo : EIATTR_EXIT_INSTR_OFFSETS
	.align		4
        /*037c*/ 	.byte	0x04, 0x1c
        /*037e*/ 	.short	(.L_674 - .L_673)


	//   ....[0]....
.L_673:
        /*0380*/ 	.word	0x000000a0


	//   ....[1]....
        /*0384*/ 	.word	0x0000a3a0


	//----- nvinfo : EIATTR_CTAIDZ_USED
	.align		4
.L_674:
        /*0388*/ 	.byte	0x01, 0x04
	.zero		2


	//----- nvinfo : EIATTR_CRS_STACK_SIZE
	.align		4
        /*038c*/ 	.byte	0x04, 0x1e
        /*038e*/ 	.short	(.L_676 - .L_675)
.L_675:
        /*0390*/ 	.word	0x00000000
.L_676:


//--------------------- .nv.info._ZN5flash44flash_bwd_dq_dk_dv_loop_seqk_parallel_kernelI23Flash_bwd_kernel_traitsILi32ELi128ELi128ELi8ELi4ELi4ELi4ELb0ELb0EN7cutlass10bfloat16_tE19Flash_kernel_traitsILi32ELi128ELi128ELi8ES3_EELb1ELb0ELb1ELb1ELb0ELb0ELb0EEEvNS_16Flash_bwd_paramsE --------------------------
	.section	.nv.info._ZN5flash44flash_bwd_dq_dk_dv_loop_seqk_parallel_kernelI23Flash_bwd_kernel_traitsILi32ELi128ELi128ELi8ELi4ELi4ELi4ELb0ELb0EN7cutlass10bfloat16_tE19Flash_kernel_traitsILi32ELi128ELi128ELi8ES3_EELb1ELb0ELb1ELb1ELb0ELb0ELb0EEEvNS_16Flash_bwd_paramsE,"",@"SHT_CUDA_INFO"
	.sectionflags	@""
	.align	4


	//----- nvinfo : EIATTR_CUDA_API_VERSION
	.align		4
        /*0000*/ 	.byte	0x04, 0x37
        /*0002*/ 	.short	(.L_678 - .L_677)
.L_677:
        /*0004*/ 	.word	0x00000082


	//----- nvinfo : EIATTR_SW2861232_WAR
	.align		4
.L_678:
        /*0008*/ 	.byte	0x01, 0x35
	.zero		2


	//----- nvinfo : EIATTR_PARAM_CBANK
	.align		4
        /*000c*/ 	.byte	0x04, 0x0a
        /*000e*/ 	.short	(.L_680 - .L_679)
	.align		4
.L_679:
        /*0010*/ 	.word	index@(.nv.constant0._ZN5flash44flash_bwd_dq_dk_dv_loop_seqk_parallel_kernelI23Flash_bwd_kernel_traitsILi32ELi128ELi128ELi8ELi4ELi4ELi4ELb0ELb0EN7cutlass10bfloat16_tE19Flash_kernel_traitsILi32ELi128ELi128ELi8ES3_EELb1ELb0ELb1ELb1ELb0ELb0ELb0EEEvNS_16Flash_bwd_paramsE)
        /*0014*/ 	.short	0x0160
        /*0016*/ 	.short	0x0280


	//----- nvinfo : EIATTR_CBANK_PARAM_SIZE
	.align		4
.L_680:
        /*0018*/ 	.byte	0x03, 0x19
        /*001a*/ 	.short	0x0280


	//----- nvinfo : EIATTR_KPARAM_INFO
	.align		4
        /*001c*/ 	.byte	0x04, 0x17
        /*001e*/ 	.short	(.L_682 - .L_681)
.L_681:
        /*0020*/ 	.word	0x00000000
        /*0024*/ 	.short	0x0000
        /*0026*/ 	.short	0x0000
        /*0028*/ 	.byte	0x00, 0xf0, 0x01, 0x0a


	//----- nvinfo : EIATTR_MAXREG_COUNT
	.align		4
.L_682:
        /*002c*/ 	.byte	0x03, 0x1b
        /*002e*/ 	.short	0x00ff


	//----- nvinfo : EIATTR_NUM_BARRIERS
	.align		4
        /*0030*/ 	.byte	0x02, 0x4c
        /*0032*/ 	.byte	0x01
	.zero		1


	//----- nvinfo : EIATTR_MERCURY_ISA_VERSION
	.align		4
        /*0034*/ 	.byte	0x03, 0x5f
        /*0036*/ 	.short	0x0000


	//----- nvinfo : EIATTR_EXIT_INSTR_OFFSETS
	.align		4
        /*0038*/ 	.byte	0x04, 0x1c
        /*003a*/ 	.short	(.L_684 - .L_683)


	//   ....[0]....
.L_683:
        /*003c*/ 	.word	0x00000090


	//   ....[1]....
        /*0040*/ 	.word	0x0000b790


	//----- nvinfo : EIATTR_CTAIDZ_USED
	.align		4
.L_684:
        /*0044*/ 	.byte	0x01, 0x04
	.zero		2


	//----- nvinfo : EIATTR_CRS_STACK_SIZE
	.align		4
        /*0048*/ 	.byte	0x04, 0x1e
        /*004a*/ 	.short	(.L_686 - .L_685)
.L_685:
        /*004c*/ 	.word	0x00000000
.L_686:


//--------------------- .nv.info._ZN5flash44flash_bwd_dq_dk_dv_loop_seqk_parallel_kernelI23Flash_bwd_kernel_traitsILi32ELi128ELi128ELi8ELi4ELi4ELi4ELb0ELb0EN7cutlass10bfloat16_tE19Flash_kernel_traitsILi32ELi128ELi128ELi8ES3_EELb0ELb0ELb1ELb1ELb0ELb0ELb1EEEvNS_16Flash_bwd_paramsE --------------------------
	.section	.nv.info._ZN5flash44flash_bwd_dq_dk_dv_loop_seqk_parallel_kernelI23Flash_bwd_kernel_traitsILi32ELi128ELi128ELi8ELi4ELi4ELi4ELb0ELb0EN7cutlass10bfloat16_tE19Flash_kernel_traitsILi32ELi128ELi128ELi8ES3_EELb0ELb0ELb1ELb1ELb0ELb0ELb1EEEvNS_16Flash_bwd_paramsE,"",@"SHT_CUDA_INFO"
	.sectionflags	@""
	.align	4


	//----- nvinfo : EIATTR_CUDA_API_VERSION
	.align		4
        /*0000*/ 	.byte	0x04, 0x37
        /*0002*/ 	.short	(.L_688 - .L_687)
.L_687:
        /*0004*/ 	.word	0x00000082


	//----- nvinfo : EIATTR_SW2861232_WAR
	.align		4
.L_688:
        /*0008*/ 	.byte	0x01, 0x35
	.zero		2


	//----- nvinfo : EIATTR_PARAM_CBANK
	.align		4
        /*000c*/ 	.byte	0x04, 0x0a
        /*000e*/ 	.short	(.L_690 - .L_689)
	.align		4
.L_689:
        /*0010*/ 	.word	index@(.nv.constant0._ZN5flash44flash_bwd_dq_dk_dv_loop_seqk_parallel_kernelI23Flash_bwd_kernel_traitsILi32ELi128ELi128ELi8ELi4ELi4ELi4ELb0ELb0EN7cutlass10bfloat16_tE19Flash_kernel_traitsILi32ELi128ELi128ELi8ES3_EELb0ELb0ELb1ELb1ELb0ELb0ELb1EEEvNS_16Flash_bwd_paramsE)
        /*0014*/ 	.short	0x0160
        /*0016*/ 	.short	0x0280


	//----- nvinfo : EIATTR_CBANK_PARAM_SIZE
	.align		4
.L_690:
        /*0018*/ 	.byte	0x03, 0x19
        /*001a*/ 	.short	0x0280


	//----- nvinfo : EIATTR_KPARAM_INFO
	.align		4
        /*001c*/ 	.byte	0x04, 0x17
        /*001e*/ 	.short	(.L_692 - .L_691)
.L_691:
        /*0020*/ 	.word	0x00000000
        /*0024*/ 	.short	0x0000
        /*0026*/ 	.short	0x0000
        /*0028*/ 	.byte	0x00, 0xf0, 0x01, 0x0a


	//----- nvinfo : EIATTR_MAXREG_COUNT
	.align		4
.L_692:
        /*002c*/ 	.byte	0x03, 0x1b
        /*002e*/ 	.short	0x00ff


	//----- nvinfo : EIATTR_NUM_BARRIERS
	.align		4
        /*0030*/ 	.byte	0x02, 0x4c
        /*0032*/ 	.byte	0x01
	.zero		1


	//----- nvinfo : EIATTR_ANNOTATIONS
	.align		4
        /*0034*/ 	.byte	0x04, 0x55
        /*0036*/ 	.short	(.L_694 - .L_693)


	//   ....[0]....
.L_693:
        /* <DEDUP_REMOVED lines=57> */


	//----- nvinfo : EIATTR_MERCURY_ISA_VERSION
	.align		4
.L_694:
        /*03b8*/ 	.byte	0x03, 0x5f
        /*03ba*/ 	.short	0x0000


	//----- nvinfo : EIATTR_EXIT_INSTR_OFFSETS
	.align		4
        /*03bc*/ 	.byte	0x04, 0x1c
        /*03be*/ 	.short	(.L_696 - .L_695)


	//   ....[0]....
.L_695:
        /*03c0*/ 	.word	0x000000a0


	//   ....[1]....
        /*03c4*/ 	.word	0x0000b350


	//----- nvinfo : EIATTR_CTAIDZ_USED
	.align		4
.L_696:
        /*03c8*/ 	.byte	0x01, 0x04
	.zero		2


	//----- nvinfo : EIATTR_CRS_STACK_SIZE
	.align		4
        /*03cc*/ 	.byte	0x04, 0x1e
        /*03ce*/ 	.short	(.L_698 - .L_697)
.L_697:
        /*03d0*/ 	.word	0x00000000
.L_698:


//--------------------- .nv.info._ZN5flash25flash_bwd_dot_do_o_kernelILb0E23Flash_bwd_kernel_traitsILi32ELi128ELi128ELi8ELi4ELi4ELi4ELb0ELb0EN7cutlass10bfloat16_tE19Flash_kernel_traitsILi32ELi128ELi128ELi8ES3_EEEEvNS_16Flash_bwd_paramsE --------------------------
	.section	.nv.info._ZN5flash25flash_bwd_dot_do_o_kernelILb0E23Flash_bwd_kernel_traitsILi32ELi128ELi128ELi8ELi4ELi4ELi4ELb0ELb0EN7cutlass10bfloat16_tE19Flash_kernel_traitsILi32ELi128ELi128ELi8ES3_EEEEvNS_16Flash_bwd_paramsE,"",@"SHT_CUDA_INFO"
	.sectionflags	@""
	.align	4


	//----- nvinfo : EIATTR_CUDA_API_VERSION
	.align		4
        /*0000*/ 	.byte	0x04, 0x37
        /*0002*/ 	.short	(.L_700 - .L_699)
.L_699:
        /*0004*/ 	.word	0x00000082


	//----- nvinfo : EIATTR_SW2861232_WAR
	.align		4
.L_700:
        /*0008*/ 	.byte	0x01, 0x35
	.zero		2


	//----- nvinfo : EIATTR_PARAM_CBANK
	.align		4
        /*000c*/ 	.byte	0x04, 0x0a
        /*000e*/ 	.short	(.L_702 - .L_701)
	.align		4
.L_701:
        /*0010*/ 	.word	index@(.nv.constant0._ZN5flash25flash_bwd_dot_do_o_kernelILb0E23Flash_bwd_kernel_traitsILi32ELi128ELi128ELi8ELi4ELi4ELi4ELb0ELb0EN7cutlass10bfloat16_tE19Flash_kernel_traitsILi32ELi128ELi128ELi8ES3_EEEEvNS_16Flash_bwd_paramsE)
        /*0014*/ 	.short	0x0160
        /*0016*/ 	.short	0x0280


	//----- nvinfo : EIATTR_CBANK_PARAM_SIZE
	.align		4
.L_702:
        /*0018*/ 	.byte	0x03, 0x19
        /*001a*/ 	.short	0x0280


	//----- nvinfo : EIATTR_KPARAM_INFO
	.align		4
        /*001c*/ 	.byte	0x04, 0x17
        /*001e*/ 	.short	(.L_704 - .L_703)
.L_703:
        /*0020*/ 	.word	0x00000000
        /*0024*/ 	.short	0x0000
        /*0026*/ 	.short	0x0000
        /*0028*/ 	.byte	0x00, 0xf0, 0x01, 0x0a


	//----- nvinfo : EIATTR_MAXREG_COUNT
	.align		4
.L_704:
        /*002c*/ 	.byte	0x03, 0x1b
        /*002e*/ 	.short	0x00ff


	//----- nvinfo : EIATTR_MERCURY_ISA_VERSION
	.align		4
        /*0030*/ 	.byte	0x03, 0x5f
        /*0032*/ 	.short	0x0000


	//----- nvinfo : EIATTR_COOP_GROUP_MASK_REGIDS
	.align		4
        /*0034*/ 	.byte	0x04, 0x29
        /*0036*/ 	.short	(.L_706 - .L_705)


	//   ....[0]....
.L_705:
        /*0038*/ 	.word	0xffffffff


	//   ....[1]....
        /*003c*/ 	.word	0xffffffff


	//   ....[2]....
        /*0040*/ 	.word	0xffffffff


	//   ....[3]....
        /*0044*/ 	.word	0xffffffff


	//----- nvinfo : EIATTR_COOP_GROUP_INSTR_OFFSETS
	.align		4
.L_706:
        /*0048*/ 	.byte	0x04, 0x28
        /*004a*/ 	.short	(.L_708 - .L_707)


	//   ....[0]....
.L_707:
        /*004c*/ 	.word	0x00000ad0


	//   ....[1]....
        /*0050*/ 	.word	0x00000b00


	//   ....[2]....
        /*0054*/ 	.word	0x00000b20


	//   ....[3]....
        /*0058*/ 	.word	0x00000b50


	//----- nvinfo : EIATTR_EXIT_INSTR_OFFSETS
	.align		4
.L_708:
        /*005c*/ 	.byte	0x04, 0x1c
        /*005e*/ 	.short	(.L_710 - .L_709)


	//   ....[0]....
.L_709:
        /*0060*/ 	.word	0x00000120


	//   ....[1]....
        /*0064*/ 	.word	0x00000bf0


	//   ....[2]....
        /*0068*/ 	.word	0x00000c20


	//----- nvinfo : EIATTR_CTAIDZ_USED
	.align		4
.L_710:
        /*006c*/ 	.byte	0x01, 0x04
	.zero		2


//--------------------- .nv.info._ZN5flash25flash_bwd_dot_do_o_kernelILb1E23Flash_bwd_kernel_traitsILi32ELi128ELi128ELi8ELi4ELi4ELi4ELb0ELb0EN7cutlass10bfloat16_tE19Flash_kernel_traitsILi32ELi128ELi128ELi8ES3_EEEEvNS_16Flash_bwd_paramsE --------------------------
	.section	.nv.info._ZN5flash25flash_bwd_dot_do_o_kernelILb1E23Flash_bwd_kernel_traitsILi32ELi128ELi128ELi8ELi4ELi4ELi4ELb0ELb0EN7cutlass10bfloat16_tE19Flash_kernel_traitsILi32ELi128ELi128ELi8ES3_EEEEvNS_16Flash_bwd_paramsE,"",@"SHT_CUDA_INFO"
	.sectionflags	@""
	.align	4


	//----- nvinfo : EIATTR_CUDA_API_VERSION
	.align		4
        /*0000*/ 	.byte	0x04, 0x37
        /*0002*/ 	.short	(.L_712 - .L_711)
.L_711:
        /*0004*/ 	.word	0x00000082


	//----- nvinfo : EIATTR_SW2861232_WAR
	.align		4
.L_712:
        /*0008*/ 	.byte	0x01, 0x35
	.zero		2


	//----- nvinfo : EIATTR_PARAM_CBANK
	.align		4
        /*000c*/ 	.byte	0x04, 0x0a
        /*000e*/ 	.short	(.L_714 - .L_713)
	.align		4
.L_713:
        /*0010*/ 	.word	index@(.nv.constant0._ZN5flash25flash_bwd_dot_do_o_kernelILb1E23Flash_bwd_kernel_traitsILi32ELi128ELi128ELi8ELi4ELi4ELi4ELb0ELb0EN7cutlass10bfloat16_tE19Flash_kernel_traitsILi32ELi128ELi128ELi8ES3_EEEEvNS_16Flash_bwd_paramsE)
        /*0014*/ 	.short	0x0160
        /*0016*/ 	.short	0x0280


	//----- nvinfo : EIATTR_CBANK_PARAM_SIZE
	.align		4
.L_714:
        /*0018*/ 	.byte	0x03, 0x19
        /*001a*/ 	.short	0x0280


	//----- nvinfo : EIATTR_KPARAM_INFO
	.align		4
        /*001c*/ 	.byte	0x04, 0x17
        /*001e*/ 	.short	(.L_716 - .L_715)
.L_715:
        /*0020*/ 	.word	0x00000000
        /*0024*/ 	.short	0x0000
        /*0026*/ 	.short	0x0000
        /*0028*/ 	.byte	0x00, 0xf0, 0x01, 0x0a


	//----- nvinfo : EIATTR_MAXREG_COUNT
	.align		4
.L_716:
        /*002c*/ 	.byte	0x03, 0x1b
        /*002e*/ 	.short	0x00ff


	//----- nvinfo : EIATTR_MERCURY_ISA_VERSION
	.align		4
        /*0030*/ 	.byte	0x03, 0x5f
        /*0032*/ 	.short	0x0000


	//----- nvinfo : EIATTR_COOP_GROUP_MASK_REGIDS
	.align		4
        /*0034*/ 	.byte	0x04, 0x29
        /*0036*/ 	.short	(.L_718 - .L_717)


	//   ....[0]....
.L_717:
        /*0038*/ 	.word	0xffffffff


	//   ....[1]....
        /*003c*/ 	.word	0xffffffff


	//   ....[2]....
        /*0040*/ 	.word	0xffffffff


	//   ....[3]....
        /*0044*/ 	.word	0xffffffff


	//----- nvinfo : EIATTR_COOP_GROUP_INSTR_OFFSETS
	.align		4
.L_718:
        /*0048*/ 	.byte	0x04, 0x28
        /*004a*/ 	.short	(.L_720 - .L_719)


	//   ....[0]....
.L_719:
        /*004c*/ 	.word	0x00000d90


	//   ....[1]....
        /*0050*/ 	.word	0x00000da0


	//   ....[2]....
        /*0054*/ 	.word	0x00000de0


	//   ....[3]....
        /*0058*/ 	.word	0x00000e00


	//----- nvinfo : EIATTR_EXIT_INSTR_OFFSETS
	.align		4
.L_720:
        /*005c*/ 	.byte	0x04, 0x1c
        /*005e*/ 	.short	(.L_722 - .L_721)


	//   ....[0]....
.L_721:
        /*0060*/ 	.word	0x00000120


	//   ....[1]....
        /*0064*/ 	.word	0x00000f80


	//----- nvinfo : EIATTR_CTAIDZ_USED
	.align		4
.L_722:
        /*0068*/ 	.byte	0x01, 0x04
	.zero		2


//--------------------- .nv.callgraph             --------------------------
	.section	.nv.callgraph,"",@"SHT_CUDA_CALLGRAPH"
	.align	4
	.sectionentsize	8
	.align		4
        /*0000*/ 	.word	0x00000000
	.align		4
        /*0004*/ 	.word	0xffffffff
	.align		4
        /*0008*/ 	.word	0x00000000
	.align		4
        /*000c*/ 	.word	0xfffffffe
	.align		4
        /*0010*/ 	.word	0x00000000
	.align		4
        /*0014*/ 	.word	0xfffffffd
	.align		4
        /*0018*/ 	.word	0x00000000
	.align		4
        /*001c*/ 	.word	0xfffffffc


//--------------------- .nv.rel.action            --------------------------
	.section	.nv.rel.action,"",@"SHT_CUDA_RELOCINFO"
	.align	8
	.sectionentsize	8
        /*0000*/ 	.byte	0x73, 0x00, 0x00, 0x00, 0x00, 0x00, 0x00, 0x00, 0x00, 0x00, 0x00, 0x11, 0x25, 0x00, 0x05, 0x36


//--------------------- .nv.constant4             --------------------------
	.section	.nv.constant4,"a",@progbits
	.align	8
	.align		8
.nv.constant4:
        /*0000*/ 	.dword	_ZN65_INTERNAL_e8a190e6_29_flash_bwd_hdim32_bf16_sm80_cu_93b96ec2_33114cuda3std3__45__cpo5beginE
	.align		8
        /*0008*/ 	.dword	_ZN65_INTERNAL_e8a190e6_29_flash_bwd_hdim32_bf16_sm80_cu_93b96ec2_33114cuda3std3__45__cpo3endE
	.align		8
        /*0010*/ 	.dword	_ZN65_INTERNAL_e8a190e6_29_flash_bwd_hdim32_bf16_sm80_cu_93b96ec2_33114cuda3std3__45__cpo6cbeginE
	.align		8
        /*0018*/ 	.dword	_ZN65_INTERNAL_e8a190e6_29_flash_bwd_hdim32_bf16_sm80_cu_93b96ec2_33114cuda3std3__45__cpo4cendE
	.align		8
        /*0020*/ 	.dword	_ZN65_INTERNAL_e8a190e6_29_flash_bwd_hdim32_bf16_sm80_cu_93b96ec2_33114cuda3std3__467_GLOBAL__N__e8a190e6_29_flash_bwd_hdim32_bf16_sm80_cu_93b96ec2_33116ignoreE
	.align		8
        /*0028*/ 	.dword	_ZN65_INTERNAL_e8a190e6_29_flash_bwd_hdim32_bf16_sm80_cu_93b96ec2_33114cuda3std3__419piecewise_constructE
	.align		8
        /*0030*/ 	.dword	_ZN65_INTERNAL_e8a190e6_29_flash_bwd_hdim32_bf16_sm80_cu_93b96ec2_33114cuda3std3__48in_placeE
	.align		8
        /*0038*/ 	.dword	_ZN65_INTERNAL_e8a190e6_29_flash_bwd_hdim32_bf16_sm80_cu_93b96ec2_33114cuda3std6ranges3__45__cpo4swapE
	.align		8
        /*0040*/ 	.dword	_ZN65_INTERNAL_e8a190e6_29_flash_bwd_hdim32_bf16_sm80_cu_93b96ec2_33114cuda3std6ranges3__45__cpo9iter_moveE
	.align		8
        /*0048*/ 	.dword	_ZN65_INTERNAL_e8a190e6_29_flash_bwd_hdim32_bf16_sm80_cu_93b96ec2_33114cute7productE
	.align		8
        /*0050*/ 	.dword	_ZN65_INTERNAL_e8a190e6_29_flash_bwd_hdim32_bf16_sm80_cu_93b96ec2_33114cute1_E


//--------------------- .nv.constant0._ZN5flash44flash_bwd_dq_dk_dv_loop_seqk_parallel_kernelI23Flash_bwd_kernel_traitsILi32ELi128ELi128ELi8ELi4ELi4ELi4ELb1ELb0EN7cutlass10bfloat16_tE19Flash_kernel_traitsILi32ELi128ELi128ELi8ES3_EELb0ELb0ELb0ELb0ELb0ELb1ELb0EEEvNS_16Flash_bwd_paramsE --------------------------
	.section	.nv.constant0._ZN5flash44flash_bwd_dq_dk_dv_loop_seqk_parallel_kernelI23Flash_bwd_kernel_traitsILi32ELi128ELi128ELi8ELi4ELi4ELi4ELb1ELb0EN7cutlass10bfloat16_tE19Flash_kernel_traitsILi32ELi128ELi128ELi8ES3_EELb0ELb0ELb0ELb0ELb0ELb1ELb0EEEvNS_16Flash_bwd_paramsE,"a",@progbits
	.sectionflags	@""
	.align	4
.nv.constant0._ZN5flash44flash_bwd_dq_dk_dv_loop_seqk_parallel_kernelI23Flash_bwd_kernel_traitsILi32ELi128ELi128ELi8ELi4ELi4ELi4ELb1ELb0EN7cutlass10bfloat16_tE19Flash_kernel_traitsILi32ELi128ELi128ELi8ES3_EELb0ELb0ELb0ELb0ELb0ELb1ELb0EEEvNS_16Flash_bwd_paramsE:
	.zero		992


//--------------------- .nv.constant0._ZN5flash44flash_bwd_dq_dk_dv_loop_seqk_parallel_kernelI23Flash_bwd_kernel_traitsILi32ELi128ELi128ELi8ELi4ELi4ELi4ELb1ELb0EN7cutlass10bfloat16_tE19Flash_kernel_traitsILi32ELi128ELi128ELi8ES3_EELb0ELb0ELb0ELb0ELb0ELb0ELb0EEEvNS_16Flash_bwd_paramsE --------------------------
	.section	.nv.constant0._ZN5flash44flash_bwd_dq_dk_dv_loop_seqk_parallel_kernelI23Flash_bwd_kernel_traitsILi32ELi128ELi128ELi8ELi4ELi4ELi4ELb1ELb0EN7cutlass10bfloat16_tE19Flash_kernel_traitsILi32ELi128ELi128ELi8ES3_EELb0ELb0ELb0ELb0ELb0ELb0ELb0EEEvNS_16Flash_bwd_paramsE,"a",@progbits
	.sectionflags	@""
	.align	4
.nv.constant0._ZN5flash44flash_bwd_dq_dk_dv_loop_seqk_parallel_kernelI23Flash_bwd_kernel_traitsILi32ELi128ELi128ELi8ELi4ELi4ELi4ELb1ELb0EN7cutlass10bfloat16_tE19Flash_kernel_traitsILi32ELi128ELi128ELi8ES3_EELb0ELb0ELb0ELb0ELb0ELb0ELb0EEEvNS_16Flash_bwd_paramsE:
	.zero		992


//--------------------- .nv.constant0._ZN5flash44flash_bwd_dq_dk_dv_loop_seqk_parallel_kernelI23Flash_bwd_kernel_traitsILi32ELi128ELi128ELi8ELi4ELi4ELi4ELb1ELb0EN7cutlass10bfloat16_tE19Flash_kernel_traitsILi32ELi128ELi128ELi8ES3_EELb0ELb0ELb1ELb0ELb0ELb0ELb0EEEvNS_16Flash_bwd_paramsE --------------------------
	.section	.nv.constant0._ZN5flash44flash_bwd_dq_dk_dv_loop_seqk_parallel_kernelI23Flash_bwd_kernel_traitsILi32ELi128ELi128ELi8ELi4ELi4ELi4ELb1ELb0EN7cutlass10bfloat16_tE19Flash_kernel_traitsILi32ELi128ELi128ELi8ES3_EELb0ELb0ELb1ELb0ELb0ELb0ELb0EEEvNS_16Flash_bwd_paramsE,"a",@progbits
	.sectionflags	@""
	.align	4
.nv.constant0._ZN5flash44flash_bwd_dq_dk_dv_loop_seqk_parallel_kernelI23Flash_bwd_kernel_traitsILi32ELi128ELi128ELi8ELi4ELi4ELi4ELb1ELb0EN7cutlass10bfloat16_tE19Flash_kernel_traitsILi32ELi128ELi128ELi8ES3_EELb0ELb0ELb1ELb0ELb0ELb0ELb0EEEvNS_16Flash_bwd_paramsE:
	.zero		992


//--------------------- .nv.constant0._ZN5flash44flash_bwd_dq_dk_dv_loop_seqk_parallel_kernelI23Flash_bwd_kernel_traitsILi32ELi128ELi128ELi8ELi4ELi4ELi4ELb1ELb0EN7cutlass10bfloat16_tE19Flash_kernel_traitsILi32ELi128ELi128ELi8ES3_EELb0ELb0ELb0ELb0ELb1ELb1ELb0EEEvNS_16Flash_bwd_paramsE --------------------------
	.section	.nv.constant0._ZN5flash44flash_bwd_dq_dk_dv_loop_seqk_parallel_kernelI23Flash_bwd_kernel_traitsILi32ELi128ELi128ELi8ELi4ELi4ELi4ELb1ELb0EN7cutlass10bfloat16_tE19Flash_kernel_traitsILi32ELi128ELi128ELi8ES3_EELb0ELb0ELb0ELb0ELb1ELb1ELb0EEEvNS_16Flash_bwd_paramsE,"a",@progbits
	.sectionflags	@""
	.align	4
.nv.constant0._ZN5flash44flash_bwd_dq_dk_dv_loop_seqk_parallel_kernelI23Flash_bwd_kernel_traitsILi32ELi128ELi128ELi8ELi4ELi4ELi4ELb1ELb0EN7cutlass10bfloat16_tE19Flash_kernel_traitsILi32ELi128ELi128ELi8ES3_EELb0ELb0ELb0ELb0ELb1ELb1ELb0EEEvNS_16Flash_bwd_paramsE:
	.zero		992


//--------------------- .nv.constant0._ZN5flash44flash_bwd_dq_dk_dv_loop_seqk_parallel_kernelI23Flash_bwd_kernel_traitsILi32ELi128ELi128ELi8ELi4ELi4ELi4ELb1ELb0EN7cutlass10bfloat16_tE19Flash_kernel_traitsILi32ELi128ELi128ELi8ES3_EELb0ELb0ELb0ELb1ELb0ELb0ELb0EEEvNS_16Flash_bwd_paramsE --------------------------
	.section	.nv.constant0._ZN5flash44flash_bwd_dq_dk_dv_loop_seqk_parallel_kernelI23Flash_bwd_kernel_traitsILi32ELi128ELi128ELi8ELi4ELi4ELi4ELb1ELb0EN7cutlass10bfloat16_tE19Flash_kernel_traitsILi32ELi128ELi128ELi8ES3_EELb0ELb0ELb0ELb1ELb0ELb0ELb0EEEvNS_16Flash_bwd_paramsE,"a",@progbits
	.sectionflags	@""
	.align	4
.nv.constant0._ZN5flash44flash_bwd_dq_dk_dv_loop_seqk_parallel_kernelI23Flash_bwd_kernel_traitsILi32ELi128ELi128ELi8ELi4ELi4ELi4ELb1ELb0EN7cutlass10bfloat16_tE19Flash_kernel_traitsILi32ELi128ELi128ELi8ES3_EELb0ELb0ELb0ELb1ELb0ELb0ELb0EEEvNS_16Flash_bwd_paramsE:
	.zero		992


//--------------------- .nv.constant0._ZN5flash44flash_bwd_dq_dk_dv_loop_seqk_parallel_kernelI23Flash_bwd_kernel_traitsILi32ELi128ELi128ELi8ELi4ELi4ELi4ELb1ELb0EN7cutlass10bfloat16_tE19Flash_kernel_traitsILi32ELi128ELi128ELi8ES3_EELb0ELb0ELb1ELb0ELb0ELb1ELb0EEEvNS_16Flash_bwd_paramsE --------------------------
	.section	.nv.constant0._ZN5flash44flash_bwd_dq_dk_dv_loop_seqk_parallel_kernelI23Flash_bwd_kernel_traitsILi32ELi128ELi128ELi8ELi4ELi4ELi4ELb1ELb0EN7cutlass10bfloat16_tE19Flash_kernel_traitsILi32ELi128ELi128ELi8ES3_EELb0ELb0ELb1ELb0ELb0ELb1ELb0EEEvNS_16Flash_bwd_paramsE,"a",@progbits
	.sectionflags	@""
	.align	4
.nv.constant0._ZN5flash44flash_bwd_dq_dk_dv_loop_seqk_parallel_kernelI23Flash_bwd_kernel_traitsILi32ELi128ELi128ELi8ELi4ELi4ELi4ELb1ELb0EN7cutlass10bfloat16_tE19Flash_kernel_traitsILi32ELi128ELi128ELi8ES3_EELb0ELb0ELb1ELb0ELb0ELb1ELb0EEEvNS_16Flash_bwd_paramsE:
	.zero		992


//--------------------- .nv.constant0._ZN5flash44flash_bwd_dq_dk_dv_loop_seqk_parallel_kernelI23Flash_bwd_kernel_traitsILi32ELi128ELi128ELi8ELi4ELi4ELi4ELb1ELb0EN7cutlass10bfloat16_tE19Flash_kernel_traitsILi32ELi128ELi128ELi8ES3_EELb0ELb0ELb1ELb1ELb0ELb0ELb0EEEvNS_16Flash_bwd_paramsE --------------------------
	.section	.nv.constant0._ZN5flash44flash_bwd_dq_dk_dv_loop_seqk_parallel_kernelI23Flash_bwd_kernel_traitsILi32ELi128ELi128ELi8ELi4ELi4ELi4ELb1ELb0EN7cutlass10bfloat16_tE19Flash_kernel_traitsILi32ELi128ELi128ELi8ES3_EELb0ELb0ELb1ELb1ELb0ELb0ELb0EEEvNS_16Flash_bwd_paramsE,"a",@progbits
	.sectionflags	@""
	.align	4
.nv.constant0._ZN5flash44flash_bwd_dq_dk_dv_loop_seqk_parallel_kernelI23Flash_bwd_kernel_traitsILi32ELi128ELi128ELi8ELi4ELi4ELi4ELb1ELb0EN7cutlass10bfloat16_tE19Flash_kernel_traitsILi32ELi128ELi128ELi8ES3_EELb0ELb0ELb1ELb1ELb0ELb0ELb0EEEvNS_16Flash_bwd_paramsE:
	.zero		992


//--------------------- .nv.constant0._ZN5flash27flash_bwd_convert_dq_kernelI23Flash_bwd_kernel_traitsILi32ELi128ELi128ELi8ELi4ELi4ELi4ELb1ELb0EN7cutlass10bfloat16_tE19Flash_kernel_traitsILi32ELi128ELi128ELi8ES3_EEEEvNS_16Flash_bwd_paramsEi --------------------------
	.section	.nv.constant0._ZN5flash27flash_bwd_convert_dq_kernelI23Flash_bwd_kernel_traitsILi32ELi128ELi128ELi8ELi4ELi4ELi4ELb1ELb0EN7cutlass10bfloat16_tE19Flash_kernel_traitsILi32ELi128ELi128ELi8ES3_EEEEvNS_16Flash_bwd_paramsEi,"a",@progbits
	.sectionflags	@""
	.align	4
.nv.constant0._ZN5flash27flash_bwd_convert_dq_kernelI23Flash_bwd_kernel_traitsILi32ELi128ELi128ELi8ELi4ELi4ELi4ELb1ELb0EN7cutlass10bfloat16_tE19Flash_kernel_traitsILi32ELi128ELi128ELi8ES3_EEEEvNS_16Flash_bwd_paramsEi:
	.zero		996


//--------------------- .nv.constant0._ZN5flash44flash_bwd_dq_dk_dv_loop_seqk_parallel_kernelI23Flash_bwd_kernel_traitsILi32ELi128ELi128ELi8ELi4ELi4ELi4ELb1ELb0EN7cutlass10bfloat16_tE19Flash_kernel_traitsILi32ELi128ELi128ELi8ES3_EELb1ELb0ELb0ELb0ELb0ELb1ELb0EEEvNS_16Flash_bwd_paramsE --------------------------
	.section	.nv.constant0._ZN5flash44flash_bwd_dq_dk_dv_loop_seqk_parallel_kernelI23Flash_bwd_kernel_traitsILi32ELi128ELi128ELi8ELi4ELi4ELi4ELb1ELb0EN7cutlass10bfloat16_tE19Flash_kernel_traitsILi32ELi128ELi128ELi8ES3_EELb1ELb0ELb0ELb0ELb0ELb1ELb0EEEvNS_16Flash_bwd_paramsE,"a",@progbits
	.sectionflags	@""
	.align	4
.nv.constant0._ZN5flash44flash_bwd_dq_dk_dv_loop_seqk_parallel_kernelI23Flash_bwd_kernel_traitsILi32ELi128ELi128ELi8ELi4ELi4ELi4ELb1ELb0EN7cutlass10bfloat16_tE19Flash_kernel_traitsILi32ELi128ELi128ELi8ES3_EELb1ELb0ELb0ELb0ELb0ELb1ELb0EEEvNS_16Flash_bwd_paramsE:
	.zero		992


//--------------------- .nv.constant0._ZN5flash44flash_bwd_dq_dk_dv_loop_seqk_parallel_kernelI23Flash_bwd_kernel_traitsILi32ELi128ELi128ELi8ELi4ELi4ELi4ELb1ELb0EN7cutlass10bfloat16_tE19Flash_kernel_traitsILi32ELi128ELi128ELi8ES3_EELb0ELb0ELb0ELb0ELb0ELb1ELb1EEEvNS_16Flash_bwd_paramsE --------------------------
	.section	.nv.constant0._ZN5flash44flash_bwd_dq_dk_dv_loop_seqk_parallel_kernelI23Flash_bwd_kernel_traitsILi32ELi128ELi128ELi8ELi4ELi4ELi4ELb1ELb0EN7cutlass10bfloat16_tE19Flash_kernel_traitsILi32ELi128ELi128ELi8ES3_EELb0ELb0ELb0ELb0ELb0ELb1ELb1EEEvNS_16Flash_bwd_paramsE,"a",@progbits
	.sectionflags	@""
	.align	4
.nv.constant0._ZN5flash44flash_bwd_dq_dk_dv_loop_seqk_parallel_kernelI23Flash_bwd_kernel_traitsILi32ELi128ELi128ELi8ELi4ELi4ELi4ELb1ELb0EN7cutlass10bfloat16_tE19Flash_kernel_traitsILi32ELi128ELi128ELi8ES3_EELb0ELb0ELb0ELb0ELb0ELb1ELb1EEEvNS_16Flash_bwd_paramsE:
	.zero		992


//--------------------- .nv.constant0._ZN5flash44flash_bwd_dq_dk_dv_loop_seqk_parallel_kernelI23Flash_bwd_kernel_traitsILi32ELi128ELi128ELi8ELi4ELi4ELi4ELb1ELb0EN7cutlass10bfloat16_tE19Flash_kernel_traitsILi32ELi128ELi128ELi8ES3_EELb1ELb0ELb0ELb0ELb0ELb0ELb0EEEvNS_16Flash_bwd_paramsE --------------------------
	.section	.nv.constant0._ZN5flash44flash_bwd_dq_dk_dv_loop_seqk_parallel_kernelI23Flash_bwd_kernel_traitsILi32ELi128ELi128ELi8ELi4ELi4ELi4ELb1ELb0EN7cutlass10bfloat16_tE19Flash_kernel_traitsILi32ELi128ELi128ELi8ES3_EELb1ELb0ELb0ELb0ELb0ELb0ELb0EEEvNS_16Flash_bwd_paramsE,"a",@progbits
	.sectionflags	@""
	.align	4
.nv.constant0._ZN5flash44flash_bwd_dq_dk_dv_loop_seqk_parallel_kernelI23Flash_bwd_kernel_traitsILi32ELi128ELi128ELi8ELi4ELi4ELi4ELb1ELb0EN7cutlass10bfloat16_tE19Flash_kernel_traitsILi32ELi128ELi128ELi8ES3_EELb1ELb0ELb0ELb0ELb0ELb0ELb0EEEvNS_16Flash_bwd_paramsE:
	.zero		992


//--------------------- .nv.constant0._ZN5flash44flash_bwd_dq_dk_dv_loop_seqk_parallel_kernelI23Flash_bwd_kernel_traitsILi32ELi128ELi128ELi8ELi4ELi4ELi4ELb1ELb0EN7cutlass10bfloat16_tE19Flash_kernel_traitsILi32ELi128ELi128ELi8ES3_EELb0ELb0ELb0ELb0ELb0ELb0ELb1EEEvNS_16Flash_bwd_paramsE --------------------------
	.section	.nv.constant0._ZN5flash44flash_bwd_dq_dk_dv_loop_seqk_parallel_kernelI23Flash_bwd_kernel_traitsILi32ELi128ELi128ELi8ELi4ELi4ELi4ELb1ELb0EN7cutlass10bfloat16_tE19Flash_kernel_traitsILi32ELi128ELi128ELi8ES3_EELb0ELb0ELb0ELb0ELb0ELb0ELb1EEEvNS_16Flash_bwd_paramsE,"a",@progbits
	.sectionflags	@""
	.align	4
.nv.constant0._ZN5flash44flash_bwd_dq_dk_dv_loop_seqk_parallel_kernelI23Flash_bwd_kernel_traitsILi32ELi128ELi128ELi8ELi4ELi4ELi4ELb1ELb0EN7cutlass10bfloat16_tE19Flash_kernel_traitsILi32ELi128ELi128ELi8ES3_EELb0ELb0ELb0ELb0ELb0ELb0ELb1EEEvNS_16Flash_bwd_paramsE:
	.zero		992


//--------------------- .nv.constant0._ZN5flash44flash_bwd_dq_dk_dv_loop_seqk_parallel_kernelI23Flash_bwd_kernel_traitsILi32ELi128ELi128ELi8ELi4ELi4ELi4ELb1ELb0EN7cutlass10bfloat16_tE19Flash_kernel_traitsILi32ELi128ELi128ELi8ES3_EELb1ELb0ELb1ELb0ELb0ELb0ELb0EEEvNS_16Flash_bwd_paramsE --------------------------
	.section	.nv.constant0._ZN5flash44flash_bwd_dq_dk_dv_loop_seqk_parallel_kernelI23Flash_bwd_kernel_traitsILi32ELi128ELi128ELi8ELi4ELi4ELi4ELb1ELb0EN7cutlass10bfloat16_tE19Flash_kernel_traitsILi32ELi128ELi128ELi8ES3_EELb1ELb0ELb1ELb0ELb0ELb0ELb0EEEvNS_16Flash_bwd_paramsE,"a",@progbits
	.sectionflags	@""
	.align	4
.nv.constant0._ZN5flash44flash_bwd_dq_dk_dv_loop_seqk_parallel_kernelI23Flash_bwd_kernel_traitsILi32ELi128ELi128ELi8ELi4ELi4ELi4ELb1ELb0EN7cutlass10bfloat16_tE19Flash_kernel_traitsILi32ELi128ELi128ELi8ES3_EELb1ELb0ELb1ELb0ELb0ELb0ELb0EEEvNS_16Flash_bwd_paramsE:
	.zero		992


//--------------------- .nv.constant0._ZN5flash44flash_bwd_dq_dk_dv_loop_seqk_parallel_kernelI23Flash_bwd_kernel_traitsILi32ELi128ELi128ELi8ELi4ELi4ELi4ELb1ELb0EN7cutlass10bfloat16_tE19Flash_kernel_traitsILi32ELi128ELi128ELi8ES3_EELb0ELb0ELb1ELb0ELb0ELb0ELb1EEEvNS_16Flash_bwd_paramsE --------------------------
	.section	.nv.constant0._ZN5flash44flash_bwd_dq_dk_dv_loop_seqk_parallel_kernelI23Flash_bwd_kernel_traitsILi32ELi128ELi128ELi8ELi4ELi4ELi4ELb1ELb0EN7cutlass10bfloat16_tE19Flash_kernel_traitsILi32ELi128ELi128ELi8ES3_EELb0ELb0ELb1ELb0ELb0ELb0ELb1EEEvNS_16Flash_bwd_paramsE,"a",@progbits
	.sectionflags	@""
	.align	4
.nv.constant0._ZN5flash44flash_bwd_dq_dk_dv_loop_seqk_parallel_kernelI23Flash_bwd_kernel_traitsILi32ELi128ELi128ELi8ELi4ELi4ELi4ELb1ELb0EN7cutlass10bfloat16_tE19Flash_kernel_traitsILi32ELi128ELi128ELi8ES3_EELb0ELb0ELb1ELb0ELb0ELb0ELb1EEEvNS_16Flash_bwd_paramsE:
	.zero		992


//--------------------- .nv.constant0._ZN5flash44flash_bwd_dq_dk_dv_loop_seqk_parallel_kernelI23Flash_bwd_kernel_traitsILi32ELi128ELi128ELi8ELi4ELi4ELi4ELb1ELb0EN7cutlass10bfloat16_tE19Flash_kernel_traitsILi32ELi128ELi128ELi8ES3_EELb1ELb0ELb0ELb0ELb1ELb1ELb0EEEvNS_16Flash_bwd_paramsE --------------------------
	.section	.nv.constant0._ZN5flash44flash_bwd_dq_dk_dv_loop_seqk_parallel_kernelI23Flash_bwd_kernel_traitsILi32ELi128ELi128ELi8ELi4ELi4ELi4ELb1ELb0EN7cutlass10bfloat16_tE19Flash_kernel_traitsILi32ELi128ELi128ELi8ES3_EELb1ELb0ELb0ELb0ELb1ELb1ELb0EEEvNS_16Flash_bwd_paramsE,"a",@progbits
	.sectionflags	@""
	.align	4
.nv.constant0._ZN5flash44flash_bwd_dq_dk_dv_loop_seqk_parallel_kernelI23Flash_bwd_kernel_traitsILi32ELi128ELi128ELi8ELi4ELi4ELi4ELb1ELb0EN7cutlass10bfloat16_tE19Flash_kernel_traitsILi32ELi128ELi128ELi8ES3_EELb1ELb0ELb0ELb0ELb1ELb1ELb0EEEvNS_16Flash_bwd_paramsE:
	.zero		992


//--------------------- .nv.constant0._ZN5flash44flash_bwd_dq_dk_dv_loop_seqk_parallel_kernelI23Flash_bwd_kernel_traitsILi32ELi128ELi128ELi8ELi4ELi4ELi4ELb1ELb0EN7cutlass10bfloat16_tE19Flash_kernel_traitsILi32ELi128ELi128ELi8ES3_EELb0ELb0ELb0ELb0ELb1ELb1ELb1EEEvNS_16Flash_bwd_paramsE --------------------------
	.section	.nv.constant0._ZN5flash44flash_bwd_dq_dk_dv_loop_seqk_parallel_kernelI23Flash_bwd_kernel_traitsILi32ELi128ELi128ELi8ELi4ELi4ELi4ELb1ELb0EN7cutlass10bfloat16_tE19Flash_kernel_traitsILi32ELi128ELi128ELi8ES3_EELb0ELb0ELb0ELb0ELb1ELb1ELb1EEEvNS_16Flash_bwd_paramsE,"a",@progbits
	.sectionflags	@""
	.align	4
.nv.constant0._ZN5flash44flash_bwd_dq_dk_dv_loop_seqk_parallel_kernelI23Flash_bwd_kernel_traitsILi32ELi128ELi128ELi8ELi4ELi4ELi4ELb1ELb0EN7cutlass10bfloat16_tE19Flash_kernel_traitsILi32ELi128ELi128ELi8ES3_EELb0ELb0ELb0ELb0ELb1ELb1ELb1EEEvNS_16Flash_bwd_paramsE:
	.zero		992


//--------------------- .nv.constant0._ZN5flash44flash_bwd_dq_dk_dv_loop_seqk_parallel_kernelI23Flash_bwd_kernel_traitsILi32ELi128ELi128ELi8ELi4ELi4ELi4ELb1ELb0EN7cutlass10bfloat16_tE19Flash_kernel_traitsILi32ELi128ELi128ELi8ES3_EELb1ELb0ELb0ELb1ELb0ELb0ELb0EEEvNS_16Flash_bwd_paramsE --------------------------
	.section	.nv.constant0._ZN5flash44flash_bwd_dq_dk_dv_loop_seqk_parallel_kernelI23Flash_bwd_kernel_traitsILi32ELi128ELi128ELi8ELi4ELi4ELi4ELb1ELb0EN7cutlass10bfloat16_tE19Flash_kernel_traitsILi32ELi128ELi128ELi8ES3_EELb1ELb0ELb0ELb1ELb0ELb0ELb0EEEvNS_16Flash_bwd_paramsE,"a",@progbits
	.sectionflags	@""
	.align	4
.nv.constant0._ZN5flash44flash_bwd_dq_dk_dv_loop_seqk_parallel_kernelI23Flash_bwd_kernel_traitsILi32ELi128ELi128ELi8ELi4ELi4ELi4ELb1ELb0EN7cutlass10bfloat16_tE19Flash_kernel_traitsILi32ELi128ELi128ELi8ES3_EELb1ELb0ELb0ELb1ELb0ELb0ELb0EEEvNS_16Flash_bwd_paramsE:
	.zero		992


//--------------------- .nv.constant0._ZN5flash44flash_bwd_dq_dk_dv_loop_seqk_parallel_kernelI23Flash_bwd_kernel_traitsILi32ELi128ELi128ELi8ELi4ELi4ELi4ELb1ELb0EN7cutlass10bfloat16_tE19Flash_kernel_traitsILi32ELi128ELi128ELi8ES3_EELb0ELb0ELb0ELb1ELb0ELb0ELb1EEEvNS_16Flash_bwd_paramsE --------------------------
	.section	.nv.constant0._ZN5flash44flash_bwd_dq_dk_dv_loop_seqk_parallel_kernelI23Flash_bwd_kernel_traitsILi32ELi128ELi128ELi8ELi4ELi4ELi4ELb1ELb0EN7cutlass10bfloat16_tE19Flash_kernel_traitsILi32ELi128ELi128ELi8ES3_EELb0ELb0ELb0ELb1ELb0ELb0ELb1EEEvNS_16Flash_bwd_paramsE,"a",@progbits
	.sectionflags	@""
	.align	4
.nv.constant0._ZN5flash44flash_bwd_dq_dk_dv_loop_seqk_parallel_kernelI23Flash_bwd_kernel_traitsILi32ELi128ELi128ELi8ELi4ELi4ELi4ELb1ELb0EN7cutlass10bfloat16_tE19Flash_kernel_traitsILi32ELi128ELi128ELi8ES3_EELb0ELb0ELb0ELb1ELb0ELb0ELb1EEEvNS_16Flash_bwd_paramsE:
	.zero		992


//--------------------- .nv.constant0._ZN5flash44flash_bwd_dq_dk_dv_loop_seqk_parallel_kernelI23Flash_bwd_kernel_traitsILi32ELi128ELi128ELi8ELi4ELi4ELi4ELb1ELb0EN7cutlass10bfloat16_tE19Flash_kernel_traitsILi32ELi128ELi128ELi8ES3_EELb1ELb0ELb1ELb0ELb0ELb1ELb0EEEvNS_16Flash_bwd_paramsE --------------------------
	.section	.nv.constant0._ZN5flash44flash_bwd_dq_dk_dv_loop_seqk_parallel_kernelI23Flash_bwd_kernel_traitsILi32ELi128ELi128ELi8ELi4ELi4ELi4ELb1ELb0EN7cutlass10bfloat16_tE19Flash_kernel_traitsILi32ELi128ELi128ELi8ES3_EELb1ELb0ELb1ELb0ELb0ELb1ELb0EEEvNS_16Flash_bwd_paramsE,"a",@progbits
	.sectionflags	@""
	.align	4
.nv.constant0._ZN5flash44flash_bwd_dq_dk_dv_loop_seqk_parallel_kernelI23Flash_bwd_kernel_traitsILi32ELi128ELi128ELi8ELi4ELi4ELi4ELb1ELb0EN7cutlass10bfloat16_tE19Flash_kernel_traitsILi32ELi128ELi128ELi8ES3_EELb1ELb0ELb1ELb0ELb0ELb1ELb0EEEvNS_16Flash_bwd_paramsE:
	.zero		992


//--------------------- .nv.constant0._ZN5flash44flash_bwd_dq_dk_dv_loop_seqk_parallel_kernelI23Flash_bwd_kernel_traitsILi32ELi128ELi128ELi8ELi4ELi4ELi4ELb1ELb0EN7cutlass10bfloat16_tE19Flash_kernel_traitsILi32ELi128ELi128ELi8ES3_EELb0ELb0ELb1ELb0ELb0ELb1ELb1EEEvNS_16Flash_bwd_paramsE --------------------------
	.section	.nv.constant0._ZN5flash44flash_bwd_dq_dk_dv_loop_seqk_parallel_kernelI23Flash_bwd_kernel_traitsILi32ELi128ELi128ELi8ELi4ELi4ELi4ELb1ELb0EN7cutlass10bfloat16_tE19Flash_kernel_traitsILi32ELi128ELi128ELi8ES3_EELb0ELb0ELb1ELb0ELb0ELb1ELb1EEEvNS_16Flash_bwd_paramsE,"a",@progbits
	.sectionflags	@""
	.align	4
.nv.constant0._ZN5flash44flash_bwd_dq_dk_dv_loop_seqk_parallel_kernelI23Flash_bwd_kernel_traitsILi32ELi128ELi128ELi8ELi4ELi4ELi4ELb1ELb0EN7cutlass10bfloat16_tE19Flash_kernel_traitsILi32ELi128ELi128ELi8ES3_EELb0ELb0ELb1ELb0ELb0ELb1ELb1EEEvNS_16Flash_bwd_paramsE:
	.zero		992


//--------------------- .nv.constant0._ZN5flash44flash_bwd_dq_dk_dv_loop_seqk_parallel_kernelI23Flash_bwd_kernel_traitsILi32ELi128ELi128ELi8ELi4ELi4ELi4ELb1ELb0EN7cutlass10bfloat16_tE19Flash_kernel_traitsILi32ELi128ELi128ELi8ES3_EELb1ELb0ELb1ELb1ELb0ELb0ELb0EEEvNS_16Flash_bwd_paramsE --------------------------
	.section	.nv.constant0._ZN5flash44flash_bwd_dq_dk_dv_loop_seqk_parallel_kernelI23Flash_bwd_kernel_traitsILi32ELi128ELi128ELi8ELi4ELi4ELi4ELb1ELb0EN7cutlass10bfloat16_tE19Flash_kernel_traitsILi32ELi128ELi128ELi8ES3_EELb1ELb0ELb1ELb1ELb0ELb0ELb0EEEvNS_16Flash_bwd_paramsE,"a",@progbits
	.sectionflags	@""
	.align	4
.nv.constant0._ZN5flash44flash_bwd_dq_dk_dv_loop_seqk_parallel_kernelI23Flash_bwd_kernel_traitsILi32ELi128ELi128ELi8ELi4ELi4ELi4ELb1ELb0EN7cutlass10bfloat16_tE19Flash_kernel_traitsILi32ELi128ELi128ELi8ES3_EELb1ELb0ELb1ELb1ELb0ELb0ELb0EEEvNS_16Flash_bwd_paramsE:
	.zero		992


//--------------------- .nv.constant0._ZN5flash44flash_bwd_dq_dk_dv_loop_seqk_parallel_kernelI23Flash_bwd_kernel_traitsILi32ELi128ELi128ELi8ELi4ELi4ELi4ELb1ELb0EN7cutlass10bfloat16_tE19Flash_kernel_traitsILi32ELi128ELi128ELi8ES3_EELb0ELb0ELb1ELb1ELb0ELb0ELb1EEEvNS_16Flash_bwd_paramsE --------------------------
	.section	.nv.constant0._ZN5flash44flash_bwd_dq_dk_dv_loop_seqk_parallel_kernelI23Flash_bwd_kernel_traitsILi32ELi128ELi128ELi8ELi4ELi4ELi4ELb1ELb0EN7cutlass10bfloat16_tE19Flash_kernel_traitsILi32ELi128ELi128ELi8ES3_EELb0ELb0ELb1ELb1ELb0ELb0ELb1EEEvNS_16Flash_bwd_paramsE,"a",@progbits
	.sectionflags	@""
	.align	4
.nv.constant0._ZN5flash44flash_bwd_dq_dk_dv_loop_seqk_parallel_kernelI23Flash_bwd_kernel_traitsILi32ELi128ELi128ELi8ELi4ELi4ELi4ELb1ELb0EN7cutlass10bfloat16_tE19Flash_kernel_traitsILi32ELi128ELi128ELi8ES3_EELb0ELb0ELb1ELb1ELb0ELb0ELb1EEEvNS_16Flash_bwd_paramsE:
	.zero		992


//--------------------- .nv.constant0._ZN5flash25flash_bwd_dot_do_o_kernelILb0E23Flash_bwd_kernel_traitsILi32ELi128ELi128ELi8ELi4ELi4ELi4ELb1ELb0EN7cutlass10bfloat16_tE19Flash_kernel_traitsILi32ELi128ELi128ELi8ES3_EEEEvNS_16Flash_bwd_paramsE --------------------------
	.section	.nv.constant0._ZN5flash25flash_bwd_dot_do_o_kernelILb0E23Flash_bwd_kernel_traitsILi32ELi128ELi128ELi8ELi4ELi4ELi4ELb1ELb0EN7cutlass10bfloat16_tE19Flash_kernel_traitsILi32ELi128ELi128ELi8ES3_EEEEvNS_16Flash_bwd_paramsE,"a",@progbits
	.sectionflags	@""
	.align	4
.nv.constant0._ZN5flash25flash_bwd_dot_do_o_kernelILb0E23Flash_bwd_kernel_traitsILi32ELi128ELi128ELi8ELi4ELi4ELi4ELb1ELb0EN7cutlass10bfloat16_tE19Flash_kernel_traitsILi32ELi128ELi128ELi8ES3_EEEEvNS_16Flash_bwd_paramsE:
	.zero		992


//--------------------- .nv.constant0._ZN5flash25flash_bwd_dot_do_o_kernelILb1E23Flash_bwd_kernel_traitsILi32ELi128ELi128ELi8ELi4ELi4ELi4ELb1ELb0EN7cutlass10bfloat16_tE19Flash_kernel_traitsILi32ELi128ELi128ELi8ES3_EEEEvNS_16Flash_bwd_paramsE --------------------------
	.section	.nv.constant0._ZN5flash25flash_bwd_dot_do_o_kernelILb1E23Flash_bwd_kernel_traitsILi32ELi128ELi128ELi8ELi4ELi4ELi4ELb1ELb0EN7cutlass10bfloat16_tE19Flash_kernel_traitsILi32ELi128ELi128ELi8ES3_EEEEvNS_16Flash_bwd_paramsE,"a",@progbits
	.sectionflags	@""
	.align	4
.nv.constant0._ZN5flash25flash_bwd_dot_do_o_kernelILb1E23Flash_bwd_kernel_traitsILi32ELi128ELi128ELi8ELi4ELi4ELi4ELb1ELb0EN7cutlass10bfloat16_tE19Flash_kernel_traitsILi32ELi128ELi128ELi8ES3_EEEEvNS_16Flash_bwd_paramsE:
	.zero		992


//--------------------- .nv.constant0._ZN5flash27flash_bwd_convert_dq_kernelI23Flash_bwd_kernel_traitsILi32ELi128ELi128ELi8ELi4ELi4ELi4ELb0ELb0EN7cutlass10bfloat16_tE19Flash_kernel_traitsILi32ELi128ELi128ELi8ES3_EEEEvNS_16Flash_bwd_paramsEi --------------------------
	.section	.nv.constant0._ZN5flash27flash_bwd_convert_dq_kernelI23Flash_bwd_kernel_traitsILi32ELi128ELi128ELi8ELi4ELi4ELi4ELb0ELb0EN7cutlass10bfloat16_tE19Flash_kernel_traitsILi32ELi128ELi128ELi8ES3_EEEEvNS_16Flash_bwd_paramsEi,"a",@progbits
	.sectionflags	@""
	.align	4
.nv.constant0._ZN5flash27flash_bwd_convert_dq_kernelI23Flash_bwd_kernel_traitsILi32ELi128ELi128ELi8ELi4ELi4ELi4ELb0ELb0EN7cutlass10bfloat16_tE19Flash_kernel_traitsILi32ELi128ELi128ELi8ES3_EEEEvNS_16Flash_bwd_paramsEi:
	.zero		996


//--------------------- .nv.constant0._ZN5flash44flash_bwd_dq_dk_dv_loop_seqk_parallel_kernelI23Flash_bwd_kernel_traitsILi32ELi128ELi128ELi8ELi4ELi4ELi4ELb0ELb0EN7cutlass10bfloat16_tE19Flash_kernel_traitsILi32ELi128ELi128ELi8ES3_EELb1ELb0ELb0ELb0ELb0ELb1ELb0EEEvNS_16Flash_bwd_paramsE --------------------------
	.section	.nv.constant0._ZN5flash44flash_bwd_dq_dk_dv_loop_seqk_parallel_kernelI23Flash_bwd_kernel_traitsILi32ELi128ELi128ELi8ELi4ELi4ELi4ELb0ELb0EN7cutlass10bfloat16_tE19Flash_kernel_traitsILi32ELi128ELi128ELi8ES3_EELb1ELb0ELb0ELb0ELb0ELb1ELb0EEEvNS_16Flash_bwd_paramsE,"a",@progbits
	.sectionflags	@""
	.align	4
.nv.constant0._ZN5flash44flash_bwd_dq_dk_dv_loop_seqk_parallel_kernelI23Flash_bwd_kernel_traitsILi32ELi128ELi128ELi8ELi4ELi4ELi4ELb0ELb0EN7cutlass10bfloat16_tE19Flash_kernel_traitsILi32ELi128ELi128ELi8ES3_EELb1ELb0ELb0ELb0ELb0ELb1ELb0EEEvNS_16Flash_bwd_paramsE:
	.zero		992


//--------------------- .nv.constant0._ZN5flash44flash_bwd_dq_dk_dv_loop_seqk_parallel_kernelI23Flash_bwd_kernel_traitsILi32ELi128ELi128ELi8ELi4ELi4ELi4ELb0ELb0EN7cutlass10bfloat16_tE19Flash_kernel_traitsILi32ELi128ELi128ELi8ES3_EELb0ELb0ELb0ELb0ELb0ELb1ELb1EEEvNS_16Flash_bwd_paramsE --------------------------
	.section	.nv.constant0._ZN5flash44flash_bwd_dq_dk_dv_loop_seqk_parallel_kernelI23Flash_bwd_kernel_traitsILi32ELi128ELi128ELi8ELi4ELi4ELi4ELb0ELb0EN7cutlass10bfloat16_tE19Flash_kernel_traitsILi32ELi128ELi128ELi8ES3_EELb0ELb0ELb0ELb0ELb0ELb1ELb1EEEvNS_16Flash_bwd_paramsE,"a",@progbits
	.sectionflags	@""
	.align	4
.nv.constant0._ZN5flash44flash_bwd_dq_dk_dv_loop_seqk_parallel_kernelI23Flash_bwd_kernel_traitsILi32ELi128ELi128ELi8ELi4ELi4ELi4ELb0ELb0EN7cutlass10bfloat16_tE19Flash_kernel_traitsILi32ELi128ELi128ELi8ES3_EELb0ELb0ELb0ELb0ELb0ELb1ELb1EEEvNS_16Flash_bwd_paramsE:
	.zero		992


//--------------------- .nv.constant0._ZN5flash44flash_bwd_dq_dk_dv_loop_seqk_parallel_kernelI23Flash_bwd_kernel_traitsILi32ELi128ELi128ELi8ELi4ELi4ELi4ELb0ELb0EN7cutlass10bfloat16_tE19Flash_kernel_traitsILi32ELi128ELi128ELi8ES3_EELb1ELb0ELb0ELb0ELb0ELb0ELb0EEEvNS_16Flash_bwd_paramsE --------------------------
	.section	.nv.constant0._ZN5flash44flash_bwd_dq_dk_dv_loop_seqk_parallel_kernelI23Flash_bwd_kernel_traitsILi32ELi128ELi128ELi8ELi4ELi4ELi4ELb0ELb0EN7cutlass10bfloat16_tE19Flash_kernel_traitsILi32ELi128ELi128ELi8ES3_EELb1ELb0ELb0ELb0ELb0ELb0ELb0EEEvNS_16Flash_bwd_paramsE,"a",@progbits
	.sectionflags	@""
	.align	4
.nv.constant0._ZN5flash44flash_bwd_dq_dk_dv_loop_seqk_parallel_kernelI23Flash_bwd_kernel_traitsILi32ELi128ELi128ELi8ELi4ELi4ELi4ELb0ELb0EN7cutlass10bfloat16_tE19Flash_kernel_traitsILi32ELi128ELi128ELi8ES3_EELb1ELb0ELb0ELb0ELb0ELb0ELb0EEEvNS_16Flash_bwd_paramsE:
	.zero		992


//--------------------- .nv.constant0._ZN5flash44flash_bwd_dq_dk_dv_loop_seqk_parallel_kernelI23Flash_bwd_kernel_traitsILi32ELi128ELi128ELi8ELi4ELi4ELi4ELb0ELb0EN7cutlass10bfloat16_tE19Flash_kernel_traitsILi32ELi128ELi128ELi8ES3_EELb0ELb0ELb0ELb0ELb0ELb0ELb1EEEvNS_16Flash_bwd_paramsE --------------------------
	.section	.nv.constant0._ZN5flash44flash_bwd_dq_dk_dv_loop_seqk_parallel_kernelI23Flash_bwd_kernel_traitsILi32ELi128ELi128ELi8ELi4ELi4ELi4ELb0ELb0EN7cutlass10bfloat16_tE19Flash_kernel_traitsILi32ELi128ELi128ELi8ES3_EELb0ELb0ELb0ELb0ELb0ELb0ELb1EEEvNS_16Flash_bwd_paramsE,"a",@progbits
	.sectionflags	@""
	.align	4
.nv.constant0._ZN5flash44flash_bwd_dq_dk_dv_loop_seqk_parallel_kernelI23Flash_bwd_kernel_traitsILi32ELi128ELi128ELi8ELi4ELi4ELi4ELb0ELb0EN7cutlass10bfloat16_tE19Flash_kernel_traitsILi32ELi128ELi128ELi8ES3_EELb0ELb0ELb0ELb0ELb0ELb0ELb1EEEvNS_16Flash_bwd_paramsE:
	.zero		992


//--------------------- .nv.constant0._ZN5flash44flash_bwd_dq_dk_dv_loop_seqk_parallel_kernelI23Flash_bwd_kernel_traitsILi32ELi128ELi128ELi8ELi4ELi4ELi4ELb0ELb0EN7cutlass10bfloat16_tE19Flash_kernel_traitsILi32ELi128ELi128ELi8ES3_EELb1ELb0ELb1ELb0ELb0ELb0ELb0EEEvNS_16Flash_bwd_paramsE --------------------------
	.section	.nv.constant0._ZN5flash44flash_bwd_dq_dk_dv_loop_seqk_parallel_kernelI23Flash_bwd_kernel_traitsILi32ELi128ELi128ELi8ELi4ELi4ELi4ELb0ELb0EN7cutlass10bfloat16_tE19Flash_kernel_traitsILi32ELi128ELi128ELi8ES3_EELb1ELb0ELb1ELb0ELb0ELb0ELb0EEEvNS_16Flash_bwd_paramsE,"a",@progbits
	.sectionflags	@""
	.align	4
.nv.constant0._ZN5flash44flash_bwd_dq_dk_dv_loop_seqk_parallel_kernelI23Flash_bwd_kernel_traitsILi32ELi128ELi128ELi8ELi4ELi4ELi4ELb0ELb0EN7cutlass10bfloat16_tE19Flash_kernel_traitsILi32ELi128ELi128ELi8ES3_EELb1ELb0ELb1ELb0ELb0ELb0ELb0EEEvNS_16Flash_bwd_paramsE:
	.zero		992


//--------------------- .nv.constant0._ZN5flash44flash_bwd_dq_dk_dv_loop_seqk_parallel_kernelI23Flash_bwd_kernel_traitsILi32ELi128ELi128ELi8ELi4ELi4ELi4ELb0ELb0EN7cutlass10bfloat16_tE19Flash_kernel_traitsILi32ELi128ELi128ELi8ES3_EELb0ELb0ELb1ELb0ELb0ELb0ELb1EEEvNS_16Flash_bwd_paramsE --------------------------
	.section	.nv.constant0._ZN5flash44flash_bwd_dq_dk_dv_loop_seqk_parallel_kernelI23Flash_bwd_kernel_traitsILi32ELi128ELi128ELi8ELi4ELi4ELi4ELb0ELb0EN7cutlass10bfloat16_tE19Flash_kernel_traitsILi32ELi128ELi128ELi8ES3_EELb0ELb0ELb1ELb0ELb0ELb0ELb1EEEvNS_16Flash_bwd_paramsE,"a",@progbits
	.sectionflags	@""
	.align	4
.nv.constant0._ZN5flash44flash_bwd_dq_dk_dv_loop_seqk_parallel_kernelI23Flash_bwd_kernel_traitsILi32ELi128ELi128ELi8ELi4ELi4ELi4ELb0ELb0EN7cutlass10bfloat16_tE19Flash_kernel_traitsILi32ELi128ELi128ELi8ES3_EELb0ELb0ELb1ELb0ELb0ELb0ELb1EEEvNS_16Flash_bwd_paramsE:
	.zero		992


//--------------------- .nv.constant0._ZN5flash44flash_bwd_dq_dk_dv_loop_seqk_parallel_kernelI23Flash_bwd_kernel_traitsILi32ELi128ELi128ELi8ELi4ELi4ELi4ELb0ELb0EN7cutlass10bfloat16_tE19Flash_kernel_traitsILi32ELi128ELi128ELi8ES3_EELb1ELb0ELb0ELb0ELb1ELb1ELb0EEEvNS_16Flash_bwd_paramsE --------------------------
	.section	.nv.constant0._ZN5flash44flash_bwd_dq_dk_dv_loop_seqk_parallel_kernelI23Flash_bwd_kernel_traitsILi32ELi128ELi128ELi8ELi4ELi4ELi4ELb0ELb0EN7cutlass10bfloat16_tE19Flash_kernel_traitsILi32ELi128ELi128ELi8ES3_EELb1ELb0ELb0ELb0ELb1ELb1ELb0EEEvNS_16Flash_bwd_paramsE,"a",@progbits
	.sectionflags	@""
	.align	4
.nv.constant0._ZN5flash44flash_bwd_dq_dk_dv_loop_seqk_parallel_kernelI23Flash_bwd_kernel_traitsILi32ELi128ELi128ELi8ELi4ELi4ELi4ELb0ELb0EN7cutlass10bfloat16_tE19Flash_kernel_traitsILi32ELi128ELi128ELi8ES3_EELb1ELb0ELb0ELb0ELb1ELb1ELb0EEEvNS_16Flash_bwd_paramsE:
	.zero		992


//--------------------- .nv.constant0._ZN5flash44flash_bwd_dq_dk_dv_loop_seqk_parallel_kernelI23Flash_bwd_kernel_traitsILi32ELi128ELi128ELi8ELi4ELi4ELi4ELb0ELb0EN7cutlass10bfloat16_tE19Flash_kernel_traitsILi32ELi128ELi128ELi8ES3_EELb0ELb0ELb0ELb0ELb1ELb1ELb1EEEvNS_16Flash_bwd_paramsE --------------------------
	.section	.nv.constant0._ZN5flash44flash_bwd_dq_dk_dv_loop_seqk_parallel_kernelI23Flash_bwd_kernel_traitsILi32ELi128ELi128ELi8ELi4ELi4ELi4ELb0ELb0EN7cutlass10bfloat16_tE19Flash_kernel_traitsILi32ELi128ELi128ELi8ES3_EELb0ELb0ELb0ELb0ELb1ELb1ELb1EEEvNS_16Flash_bwd_paramsE,"a",@progbits
	.sectionflags	@""
	.align	4
.nv.constant0._ZN5flash44flash_bwd_dq_dk_dv_loop_seqk_parallel_kernelI23Flash_bwd_kernel_traitsILi32ELi128ELi128ELi8ELi4ELi4ELi4ELb0ELb0EN7cutlass10bfloat16_tE19Flash_kernel_traitsILi32ELi128ELi128ELi8ES3_EELb0ELb0ELb0ELb0ELb1ELb1ELb1EEEvNS_16Flash_bwd_paramsE:
	.zero		992


//--------------------- .nv.constant0._ZN5flash44flash_bwd_dq_dk_dv_loop_seqk_parallel_kernelI23Flash_bwd_kernel_traitsILi32ELi128ELi128ELi8ELi4ELi4ELi4ELb0ELb0EN7cutlass10bfloat16_tE19Flash_kernel_traitsILi32ELi128ELi128ELi8ES3_EELb1ELb0ELb0ELb1ELb0ELb0ELb0EEEvNS_16Flash_bwd_paramsE --------------------------
	.section	.nv.constant0._ZN5flash44flash_bwd_dq_dk_dv_loop_seqk_parallel_kernelI23Flash_bwd_kernel_traitsILi32ELi128ELi128ELi8ELi4ELi4ELi4ELb0ELb0EN7cutlass10bfloat16_tE19Flash_kernel_traitsILi32ELi128ELi128ELi8ES3_EELb1ELb0ELb0ELb1ELb0ELb0ELb0EEEvNS_16Flash_bwd_paramsE,"a",@progbits
	.sectionflags	@""
	.align	4
.nv.constant0._ZN5flash44flash_bwd_dq_dk_dv_loop_seqk_parallel_kernelI23Flash_bwd_kernel_traitsILi32ELi128ELi128ELi8ELi4ELi4ELi4ELb0ELb0EN7cutlass10bfloat16_tE19Flash_kernel_traitsILi32ELi128ELi128ELi8ES3_EELb1ELb0ELb0ELb1ELb0ELb0ELb0EEEvNS_16Flash_bwd_paramsE:
	.zero		992


//--------------------- .nv.constant0._ZN5flash44flash_bwd_dq_dk_dv_loop_seqk_parallel_kernelI23Flash_bwd_kernel_traitsILi32ELi128ELi128ELi8ELi4ELi4ELi4ELb0ELb0EN7cutlass10bfloat16_tE19Flash_kernel_traitsILi32ELi128ELi128ELi8ES3_EELb0ELb0ELb0ELb1ELb0ELb0ELb1EEEvNS_16Flash_bwd_paramsE --------------------------
	.section	.nv.constant0._ZN5flash44flash_bwd_dq_dk_dv_loop_seqk_parallel_kernelI23Flash_bwd_kernel_traitsILi32ELi128ELi128ELi8ELi4ELi4ELi4ELb0ELb0EN7cutlass10bfloat16_tE19Flash_kernel_traitsILi32ELi128ELi128ELi8ES3_EELb0ELb0ELb0ELb1ELb0ELb0ELb1EEEvNS_16Flash_bwd_paramsE,"a",@progbits
	.sectionflags	@""
	.align	4
.nv.constant0._ZN5flash44flash_bwd_dq_dk_dv_loop_seqk_parallel_kernelI23Flash_bwd_kernel_traitsILi32ELi128ELi128ELi8ELi4ELi4ELi4ELb0ELb0EN7cutlass10bfloat16_tE19Flash_kernel_traitsILi32ELi128ELi128ELi8ES3_EELb0ELb0ELb0ELb1ELb0ELb0ELb1EEEvNS_16Flash_bwd_paramsE:
	.zero		992


//--------------------- .nv.constant0._ZN5flash44flash_bwd_dq_dk_dv_loop_seqk_parallel_kernelI23Flash_bwd_kernel_traitsILi32ELi128ELi128ELi8ELi4ELi4ELi4ELb0ELb0EN7cutlass10bfloat16_tE19Flash_kernel_traitsILi32ELi128ELi128ELi8ES3_EELb1ELb0ELb1ELb0ELb0ELb1ELb0EEEvNS_16Flash_bwd_paramsE --------------------------
	.section	.nv.constant0._ZN5flash44flash_bwd_dq_dk_dv_loop_seqk_parallel_kernelI23Flash_bwd_kernel_traitsILi32ELi128ELi128ELi8ELi4ELi4ELi4ELb0ELb0EN7cutlass10bfloat16_tE19Flash_kernel_traitsILi32ELi128ELi128ELi8ES3_EELb1ELb0ELb1ELb0ELb0ELb1ELb0EEEvNS_16Flash_bwd_paramsE,"a",@progbits
	.sectionflags	@""
	.align	4
.nv.constant0._ZN5flash44flash_bwd_dq_dk_dv_loop_seqk_parallel_kernelI23Flash_bwd_kernel_traitsILi32ELi128ELi128ELi8ELi4ELi4ELi4ELb0ELb0EN7cutlass10bfloat16_tE19Flash_kernel_traitsILi32ELi128ELi128ELi8ES3_EELb1ELb0ELb1ELb0ELb0ELb1ELb0EEEvNS_16Flash_bwd_paramsE:
	.zero		992


//--------------------- .nv.constant0._ZN5flash44flash_bwd_dq_dk_dv_loop_seqk_parallel_kernelI23Flash_bwd_kernel_traitsILi32ELi128ELi128ELi8ELi4ELi4ELi4ELb0ELb0EN7cutlass10bfloat16_tE19Flash_kernel_traitsILi32ELi128ELi128ELi8ES3_EELb0ELb0ELb1ELb0ELb0ELb1ELb1EEEvNS_16Flash_bwd_paramsE --------------------------
	.section	.nv.constant0._ZN5flash44flash_bwd_dq_dk_dv_loop_seqk_parallel_kernelI23Flash_bwd_kernel_traitsILi32ELi128ELi128ELi8ELi4ELi4ELi4ELb0ELb0EN7cutlass10bfloat16_tE19Flash_kernel_traitsILi32ELi128ELi128ELi8ES3_EELb0ELb0ELb1ELb0ELb0ELb1ELb1EEEvNS_16Flash_bwd_paramsE,"a",@progbits
	.sectionflags	@""
	.align	4
.nv.constant0._ZN5flash44flash_bwd_dq_dk_dv_loop_seqk_parallel_kernelI23Flash_bwd_kernel_traitsILi32ELi128ELi128ELi8ELi4ELi4ELi4ELb0ELb0EN7cutlass10bfloat16_tE19Flash_kernel_traitsILi32ELi128ELi128ELi8ES3_EELb0ELb0ELb1ELb0ELb0ELb1ELb1EEEvNS_16Flash_bwd_paramsE:
	.zero		992


//--------------------- .nv.constant0._ZN5flash44flash_bwd_dq_dk_dv_loop_seqk_parallel_kernelI23Flash_bwd_kernel_traitsILi32ELi128ELi128ELi8ELi4ELi4ELi4ELb0ELb0EN7cutlass10bfloat16_tE19Flash_kernel_traitsILi32ELi128ELi128ELi8ES3_EELb1ELb0ELb1ELb1ELb0ELb0ELb0EEEvNS_16Flash_bwd_paramsE --------------------------
	.section	.nv.constant0._ZN5flash44flash_bwd_dq_dk_dv_loop_seqk_parallel_kernelI23Flash_bwd_kernel_traitsILi32ELi128ELi128ELi8ELi4ELi4ELi4ELb0ELb0EN7cutlass10bfloat16_tE19Flash_kernel_traitsILi32ELi128ELi128ELi8ES3_EELb1ELb0ELb1ELb1ELb0ELb0ELb0EEEvNS_16Flash_bwd_paramsE,"a",@progbits
	.sectionflags	@""
	.align	4
.nv.constant0._ZN5flash44flash_bwd_dq_dk_dv_loop_seqk_parallel_kernelI23Flash_bwd_kernel_traitsILi32ELi128ELi128ELi8ELi4ELi4ELi4ELb0ELb0EN7cutlass10bfloat16_tE19Flash_kernel_traitsILi32ELi128ELi128ELi8ES3_EELb1ELb0ELb1ELb1ELb0ELb0ELb0EEEvNS_16Flash_bwd_paramsE:
	.zero		992


//--------------------- .nv.constant0._ZN5flash44flash_bwd_dq_dk_dv_loop_seqk_parallel_kernelI23Flash_bwd_kernel_traitsILi32ELi128ELi128ELi8ELi4ELi4ELi4ELb0ELb0EN7cutlass10bfloat16_tE19Flash_kernel_traitsILi32ELi128ELi128ELi8ES3_EELb0ELb0ELb1ELb1ELb0ELb0ELb1EEEvNS_16Flash_bwd_paramsE --------------------------
	.section	.nv.constant0._ZN5flash44flash_bwd_dq_dk_dv_loop_seqk_parallel_kernelI23Flash_bwd_kernel_traitsILi32ELi128ELi128ELi8ELi4ELi4ELi4ELb0ELb0EN7cutlass10bfloat16_tE19Flash_kernel_traitsILi32ELi128ELi128ELi8ES3_EELb0ELb0ELb1ELb1ELb0ELb0ELb1EEEvNS_16Flash_bwd_paramsE,"a",@progbits
	.sectionflags	@""
	.align	4
.nv.constant0._ZN5flash44flash_bwd_dq_dk_dv_loop_seqk_parallel_kernelI23Flash_bwd_kernel_traitsILi32ELi128ELi128ELi8ELi4ELi4ELi4ELb0ELb0EN7cutlass10bfloat16_tE19Flash_kernel_traitsILi32ELi128ELi128ELi8ES3_EELb0ELb0ELb1ELb1ELb0ELb0ELb1EEEvNS_16Flash_bwd_paramsE:
	.zero		992


//--------------------- .nv.constant0._ZN5flash25flash_bwd_dot_do_o_kernelILb0E23Flash_bwd_kernel_traitsILi32ELi128ELi128ELi8ELi4ELi4ELi4ELb0ELb0EN7cutlass10bfloat16_tE19Flash_kernel_traitsILi32ELi128ELi128ELi8ES3_EEEEvNS_16Flash_bwd_paramsE --------------------------
	.section	.nv.constant0._ZN5flash25flash_bwd_dot_do_o_kernelILb0E23Flash_bwd_kernel_traitsILi32ELi128ELi128ELi8ELi4ELi4ELi4ELb0ELb0EN7cutlass10bfloat16_tE19Flash_kernel_traitsILi32ELi128ELi128ELi8ES3_EEEEvNS_16Flash_bwd_paramsE,"a",@progbits
	.sectionflags	@""
	.align	4
.nv.constant0._ZN5flash25flash_bwd_dot_do_o_kernelILb0E23Flash_bwd_kernel_traitsILi32ELi128ELi128ELi8ELi4ELi4ELi4ELb0ELb0EN7cutlass10bfloat16_tE19Flash_kernel_traitsILi32ELi128ELi128ELi8ES3_EEEEvNS_16Flash_bwd_paramsE:
	.zero		992


//--------------------- .nv.constant0._ZN5flash25flash_bwd_dot_do_o_kernelILb1E23Flash_bwd_kernel_traitsILi32ELi128ELi128ELi8ELi4ELi4ELi4ELb0ELb0EN7cutlass10bfloat16_tE19Flash_kernel_traitsILi32ELi128ELi128ELi8ES3_EEEEvNS_16Flash_bwd_paramsE --------------------------
	.section	.nv.constant0._ZN5flash25flash_bwd_dot_do_o_kernelILb1E23Flash_bwd_kernel_traitsILi32ELi128ELi128ELi8ELi4ELi4ELi4ELb0ELb0EN7cutlass10bfloat16_tE19Flash_kernel_traitsILi32ELi128ELi128ELi8ES3_EEEEvNS_16Flash_bwd_paramsE,"a",@progbits
	.sectionflags	@""
	.align	4
.nv.constant0._ZN5flash25flash_bwd_dot_do_o_kernelILb1E23Flash_bwd_kernel_traitsILi32ELi128ELi128ELi8ELi4ELi4ELi4ELb0ELb0EN7cutlass10bfloat16_tE19Flash_kernel_traitsILi32ELi128ELi128ELi8ES3_EEEEvNS_16Flash_bwd_paramsE:
	.zero		992


//--------------------- .text._ZN5flash44flash_bwd_dq_dk_dv_loop_seqk_parallel_kernelI23Flash_bwd_kernel_traitsILi32ELi128ELi128ELi8ELi4ELi4ELi4ELb1ELb0EN7cutlass10bfloat16_tE19Flash_kernel_traitsILi32ELi128ELi128ELi8ES3_EELb0ELb0ELb0ELb0ELb0ELb1ELb0EEEvNS_16Flash_bwd_paramsE --------------------------
	.section	.text._ZN5flash44flash_bwd_dq_dk_dv_loop_seqk_parallel_kernelI23Flash_bwd_kernel_traitsILi32ELi128ELi128ELi8ELi4ELi4ELi4ELb1ELb0EN7cutlass10bfloat16_tE19Flash_kernel_traitsILi32ELi128ELi128ELi8ES3_EELb0ELb0ELb0ELb0ELb0ELb1ELb0EEEvNS_16Flash_bwd_paramsE,"ax",@progbits
	.sectioninfo	@"SHI_REGISTERS=255"
	.align	128
        .global         _ZN5flash44flash_bwd_dq_dk_dv_loop_seqk_parallel_kernelI23Flash_bwd_kernel_traitsILi32ELi128ELi128ELi8ELi4ELi4ELi4ELb1ELb0EN7cutlass10bfloat16_tE19Flash_kernel_traitsILi32ELi128ELi128ELi8ES3_EELb0ELb0ELb0ELb0ELb0ELb1ELb0EEEvNS_16Flash_bwd_paramsE
        .type           _ZN5flash44flash_bwd_dq_dk_dv_loop_seqk_parallel_kernelI23Flash_bwd_kernel_traitsILi32ELi128ELi128ELi8ELi4ELi4ELi4ELb1ELb0EN7cutlass10bfloat16_tE19Flash_kernel_traitsILi32ELi128ELi128ELi8ES3_EELb0ELb0ELb0ELb0ELb0ELb1ELb0EEEvNS_16Flash_bwd_paramsE,@function
        .size           _ZN5flash44flash_bwd_dq_dk_dv_loop_seqk_parallel_kernelI23Flash_bwd_kernel_traitsILi32ELi128ELi128ELi8ELi4ELi4ELi4ELb1ELb0EN7cutlass10bfloat16_tE19Flash_kernel_traitsILi32ELi128ELi128ELi8ES3_EELb0ELb0ELb0ELb0ELb0ELb1ELb0EEEvNS_16Flash_bwd_paramsE,(.L_x_1324 - _ZN5flash44flash_bwd_dq_dk_dv_loop_seqk_parallel_kernelI23Flash_bwd_kernel_traitsILi32ELi128ELi128ELi8ELi4ELi4ELi4ELb1ELb0EN7cutlass10bfloat16_tE19Flash_kernel_traitsILi32ELi128ELi128ELi8ES3_EELb0ELb0ELb0ELb0ELb0ELb1ELb0EEEvNS_16Flash_bwd_paramsE)
        .other          _ZN5flash44flash_bwd_dq_dk_dv_loop_seqk_parallel_kernelI23Flash_bwd_kernel_traitsILi32ELi128ELi128ELi8ELi4ELi4ELi4ELb1ELb0EN7cutlass10bfloat16_tE19Flash_kernel_traitsILi32ELi128ELi128ELi8ES3_EELb0ELb0ELb0ELb0ELb0ELb1ELb0EEEvNS_16Flash_bwd_paramsE,@"STO_CUDA_ENTRY STV_DEFAULT"
_ZN5flash44flash_bwd_dq_dk_dv_loop_seqk_parallel_kernelI23Flash_bwd_kernel_traitsILi32ELi128ELi128ELi8ELi4ELi4ELi4ELb1ELb0EN7cutlass10bfloat16_tE19Flash_kernel_traitsILi32ELi128ELi128ELi8ES3_EELb0ELb0ELb0ELb0ELb0ELb1ELb0EEEvNS_16Flash_bwd_paramsE:
.text._ZN5flash44flash_bwd_dq_dk_dv_loop_seqk_parallel_kernelI23Flash_bwd_kernel_traitsILi32ELi128ELi128ELi8ELi4ELi4ELi4ELb1ELb0EN7cutlass10bfloat16_tE19Flash_kernel_traitsILi32ELi128ELi128ELi8ES3_EELb0ELb0ELb0ELb0ELb0ELb1ELb0EEEvNS_16Flash_bwd_paramsE:
[----:B------:R-:W-:Y:S02]  /*0000*/  MOV R1, c[0x0][0x28] ;  /* 0x00000a0000017a02 */ /* 0x000fe40000000f00 */
[----:B------:R-:W1:Y:S01]  /*0010*/  S2UR UR30, SR_CTAID.X ;  /* 0x00000000001e79c3 */ /* 0x000e620000002500 */
[----:B------:R-:W-:Y:S01]  /*0020*/  ULDC UR4, c[0x0][0x218] ;  /* 0x0000860000047ab9 */ /* 0x000fe20000000800 */
[----:B------:R-:W-:Y:S01]  /*0030*/  IADD3 R1, R1, -0x28, RZ ;  /* 0xffffffd801017810 */ /* 0x000fe20007ffe0ff */
[----:B------:R-:W-:-:S04]  /*0040*/  UIADD3 UR5, UR4, 0x7f, URZ ;  /* 0x0000007f04057890 */ /* 0x000fc8000fffe03f */
[----:B------:R-:W-:-:S04]  /*0050*/  USHF.R.S32.HI UR4, URZ, 0x1f, UR5 ;  /* 0x0000001f3f047899 */ /* 0x000fc80008011405 */
[----:B------:R-:W-:-:S04]  /*0060*/  ULEA.HI UR4, UR4, UR5, URZ, 0x7 ;  /* 0x0000000504047291 */ /* 0x000fc8000f8f383f */
[----:B------:R-:W-:-:S04]  /*0070*/  USHF.R.S32.HI UR4, URZ, 0x7, UR4 ;  /* 0x000000073f047899 */ /* 0x000fc80008011404 */
[----:B-1----:R-:W-:-:S06]  /*0080*/  UISETP.GE.AND UP0, UPT, UR30, UR4, UPT ;  /* 0x000000041e00728c */ /* 0x002fcc000bf06270 */
[----:B------:R-:W-:-:S13]  /*0090*/  PLOP3.LUT P0, PT, PT, PT, UP0, 0x80, 0x0 ;  /* 0x000000000000781c */ /* 0x000fda0003f0f008 */
[----:B------:R-:W-:Y:S05]  /*00a0*/  @P0 EXIT ;  /* 0x000000000000094d */ /* 0x000fea0003800000 */
[----:B------:R-:W1:Y:S01]  /*00b0*/  S2R R19, SR_TID.X ;  /* 0x0000000000137919 */ /* 0x000e620000002100 */
[----:B------:R-:W-:Y:S01]  /*00c0*/  UMOV UR8, 0x80 ;  /* 0x0000008000087882 */ /* 0x000fe20000000000 */
[----:B------:R-:W2:Y:S01]  /*00d0*/  S2UR UR51, SR_CTAID.Z ;  /* 0x00000000003379c3 */ /* 0x000ea20000002700 */
[----:B------:R-:W-:Y:S01]  /*00e0*/  ULDC UR5, c[0x0][0x210] ;  /* 0x0000840000057ab9 */ /* 0x000fe20000000800 */
[----:B------:R-:W-:Y:S01]  /*00f0*/  IMAD.MOV.U32 R176, RZ, RZ, -0x10 ;  /* 0xfffffff0ffb07424 */ /* 0x000fe200078e00ff */
[----:B------:R-:W-:Y:S01]  /*0100*/  ULDC UR4, c[0x0][0x234] ;  /* 0x00008d0000047ab9 */ /* 0x000fe20000000800 */
[----:B------:R-:W-:Y:S01]  /*0110*/  IMAD.MOV.U32 R153, RZ, RZ, 0x20 ;  /* 0x00000020ff997424 */ /* 0x000fe200078e00ff */
[----:B------:R-:W-:Y:S01]  /*0120*/  UIMAD UR4, UR8, UR5, UR4 ;  /* 0x00000005080472a4 */ /* 0x000fe2000f8e0204 */
[----:B------:R-:W-:Y:S01]  /*0130*/  IMAD.MOV.U32 R148, RZ, RZ, 0x40 ;  /* 0x00000040ff947424 */ /* 0x000fe200078e00ff */
[----:B------:R-:W-:Y:S01]  /*0140*/  ULDC UR57, c[0x0][0x22c] ;  /* 0x00008b0000397ab9 */ /* 0x000fe20000000800 */
[----:B------:R-:W3:Y:S01]  /*0150*/  S2UR UR46, SR_CTAID.Y ;  /* 0x00000000002e79c3 */ /* 0x000ee20000002600 */
[----:B------:R-:W-:-:S02]  /*0160*/  ULDC UR13, c[0x0][0x1c8] ;  /* 0x00007200000d7ab9 */ /* 0x000fc40000000800 */
[----:B------:R-:W-:Y:S02]  /*0170*/  ULDC UR9, c[0x0][0x1c0] ;  /* 0x0000700000097ab9 */ /* 0x000fe40000000800 */
[----:B------:R-:W-:Y:S02]  /*0180*/  ULDC.U8 UR10, c[0x0][0x328] ;  /* 0x0000ca00000a7ab9 */ /* 0x000fe40000000000 */
[----:B------:R-:W-:Y:S02]  /*0190*/  UISETP.NE.AND UP2, UPT, UR10, URZ, UPT ;  /* 0x0000003f0a00728c */ /* 0x000fe4000bf45270 */
[----:B------:R-:W-:Y:S02]  /*01a0*/  ULDC UR29, c[0x0][0x214] ;  /* 0x00008500001d7ab9 */ /* 0x000fe40000000800 */
[----:B------:R-:W-:Y:S02]  /*01b0*/  ULDC UR17, c[0x0][0x224] ;  /* 0x0000890000117ab9 */ /* 0x000fe40000000800 */
[----:B------:R-:W-:Y:S01]  /*01c0*/  USHF.R.S32.HI UR5, URZ, 0x1f, UR17 ;  /* 0x0000001f3f057899 */ /* 0x000fe20008011411 */
[----:B-1----:R-:W-:Y:S01]  /*01d0*/  SHF.R.S32.HI R10, RZ, 0x1f, R19 ;  /* 0x0000001fff0a7819 */ /* 0x002fe20000011413 */
[----:B------:R-:W-:Y:S01]  /*01e0*/  ULDC UR15, c[0x0][0x224] ;  /* 0x00008900000f7ab9 */ /* 0x000fe20000000800 */
[----:B------:R-:W-:Y:S01]  /*01f0*/  IMAD.SHL.U32 R248, R19, 0x2, RZ ;  /* 0x0000000213f87824 */ /* 0x000fe200078e00ff */
[----:B--2---:R-:W-:Y:S01]  /*0200*/  UIMAD UR16, UR51, UR57, URZ ;  /* 0x00000039331072a4 */ /* 0x004fe2000f8e023f */
[CC--:B------:R-:W-:Y:S01]  /*0210*/  LEA.HI R3, R10.reuse, R19.reuse, RZ, 0x2 ;  /* 0x000000130a037211 */ /* 0x0c0fe200078f10ff */
[----:B------:R-:W-:Y:S01]  /*0220*/  ULOP3.LUT UR8, UR51, UR13, URZ, 0x3c, !UPT ;  /* 0x0000000d33087292 */ /* 0x000fe2000f8e3c3f */
[-C--:B------:R-:W-:Y:S01]  /*0230*/  LEA.HI R20, R10, R19.reuse, RZ, 0x3 ;  /* 0x000000130a147211 */ /* 0x080fe200078f18ff */
[----:B------:R-:W-:Y:S01]  /*0240*/  ULDC UR52, c[0x0][0x1c0] ;  /* 0x0000700000347ab9 */ /* 0x000fe20000000800 */
[--C-:B------:R-:W-:Y:S01]  /*0250*/  SHF.R.S32.HI R4, RZ, 0x2, R3.reuse ;  /* 0x00000002ff047819 */ /* 0x100fe20000011403 */
[----:B------:R-:W-:Y:S01]  /*0260*/  UIMAD.WIDE UR52, UR57, UR52, URZ ;  /* 0x00000034393472a5 */ /* 0x000fe2000f8e023f */
[----:B------:R-:W-:Y:S01]  /*0270*/  SHF.R.S32.HI R0, RZ, 0x1f, R3 ;  /* 0x0000001fff007819 */ /* 0x000fe20000011403 */
[----:B---3--:R-:W-:Y:S01]  /*0280*/  UIMAD UR5, UR5, UR46, URZ ;  /* 0x0000002e050572a4 */ /* 0x008fe2000f8e023f */
[CC--:B------:R-:W-:Y:S01]  /*0290*/  LEA.HI R2, R3.reuse, R4.reuse, RZ, 0x1 ;  /* 0x0000000403027211 */ /* 0x0c0fe200078f08ff */
[----:B------:R-:W-:Y:S01]  /*02a0*/  UIMAD.WIDE.U32 UR60, UR46, UR17, URZ ;  /* 0x000000112e3c72a5 */ /* 0x000fe2000f8e003f */
[----:B------:R-:W-:Y:S01]  /*02b0*/  LEA.HI R0, R0, R4, RZ, 0x3 ;  /* 0x0000000400007211 */ /* 0x000fe200078f18ff */
[----:B------:R-:W-:Y:S01]  /*02c0*/  ULDC UR12, c[0x0][0x1c0] ;  /* 0x00007000000c7ab9 */ /* 0x000fe20000000800 */
[----:B------:R-:W-:Y:S01]  /*02d0*/  LOP3.LUT R2, R2, 0x7fffffe, RZ, 0xc0, !PT ;  /* 0x07fffffe02027812 */ /* 0x000fe200078ec0ff */
[----:B------:R-:W-:Y:S01]  /*02e0*/  UIMAD UR57, UR57, UR12, URZ ;  /* 0x0000000c393972a4 */ /* 0x000fe2000f8e023f */
[----:B------:R-:W-:Y:S01]  /*02f0*/  LOP3.LUT R0, R0, 0xfffffff8, RZ, 0xc0, !PT ;  /* 0xfffffff800007812 */ /* 0x000fe200078ec0ff */
[----:B------:R-:W-:Y:S01]  /*0300*/  ULDC UR14, c[0x0][0x1c0] ;  /* 0x00007000000e7ab9 */ /* 0x000fe20000000800 */
[----:B------:R-:W-:Y:S01]  /*0310*/  SHF.R.S32.HI R5, RZ, 0x3, R20 ;  /* 0x00000003ff057819 */ /* 0x000fe20000011414 */
[C---:B------:R-:W-:Y:S01]  /*0320*/  IMAD.IADD R8, R4.reuse, 0x1, -R2 ;  /* 0x0000000104087824 */ /* 0x040fe200078e0a02 */
[----:B------:R-:W-:Y:S01]  /*0330*/  LOP3.LUT R2, R3, 0xfffffffc, RZ, 0xc0, !PT ;  /* 0xfffffffc03027812 */ /* 0x000fe200078ec0ff */
[----:B------:R-:W-:Y:S01]  /*0340*/  IMAD.IADD R7, R4, 0x1, -R0 ;  /* 0x0000000104077824 */ /* 0x000fe200078e0a00 */
[----:B------:R-:W-:Y:S01]  /*0350*/  LEA.HI R4, R10, R19, RZ, 0x5 ;  /* 0x000000130a047211 */ /* 0x000fe200078f28ff */
[----:B------:R-:W-:Y:S01]  /*0360*/  IMAD.SHL.U32 R5, R5, 0x40, RZ ;  /* 0x0000004005057824 */ /* 0x000fe200078e00ff */
[----:B------:R-:W-:Y:S01]  /*0370*/  LOP3.LUT R248, R248, 0x6, RZ, 0xc0, !PT ;  /* 0x00000006f8f87812 */ /* 0x000fe200078ec0ff */
[C---:B------:R-:W-:Y:S01]  /*0380*/  IMAD.IADD R9, R19.reuse, 0x1, -R2 ;  /* 0x0000000113097824 */ /* 0x040fe200078e0a02 */
[----:B------:R-:W-:Y:S01]  /*0390*/  LOP3.LUT R0, R4, 0xffffffe0, RZ, 0xc0, !PT ;  /* 0xffffffe004007812 */ /* 0x000fe200078ec0ff */
[----:B------:R-:W-:Y:S01]  /*03a0*/  ULDC.U8 UR11, c[0x0][0x3d0] ;  /* 0x0000f400000b7ab9 */ /* 0x000fe20000000000 */
[--C-:B------:R-:W-:Y:S01]  /*03b0*/  SHF.R.S32.HI R3, RZ, 0x5, R4.reuse ;  /* 0x00000005ff037819 */ /* 0x100fe20000011404 */
[----:B------:R-:W-:Y:S01]  /*03c0*/  ULDC.64 UR6, c[0x0][0x118] ;  /* 0x0000460000067ab9 */ /* 0x000fe20000000a00 */
[----:B------:R-:W-:Y:S01]  /*03d0*/  SHF.R.S32.HI R4, RZ, 0x1f, R4 ;  /* 0x0000001fff047819 */ /* 0x000fe20000011404 */
[----:B------:R-:W-:Y:S01]  /*03e0*/  IMAD.IADD R0, R19, 0x1, -R0 ;  /* 0x0000000113007824 */ /* 0x000fe200078e0a00 */
[----:B------:R-:W-:Y:S01]  /*03f0*/  LOP3.LUT R2, R5, 0xc0, RZ, 0xc0, !PT ;  /* 0x000000c005027812 */ /* 0x000fe200078ec0ff */
[C---:B------:R-:W-:Y:S01]  /*0400*/  IMAD.SHL.U32 R5, R9.reuse, 0x8, RZ ;  /* 0x0000000809057824 */ /* 0x040fe200078e00ff */
[----:B------:R-:W-:Y:S01]  /*0410*/  LEA.HI R4, R4, R3, RZ, 0x2 ;  /* 0x0000000304047211 */ /* 0x000fe200078f10ff */
[----:B------:R-:W-:Y:S01]  /*0420*/  IMAD.SHL.U32 R9, R9, 0x2, RZ ;  /* 0x0000000209097824 */ /* 0x000fe200078e00ff */
[----:B------:R-:W-:Y:S01]  /*0430*/  SHF.R.S32.HI R6, RZ, 0x1f, R0 ;  /* 0x0000001fff067819 */ /* 0x000fe20000011400 */
[----:B------:R-:W-:Y:S01]  /*0440*/  UMOV UR56, 0xffffe000 ;  /* 0xffffe00000387882 */ /* 0x000fe20000000000 */
[----:B------:R-:W-:Y:S01]  /*0450*/  LOP3.LUT R5, R2, 0x18, R5, 0xf8, !PT ;  /* 0x0000001802057812 */ /* 0x000fe200078ef805 */
[----:B------:R-:W-:Y:S01]  /*0460*/  UISETP.NE.AND UP3, UPT, UR11, URZ, UPT ;  /* 0x0000003f0b00728c */ /* 0x000fe2000bf65270 */
[----:B------:R-:W-:Y:S01]  /*0470*/  LEA.HI R250, R6, R0, RZ, 0x2 ;  /* 0x0000000006fa7211 */ /* 0x000fe200078f10ff */
[----:B------:R-:W-:Y:S01]  /*0480*/  UIMAD.WIDE.U32 UR58, UR52, UR60, URZ ;  /* 0x0000003c343a72a5 */ /* 0x000fe2000f8e003f */
[----:B------:R-:W-:Y:S01]  /*0490*/  LOP3.LUT R0, R4, 0xfffffffc, RZ, 0xc0, !PT ;  /* 0xfffffffc04007812 */ /* 0x000fe200078ec0ff */
[----:B------:R-:W-:Y:S01]  /*04a0*/  USHF.L.U32 UR28, UR57, 0x3, URZ ;  /* 0x00000003391c7899 */ /* 0x000fe2000800063f */
[----:B------:R-:W-:Y:S01]  /*04b0*/  LEA.HI R4, R10, R19, RZ, 0x4 ;  /* 0x000000130a047211 */ /* 0x000fe200078f20ff */
[----:B------:R-:W-:Y:S01]  /*04c0*/  USHF.L.U32 UR27, UR57, 0x4, URZ ;  /* 0x00000004391b7899 */ /* 0x000fe2000800063f */
[----:B------:R-:W-:Y:S01]  /*04d0*/  SHF.R.U32.HI R2, RZ, 0x3, R2 ;  /* 0x00000003ff027819 */ /* 0x000fe20000011602 */
[C---:B------:R-:W-:Y:S01]  /*04e0*/  IMAD.IADD R158, R3.reuse, 0x1, -R0 ;  /* 0x00000001039e7824 */ /* 0x040fe200078e0a00 */
[----:B------:R-:W-:Y:S01]  /*04f0*/  LOP3.LUT R6, R20, 0xfffffff8, RZ, 0xc0, !PT ;  /* 0xfffffff814067812 */ /* 0x000fe200078ec0ff */
[----:B------:R-:W-:Y:S01]  /*0500*/  IMAD R0, R3, 0x8, R8 ;  /* 0x0000000803007824 */ /* 0x000fe200078e0208 */
[----:B------:R-:W-:Y:S01]  /*0510*/  SHF.R.S32.HI R3, RZ, 0x4, R4 ;  /* 0x00000004ff037819 */ /* 0x000fe20000011404 */
[----:B------:R-:W-:Y:S01]  /*0520*/  UIMAD UR26, UR57, 0x18, URZ ;  /* 0x00000018391a78a4 */ /* 0x000fe2000f8e023f */
[----:B------:R-:W-:Y:S01]  /*0530*/  LOP3.LUT R5, R5, R2, RZ, 0x3c, !PT ;  /* 0x0000000205057212 */ /* 0x000fe200078e3cff */
[----:B------:R-:W-:Y:S01]  /*0540*/  IMAD.IADD R6, R19, 0x1, -R6 ;  /* 0x0000000113067824 */ /* 0x000fe200078e0a06 */
[----:B------:R-:W-:Y:S01]  /*0550*/  LEA.HI R2, R4, R3, RZ, 0x1 ;  /* 0x0000000304027211 */ /* 0x000fe200078f08ff */
[----:B------:R-:W-:Y:S01]  /*0560*/  USHF.L.U32 UR25, UR57, 0x5, URZ ;  /* 0x0000000539197899 */ /* 0x000fe2000800063f */
[----:B------:R-:W-:Y:S01]  /*0570*/  LEA.HI R12, R7, R7, RZ, 0x1 ;  /* 0x00000007070c7211 */ /* 0x000fe200078f08ff */
[----:B------:R-:W-:Y:S01]  /*0580*/  IMAD.U32 R247, R0, 0x20, R5 ;  /* 0x0000002000f77824 */ /* 0x000fe200078e0005 */
[----:B------:R-:W-:Y:S01]  /*0590*/  LOP3.LUT R2, R2, 0xfffffffe, RZ, 0xc0, !PT ;  /* 0xfffffffe02027812 */ /* 0x000fe200078ec0ff */
[----:B------:R-:W-:Y:S01]  /*05a0*/  UIMAD UR24, UR57, 0x28, URZ ;  /* 0x00000028391878a4 */ /* 0x000fe2000f8e023f */
[----:B------:R-:W-:Y:S01]  /*05b0*/  LOP3.LUT R0, R4, 0xfffffff0, RZ, 0xc0, !PT ;  /* 0xfffffff004007812 */ /* 0x000fe200078ec0ff */
[----:B------:R-:W-:Y:S01]  /*05c0*/  IMAD.U32 R4, RZ, RZ, UR4 ;  /* 0x00000004ff047e24 */ /* 0x000fe2000f8e00ff */
[----:B------:R-:W-:Y:S01]  /*05d0*/  LEA.HI R8, R6, R6, RZ, 0x1 ;  /* 0x0000000606087211 */ /* 0x000fe200078f08ff */
[----:B------:R-:W-:Y:S01]  /*05e0*/  IMAD.IADD R14, R3, 0x1, -R2 ;  /* 0x00000001030e7824 */ /* 0x000fe200078e0a02 */
[----:B------:R-:W-:Y:S01]  /*05f0*/  LEA.HI R3, R10, R19, RZ, 0x7 ;  /* 0x000000130a037211 */ /* 0x000fe200078f38ff */
[----:B------:R-:W-:Y:S01]  /*0600*/  IMAD.IADD R0, R19, 0x1, -R0 ;  /* 0x0000000113007824 */ /* 0x000fe200078e0a00 */
[----:B------:R-:W-:Y:S01]  /*0610*/  LOP3.LUT R2, R8, 0x3fffffe, RZ, 0xc0, !PT ;  /* 0x03fffffe08027812 */ /* 0x000fe200078ec0ff */
[----:B------:R1:W-:Y:S01]  /*0620*/  STL [R1+0x20], R4 ;  /* 0x0000200401007387 */ /* 0x0003e20000100800 */
[----:B------:R-:W-:Y:S01]  /*0630*/  SHF.R.S32.HI R10, RZ, 0x7, R3 ;  /* 0x00000007ff0a7819 */ /* 0x000fe20000011403 */
[----:B------:R-:W-:Y:S01]  /*0640*/  UIMAD UR4, UR46, UR9, UR51 ;  /* 0x000000092e0472a4 */ /* 0x000fe2000f8e0233 */
[----:B------:R-:W-:Y:S01]  /*0650*/  SHF.R.S32.HI R11, RZ, 0x1f, R0 ;  /* 0x0000001fff0b7819 */ /* 0x000fe20000011400 */
[----:B------:R-:W-:Y:S01]  /*0660*/  USHF.L.U32 UR9, UR46, 0x7, URZ ;  /* 0x000000072e097899 */ /* 0x000fe2000800063f */
[----:B------:R-:W-:Y:S01]  /*0670*/  LOP3.LUT P5, RZ, R7, 0x2, RZ, 0xc0, !PT ;  /* 0x0000000207ff7812 */ /* 0x000fe200078ac0ff */
[C---:B------:R-:W-:Y:S01]  /*0680*/  IMAD R3, R10.reuse, 0x8, R14 ;  /* 0x000000080a037824 */ /* 0x040fe200078e020e */
[----:B------:R-:W-:Y:S01]  /*0690*/  LEA.HI R11, R11, R0, RZ, 0x3 ;  /* 0x000000000b0b7211 */ /* 0x000fe200078f18ff */
[C---:B------:R-:W-:Y:S01]  /*06a0*/  IMAD R18, R10.reuse, 0x2000, R9 ;  /* 0x000020000a127824 */ /* 0x040fe200078e0209 */
[----:B------:R-:W-:Y:S01]  /*06b0*/  UIMAD UR4, UR4, UR15, URZ ;  /* 0x0000000f040472a4 */ /* 0x000fe2000f8e023f */
[----:B------:R-:W-:Y:S01]  /*06c0*/  LOP3.LUT P4, RZ, R7, 0x4, RZ, 0xc0, !PT ;  /* 0x0000000407ff7812 */ /* 0x000fe2000788c0ff */
[----:B------:R-:W-:Y:S01]  /*06d0*/  IMAD R248, R10, 0x40, R248 ;  /* 0x000000400af87824 */ /* 0x000fe200078e02f8 */
[----:B------:R-:W-:Y:S01]  /*06e0*/  SEL R177, R153, 0xffffffe0, !P5 ;  /* 0xffffffe099b17807 */ /* 0x000fe20006800000 */
[----:B------:R-:W-:-:S02]  /*06f0*/  UIMAD UR23, UR57, 0x30, URZ ;  /* 0x00000030391778a4 */ /* 0x000fc4000f8e023f */
[----:B------:R-:W-:Y:S02]  /*0700*/  UIMAD UR22, UR57, 0x38, URZ ;  /* 0x00000038391678a4 */ /* 0x000fe4000f8e023f */
[----:B------:R-:W-:Y:S02]  /*0710*/  USHF.L.U32 UR21, UR57, 0x6, URZ ;  /* 0x0000000639157899 */ /* 0x000fe4000800063f */
[----:B------:R-:W-:Y:S02]  /*0720*/  UIMAD UR20, UR57, 0x48, URZ ;  /* 0x00000048391478a4 */ /* 0x000fe4000f8e023f */
[----:B------:R-:W-:Y:S02]  /*0730*/  UIMAD UR19, UR57, 0x50, URZ ;  /* 0x00000050391378a4 */ /* 0x000fe4000f8e023f */
[----:B------:R-:W-:Y:S01]  /*0740*/  UIMAD UR18, UR57, 0x58, URZ ;  /* 0x00000058391278a4 */ /* 0x000fe2000f8e023f */
[----:B-1----:R-:W-:Y:S01]  /*0750*/  IMAD.IADD R4, R6, 0x1, -R2 ;  /* 0x0000000106047824 */ /* 0x002fe200078e0a02 */
[----:B------:R-:W-:Y:S01]  /*0760*/  LEA.HI R2, R0, R0, RZ, 0x1 ;  /* 0x0000000000027211 */ /* 0x000fe200078f08ff */
[----:B------:R-:W-:-:S02]  /*0770*/  UIMAD UR17, UR57, 0x60, URZ ;  /* 0x00000060391178a4 */ /* 0x000fc4000f8e023f */
[----:B------:R-:W-:Y:S01]  /*0780*/  IMAD R146, R3, 0x8, R4 ;  /* 0x0000000803927824 */ /* 0x000fe200078e0204 */
[----:B------:R-:W-:Y:S01]  /*0790*/  LOP3.LUT R4, R2, 0x7fffffe, RZ, 0xc0, !PT ;  /* 0x07fffffe02047812 */ /* 0x000fe200078ec0ff */
[----:B------:R-:W-:Y:S01]  /*07a0*/  UIMAD UR15, UR57, 0x70, URZ ;  /* 0x00000070390f78a4 */ /* 0x000fe2000f8e023f */
[----:B------:R-:W-:Y:S02]  /*07b0*/  LOP3.LUT R3, R11, 0xfffffff8, RZ, 0xc0, !PT ;  /* 0xfffffff80b037812 */ /* 0x000fe400078ec0ff */
[----:B------:R-:W-:Y:S01]  /*07c0*/  SHF.R.S32.HI R5, RZ, 0x1, R2 ;  /* 0x00000001ff057819 */ /* 0x000fe20000011402 */
[C---:B------:R-:W-:Y:S01]  /*07d0*/  IMAD.IADD R15, R0.reuse, 0x1, -R4 ;  /* 0x00000001000f7824 */ /* 0x040fe200078e0a04 */
[----:B------:R-:W-:Y:S01]  /*07e0*/  SHF.R.S32.HI R2, RZ, 0x1f, R2 ;  /* 0x0000001fff027819 */ /* 0x000fe20000011402 */
[----:B------:R-:W-:Y:S01]  /*07f0*/  IMAD.IADD R17, R0, 0x1, -R3 ;  /* 0x0000000100117824 */ /* 0x000fe200078e0a03 */
[----:B------:R-:W-:Y:S01]  /*0800*/  SHF.R.S32.HI R4, RZ, 0x3, R11 ;  /* 0x00000003ff047819 */ /* 0x000fe2000001140b */
[----:B------:R-:W-:Y:S01]  /*0810*/  IMAD.U32 R3, RZ, RZ, UR16 ;  /* 0x00000010ff037e24 */ /* 0x000fe2000f8e00ff */
[----:B------:R-:W-:-:S02]  /*0820*/  LEA.HI R0, R2, R5, RZ, 0x2 ;  /* 0x0000000502007211 */ /* 0x000fc400078f10ff */
[----:B------:R-:W-:Y:S01]  /*0830*/  LOP3.LUT R2, R7, 0x1, RZ, 0xc0, !PT ;  /* 0x0000000107027812 */ /* 0x000fe200078ec0ff */
[----:B------:R-:W-:Y:S01]  /*0840*/  IMAD R15, R4, 0x8, R15 ;  /* 0x00000008040f7824 */ /* 0x000fe200078e020f */
[----:B------:R-:W-:Y:S01]  /*0850*/  LOP3.LUT R0, R0, 0xfffffffc, RZ, 0xc0, !PT ;  /* 0xfffffffc00007812 */ /* 0x000fe200078ec0ff */
[----:B------:R1:W-:Y:S01]  /*0860*/  STL [R1+0x1c], R3 ;  /* 0x00001c0301007387 */ /* 0x0003e20000100800 */
[----:B------:R-:W-:Y:S01]  /*0870*/  ISETP.NE.U32.AND P6, PT, R2, 0x1, PT ;  /* 0x000000010200780c */ /* 0x000fe20003fc5070 */
[----:B------:R-:W-:Y:S01]  /*0880*/  IMAD.U32 R2, RZ, RZ, UR8 ;  /* 0x00000008ff027e24 */ /* 0x000fe2000f8e00ff */
[----:B------:R-:W-:Y:S01]  /*0890*/  USHF.R.S32.HI UR8, URZ, 0x1f, UR51 ;  /* 0x0000001f3f087899 */ /* 0x000fe20008011433 */
[----:B------:R-:W-:Y:S01]  /*08a0*/  IMAD.IADD R16, R5, 0x1, -R0 ;  /* 0x0000000105107824 */ /* 0x000fe200078e0a00 */
[----:B------:R-:W-:Y:S01]  /*08b0*/  SEL R176, R176, 0x10, !P6 ;  /* 0x00000010b0b07807 */ /* 0x000fe20007000000 */
[----:B------:R-:W-:Y:S01]  /*08c0*/  IMAD.SHL.U32 R0, R6, 0x40, RZ ;  /* 0x0000004006007824 */ /* 0x000fe200078e00ff */
[----:B------:R2:W-:Y:S02]  /*08d0*/  STL [R1+0x18], R2 ;  /* 0x0000180201007387 */ /* 0x0005e40000100800 */
[----:B-1----:R-:W-:Y:S01]  /*08e0*/  IMAD.U32 R3, RZ, RZ, UR8 ;  /* 0x00000008ff037e24 */ /* 0x002fe2000f8e00ff */
[----:B------:R-:W-:Y:S01]  /*08f0*/  USHF.R.S32.HI UR8, URZ, 0x1f, UR46 ;  /* 0x0000001f3f087899 */ /* 0x000fe2000801142e */
[----:B------:R-:W-:Y:S01]  /*0900*/  IMAD.SHL.U32 R3, R7, 0x40, RZ ;  /* 0x0000004007037824 */ /* 0x000fe200078e00ff */
[----:B--2---:R-:W-:-:S02]  /*0910*/  SHF.R.S32.HI R2, RZ, 0x1, R8 ;  /* 0x00000001ff027819 */ /* 0x004fc40000011408 */
[----:B------:R-:W-:Y:S02]  /*0920*/  LOP3.LUT R8, R0, 0x1c0, RZ, 0xc0, !PT ;  /* 0x000001c000087812 */ /* 0x000fe400078ec0ff */
[----:B------:R-:W-:Y:S01]  /*0930*/  LOP3.LUT R0, R12, 0x3fffffe, RZ, 0xc0, !PT ;  /* 0x03fffffe0c007812 */ /* 0x000fe200078ec0ff */
[C---:B------:R-:W-:Y:S01]  /*0940*/  IMAD.SHL.U32 R6, R2.reuse, 0x40, RZ ;  /* 0x0000004002067824 */ /* 0x040fe200078e00ff */
[----:B------:R-:W-:Y:S02]  /*0950*/  LOP3.LUT P0, RZ, R2, 0x2, RZ, 0xc0, !PT ;  /* 0x0000000202ff7812 */ /* 0x000fe4000780c0ff */
[----:B------:R-:W-:Y:S01]  /*0960*/  LOP3.LUT R2, R3, 0x1c0, RZ, 0xc0, !PT ;  /* 0x000001c003027812 */ /* 0x000fe200078ec0ff */
[----:B------:R-:W-:Y:S01]  /*0970*/  IMAD.IADD R13, R7, 0x1, -R0 ;  /* 0x00000001070d7824 */ /* 0x000fe200078e0a00 */
[----:B------:R-:W-:Y:S01]  /*0980*/  SEL R145, R153, 0xffffffe0, !P0 ;  /* 0xffffffe099917807 */ /* 0x000fe20004000000 */
[----:B------:R-:W-:Y:S01]  /*0990*/  IMAD.SHL.U32 R0, R158, 0x10, RZ ;  /* 0x000000109e007824 */ /* 0x000fe200078e00ff */
[----:B------:R-:W-:Y:S01]  /*09a0*/  LEA.HI R2, R2, R2, RZ, 0x1d ;  /* 0x0000000202027211 */ /* 0x000fe200078fe8ff */
[----:B------:R-:W-:-:S03]  /*09b0*/  IMAD.SHL.U32 R3, R158, 0x400, RZ ;  /* 0x000004009e037824 */ /* 0x000fc600078e00ff */
[----:B------:R-:W-:Y:S01]  /*09c0*/  LEA.HI.SX32 R250, R250, R0, 0x1e ;  /* 0x00000000fafa7211 */ /* 0x000fe200078ff2ff */
[--C-:B------:R-:W-:Y:S01]  /*09d0*/  IMAD R147, R4, 0x200, R3.reuse ;  /* 0x0000020004937824 */ /* 0x100fe200078e0203 */
[----:B------:R-:W-:Y:S02]  /*09e0*/  LOP3.LUT R5, R8, 0x30, R0, 0xf8, !PT ;  /* 0x0000003008057812 */ /* 0x000fe400078ef800 */
[----:B------:R-:W-:Y:S02]  /*09f0*/  LOP3.LUT R0, R6, 0xc0, RZ, 0xc0, !PT ;  /* 0x000000c006007812 */ /* 0x000fe400078ec0ff */
[----:B------:R-:W-:Y:S02]  /*0a00*/  IADD3 R18, R2, R18, R3 ;  /* 0x0000001202127210 */ /* 0x000fe40007ffe003 */
[--C-:B------:R-:W-:Y:S01]  /*0a10*/  LOP3.LUT R3, R5, 0x8, R20.reuse, 0xf8, !PT ;  /* 0x0000000805037812 */ /* 0x100fe200078ef814 */
[----:B------:R-:W-:Y:S01]  /*0a20*/  IMAD.U32 R5, RZ, RZ, UR9 ;  /* 0x00000009ff057e24 */ /* 0x000fe2000f8e00ff */
[----:B------:R-:W-:Y:S01]  /*0a30*/  LOP3.LUT R4, R0, 0x8, R20, 0xf8, !PT ;  /* 0x0000000800047812 */ /* 0x000fe200078ef814 */
[----:B------:R-:W-:Y:S01]  /*0a40*/  USHF.R.S32.HI UR9, URZ, 0x1f, UR51 ;  /* 0x0000001f3f097899 */ /* 0x000fe20008011433 */
[----:B------:R-:W-:Y:S01]  /*0a50*/  SHF.R.U32.HI R2, RZ, 0x3, R0 ;  /* 0x00000003ff027819 */ /* 0x000fe20000011600 */
[----:B------:R-:W-:Y:S01]  /*0a60*/  IMAD.SHL.U32 R182, R18, 0x2, RZ ;  /* 0x0000000212b67824 */ /* 0x000fe200078e00ff */
[----:B------:R-:W-:-:S02]  /*0a70*/  SHF.R.U32.HI R0, RZ, 0x3, R8 ;  /* 0x00000003ff007819 */ /* 0x000fc40000011608 */
[----:B------:R-:W-:Y:S01]  /*0a80*/  LOP3.LUT R4, R4, R2, RZ, 0x3c, !PT ;  /* 0x0000000204047212 */ /* 0x000fe200078e3cff */
[----:B------:R-:W-:Y:S01]  /*0a90*/  IMAD.U32 R2, RZ, RZ, UR8 ;  /* 0x00000008ff027e24 */ /* 0x000fe2000f8e00ff */
[----:B------:R-:W-:Y:S01]  /*0aa0*/  LOP3.LUT R5, R3, R0, RZ, 0x3c, !PT ;  /* 0x0000000003057212 */ /* 0x000fe200078e3cff */
[----:B------:R-:W-:Y:S01]  /*0ab0*/  IMAD.U32 R3, RZ, RZ, UR8 ;  /* 0x00000008ff037e24 */ /* 0x000fe2000f8e00ff */
[----:B------:R-:W-:Y:S01]  /*0ac0*/  @!UP2 UIMAD UR8, UR46, UR14, UR51 ;  /* 0x0000000e2e08a2a4 */ /* 0x000fe2000f8e0233 */
[----:B------:R-:W-:Y:S01]  /*0ad0*/  IMAD.U32 R2, RZ, RZ, UR9 ;  /* 0x00000009ff027e24 */ /* 0x000fe2000f8e00ff */
[----:B------:R-:W-:Y:S01]  /*0ae0*/  IADD3 R2, R250, -0x80, RZ ;  /* 0xffffff80fa027810 */ /* 0x000fe20007ffe0ff */
[----:B------:R-:W-:Y:S01]  /*0af0*/  IMAD.U32 R3, RZ, RZ, UR9 ;  /* 0x00000009ff037e24 */ /* 0x000fe2000f8e00ff */
[----:B------:R-:W-:Y:S01]  /*0b00*/  @UP2 UIMAD UR9, UR46, UR29, URZ ;  /* 0x0000001d2e0922a4 */ /* 0x000fe2000f8e023f */
[----:B------:R-:W-:Y:S01]  /*0b10*/  IMAD R0, R158, 0x200, R9 ;  /* 0x000002009e007824 */ /* 0x000fe200078e0209 */
[----:B------:R-:W-:Y:S01]  /*0b20*/  @!UP2 UIMAD UR8, UR8, UR29, URZ ;  /* 0x0000001d0808a2a4 */ /* 0x000fe2000f8e023f */
[----:B------:R-:W-:Y:S01]  /*0b30*/  IMAD.U32 R146, R146, 0x20, R4 ;  /* 0x0000002092927824 */ /* 0x000fe200078e0004 */
[C---:B------:R-:W-:Y:S01]  /*0b40*/  IADD3 R175, R182.reuse, 0x40, RZ ;  /* 0x00000040b6af7810 */ /* 0x040fe20007ffe0ff */
[----:B------:R-:W-:Y:S01]  /*0b50*/  IMAD R13, R13, 0x20, R0 ;  /* 0x000000200d0d7824 */ /* 0x000fe200078e0200 */
[----:B------:R-:W-:Y:S01]  /*0b60*/  SHF.R.S32.HI R0, RZ, 0x1f, R2 ;  /* 0x0000001fff007819 */ /* 0x000fe20000011402 */
[----:B------:R-:W-:Y:S01]  /*0b70*/  IMAD.U32 R3, RZ, RZ, UR9 ;  /* 0x00000009ff037e24 */ /* 0x000fe2000f8e00ff */
[----:B------:R-:W-:Y:S01]  /*0b80*/  @P4 IADD3 R175, R182, -0x40, RZ ;  /* 0xffffffc0b6af4810 */ /* 0x000fe20007ffe0ff */
[----:B------:R-:W-:Y:S01]  /*0b90*/  IMAD.SHL.U32 R4, R14, 0x10, RZ ;  /* 0x000000100e047824 */ /* 0x000fe200078e00ff */
[----:B------:R-:W-:Y:S01]  /*0ba0*/  SHF.L.U64.HI R249, R2, 0x2, R0 ;  /* 0x0000000202f97819 */ /* 0x000fe20000010200 */
[----:B------:R-:W-:Y:S01]  /*0bb0*/  IMAD.U32 R0, RZ, RZ, UR5 ;  /* 0x00000005ff007e24 */ /* 0x000fe2000f8e00ff */
[----:B------:R1:W-:Y:S01]  /*0bc0*/  STL [R1+0x14], R3 ;  /* 0x0000140301007387 */ /* 0x0003e20000100800 */
[----:B------:R-:W-:Y:S01]  /*0bd0*/  UIMAD UR5, UR53, UR60, URZ ;  /* 0x0000003c350572a4 */ /* 0x000fe2000f8e023f */
[----:B------:R-:W-:Y:S01]  /*0be0*/  IMAD.IADD R180, R182, 0x1, R176 ;  /* 0x00000001b6b47824 */ /* 0x000fe200078e02b0 */
[----:B------:R-:W-:Y:S01]  /*0bf0*/  UIMAD UR14, UR57, 0x78, URZ ;  /* 0x00000078390e78a4 */ /* 0x000fe2000f8e023f */
[----:B------:R-:W-:-:S02]  /*0c00*/  IMAD.IADD R176, R176, 0x1, R175 ;  /* 0x00000001b0b07824 */ /* 0x000fc400078e02af */
[----:B------:R-:W-:Y:S02]  /*0c10*/  IMAD R145, R146, 0x2, R145 ;  /* 0x0000000292917824 */ /* 0x000fe400078e0291 */
[--C-:B------:R-:W-:Y:S02]  /*0c20*/  IMAD.IADD R181, R182, 0x1, R177.reuse ;  /* 0x00000001b6b57824 */ /* 0x100fe400078e02b1 */
[----:B------:R-:W-:Y:S02]  /*0c30*/  IMAD.IADD R179, R180, 0x1, R177 ;  /* 0x00000001b4b37824 */ /* 0x000fe400078e02b1 */
[C---:B------:R-:W-:Y:S02]  /*0c40*/  IMAD.IADD R178, R177.reuse, 0x1, R175 ;  /* 0x00000001b1b27824 */ /* 0x040fe400078e02af */
[----:B------:R-:W-:Y:S02]  /*0c50*/  IMAD.SHL.U32 R146, R146, 0x2, RZ ;  /* 0x0000000292927824 */ /* 0x000fe400078e00ff */
[----:B------:R-:W-:-:S02]  /*0c60*/  IMAD.IADD R177, R177, 0x1, R176 ;  /* 0x00000001b1b17824 */ /* 0x000fc400078e02b0 */
[----:B-1----:R-:W-:Y:S01]  /*0c70*/  IMAD.U32 R3, RZ, RZ, UR4 ;  /* 0x00000004ff037e24 */ /* 0x002fe2000f8e00ff */
[----:B------:R-:W-:Y:S02]  /*0c80*/  USHF.R.S32.HI UR4, URZ, 0x1f, UR16 ;  /* 0x0000001f3f047899 */ /* 0x000fe40008011410 */
[----:B------:R-:W-:Y:S02]  /*0c90*/  UIMAD UR16, UR57, 0x68, URZ ;  /* 0x00000068391078a4 */ /* 0x000fe4000f8e023f */
[----:B------:R1:W-:Y:S02]  /*0ca0*/  STL [R1+0x10], R3 ;  /* 0x0000100301007387 */ /* 0x0003e40000100800 */
[----:B------:R-:W-:Y:S01]  /*0cb0*/  IMAD.U32 R2, RZ, RZ, UR4 ;  /* 0x00000004ff027e24 */ /* 0x000fe2000f8e00ff */
[----:B------:R-:W-:Y:S01]  /*0cc0*/  USHF.L.U32 UR4, UR57, 0x7, URZ ;  /* 0x0000000739047899 */ /* 0x000fe2000800063f */
[----:B------:R2:W-:Y:S03]  /*0cd0*/  STL [R1+0x8], R0 ;  /* 0x0000080001007387 */ /* 0x0005e60000100800 */
[----:B------:R-:W-:Y:S01]  /*0ce0*/  UIADD3 UR13, -UR4, URZ, URZ ;  /* 0x0000003f040d7290 */ /* 0x000fe2000fffe13f */
[----:B------:R3:W-:Y:S01]  /*0cf0*/  STL [R1+0x4], R2 ;  /* 0x0000040201007387 */ /* 0x0007e20000100800 */
[----:B-1----:R-:W-:Y:S01]  /*0d00*/  IMAD.U32 R3, RZ, RZ, UR4 ;  /* 0x00000004ff037e24 */ /* 0x002fe2000f8e00ff */
[----:B--2---:R-:W-:-:S04]  /*0d10*/  SHF.R.S32.HI R0, RZ, 0x1, R12 ;  /* 0x00000001ff007819 */ /* 0x004fc8000001140c */
[C---:B------:R-:W-:Y:S01]  /*0d20*/  LOP3.LUT P3, RZ, R0.reuse, 0x2, RZ, 0xc0, !PT ;  /* 0x0000000200ff7812 */ /* 0x040fe2000786c0ff */
[----:B------:R-:W-:Y:S02]  /*0d30*/  IMAD.SHL.U32 R0, R0, 0x40, RZ ;  /* 0x0000004000007824 */ /* 0x000fe400078e00ff */
[----:B---3--:R-:W-:Y:S01]  /*0d40*/  IMAD.U32 R2, RZ, RZ, UR5 ;  /* 0x00000005ff027e24 */ /* 0x008fe2000f8e00ff */
[----:B------:R-:W-:Y:S01]  /*0d50*/  USHF.R.S32.HI UR5, URZ, 0x1f, UR4 ;  /* 0x0000001f3f057899 */ /* 0x000fe20008011404 */
[----:B------:R-:W-:Y:S01]  /*0d60*/  IMAD.SHL.U32 R2, R10, 0x8, RZ ;  /* 0x000000080a027824 */ /* 0x000fe200078e00ff */
[----:B------:R-:W-:Y:S02]  /*0d70*/  LOP3.LUT R0, R0, 0xc0, RZ, 0xc0, !PT ;  /* 0x000000c000007812 */ /* 0x000fe400078ec0ff */
[----:B------:R-:W-:Y:S02]  /*0d80*/  R2P PR, R17, 0x6 ;  /* 0x0000000611007804 */ /* 0x000fe40000000000 */
[----:B------:R-:W-:-:S02]  /*0d90*/  LOP3.LUT R2, R2, 0x8, RZ, 0xc0, !PT ;  /* 0x0000000802027812 */ /* 0x000fc400078ec0ff */
[----:B------:R-:W-:Y:S02]  /*0da0*/  SHF.R.U32.HI R3, RZ, 0x3, R0 ;  /* 0x00000003ff037819 */ /* 0x000fe40000011600 */
[----:B------:R-:W-:Y:S02]  /*0db0*/  LOP3.LUT R7, R2, 0x10, R4, 0xf8, !PT ;  /* 0x0000001002077812 */ /* 0x000fe400078ef804 */
[----:B------:R-:W-:Y:S01]  /*0dc0*/  LOP3.LUT R8, R3, R0, R2, 0x1e, !PT ;  /* 0x0000000003087212 */ /* 0x000fe200078e1e02 */
[----:B------:R-:W-:Y:S01]  /*0dd0*/  IMAD.SHL.U32 R0, R17, 0x40, RZ ;  /* 0x0000004011007824 */ /* 0x000fe200078e00ff */
[----:B------:R-:W-:Y:S01]  /*0de0*/  SEL R148, R148, 0xffffffc0, !P2 ;  /* 0xffffffc094947807 */ /* 0x000fe20005000000 */
[C---:B------:R-:W-:Y:S01]  /*0df0*/  IMAD.SHL.U32 R2, R16.reuse, 0x40, RZ ;  /* 0x0000004010027824 */ /* 0x040fe200078e00ff */
[----:B------:R-:W-:Y:S01]  /*0e00*/  LOP3.LUT P0, RZ, R16, 0x2, RZ, 0xc0, !PT ;  /* 0x0000000210ff7812 */ /* 0x000fe2000780c0ff */
[----:B------:R-:W-:Y:S01]  /*0e10*/  IMAD R3, R14, 0x200, R5 ;  /* 0x000002000e037824 */ /* 0x000fe200078e0205 */
[----:B------:R-:W-:Y:S01]  /*0e20*/  LOP3.LUT R0, R0, 0x1c0, RZ, 0xc0, !PT ;  /* 0x000001c000007812 */ /* 0x000fe200078ec0ff */
[----:B------:R-:W-:Y:S01]  /*0e30*/  IMAD.SHL.U32 R5, R14, 0x8, RZ ;  /* 0x000000080e057824 */ /* 0x000fe200078e00ff */
[----:B------:R-:W-:Y:S01]  /*0e40*/  LOP3.LUT R2, R2, 0xc0, RZ, 0xc0, !PT ;  /* 0x000000c002027812 */ /* 0x000fe200078ec0ff */
[----:B------:R-:W-:Y:S01]  /*0e50*/  IMAD.IADD R8, R8, 0x1, R13 ;  /* 0x0000000108087824 */ /* 0x000fe200078e020d */
[----:B------:R-:W-:-:S02]  /*0e60*/  SHF.R.U32.HI R6, RZ, 0x3, R0 ;  /* 0x00000003ff067819 */ /* 0x000fc40000011600 */
[----:B------:R-:W-:Y:S02]  /*0e70*/  LOP3.LUT R5, R5, 0x8, RZ, 0xc0, !PT ;  /* 0x0000000805057812 */ /* 0x000fe400078ec0ff */
[--C-:B------:R-:W-:Y:S02]  /*0e80*/  SHF.R.U32.HI R4, RZ, 0x3, R2.reuse ;  /* 0x00000003ff047819 */ /* 0x100fe40000011602 */
[--C-:B------:R-:W-:Y:S01]  /*0e90*/  LOP3.LUT R6, R6, R0, R5.reuse, 0x1e, !PT ;  /* 0x0000000006067212 */ /* 0x100fe200078e1e05 */
[----:B------:R-:W-:Y:S01]  /*0ea0*/  IMAD.SHL.U32 R0, R15, 0x20, RZ ;  /* 0x000000200f007824 */ /* 0x000fe200078e00ff */
[C---:B------:R-:W-:Y:S02]  /*0eb0*/  LOP3.LUT R5, R4.reuse, R2, R5, 0x1e, !PT ;  /* 0x0000000204057212 */ /* 0x040fe400078e1e05 */
[----:B------:R-:W-:Y:S01]  /*0ec0*/  LOP3.LUT R2, R4, R7, R2, 0x1e, !PT ;  /* 0x0000000704027212 */ /* 0x000fe200078e1e02 */
[----:B------:R-:W-:Y:S01]  /*0ed0*/  IMAD R158, R158, 0x200, R0 ;  /* 0x000002009e9e7824 */ /* 0x000fe200078e0200 */
[----:B------:R-:W-:Y:S01]  /*0ee0*/  LEA R251, R8, 0x6000, 0x1 ;  /* 0x0000600008fb7811 */ /* 0x000fe200078e08ff */
[----:B------:R-:W-:Y:S01]  /*0ef0*/  IMAD.IADD R147, R147, 0x1, R6 ;  /* 0x0000000193937824 */ /* 0x000fe200078e0206 */
[----:B------:R-:W-:Y:S01]  /*0f00*/  SEL R153, R153, 0xffffffe0, !P0 ;  /* 0xffffffe099997807 */ /* 0x000fe20004000000 */
[----:B------:R-:W-:Y:S01]  /*0f10*/  IMAD.IADD R152, R0, 0x1, R2 ;  /* 0x0000000100987824 */ /* 0x000fe200078e0202 */
[----:B------:R-:W-:Y:S01]  /*0f20*/  IADD3 R252, R251, 0x20, RZ ;  /* 0x00000020fbfc7810 */ /* 0x000fe20007ffe0ff */
[----:B------:R-:W-:Y:S01]  /*0f30*/  IMAD.U32 R0, RZ, RZ, UR8 ;  /* 0x00000008ff007e24 */ /* 0x000fe2000f8e00ff */
[----:B------:R-:W-:Y:S01]  /*0f40*/  LEA R147, R147, 0x8000, 0x1 ;  /* 0x0000800093937811 */ /* 0x000fe200078e08ff */
[----:B------:R-:W-:Y:S01]  /*0f50*/  IMAD.IADD R158, R158, 0x1, R5 ;  /* 0x000000019e9e7824 */ /* 0x000fe200078e0205 */
[----:B------:R-:W-:Y:S01]  /*0f60*/  @P3 IADD3 R252, R251, -0x20, RZ ;  /* 0xffffffe0fbfc3810 */ /* 0x000fe20007ffe0ff */
[----:B------:R-:W-:Y:S01]  /*0f70*/  IMAD.SHL.U32 R2, R3, 0x2, RZ ;  /* 0x0000000203027824 */ /* 0x000fe200078e00ff */
[----:B------:R1:W-:Y:S01]  /*0f80*/  STL [R1], R0 ;  /* 0x0000000001007387 */ /* 0x0003e20000100800 */
[C---:B------:R-:W-:Y:S01]  /*0f90*/  IADD3 R154, R147.reuse, 0x20, RZ ;  /* 0x00000020939a7810 */ /* 0x040fe20007ffe0ff */
[C---:B------:R-:W-:Y:S01]  /*0fa0*/  IMAD.IADD R149, R147.reuse, 0x1, R148 ;  /* 0x0000000193957824 */ /* 0x040fe200078e0294 */
[----:B------:R-:W-:-:S04]  /*0fb0*/  @P1 IADD3 R154, R147, -0x20, RZ ;  /* 0xffffffe0939a1810 */ /* 0x000fc80007ffe0ff */
[----:B------:R-:W-:Y:S01]  /*0fc0*/  IADD3 R157, R154, 0x2000, RZ ;  /* 0x000020009a9d7810 */ /* 0x000fe20007ffe0ff */
[----:B------:R-:W-:Y:S01]  /*0fd0*/  IMAD.IADD R148, R148, 0x1, R154 ;  /* 0x0000000194947824 */ /* 0x000fe200078e029a */
[C---:B------:R-:W-:Y:S02]  /*0fe0*/  IADD3 R156, R154.reuse, 0x4000, RZ ;  /* 0x000040009a9c7810 */ /* 0x040fe40007ffe0ff */
[----:B------:R-:W-:Y:S01]  /*0ff0*/  IADD3 R155, R154, 0x6000, RZ ;  /* 0x000060009a9b7810 */ /* 0x000fe20007ffe0ff */
[----:B-1----:R-:W-:-:S05]  /*1000*/  IMAD.U32 R0, RZ, RZ, UR5 ;  /* 0x00000005ff007e24 */ /* 0x002fca000f8e00ff */
[----:B------:R1:W-:Y:S02]  /*1010*/  STL [R1+0xc], R0 ;  /* 0x00000c0001007387 */ /* 0x0003e40000100800 */
.L_x_28:
[----:B------:R-:W-:Y:S02]  /*1020*/  ULDC.64 UR8, c[0x0][0x250] ;  /* 0x0000940000087ab9 */ /* 0x000fe40000000a00 */
[----:B------:R-:W-:Y:S02]  /*1030*/  UISETP.NE.U32.AND UP4, UPT, URZ, UR8, UPT ;  /* 0x000000083f00728c */ /* 0x000fe4000bf85070 */
[----:B------:R-:W-:Y:S02]  /*1040*/  USHF.L.U32 UR12, UR46, 0x2, URZ ;  /* 0x000000022e0c7899 */ /* 0x000fe4000800063f */
[----:B------:R-:W-:Y:S02]  /*1050*/  UISETP.NE.AND.EX UP4, UPT, URZ, UR9, UPT, UP4 ;  /* 0x000000093f00728c */ /* 0x000fe4000bf85340 */
[----:B------:R-:W-:Y:S02]  /*1060*/  USHF.R.S32.HI UR39, URZ, 0x1f, UR46 ;  /* 0x0000001f3f277899 */ /* 0x000fe4000801142e */
[----:B------:R-:W-:-:S02]  /*1070*/  ULDC.U8 UR5, c[0x0][0x312] ;  /* 0x0000c48000057ab9 */ /* 0x000fc40000000000 */
[----:B------:R-:W-:Y:S01]  /*1080*/  USHF.L.U64.HI UR4, UR46, 0x2, UR39 ;  /* 0x000000022e047899 */ /* 0x000fe20008010227 */
[----:B------:R-:W-:Y:S01]  /*1090*/  PLOP3.LUT P0, PT, PT, PT, UP4, 0x80, 0x0 ;  /* 0x000000000000781c */ /* 0x000fe20003f0f048 */
[----:B------:R-:W-:Y:S02]  /*10a0*/  UISETP.NE.AND UP5, UPT, UR5, URZ, UPT ;  /* 0x0000003f0500728c */ /* 0x000fe4000bfa5270 */
[----:B------:R-:W-:Y:S02]  /*10b0*/  ULDC.64 UR32, c[0x0][0x118] ;  /* 0x0000460000207ab9 */ /* 0x000fe40000000a00 */
[----:B------:R-:W-:-:S04]  /*10c0*/  @UP4 UIADD3 UR8, UP0, UR12, UR8, URZ ;  /* 0x000000080c084290 */ /* 0x000fc8000ff1e03f */
[----:B------:R-:W-:Y:S02]  /*10d0*/  @UP4 UIADD3.X UR9, UR4, UR9, URZ, UP0, !UPT ;  /* 0x0000000904094290 */ /* 0x000fe400087fe43f */
[----:B-1----:R-:W-:-:S04]  /*10e0*/  IMAD.U32 R8, RZ, RZ, UR8 ;  /* 0x00000008ff087e24 */ /* 0x002fc8000f8e00ff */
[----:B------:R-:W-:Y:S01]  /*10f0*/  IMAD.U32 R9, RZ, RZ, UR9 ;  /* 0x00000009ff097e24 */ /* 0x000fe2000f8e00ff */
[----:B------:R-:W-:Y:S02]  /*1100*/  ULDC.64 UR8, c[0x0][0x240] ;  /* 0x0000900000087ab9 */ /* 0x000fe40000000a00 */
[----:B------:R-:W-:Y:S02]  /*1110*/  UISETP.NE.U32.AND UP6, UPT, URZ, UR8, UPT ;  /* 0x000000083f00728c */ /* 0x000fe4000bfc5070 */
[----:B------:R-:W-:Y:S01]  /*1120*/  UIADD3 UR8, UP0, UR12, UR8, URZ ;  /* 0x000000080c087290 */ /* 0x000fe2000ff1e03f */
[----:B------:R-:W2:Y:S01]  /*1130*/  @P0 LDG.E R8, [R8.64] ;  /* 0x0000002008080981 */ /* 0x000ea2000c1e1900 */
[----:B------:R-:W-:Y:S02]  /*1140*/  UISETP.NE.AND.EX UP6, UPT, URZ, UR9, UPT, UP6 ;  /* 0x000000093f00728c */ /* 0x000fe4000bfc5360 */
[----:B------:R-:W-:Y:S02]  /*1150*/  UIADD3.X UR5, UR4, UR9, URZ, UP0, !UPT ;  /* 0x0000000904057290 */ /* 0x000fe400087fe43f */
[----:B------:R-:W-:Y:S01]  /*1160*/  IMAD.U32 R6, RZ, RZ, UR8 ;  /* 0x00000008ff067e24 */ /* 0x000fe2000f8e00ff */
[----:B------:R-:W-:Y:S01]  /*1170*/  ULDC.64 UR8, c[0x0][0x248] ;  /* 0x0000920000087ab9 */ /* 0x000fe20000000a00 */
[----:B------:R-:W-:Y:S01]  /*1180*/  PLOP3.LUT P2, PT, PT, PT, UP6, 0x80, 0x0 ;  /* 0x000000000000781c */ /* 0x000fe20003f4f068 */
[----:B------:R-:W-:Y:S01]  /*1190*/  UISETP.EQ.U32.AND UP1, UPT, URZ, UR8, UPT ;  /* 0x000000083f00728c */ /* 0x000fe2000bf22070 */
[----:B------:R-:W-:Y:S01]  /*11a0*/  IMAD.U32 R7, RZ, RZ, UR5 ;  /* 0x00000005ff077e24 */ /* 0x000fe2000f8e00ff */
[----:B------:R-:W-:-:S02]  /*11b0*/  UIADD3 UR8, UP0, UR12, UR8, URZ ;  /* 0x000000080c087290 */ /* 0x000fc4000ff1e03f */
[----:B------:R-:W-:Y:S02]  /*11c0*/  UISETP.EQ.OR.EX UP1, UPT, URZ, UR9, !UP5, UP1 ;  /* 0x000000093f00728c */ /* 0x000fe4000ef22710 */
[----:B------:R-:W-:Y:S02]  /*11d0*/  UIADD3.X UR9, UR4, UR9, URZ, UP0, !UPT ;  /* 0x0000000904097290 */ /* 0x000fe400087fe43f */
[----:B------:R-:W-:Y:S02]  /*11e0*/  MOV R4, UR8 ;  /* 0x0000000800047c02 */ /* 0x000fe40008000f00 */
[----:B------:R-:W-:Y:S02]  /*11f0*/  PLOP3.LUT P1, PT, PT, PT, UP1, 0x80, 0x0 ;  /* 0x000000000000781c */ /* 0x000fe40003f2f018 */
[----:B---34-:R3:W4:Y:S01]  /*1200*/  @P2 LDG.E R3, [R6.64] ;  /* 0x0000002006032981 */ /* 0x018722000c1e1900 */
[----:B------:R-:W-:-:S10]  /*1210*/  MOV R5, UR9 ;  /* 0x0000000900057c02 */ /* 0x000fd40008000f00 */
[----:B-1---5:R-:W5:Y:S04]  /*1220*/  @!P1 LDG.E R0, [R4.64] ;  /* 0x0000002004009981 */ /* 0x022f68000c1e1900 */
[----:B---3--:R-:W3:Y:S01]  /*1230*/  @P2 LDG.E R6, [R6.64+0x4] ;  /* 0x0000042006062981 */ /* 0x008ee2000c1e1900 */
[----:B------:R-:W-:Y:S02]  /*1240*/  UMOV UR5, 0xffffffff ;  /* 0xffffffff00057882 */ /* 0x000fe40000000000 */
[----:B------:R-:W-:Y:S02]  /*1250*/  UMOV UR29, URZ ;  /* 0x0000003f001d7c82 */ /* 0x000fe40008000000 */
[----:B------:R-:W-:Y:S02]  /*1260*/  UMOV UR31, 0xffffffff ;  /* 0xffffffff001f7882 */ /* 0x000fe40000000000 */
[----:B--2---:R1:W2:Y:S01]  /*1270*/  @P0 R2UR UR29, R8 ;  /* 0x00000000081d03c2 */ /* 0x0042a200000e0000 */
[----:B------:R-:W-:-:S07]  /*1280*/  ISETP.NE.U32.AND P0, PT, RZ, c[0x0][0x248], PT ;  /* 0x00009200ff007a0c */ /* 0x000fce0003f05070 */
[----:B----4-:R-:W4:Y:S01]  /*1290*/  @P2 R2UR UR5, R3 ;  /* 0x00000000030523c2 */ /* 0x010f2200000e0000 */
[----:B------:R-:W-:-:S07]  /*12a0*/  ISETP.NE.AND.EX P0, PT, RZ, c[0x0][0x24c], PT, P0 ;  /* 0x00009300ff007a0c */ /* 0x000fce0003f05300 */
[----:B---3--:R-:W4:Y:S08]  /*12b0*/  @P2 R2UR UR8, R6 ;  /* 0x00000000060823c2 */ /* 0x008f3000000e0000 */
[----:B-----5:R1:W3:Y:S01]  /*12c0*/  @!P1 R2UR UR31, R0 ;  /* 0x00000000001f93c2 */ /* 0x0202e200000e0000 */
[----:B----4-:R-:W-:-:S03]  /*12d0*/  @UP6 UIADD3 UR44, UR8, -UR5, URZ ;  /* 0x80000005082c6290 */ /* 0x010fc6000fffe03f */
[----:B------:R-:W-:-:S04]  /*12e0*/  ULDC UR8, c[0x0][0x218] ;  /* 0x0000860000087ab9 */ /* 0x000fc80000000800 */
[----:B------:R-:W-:Y:S01]  /*12f0*/  @!UP6 ULDC UR44, c[0x0][0x214] ;  /* 0x00008500002ceab9 */ /* 0x000fe20000000800 */
[----:B------:R-:W-:Y:S05]  /*1300*/  @!P0 BRA `(.L_x_0) ;  /* 0x0000007000008947 */ /* 0x000fea0003800000 */
[----:B-123--:R-:W-:-:S13]  /*1310*/  PLOP3.LUT P0, PT, PT, PT, UP5, 0x80, 0x0 ;  /* 0x000000000000781c */ /* 0x00efda0003f0f058 */
[----:B------:R-:W2:Y:S04]  /*1320*/  @P0 LDG.E R0, [R4.64+0x4] ;  /* 0x0000042004000981 */ /* 0x000ea8000c1e1900 */
[----:B------:R-:W3:Y:S01]  /*1330*/  @!P0 LDG.E R4, [R4.64] ;  /* 0x0000002004048981 */ /* 0x000ee2000c1e1900 */
[----:B--2---:R-:W1:Y:S02]  /*1340*/  @P0 R2UR UR8, R0 ;  /* 0x00000000000803c2 */ /* 0x004e6400000e0000 */
[----:B-1----:R-:W-:-:S11]  /*1350*/  @UP5 UIADD3 UR8, UR8, -UR31, URZ ;  /* 0x8000001f08085290 */ /* 0x002fd6000fffe03f */
[----:B---3--:R1:W2:Y:S01]  /*1360*/  @!P0 R2UR UR8, R4 ;  /* 0x00000000040883c2 */ /* 0x0082a200000e0000 */
[----:B------:R-:W-:-:S07]  /*1370*/  DEPBAR.LE SB1, 0x0, {2} ;  /* 0x000090040000791a */ /* 0x000fce0000000000 */
.L_x_0:
[----:B-123--:R-:W-:Y:S02]  /*1380*/  ULDC.64 UR10, c[0x0][0x258] ;  /* 0x00009600000a7ab9 */ /* 0x00efe40000000a00 */
[----:B------:R-:W-:Y:S02]  /*1390*/  UISETP.NE.U32.AND UP1, UPT, URZ, UR10, UPT ;  /* 0x0000000a3f00728c */ /* 0x000fe4000bf25070 */
[----:B------:R-:W-:Y:S02]  /*13a0*/  ULDC UR9, c[0x0][0x21c] ;  /* 0x0000870000097ab9 */ /* 0x000fe40000000800 */
[----:B------:R-:W-:-:S06]  /*13b0*/  UISETP.NE.AND.EX UP1, UPT, URZ, UR11, UPT, UP1 ;  /* 0x0000000b3f00728c */ /* 0x000fcc000bf25310 */
[----:B------:R-:W-:-:S05]  /*13c0*/  PLOP3.LUT P0, PT, PT, PT, UP1, 0x80, 0x0 ;  /* 0x000000000000781c */ /* 0x000fca0003f0f018 */
[----:B------:R-:W-:-:S04]  /*13d0*/  @UP1 UIADD3 UR10, UP0, UR12, UR10, URZ ;  /* 0x0000000a0c0a1290 */ /* 0x000fc8000ff1e03f */
[----:B------:R-:W-:Y:S02]  /*13e0*/  @UP1 UIADD3.X UR11, UR4, UR11, URZ, UP0, !UPT ;  /* 0x0000000b040b1290 */ /* 0x000fe400087fe43f */
[----:B------:R-:W-:-:S04]  /*13f0*/  IMAD.U32 R4, RZ, RZ, UR10 ;  /* 0x0000000aff047e24 */ /* 0x000fc8000f8e00ff */
[----:B------:R-:W-:Y:S01]  /*1400*/  IMAD.U32 R5, RZ, RZ, UR11 ;  /* 0x0000000bff057e24 */ /* 0x000fe2000f8e00ff */
[----:B------:R-:W-:Y:S02]  /*1410*/  ULDC.64 UR10, c[0x0][0x268] ;  /* 0x00009a00000a7ab9 */ /* 0x000fe40000000a00 */
[----:B------:R-:W-:Y:S02]  /*1420*/  @!UP1 UISETP.NE.U32.AND UP0, UPT, URZ, UR10, UPT ;  /* 0x0000000a3f00928c */ /* 0x000fe4000bf05070 */
[----:B------:R-:W2:Y:S02]  /*1430*/  @P0 LDG.E R0, [R4.64] ;  /* 0x0000002004000981 */ /* 0x000ea4000c1e1900 */
[----:B------:R-:W-:-:S04]  /*1440*/  @!UP1 UISETP.NE.AND.EX UP0, UPT, URZ, UR11, UPT, UP0 ;  /* 0x0000000b3f00928c */ /* 0x000fc8000bf05300 */
[----:B------:R-:W-:Y:S02]  /*1450*/  @!UP1 USEL UR9, URZ, UR9, !UP0 ;  /* 0x000000093f099287 */ /* 0x000fe4000c000000 */
[----:B------:R-:W-:Y:S01]  /*1460*/  USHF.L.U32 UR38, UR30, 0x7, URZ ;  /* 0x000000071e267899 */ /* 0x000fe2000800063f */
[----:B--2---:R-:W1:Y:S02]  /*1470*/  @P0 R2UR UR4, R0 ;  /* 0x00000000000403c2 */ /* 0x004e6400000e0000 */
[----:B-1----:R-:W-:Y:S02]  /*1480*/  @UP1 UIADD3 UR4, UR4, -UR29, URZ ;  /* 0x8000001d04041290 */ /* 0x002fe4000fffe03f */
[----:B------:R-:W-:-:S04]  /*1490*/  @!UP1 UIADD3 UR4, UR9, UR8, -UR29 ;  /* 0x0000000809049290 */ /* 0x000fc8000fffe81d */
[----:B------:R-:W-:-:S06]  /*14a0*/  UISETP.GT.AND UP0, UPT, UR4, UR38, UPT ;  /* 0x000000260400728c */ /* 0x000fcc000bf04270 */
[----:B------:R-:W-:-:S13]  /*14b0*/  PLOP3.LUT P0, PT, PT, PT, UP0, 0x80, 0x0 ;  /* 0x000000000000781c */ /* 0x000fda0003f0f008 */
[----:B------:R-:W-:Y:S05]  /*14c0*/  @!P0 BRA `(.L_x_1) ;  /* 0x00006cb000008947 */ /* 0x000fea0003800000 */
[----:B------:R-:W-:Y:S02]  /*14d0*/  ULDC.64 UR10, c[0x0][0x178] ;  /* 0x00005e00000a7ab9 */ /* 0x000fe40000000a00 */
[----:B------:R-:W-:Y:S02]  /*14e0*/  UIMAD UR8, UR39, UR10, URZ ;  /* 0x0000000a270872a4 */ /* 0x000fe4000f8e023f */
[----:B------:R-:W-:Y:S02]  /*14f0*/  UISETP.NE.AND UP1, UPT, UR5, -0x1, UPT ;  /* 0xffffffff0500788c */ /* 0x000fe4000bf25270 */
[----:B------:R-:W-:Y:S02]  /*1500*/  UIMAD UR8, UR46, UR11, UR8 ;  /* 0x0000000b2e0872a4 */ /* 0x000fe4000f8e0208 */
[----:B------:R-:W-:Y:S02]  /*1510*/  UIMAD.WIDE.U32 UR10, UR46, UR10, URZ ;  /* 0x0000000a2e0a72a5 */ /* 0x000fe4000f8e003f */
[----:B------:R-:W-:-:S02]  /*1520*/  ULDC.64 UR34, c[0x0][0x190] ;  /* 0x0000640000227ab9 */ /* 0x000fc40000000a00 */
[----:B------:R-:W-:Y:S02]  /*1530*/  UIADD3 UR54, UR11, UR8, URZ ;  /* 0x000000080b367290 */ /* 0x000fe4000fffe03f */
[----:B------:R-:W-:Y:S02]  /*1540*/  UIMAD.WIDE.U32 UR8, UR5, UR34, URZ ;  /* 0x00000022050872a5 */ /* 0x000fe4000f8e003f */
[----:B------:R-:W-:Y:S02]  /*1550*/  UISETP.NE.AND UP0, UPT, UR31, -0x1, UPT ;  /* 0xffffffff1f00788c */ /* 0x000fe4000bf05270 */
[----:B------:R-:W-:Y:S02]  /*1560*/  USEL UR55, UR10, UR8, !UP1 ;  /* 0x000000080a377287 */ /* 0x000fe4000c800000 */
[----:B------:R-:W-:Y:S02]  /*1570*/  UIMAD UR8, UR5, UR35, URZ ;  /* 0x00000023050872a4 */ /* 0x000fe4000f8e023f */
[----:B------:R-:W-:Y:S01]  /*1580*/  PLOP3.LUT P0, PT, PT, PT, UP0, 0x80, 0x0 ;  /* 0x000000000000781c */ /* 0x000fe20003f0f008 */
[----:B------:R-:W-:-:S02]  /*1590*/  ULDC.64 UR34, c[0x0][0x198] ;  /* 0x0000660000227ab9 */ /* 0x000fc40000000a00 */
[----:B------:R-:W-:Y:S02]  /*15a0*/  @UP1 UIADD3 UR54, UR9, UR8, URZ ;  /* 0x0000000809361290 */ /* 0x000fe4000fffe03f */
[----:B------:R-:W-:Y:S02]  /*15b0*/  UIADD3 UR8, UR44, 0x7f, URZ ;  /* 0x0000007f2c087890 */ /* 0x000fe4000fffe03f */
[----:B------:R-:W-:Y:S02]  /*15c0*/  @UP0 UIADD3 UR10, UR29, UR31, URZ ;  /* 0x0000001f1d0a0290 */ /* 0x000fe4000fffe03f */
[----:B------:R-:W-:-:S04]  /*15d0*/  USHF.R.S32.HI UR9, URZ, 0x1f, UR8 ;  /* 0x0000001f3f097899 */ /* 0x000fc80008011408 */
[----:B------:R-:W-:Y:S02]  /*15e0*/  ULEA.HI UR48, UR9, UR8, URZ, 0x7 ;  /* 0x0000000809307291 */ /* 0x000fe4000f8f383f */
[----:B------:R-:W-:-:S04]  /*15f0*/  @UP0 UIMAD.WIDE.U32 UR8, UR10, UR34, URZ ;  /* 0x000000220a0802a5 */ /* 0x000fc8000f8e003f */
[----:B------:R-:W-:-:S03]  /*1600*/  @UP0 UIMAD UR50, UR10, UR35, UR9 ;  /* 0x000000230a3202a4 */ /* 0x000fc6000f8e0209 */
[----:B------:R-:W-:Y:S02]  /*1610*/  @UP0 UMOV UR49, UR8 ;  /* 0x0000000800310c82 */ /* 0x000fe40008000000 */
[----:B------:R-:W-:-:S04]  /*1620*/  ULOP3.LUT UR8, UR48, 0xffffff80, URZ, 0xc0, !UPT ;  /* 0xffffff8030087892 */ /* 0x000fc8000f8ec03f */
[----:B------:R-:W-:-:S04]  /*1630*/  UIADD3 UR8, UR8, -0x80, URZ ;  /* 0xffffff8008087890 */ /* 0x000fc8000fffe03f */
[----:B------:R-:W-:Y:S01]  /*1640*/  USHF.R.S32.HI UR43, URZ, 0x1f, UR8 ;  /* 0x0000001f3f2b7899 */ /* 0x000fe20008011408 */
[----:B------:R-:W-:Y:S05]  /*1650*/  @P0 BRA `(.L_x_2) ;  /* 0x000000c000000947 */ /* 0x000fea0003800000 */
[----:B------:R-:W-:Y:S02]  /*1660*/  USHF.R.S32.HI UR9, URZ, 0x1f, UR29 ;  /* 0x0000001f3f097899 */ /* 0x000fe4000801141d */
[----:B------:R-:W-:Y:S02]  /*1670*/  ULDC.64 UR10, c[0x0][0x198] ;  /* 0x00006600000a7ab9 */ /* 0x000fe40000000a00 */
[----:B------:R-:W-:Y:S02]  /*1680*/  UIMAD UR9, UR9, UR10, URZ ;  /* 0x0000000a090972a4 */ /* 0x000fe4000f8e023f */
[----:B------:R-:W-:Y:S02]  /*1690*/  ULDC.64 UR34, c[0x0][0x180] ;  /* 0x0000600000227ab9 */ /* 0x000fe40000000a00 */
[----:B------:R-:W-:Y:S02]  /*16a0*/  UIMAD UR12, UR29, UR11, UR9 ;  /* 0x0000000b1d0c72a4 */ /* 0x000fe4000f8e0209 */
[----:B------:R-:W-:-:S02]  /*16b0*/  UIMAD.WIDE.U32 UR10, UR29, UR10, URZ ;  /* 0x0000000a1d0a72a5 */ /* 0x000fc4000f8e003f */
[----:B------:R-:W-:Y:S02]  /*16c0*/  UIMAD UR9, UR39, UR34, URZ ;  /* 0x00000022270972a4 */ /* 0x000fe4000f8e023f */
[----:B------:R-:W-:Y:S02]  /*16d0*/  UIADD3 UR11, UR11, UR12, URZ ;  /* 0x0000000c0b0b7290 */ /* 0x000fe4000fffe03f */
[----:B------:R-:W-:Y:S02]  /*16e0*/  UIMAD UR9, UR46, UR35, UR9 ;  /* 0x000000232e0972a4 */ /* 0x000fe4000f8e0209 */
[----:B------:R-:W-:-:S04]  /*16f0*/  UIMAD.WIDE.U32 UR10, UR46, UR34, UR10 ;  /* 0x000000222e0a72a5 */ /* 0x000fc8000f8e000a */
[----:B------:R-:W-:-:S03]  /*1700*/  UIADD3 UR50, UR11, UR9, URZ ;  /* 0x000000090b327290 */ /* 0x000fc6000fffe03f */
[----:B------:R-:W-:Y:S02]  /*1710*/  UMOV UR49, UR10 ;  /* 0x0000000a00317c82 */ /* 0x000fe40008000000 */
.L_x_2:
[----:B------:R-:W-:Y:S02]  /*1720*/  @UP0 UIADD3 UR9, UR29, UR31, URZ ;  /* 0x0000001f1d090290 */ /* 0x000fe4000fffe03f */
[----:B------:R-:W-:Y:S02]  /*1730*/  ULDC.64 UR34, c[0x0][0x1a0] ;  /* 0x0000680000227ab9 */ /* 0x000fe40000000a00 */
[----:B------:R-:W-:-:S04]  /*1740*/  @UP0 UIMAD.WIDE.U32 UR10, UR9, UR34, URZ ;  /* 0x00000022090a02a5 */ /* 0x000fc8000f8e003f */
[----:B------:R-:W-:-:S03]  /*1750*/  @UP0 UIMAD UR47, UR9, UR35, UR11 ;  /* 0x00000023092f02a4 */ /* 0x000fc6000f8e020b */
[----:B------:R-:W-:Y:S01]  /*1760*/  @UP0 UMOV UR45, UR10 ;  /* 0x0000000a002d0c82 */ /* 0x000fe20008000000 */
        /* <DEDUP_REMOVED lines=13> */
.L_x_3:
[----:B------:R-:W2:Y:S01]  /*1840*/  LDL R0, [R1+0x8] ;  /* 0x0000080001007983 */ /* 0x000ea20000100800 */
[----:B------:R-:W-:-:S03]  /*1850*/  ULDC.64 UR34, c[0x0][0x370] ;  /* 0x0000dc0000227ab9 */ /* 0x000fc60000000a00 */
[----:B------:R-:W3:Y:S04]  /*1860*/  LDL R4, [R1+0x18] ;  /* 0x0000180001047983 */ /* 0x000ee80000100800 */
[----:B------:R-:W4:Y:S01]  /*1870*/  LDL R3, [R1] ;  /* 0x0000000001037983 */ /* 0x000f220000100800 */
[----:B------:R-:W-:-:S04]  /*1880*/  @UP1 UIMAD.WIDE.U32 UR10, UR5, UR34, URZ ;  /* 0x00000022050a12a5 */ /* 0x000fc8000f8e003f */
[----:B------:R-:W-:-:S03]  /*1890*/  @UP1 UIMAD UR42, UR5, UR35, UR11 ;  /* 0x00000023052a12a4 */ /* 0x000fc6000f8e020b */
[----:B------:R-:W-:Y:S02]  /*18a0*/  @UP1 UMOV UR41, UR10 ;  /* 0x0000000a00291c82 */ /* 0x000fe40008000000 */
[----:B------:R-:W-:Y:S02]  /*18b0*/  ULDC.64 UR10, c[0x0][0x368] ;  /* 0x0000da00000a7ab9 */ /* 0x000fe40000000a00 */
[----:B------:R-:W-:Y:S02]  /*18c0*/  @!UP1 UIMAD UR9, UR39, UR10, URZ ;  /* 0x0000000a270992a4 */ /* 0x000fe4000f8e023f */
[----:B------:R-:W-:Y:S02]  /*18d0*/  ULDC UR36, c[0x0][0x224] ;  /* 0x0000890000247ab9 */ /* 0x000fe40000000800 */
[----:B------:R-:W-:Y:S02]  /*18e0*/  @!UP1 UIMAD UR9, UR46, UR11, UR9 ;  /* 0x0000000b2e0992a4 */ /* 0x000fe4000f8e0209 */
[----:B------:R-:W-:-:S02]  /*18f0*/  @!UP1 UIMAD.WIDE.U32 UR10, UR46, UR10, URZ ;  /* 0x0000000a2e0a92a5 */ /* 0x000fc4000f8e003f */
[----:B------:R-:W-:Y:S02]  /*1900*/  UIMAD UR12, UR53, UR60, URZ ;  /* 0x0000003c350c72a4 */ /* 0x000fe4000f8e023f */
[----:B------:R-:W-:Y:S02]  /*1910*/  @!UP1 UIADD3 UR42, UR11, UR9, URZ ;  /* 0x000000090b2a9290 */ /* 0x000fe4000fffe03f */
[----:B------:R-:W-:Y:S02]  /*1920*/  ULDC.64 UR34, c[0x0][0x3d8] ;  /* 0x0000f60000227ab9 */ /* 0x000fe40000000a00 */
[----:B------:R-:W-:Y:S02]  /*1930*/  @!UP1 UMOV UR41, UR10 ;  /* 0x0000000a00299c82 */ /* 0x000fe40008000000 */
[----:B------:R-:W-:-:S04]  /*1940*/  UIMAD.WIDE.U32 UR10, UR52, UR5, URZ ;  /* 0x00000005340a72a5 */ /* 0x000fc8000f8e003f */
[----:B------:R-:W-:Y:S01]  /*1950*/  USEL UR40, UR58, UR10, !UP1 ;  /* 0x0000000a3a287287 */ /* 0x000fe2000c800000 */
[----:B------:R-:W-:Y:S01]  /*1960*/  IABS R7, c[0x0][0x1c8] ;  /* 0x0000720000077a13 */ /* 0x000fe20000000000 */
[----:B--2---:R1:W2:Y:S02]  /*1970*/  R2UR UR37, R0 ;  /* 0x00000000002573c2 */ /* 0x0042a400000e0000 */
[----:B-1----:R-:W5:Y:S01]  /*1980*/  LDL R0, [R1+0x14] ;  /* 0x0000140001007983 */ /* 0x002f620000100800 */
[----:B--2---:R-:W-:-:S04]  /*1990*/  UIMAD UR9, UR39, UR36, UR37 ;  /* 0x00000024270972a4 */ /* 0x004fc8000f8e0225 */
[----:B------:R-:W-:-:S04]  /*19a0*/  UIADD3 UR9, UR61, UR9, URZ ;  /* 0x000000093d097290 */ /* 0x000fc8000fffe03f */
[----:B------:R-:W-:Y:S01]  /*19b0*/  UIMAD UR9, UR52, UR9, UR12 ;  /* 0x00000009340972a4 */ /* 0x000fe2000f8e020c */
[----:B------:R-:W1:Y:S03]  /*19c0*/  S2UR UR12, SR_CTAID.X ;  /* 0x00000000000c79c3 */ /* 0x000e660000002500 */
[----:B------:R-:W-:Y:S02]  /*19d0*/  UIADD3 UR36, UR59, UR9, URZ ;  /* 0x000000093b247290 */ /* 0x000fe4000fffe03f */
[----:B------:R-:W-:-:S04]  /*19e0*/  UIMAD UR9, UR53, UR5, URZ ;  /* 0x00000005350972a4 */ /* 0x000fc8000f8e023f */
[----:B------:R-:W-:Y:S02]  /*19f0*/  @UP1 UIADD3 UR36, UR11, UR9, URZ ;  /* 0x000000090b241290 */ /* 0x000fe4000fffe03f */
[----:B-1----:R-:W-:-:S04]  /*1a00*/  UIMAD.WIDE.U32 UR10, UR12, UR34, URZ ;  /* 0x000000220c0a72a5 */ /* 0x002fc8000f8e003f */
[----:B------:R-:W-:Y:S02]  /*1a10*/  UIMAD UR35, UR12, UR35, UR11 ;  /* 0x000000230c2372a4 */ /* 0x000fe4000f8e020b */
[----:B------:R-:W-:Y:S02]  /*1a20*/  USHF.L.U32 UR12, UR46, 0x7, URZ ;  /* 0x000000072e0c7899 */ /* 0x000fe4000800063f */
[----:B------:R-:W-:Y:S02]  /*1a30*/  USEL UR37, UR10, URZ, UP3 ;  /* 0x0000003f0a257287 */ /* 0x000fe40009800000 */
[----:B------:R-:W-:-:S07]  /*1a40*/  USEL UR10, UR12, URZ, UP6 ;  /* 0x0000003f0c0a7287 */ /* 0x000fce000b000000 */
[----:B---3--:R1:W2:Y:S02]  /*1a50*/  R2UR UR12, R4 ;  /* 0x00000000040c73c2 */ /* 0x0082a400000e0000 */
[----:B-1----:R-:W1:Y:S01]  /*1a60*/  I2F.RP R4, R7 ;  /* 0x0000000700047306 */ /* 0x002e620000209400 */
[----:B------:R-:W-:-:S07]  /*1a70*/  USHF.L.U64.HI UR9, UR46, 0x7, UR39 ;  /* 0x000000072e097899 */ /* 0x000fce0008010227 */
[----:B-1----:R-:W1:Y:S01]  /*1a80*/  MUFU.RCP R4, R4 ;  /* 0x0000000400047308 */ /* 0x002e620000001000 */
[----:B------:R-:W-:Y:S02]  /*1a90*/  USEL UR9, UR9, URZ, UP6 ;  /* 0x0000003f09097287 */ /* 0x000fe4000b000000 */
[----:B------:R-:W-:-:S04]  /*1aa0*/  UIADD3 UR10, UP0, UR8, UR10, URZ ;  /* 0x0000000a080a7290 */ /* 0x000fc8000ff1e03f */
[----:B------:R-:W-:Y:S01]  /*1ab0*/  UIADD3.X UR11, UR43, UR9, URZ, UP0, !UPT ;  /* 0x000000092b0b7290 */ /* 0x000fe200087fe43f */
[----:B-1----:R-:W-:-:S04]  /*1ac0*/  IADD3 R4, R4, 0xffffffe, RZ ;  /* 0x0ffffffe04047810 */ /* 0x002fc80007ffe0ff */
[----:B------:R1:W3:Y:S01]  /*1ad0*/  F2I.FTZ.U32.TRUNC.NTZ R5, R4 ;  /* 0x0000000400057305 */ /* 0x0002e2000021f000 */
[----:B------:R-:W-:-:S04]  /*1ae0*/  UIMAD UR9, UR53, UR10, URZ ;  /* 0x0000000a350972a4 */ /* 0x000fc8000f8e023f */
[----:B------:R-:W-:Y:S01]  /*1af0*/  UIMAD UR34, UR52, UR11, UR9 ;  /* 0x0000000b342272a4 */ /* 0x000fe2000f8e0209 */
[----:B----4-:R4:W2:Y:S01]  /*1b00*/  R2UR UR39, R3 ;  /* 0x00000000032773c2 */ /* 0x0108a200000e0000 */
[----:B-1----:R-:W-:Y:S01]  /*1b10*/  IMAD.MOV.U32 R4, RZ, RZ, RZ ;  /* 0x000000ffff047224 */ /* 0x002fe200078e00ff */
[----:B----4-:R-:W-:Y:S02]  /*1b20*/  IABS R3, UR51 ;  /* 0x0000003300037c13 */ /* 0x010fe40008000000 */
[----:B------:R-:W-:Y:S01]  /*1b30*/  ISETP.NE.AND P1, PT, RZ, c[0x0][0x1c8], PT ;  /* 0x00007200ff007a0c */ /* 0x000fe20003f25270 */
[----:B------:R-:W-:Y:S02]  /*1b40*/  UIMAD.WIDE.U32 UR10, UR52, UR10, URZ ;  /* 0x0000000a340a72a5 */ /* 0x000fe4000f8e003f */
[----:B------:R-:W-:Y:S01]  /*1b50*/  USEL UR35, UR35, URZ, UP3 ;  /* 0x0000003f23237287 */ /* 0x000fe20009800000 */
[----:B-----5:R3:W1:Y:S02]  /*1b60*/  R2UR UR9, R0 ;  /* 0x00000000000973c2 */ /* 0x02066400000e0000 */
[----:B---3--:R-:W-:-:S04]  /*1b70*/  IMAD.MOV R0, RZ, RZ, -R5 ;  /* 0x000000ffff007224 */ /* 0x008fc800078e0a05 */
[----:B------:R-:W-:-:S04]  /*1b80*/  IMAD R0, R0, R7, RZ ;  /* 0x0000000700007224 */ /* 0x000fc800078e02ff */
[----:B------:R-:W-:-:S04]  /*1b90*/  IMAD.HI.U32 R4, R5, R0, R4 ;  /* 0x0000000005047227 */ /* 0x000fc800078e0004 */
[----:B------:R-:W-:-:S04]  /*1ba0*/  IMAD.MOV.U32 R0, RZ, RZ, R3 ;  /* 0x000000ffff007224 */ /* 0x000fc800078e0003 */
[----:B------:R-:W-:-:S04]  /*1bb0*/  IMAD.HI.U32 R6, R4, R0, RZ ;  /* 0x0000000004067227 */ /* 0x000fc800078e00ff */
[----:B------:R-:W-:-:S04]  /*1bc0*/  IMAD.MOV R3, RZ, RZ, -R6 ;  /* 0x000000ffff037224 */ /* 0x000fc800078e0a06 */
[----:B------:R-:W-:-:S05]  /*1bd0*/  IMAD R0, R7, R3, R0 ;  /* 0x0000000307007224 */ /* 0x000fca00078e0200 */
[----:B------:R-:W-:-:S13]  /*1be0*/  ISETP.GT.U32.AND P0, PT, R7, R0, PT ;  /* 0x000000000700720c */ /* 0x000fda0003f04070 */
[----:B------:R-:W-:Y:S01]  /*1bf0*/  @!P0 IMAD.IADD R0, R0, 0x1, -R7 ;  /* 0x0000000100008824 */ /* 0x000fe200078e0a07 */
[----:B------:R-:W-:-:S04]  /*1c00*/  @!P0 IADD3 R6, R6, 0x1, RZ ;  /* 0x0000000106068810 */ /* 0x000fc80007ffe0ff */
[----:B------:R-:W-:Y:S02]  /*1c10*/  ISETP.GE.U32.AND P2, PT, R0, R7, PT ;  /* 0x000000070000720c */ /* 0x000fe40003f46070 */
[----:B--2---:R-:W-:Y:S01]  /*1c20*/  ISETP.LE.AND P0, PT, RZ, UR12, PT ;  /* 0x0000000cff007c0c */ /* 0x004fe2000bf03270 */
[----:B-1----:R-:W-:Y:S02]  /*1c30*/  @UP2 USEL UR9, UR9, UR5, !UP1 ;  /* 0x0000000509092287 */ /* 0x002fe4000c800000 */
[----:B------:R-:W-:-:S08]  /*1c40*/  ULDC UR12, c[0x0][0x234] ;  /* 0x00008d00000c7ab9 */ /* 0x000fd00000000800 */
[----:B------:R-:W-:-:S05]  /*1c50*/  @P2 IADD3 R6, R6, 0x1, RZ ;  /* 0x0000000106062810 */ /* 0x000fca0007ffe0ff */
[----:B------:R-:W-:Y:S01]  /*1c60*/  @!P0 IMAD.MOV R6, RZ, RZ, -R6 ;  /* 0x000000ffff068224 */ /* 0x000fe200078e0a06 */
[----:B------:R-:W-:Y:S01]  /*1c70*/  PLOP3.LUT P0, PT, PT, PT, UP2, 0x80, 0x0 ;  /* 0x000000000000781c */ /* 0x000fe20003f0f028 */
[----:B------:R-:W-:Y:S01]  /*1c80*/  @UP2 UIMAD UR12, UR51, UR12, UR9 ;  /* 0x0000000c330c22a4 */ /* 0x000fe2000f8e0209 */
[----:B------:R-:W-:Y:S01]  /*1c90*/  @!P1 LOP3.LUT R6, RZ, c[0x0][0x1c8], RZ, 0x33, !PT ;  /* 0x00007200ff069a12 */ /* 0x000fe200078e33ff */
[----:B------:R-:W-:-:S05]  /*1ca0*/  UIADD3 UR9, UR11, UR34, URZ ;  /* 0x000000220b097290 */ /* 0x000fca000fffe03f */
[----:B------:R-:W-:Y:S02]  /*1cb0*/  @!UP2 UMOV UR12, UR39 ;  /* 0x00000027000cac82 */ /* 0x000fe40008000000 */
[----:B------:R-:W-:Y:S01]  /*1cc0*/  USHF.R.S32.HI UR39, URZ, 0x1f, UR38 ;  /* 0x0000001f3f277899 */ /* 0x000fe20008011426 */
[----:B------:R-:W-:Y:S02]  /*1cd0*/  SHF.R.S32.HI R20, RZ, 0x1f, R6 ;  /* 0x0000001fff147819 */ /* 0x000fe40000011406 */
[----:B------:R-:W-:Y:S05]  /*1ce0*/  @!P0 BRA `(.L_x_4) ;  /* 0x0000008000008947 */ /* 0x000fea0003800000 */
[----:B------:R-:W2:Y:S01]  /*1cf0*/  LDL R8, [R1+0x20] ;  /* 0x0000200001087983 */ /* 0x000ea20000100800 */
[----:B------:R-:W-:Y:S02]  /*1d00*/  ULDC UR51, c[0x0][0x224] ;  /* 0x0000890000337ab9 */ /* 0x000fe40000000800 */
[----:B------:R-:W-:Y:S02]  /*1d10*/  @!UP1 UIMAD UR5, UR46, UR51, URZ ;  /* 0x000000332e0592a4 */ /* 0x000fe4000f8e023f */
[----:B------:R-:W1:Y:S02]  /*1d20*/  S2UR UR51, SR_CTAID.Z ;  /* 0x00000000003379c3 */ /* 0x000e640000002700 */
[----:B------:R-:W-:-:S06]  /*1d30*/  ULEA UR5, UR46, UR5, 0x7 ;  /* 0x000000052e057291 */ /* 0x000fcc000f8e383f */
[----:B--2---:R-:W1:Y:S02]  /*1d40*/  R2UR UR34, R8 ;  /* 0x00000000082273c2 */ /* 0x004e6400000e0000 */
[----:B-1----:R-:W-:Y:S01]  /*1d50*/  UIMAD UR5, UR34, UR51, UR5 ;  /* 0x00000033220572a4 */ /* 0x002fe2000f8e0205 */
[----:B------:R-:W-:Y:S05]  /*1d60*/  BRA `(.L_x_5) ;  /* 0x0000003000007947 */ /* 0x000fea0003800000 */
.L_x_4:
[----:B------:R-:W2:Y:S02]  /*1d70*/  LDL R0, [R1+0x10] ;  /* 0x0000100001007983 */ /* 0x000ea40000100800 */
[----:B--2---:R1:W2:Y:S01]  /*1d80*/  R2UR UR5, R0 ;  /* 0x00000000000573c2 */ /* 0x0042a200000e0000 */
[----:B------:R-:W-:-:S07]  /*1d90*/  DEPBAR.LE SB1, 0x0, {2} ;  /* 0x000090040000791a */ /* 0x000fce0000000000 */
.L_x_5:
[----:B------:R-:W2:Y:S04]  /*1da0*/  LDL R4, [R1+0x1c] ;  /* 0x00001c0001047983 */ /* 0x000ea80000100800 */
[----:B------:R-:W3:Y:S04]  /*1db0*/  LDL R3, [R1+0xc] ;  /* 0x00000c0001037983 */ /* 0x000ee80000100800 */
[----:B------:R-:W4:Y:S01]  /*1dc0*/  LDL R0, [R1+0x4] ;  /* 0x0000040001007983 */ /* 0x000f220000100800 */
[----:B------:R-:W-:Y:S01]  /*1dd0*/  USHF.L.U32 UR34, UR57, 0x7, URZ ;  /* 0x0000000739227899 */ /* 0x000fe2000800063f */
[----:B------:R-:W-:Y:S02]  /*1de0*/  BSSY B1, `(.L_x_1) ;  /* 0x0000639000017945 */ /* 0x000fe40003800000 */
[----:B------:R-:W1:Y:S02]  /*1df0*/  S2R R12, SR_TID.X ;  /* 0x00000000000c7919 */ /* 0x000e640000002100 */
[----:B-1----:R-:W-:Y:S01]  /*1e00*/  SHF.R.S32.HI R13, RZ, 0x1f, R12 ;  /* 0x0000001fff0d7819 */ /* 0x002fe2000001140c */
[----:B--2---:R1:W2:Y:S08]  /*1e10*/  R2UR UR46, R4 ;  /* 0x00000000042e73c2 */ /* 0x0042b000000e0000 */
[----:B---3--:R3:W5:Y:S01]  /*1e20*/  R2UR UR11, R3 ;  /* 0x00000000030b73c2 */ /* 0x00876200000e0000 */
[----:B-1----:R-:W-:Y:S01]  /*1e30*/  LEA.HI R4, R13, R12, RZ, 0x2 ;  /* 0x0000000c0d047211 */ /* 0x002fe200078f10ff */
[----:B--2---:R-:W-:-:S06]  /*1e40*/  UIADD3 UR10, UP5, UP4, UR10, UR34, UR46 ;  /* 0x000000220a0a7290 */ /* 0x004fcc000fcbe02e */
[----:B------:R-:W1:Y:S01]  /*1e50*/  S2UR UR46, SR_CTAID.Y ;  /* 0x00000000002e79c3 */ /* 0x000e620000002600 */
[----:B------:R-:W-:Y:S02]  /*1e60*/  UIADD3 UR34, UP1, UP0, UR37, UR10, UR40 ;  /* 0x0000000a25227290 */ /* 0x000fe4000f83e028 */
[----:B------:R-:W-:Y:S01]  /*1e70*/  USHF.R.S32.HI UR40, URZ, 0x1f, UR51 ;  /* 0x0000001f3f287899 */ /* 0x000fe20008011433 */
[----:B---3--:R-:W-:Y:S02]  /*1e80*/  SHF.R.S32.HI R3, RZ, 0x2, R4 ;  /* 0x00000002ff037819 */ /* 0x008fe40000011404 */
[----:B------:R-:W-:Y:S02]  /*1e90*/  LOP3.LUT R4, R4, 0xfffffffc, RZ, 0xc0, !PT ;  /* 0xfffffffc04047812 */ /* 0x000fe400078ec0ff */
[----:B----4-:R2:W5:Y:S01]  /*1ea0*/  R2UR UR10, R0 ;  /* 0x00000000000a73c2 */ /* 0x01056200000e0000 */
[----:B------:R-:W-:Y:S02]  /*1eb0*/  SHF.R.S32.HI R21, RZ, 0x1f, R3 ;  /* 0x0000001fff157819 */ /* 0x000fe40000011403 */
[----:B------:R-:W-:-:S04]  /*1ec0*/  IMAD.IADD R4, R12, 0x1, -R4 ;  /* 0x000000010c047824 */ /* 0x000fc800078e0a04 */
[----:B------:R-:W-:-:S05]  /*1ed0*/  IMAD.SHL.U32 R4, R4, 0x8, RZ ;  /* 0x0000000804047824 */ /* 0x000fca00078e00ff */
[----:B------:R-:W-:Y:S02]  /*1ee0*/  SHF.R.S32.HI R5, RZ, 0x1f, R4 ;  /* 0x0000001fff057819 */ /* 0x000fe40000011404 */
[----:B--2---:R-:W-:Y:S01]  /*1ef0*/  IADD3 R0, P0, R3, UR8, RZ ;  /* 0x0000000803007c10 */ /* 0x004fe2000ff1e0ff */
[----:B-----5:R-:W-:-:S03]  /*1f00*/  UIADD3.X UR9, UR9, UR11, UR10, UP5, UP4 ;  /* 0x0000000b09097290 */ /* 0x020fc6000afe840a */
[----:B------:R-:W-:Y:S01]  /*1f10*/  IADD3.X R7, R21, UR43, RZ, P0, !PT ;  /* 0x0000002b15077c10 */ /* 0x000fe200087fe4ff */
[----:B------:R-:W-:Y:S01]  /*1f20*/  IMAD.WIDE.U32 R8, R0, c[0x0][0x190], R4 ;  /* 0x0000640000087a25 */ /* 0x000fe200078e0004 */
[----:B------:R-:W-:Y:S02]  /*1f30*/  ULDC.64 UR10, c[0x0][0x1a8] ;  /* 0x00006a00000a7ab9 */ /* 0x000fe40000000a00 */
[----:B------:R-:W-:Y:S01]  /*1f40*/  UIADD3.X UR37, UR35, UR9, UR36, UP1, UP0 ;  /* 0x0000000923257290 */ /* 0x000fe20008fe0424 */
[----:B------:R-:W-:Y:S01]  /*1f50*/  IMAD R7, R7, c[0x0][0x190], RZ ;  /* 0x0000640007077a24 */ /* 0x000fe200078e02ff */
[----:B------:R-:W-:Y:S01]  /*1f60*/  IADD3 R10, P0, R8, UR55, RZ ;  /* 0x00000037080a7c10 */ /* 0x000fe2000ff1e0ff */
[----:B------:R-:W-:Y:S01]  /*1f70*/  UIMAD UR9, UR40, UR10, URZ ;  /* 0x0000000a280972a4 */ /* 0x000fe2000f8e023f */
[----:B------:R-:W-:Y:S01]  /*1f80*/  IADD3 R8, P1, R4, UR41, RZ ;  /* 0x0000002904087c10 */ /* 0x000fe2000ff3e0ff */
[----:B------:R-:W-:Y:S01]  /*1f90*/  IMAD R0, R0, c[0x0][0x194], R7 ;  /* 0x0000650000007a24 */ /* 0x000fe200078e0207 */
[----:B------:R-:W-:-:S02]  /*1fa0*/  UISETP.GE.AND UP0, UPT, UR44, 0x1, UPT ;  /* 0x000000012c00788c */ /* 0x000fc4000bf06270 */
[----:B------:R-:W-:Y:S02]  /*1fb0*/  UIMAD UR36, UR51, UR11, UR9 ;  /* 0x0000000b332472a4 */ /* 0x000fe4000f8e0209 */
[----:B------:R-:W-:Y:S01]  /*1fc0*/  IADD3.X R11, R9, UR54, R0, P0, !PT ;  /* 0x00000036090b7c10 */ /* 0x000fe200087fe400 */
[----:B------:R-:W-:Y:S01]  /*1fd0*/  ULDC.64 UR10, c[0x0][0x378] ;  /* 0x0000de00000a7ab9 */ /* 0x000fe20000000a00 */
[----:B------:R-:W-:Y:S01]  /*1fe0*/  LEA.HI R0, R13, R12, RZ, 0x5 ;  /* 0x0000000c0d007211 */ /* 0x000fe200078f28ff */
[----:B------:R-:W-:Y:S01]  /*1ff0*/  UIMAD UR9, UR40, UR10, URZ ;  /* 0x0000000a280972a4 */ /* 0x000fe2000f8e023f */
[----:B------:R-:W-:Y:S01]  /*2000*/  IADD3.X R9, R5, UR42, RZ, P1, !PT ;  /* 0x0000002a05097c10 */ /* 0x000fe20008ffe4ff */
[----:B------:R-:W-:Y:S01]  /*2010*/  ULDC.64 UR54, c[0x0][0x3c8] ;  /* 0x0000f20000367ab9 */ /* 0x000fe20000000a00 */
[----:B------:R-:W-:Y:S01]  /*2020*/  LOP3.LUT R7, R0, 0xffffffe0, RZ, 0xc0, !PT ;  /* 0xffffffe000077812 */ /* 0x000fe200078ec0ff */
[----:B------:R-:W-:Y:S01]  /*2030*/  UIMAD UR35, UR51, UR11, UR9 ;  /* 0x0000000b332372a4 */ /* 0x000fe2000f8e0209 */
[----:B------:R-:W-:Y:S01]  /*2040*/  SHF.R.S32.HI R0, RZ, 0x5, R0 ;  /* 0x00000005ff007819 */ /* 0x000fe20000011400 */
[----:B------:R-:W-:-:S02]  /*2050*/  UMOV UR40, 0x4 ;  /* 0x0000000400287882 */ /* 0x000fc40000000000 */
[----:B------:R-:W-:Y:S01]  /*2060*/  IMAD.IADD R7, R12, 0x1, -R7 ;  /* 0x000000010c077824 */ /* 0x000fe200078e0a07 */
[----:B------:R-:W-:Y:S02]  /*2070*/  ULDC.64 UR10, c[0x0][0x370] ;  /* 0x0000dc00000a7ab9 */ /* 0x000fe40000000a00 */
[----:B------:R-:W-:Y:S01]  /*2080*/  UIMAD UR9, UR43, UR10, URZ ;  /* 0x0000000a2b0972a4 */ /* 0x000fe2000f8e023f */
[----:B------:R-:W-:Y:S01]  /*2090*/  IMAD R0, R0, UR57, R7 ;  /* 0x0000003900007c24 */ /* 0x000fe2000f8e0207 */
[----:B------:R-:W-:Y:S01]  /*20a0*/  UIADD3 UR10, UR8, UR12, URZ ;  /* 0x0000000c080a7290 */ /* 0x000fe2000fffe03f */
[----:B------:R-:W-:Y:S01]  /*20b0*/  IMAD.U32 R7, RZ, RZ, UR8 ;  /* 0x00000008ff077e24 */ /* 0x000fe2000f8e00ff */
[----:B------:R-:W-:Y:S02]  /*20c0*/  UIMAD UR9, UR8, UR11, UR9 ;  /* 0x0000000b080972a4 */ /* 0x000fe4000f8e0209 */
[----:B------:R-:W-:Y:S01]  /*20d0*/  IADD3 R16, P0, R0, UR34, RZ ;  /* 0x0000002200107c10 */ /* 0x000fe2000ff1e0ff */
[----:B------:R-:W-:Y:S01]  /*20e0*/  IMAD.WIDE.U32 R8, R7, c[0x0][0x370], R8 ;  /* 0x0000dc0007087a25 */ /* 0x000fe200078e0008 */
[----:B------:R-:W-:-:S02]  /*20f0*/  UIADD3 UR34, UR8, UR5, URZ ;  /* 0x0000000508227290 */ /* 0x000fc4000fffe03f */
[----:B------:R-:W-:Y:S01]  /*2100*/  LEA.HI.X.SX32 R17, R0, UR37, 0x1, P0 ;  /* 0x0000002500117c11 */ /* 0x000fe200080f0eff */
[----:B------:R-:W-:Y:S01]  /*2110*/  IMAD.U32 R0, RZ, RZ, UR51 ;  /* 0x00000033ff007e24 */ /* 0x000fe2000f8e00ff */
[----:B------:R-:W-:Y:S01]  /*2120*/  IADD3 R9, R9, UR9, RZ ;  /* 0x0000000909097c10 */ /* 0x000fe2000fffe0ff */
[----:B------:R-:W-:Y:S01]  /*2130*/  ULDC.64 UR42, c[0x0][0x200] ;  /* 0x00008000002a7ab9 */ /* 0x000fe20000000a00 */
[----:B------:R-:W-:Y:S01]  /*2140*/  LEA R188, P0, R16, c[0x0][0x350], 0x2 ;  /* 0x0000d40010bc7a11 */ /* 0x000fe200078010ff */
[----:B------:R-:W-:Y:S01]  /*2150*/  IMAD.WIDE.U32 R10, R0, c[0x0][0x1a8], R10 ;  /* 0x00006a00000a7a25 */ /* 0x000fe200078e000a */
[----:B------:R-:W-:Y:S02]  /*2160*/  ULEA.HI.SX32 UR12, UR48, 0xffffffff, 0x19 ;  /* 0xffffffff300c7891 */ /* 0x000fe4000f8fca3f */
[----:B------:R-:W-:Y:S01]  /*2170*/  LEA.HI.X R183, R16, c[0x0][0x354], R17, 0x2, P0 ;  /* 0x0000d50010b77a11 */ /* 0x000fe200000f1411 */
[----:B------:R-:W-:Y:S01]  /*2180*/  IMAD.WIDE.U32 R8, R0, c[0x0][0x378], R8 ;  /* 0x0000de0000087a25 */ /* 0x000fe200078e0008 */
[----:B------:R-:W-:Y:S01]  /*2190*/  PLOP3.LUT P0, PT, PT, PT, UP0, 0x80, 0x0 ;  /* 0x000000000000781c */ /* 0x000fe20003f0f008 */
[----:B------:R-:W-:Y:S01]  /*21a0*/  UIMAD.WIDE UR10, UR10, UR40, UR42 ;  /* 0x000000280a0a72a5 */ /* 0x000fe2000f8e022a */
[----:B------:R-:W-:Y:S01]  /*21b0*/  IADD3 R7, R11, UR36, RZ ;  /* 0x000000240b077c10 */ /* 0x000fe2000fffe0ff */
[----:B------:R-:W-:Y:S01]  /*21c0*/  IMAD R0, R21, c[0x0][0x370], RZ ;  /* 0x0000dc0015007a24 */ /* 0x000fe200078e02ff */
[----:B------:R-:W-:Y:S01]  /*21d0*/  IADD3 R9, R9, UR35, RZ ;  /* 0x0000002309097c10 */ /* 0x000fe2000fffe0ff */
[----:B------:R-:W-:Y:S01]  /*21e0*/  UIMAD.WIDE UR34, UR34, UR40, UR54 ;  /* 0x00000028222272a5 */ /* 0x000fe2000f8e0236 */
[----:B------:R-:W-:Y:S01]  /*21f0*/  LEA R14, P2, R10, c[0x0][0x160], 0x1 ;  /* 0x000058000a0e7a11 */ /* 0x000fe200078408ff */
[----:B------:R-:W-:-:S02]  /*2200*/  IMAD R0, R3, c[0x0][0x374], R0 ;  /* 0x0000dd0003007a24 */ /* 0x000fc400078e0200 */
[----:B------:R-:W-:Y:S01]  /*2210*/  IMAD.WIDE.U32 R8, R3, c[0x0][0x370], R8 ;  /* 0x0000dc0003087a25 */ /* 0x000fe200078e0008 */
[----:B------:R-:W-:-:S03]  /*2220*/  LEA.HI.X R15, R10, c[0x0][0x164], R7, 0x1, P2 ;  /* 0x000059000a0f7a11 */ /* 0x000fc600010f0c07 */
[----:B------:R-:W-:Y:S01]  /*2230*/  IMAD.IADD R0, R9, 0x1, R0 ;  /* 0x0000000109007824 */ /* 0x000fe200078e0200 */
[----:B------:R-:W-:-:S04]  /*2240*/  LEA R12, P1, R8, c[0x0][0x330], 0x1 ;  /* 0x0000cc00080c7a11 */ /* 0x000fc800078208ff */
[----:B------:R-:W-:Y:S01]  /*2250*/  LEA.HI.X R13, R8, c[0x0][0x334], R0, 0x1, P1 ;  /* 0x0000cd00080d7a11 */ /* 0x000fe200008f0c00 */
[----:B-1----:R-:W-:Y:S05]  /*2260*/  @!P0 BRA `(.L_x_6) ;  /* 0x000056c000008947 */ /* 0x002fea0003800000 */
[----:B------:R-:W-:Y:S01]  /*2270*/  ULDC.64 UR8, c[0x0][0x1a0] ;  /* 0x0000680000087ab9 */ /* 0x000fe20000000a00 */
[----:B------:R-:W-:Y:S01]  /*2280*/  IMAD.U32 R0, RZ, RZ, UR38 ;  /* 0x00000026ff007e24 */ /* 0x000fe2000f8e00ff */
[----:B------:R-:W-:Y:S01]  /*2290*/  UIMAD UR5, UR39, UR8, URZ ;  /* 0x00000008270572a4 */ /* 0x000fe2000f8e023f */
[----:B------:R-:W-:Y:S01]  /*22a0*/  IMAD.MOV.U32 R18, RZ, RZ, 0x80 ;  /* 0x00000080ff127424 */ /* 0x000fe200078e00ff */
[----:B------:R-:W-:Y:S01]  /*22b0*/  ULDC.64 UR36, c[0x0][0x198] ;  /* 0x0000660000247ab9 */ /* 0x000fe20000000a00 */
[C-C-:B------:R-:W-:Y:S01]  /*22c0*/  IMAD.WIDE.U32 R8, R0.reuse, c[0x0][0x1a0], R4.reuse ;  /* 0x0000680000087a25 */ /* 0x140fe200078e0004 */
[----:B------:R-:W-:Y:S01]  /*22d0*/  UIMAD UR5, UR38, UR9, UR5 ;  /* 0x00000009260572a4 */ /* 0x000fe2000f8e0205 */
[----:B------:R-:W-:Y:S01]  /*22e0*/  MOV R184, R12 ;  /* 0x0000000c00b87202 */ /* 0x000fe20000000f00 */
[----:B------:R-:W-:Y:S01]  /*22f0*/  UIMAD UR36, UR39, UR36, URZ ;  /* 0x00000024272472a4 */ /* 0x000fe2000f8e023f */
[----:B------:R-:W-:Y:S01]  /*2300*/  IMAD.WIDE.U32 R4, R0, c[0x0][0x198], R4 ;  /* 0x0000660000047a25 */ /* 0x000fe200078e0004 */
[----:B------:R-:W-:Y:S01]  /*2310*/  IADD3 R8, P0, R8, UR45, RZ ;  /* 0x0000002d08087c10 */ /* 0x000fe2000ff1e0ff */
[----:B------:R-:W-:Y:S01]  /*2320*/  UMOV UR9, UR10 ;  /* 0x0000000a00097c82 */ /* 0x000fe20008000000 */
[----:B------:R-:W-:Y:S01]  /*2330*/  MOV R229, 0x7f800000 ;  /* 0x7f80000000e57802 */ /* 0x000fe20000000f00 */
[----:B------:R-:W-:Y:S01]  /*2340*/  IMAD.U32 R7, RZ, RZ, UR5 ;  /* 0x00000005ff077e24 */ /* 0x000fe2000f8e00ff */
[----:B------:R-:W-:Y:S01]  /*2350*/  UIADD3 UR5, UR38, 0x80, URZ ;  /* 0x0000008026057890 */ /* 0x000fe2000fffe03f */
[----:B------:R-:W-:Y:S01]  /*2360*/  IMAD.MOV.U32 R187, RZ, RZ, R15 ;  /* 0x000000ffffbb7224 */ /* 0x000fe200078e000f */
[----:B------:R-:W-:Y:S01]  /*2370*/  UIMAD UR36, UR38, UR37, UR36 ;  /* 0x00000025262472a4 */ /* 0x000fe2000f8e0224 */
[----:B------:R-:W-:Y:S01]  /*2380*/  IMAD.MOV.U32 R185, RZ, RZ, R13 ;  /* 0x000000ffffb97224 */ /* 0x000fe200078e000d */
[----:B------:R-:W-:Y:S01]  /*2390*/  UISETP.GE.AND UP0, UPT, UR5, UR4, UPT ;  /* 0x000000040500728c */ /* 0x000fe2000bf06270 */
[----:B------:R-:W-:Y:S01]  /*23a0*/  IADD3.X R9, R9, UR47, R7, P0, !PT ;  /* 0x0000002f09097c10 */ /* 0x000fe200087fe407 */
[----:B------:R-:W-:Y:S01]  /*23b0*/  IMAD R15, R18, c[0x0][0x374], RZ ;  /* 0x0000dd00120f7a24 */ /* 0x000fe200078e02ff */
[----:B------:R-:W-:Y:S01]  /*23c0*/  UMOV UR5, UR12 ;  /* 0x0000000c00057c82 */ /* 0x000fe20008000000 */
[----:B------:R-:W-:Y:S01]  /*23d0*/  IMAD.U32 R0, RZ, RZ, UR36 ;  /* 0x00000024ff007e24 */ /* 0x000fe2000f8e00ff */
[----:B------:R-:W-:Y:S01]  /*23e0*/  ULEA.HI UR12, UR5, UR5, URZ, 0x1 ;  /* 0x00000005050c7291 */ /* 0x000fe2000f8f083f */
[----:B------:R-:W-:Y:S01]  /*23f0*/  IADD3 R16, P0, R4, UR49, RZ ;  /* 0x0000003104107c10 */ /* 0x000fe2000ff1e0ff */
[C---:B------:R-:W-:Y:S01]  /*2400*/  IMAD R11, R18.reuse, c[0x0][0x194], RZ ;  /* 0x00006500120b7a24 */ /* 0x040fe200078e02ff */
[----:B------:R-:W-:Y:S01]  /*2410*/  UMOV UR8, UR11 ;  /* 0x0000000b00087c82 */ /* 0x000fe20008000000 */
[----:B------:R-:W-:Y:S01]  /*2420*/  IMAD.WIDE.U32 R12, R18, c[0x0][0x370], RZ ;  /* 0x0000dc00120c7a25 */ /* 0x000fe200078e00ff */
[----:B------:R-:W-:Y:S01]  /*2430*/  ULOP3.LUT UR12, UR12, 0xfffffffe, URZ, 0xc0, !UPT ;  /* 0xfffffffe0c0c7892 */ /* 0x000fe2000f8ec03f */
[----:B------:R-:W-:-:S02]  /*2440*/  IADD3.X R17, R5, UR50, R0, P0, !PT ;  /* 0x0000003205117c10 */ /* 0x000fc400087fe400 */
[----:B------:R-:W-:Y:S01]  /*2450*/  IMAD.MOV.U32 R186, RZ, RZ, R14 ;  /* 0x000000ffffba7224 */ /* 0x000fe200078e000e */
[----:B------:R-:W-:Y:S01]  /*2460*/  UIADD3 UR12, UR5, -UR12, URZ ;  /* 0x8000000c050c7290 */ /* 0x000fe2000fffe03f */
[----:B------:R-:W-:Y:S01]  /*2470*/  IADD3 R0, R3, 0x40, RZ ;  /* 0x0000004003007810 */ /* 0x000fe20007ffe0ff */
[----:B------:R-:W-:-:S04]  /*2480*/  IMAD.WIDE.U32 R18, R18, c[0x0][0x190], RZ ;  /* 0x0000640012127a25 */ /* 0x000fc800078e00ff */
[----:B------:R-:W-:Y:S01]  /*2490*/  IMAD.MOV.U32 R228, RZ, RZ, 0x7f800000 ;  /* 0x7f800000ffe47424 */ /* 0x000fe200078e00ff */
[----:B------:R-:W-:Y:S01]  /*24a0*/  UISETP.NE.AND UP1, UPT, UR12, 0x1, UPT ;  /* 0x000000010c00788c */ /* 0x000fe2000bf25270 */
[----:B------:R-:W-:Y:S01]  /*24b0*/  IMAD.WIDE.U32 R4, R6, c[0x0][0x1b8], R8 ;  /* 0x00006e0006047a25 */ /* 0x000fe200078e0008 */
[----:B------:R-:W-:-:S03]  /*24c0*/  UIMAD UR12, UR30, -0x80, UR4 ;  /* 0xffffff801e0c78a4 */ /* 0x000fc6000f8e0204 */
[----:B------:R-:W-:Y:S02]  /*24d0*/  IMAD.MOV.U32 R226, RZ, RZ, 0x7f800000 ;  /* 0x7f800000ffe27424 */ /* 0x000fe400078e00ff */
[----:B------:R-:W-:Y:S01]  /*24e0*/  IMAD.MOV.U32 R227, RZ, RZ, 0x7f800000 ;  /* 0x7f800000ffe37424 */ /* 0x000fe200078e00ff */
[----:B------:R-:W-:Y:S02]  /*24f0*/  ISETP.GE.AND P4, PT, R3, UR12, PT ;  /* 0x0000000c03007c0c */ /* 0x000fe4000bf86270 */
[----:B------:R-:W-:Y:S01]  /*2500*/  SHF.L.U32 R150, R158, 0x1, RZ ;  /* 0x000000019e967819 */ /* 0x000fe200000006ff */
[----:B------:R-:W-:Y:S01]  /*2510*/  CS2R R94, SRZ ;  /* 0x00000000005e7805 */ /* 0x000fe2000001ff00 */
[C---:B------:R-:W-:Y:S01]  /*2520*/  ISETP.GE.AND P3, PT, R0.reuse, UR12, PT ;  /* 0x0000000c00007c0c */ /* 0x040fe2000bf66270 */
[----:B------:R-:W-:Y:S01]  /*2530*/  UIMAD UR12, UR5, -0x80, UR44 ;  /* 0xffffff80050c78a4 */ /* 0x000fe2000f8e022c */
[----:B------:R-:W-:Y:S01]  /*2540*/  CS2R R92, SRZ ;  /* 0x00000000005c7805 */ /* 0x000fe2000001ff00 */
[----:B------:R-:W-:Y:S01]  /*2550*/  CS2R R98, SRZ ;  /* 0x0000000000627805 */ /* 0x000fe2000001ff00 */
[----:B------:R-:W-:Y:S01]  /*2560*/  CS2R R96, SRZ ;  /* 0x0000000000607805 */ /* 0x000fe2000001ff00 */
[----:B------:R-:W-:Y:S01]  /*2570*/  CS2R R90, SRZ ;  /* 0x00000000005a7805 */ /* 0x000fe2000001ff00 */
[----:B------:R-:W-:Y:S01]  /*2580*/  CS2R R88, SRZ ;  /* 0x0000000000587805 */ /* 0x000fe2000001ff00 */
[----:B------:R-:W-:Y:S01]  /*2590*/  ISETP.GE.AND P2, PT, R0, UR12, PT ;  /* 0x0000000c00007c0c */ /* 0x000fe2000bf46270 */
[----:B------:R-:W-:Y:S01]  /*25a0*/  IMAD R0, R20, c[0x0][0x1b8], RZ ;  /* 0x00006e0014007a24 */ /* 0x000fe200078e02ff */
[----:B------:R-:W-:Y:S01]  /*25b0*/  CS2R R86, SRZ ;  /* 0x0000000000567805 */ /* 0x000fe2000001ff00 */
[----:B------:R-:W-:Y:S01]  /*25c0*/  @!P4 IMAD R7, R21, c[0x0][0x1a0], RZ ;  /* 0x000068001507ca24 */ /* 0x000fe200078e02ff */
[----:B------:R-:W-:Y:S01]  /*25d0*/  CS2R R84, SRZ ;  /* 0x0000000000547805 */ /* 0x000fe2000001ff00 */
[----:B------:R-:W-:Y:S01]  /*25e0*/  IMAD R10, R6, c[0x0][0x1bc], R0 ;  /* 0x00006f00060a7a24 */ /* 0x000fe200078e0200 */
[----:B------:R-:W-:Y:S01]  /*25f0*/  @!P3 IADD3 R0, P5, R3, 0x40, RZ ;  /* 0x000000400300b810 */ /* 0x000fe20007fbe0ff */
[----:B------:R-:W-:Y:S01]  /*2600*/  CS2R R78, SRZ ;  /* 0x00000000004e7805 */ /* 0x000fe2000001ff00 */
[----:B------:R-:W-:Y:S01]  /*2610*/  CS2R R76, SRZ ;  /* 0x00000000004c7805 */ /* 0x000fe2000001ff00 */
[----:B------:R-:W-:Y:S01]  /*2620*/  IMAD.IADD R5, R5, 0x1, R10 ;  /* 0x0000000105057824 */ /* 0x000fe200078e020a */
[----:B------:R-:W-:Y:S01]  /*2630*/  IADD3 R10, R250, 0x8, RZ ;  /* 0x00000008fa0a7810 */ /* 0x000fe20007ffe0ff */
[----:B------:R-:W-:Y:S01]  /*2640*/  CS2R R82, SRZ ;  /* 0x0000000000527805 */ /* 0x000fe2000001ff00 */
[----:B------:R-:W-:Y:S01]  /*2650*/  CS2R R80, SRZ ;  /* 0x0000000000507805 */ /* 0x000fe2000001ff00 */
[----:B------:R-:W-:Y:S01]  /*2660*/  @!P2 IADD3 R18, P0, R186, R18, RZ ;  /* 0x00000012ba12a210 */ /* 0x000fe20007f1e0ff */
[----:B------:R-:W-:Y:S01]  /*2670*/  @!P4 IMAD.WIDE.U32 R8, R3, c[0x0][0x1a0], R4 ;  /* 0x000068000308ca25 */ /* 0x000fe200078e0004 */
[----:B------:R-:W-:Y:S01]  /*2680*/  @!P2 IADD3 R14, P1, R184, R12, RZ ;  /* 0x0000000cb80ea210 */ /* 0x000fe20007f3e0ff */
[----:B------:R-:W-:Y:S01]  /*2690*/  CS2R R74, SRZ ;  /* 0x00000000004a7805 */ /* 0x000fe2000001ff00 */
[----:B------:R-:W-:Y:S01]  /*26a0*/  @!P2 IADD3.X R19, R187, R19, R11, P0, !PT ;  /* 0x00000013bb13a210 */ /* 0x000fe200007fe40b */
[----:B------:R-:W-:Y:S01]  /*26b0*/  @!P4 IMAD R11, R3, c[0x0][0x1a4], R7 ;  /* 0x00006900030bca24 */ /* 0x000fe200078e0207 */
[----:B------:R-:W-:Y:S01]  /*26c0*/  PLOP3.LUT P0, PT, PT, PT, UP3, 0x80, 0x0 ;  /* 0x000000000000781c */ /* 0x000fe20003f0f038 */
[----:B------:R-:W-:Y:S01]  /*26d0*/  @!P3 IMAD.X R7, RZ, RZ, R21, P5 ;  /* 0x000000ffff07b224 */ /* 0x000fe200028e0615 */
[----:B------:R-:W-:Y:S01]  /*26e0*/  @!P2 IADD3.X R15, R185, R13, R15, P1, !PT ;  /* 0x0000000db90fa210 */ /* 0x000fe20000ffe40f */
[----:B------:R-:W-:Y:S01]  /*26f0*/  @!P4 IMAD.IADD R9, R9, 0x1, R11 ;  /* 0x000000010909c824 */ /* 0x000fe200078e020b */
[----:B------:R-:W-:Y:S01]  /*2700*/  @!P4 LEA R12, P1, R8, c[0x0][0x170], 0x1 ;  /* 0x00005c00080cca11 */ /* 0x000fe200078208ff */
[----:B------:R-:W-:Y:S01]  /*2710*/  @!P3 IMAD R7, R7, c[0x0][0x1a0], RZ ;  /* 0x000068000707ba24 */ /* 0x000fe200078e02ff */
[----:B------:R-:W-:Y:S01]  /*2720*/  ISETP.GE.AND P6, PT, R10, UR12, PT ;  /* 0x0000000c0a007c0c */ /* 0x000fe2000bfc6270 */
[----:B------:R-:W-:Y:S01]  /*2730*/  @!P3 IMAD.WIDE.U32 R4, R0, c[0x0][0x1a0], R4 ;  /* 0x000068000004ba25 */ /* 0x000fe200078e0004 */
[----:B------:R-:W-:Y:S01]  /*2740*/  @!P4 LEA.HI.X R13, R8, c[0x0][0x174], R9, 0x1, P1 ;  /* 0x00005d00080dca11 */ /* 0x000fe200008f0c09 */
[----:B------:R-:W-:Y:S01]  /*2750*/  CS2R R72, SRZ ;  /* 0x0000000000487805 */ /* 0x000fe2000001ff00 */
[----:B------:R-:W-:Y:S01]  /*2760*/  CS2R R70, SRZ ;  /* 0x0000000000467805 */ /* 0x000fe2000001ff00 */
[----:B------:R-:W-:Y:S01]  /*2770*/  @!P3 IMAD R11, R0, c[0x0][0x1a4], R7 ;  /* 0x00006900000bba24 */ /* 0x000fe200078e0207 */
[----:B------:R-:W-:Y:S01]  /*2780*/  @!P3 LEA R10, P1, R4, c[0x0][0x170], 0x1 ;  /* 0x00005c00040aba11 */ /* 0x000fe200078208ff */
[----:B------:R-:W-:Y:S01]  /*2790*/  @P0 BAR.SYNC.DEFER_BLOCKING 0x0 ;  /* 0x0000000000000b1d */ /* 0x000fe20000010000 */
[----:B------:R-:W-:Y:S01]  /*27a0*/  PLOP3.LUT P0, PT, PT, PT, UP1, 0x80, 0x0 ;  /* 0x000000000000781c */ /* 0x000fe20003f0f018 */
[----:B------:R-:W-:Y:S01]  /*27b0*/  IMAD R7, R20, c[0x0][0x1b0], RZ ;  /* 0x00006c0014077a24 */ /* 0x000fe200078e02ff */
[----:B------:R-:W-:Y:S01]  /*27c0*/  @!P3 IADD3 R5, R5, R11, RZ ;  /* 0x0000000b0505b210 */ /* 0x000fe20007ffe0ff */
[----:B------:R-:W-:-:S02]  /*27d0*/  IMAD.SHL.U32 R0, R247, 0x2, RZ ;  /* 0x00000002f7007824 */ /* 0x000fc400078e00ff */
[----:B------:R-:W-:Y:S01]  /*27e0*/  IMAD R7, R6, c[0x0][0x1b4], R7 ;  /* 0x00006d0006077a24 */ /* 0x000fe200078e0207 */
[----:B------:R-:W-:Y:S01]  /*27f0*/  @!P3 LEA.HI.X R11, R4, c[0x0][0x174], R5, 0x1, P1 ;  /* 0x00005d00040bba11 */ /* 0x000fe200008f0c05 */
[----:B------:R-:W-:Y:S01]  /*2800*/  IMAD.WIDE.U32 R8, R6, c[0x0][0x1b0], R16 ;  /* 0x00006c0006087a25 */ /* 0x000fe200078e0010 */
[----:B------:R-:W-:Y:S01]  /*2810*/  IADD3 R4, R247, 0x1000, RZ ;  /* 0x00001000f7047810 */ /* 0x000fe20007ffe0ff */
[----:B------:R-:W-:Y:S01]  /*2820*/  CS2R R68, SRZ ;  /* 0x0000000000447805 */ /* 0x000fe2000001ff00 */
[----:B------:R-:W-:Y:S01]  /*2830*/  ISETP.GE.AND P1, PT, R3, UR12, PT ;  /* 0x0000000c03007c0c */ /* 0x000fe2000bf26270 */
[----:B------:R-:W-:Y:S01]  /*2840*/  @!P4 IMAD R6, R21, c[0x0][0x198], RZ ;  /* 0x000066001506ca24 */ /* 0x000fe200078e02ff */
[----:B------:R-:W-:Y:S01]  /*2850*/  SEL R4, R4, R247, !P0 ;  /* 0x000000f704047207 */ /* 0x000fe20004000000 */
[----:B------:R-:W-:Y:S01]  /*2860*/  IMAD.IADD R5, R9, 0x1, R7 ;  /* 0x0000000109057824 */ /* 0x000fe200078e0207 */
[----:B------:R-:W-:Y:S01]  /*2870*/  UMOV UR11, UR34 ;  /* 0x00000022000b7c82 */ /* 0x000fe20008000000 */
[----:B------:R-:W-:Y:S01]  /*2880*/  @!P4 IMAD R9, R3, c[0x0][0x19c], R6 ;  /* 0x000067000309ca24 */ /* 0x000fe200078e0206 */
[----:B------:R-:W-:Y:S01]  /*2890*/  UMOV UR10, UR35 ;  /* 0x00000023000a7c82 */ /* 0x000fe20008000000 */
[----:B------:R-:W-:-:S02]  /*28a0*/  IMAD.SHL.U32 R194, R4, 0x2, RZ ;  /* 0x0000000204c27824 */ /* 0x000fc400078e00ff */
[----:B------:R-:W-:Y:S01]  /*28b0*/  @!P4 IMAD.MOV.U32 R4, RZ, RZ, R8 ;  /* 0x000000ffff04c224 */ /* 0x000fe200078e0008 */
[----:B------:R-:W-:Y:S03]  /*28c0*/  @P4 STS [R0+0x8000], RZ ;  /* 0x008000ff00004388 */ /* 0x000fe60000000800 */
[----:B------:R-:W-:Y:S01]  /*28d0*/  @!P4 IMAD.WIDE.U32 R6, R3, c[0x0][0x198], R4 ;  /* 0x000066000306ca25 */ /* 0x000fe200078e0004 */
[----:B------:R-:W-:Y:S03]  /*28e0*/  @P4 STS [R0+0x8004], RZ ;  /* 0x008004ff00004388 */ /* 0x000fe60000000800 */
[----:B------:R-:W-:Y:S01]  /*28f0*/  @!P4 IMAD.IADD R9, R7, 0x1, R9 ;  /* 0x000000010709c824 */ /* 0x000fe200078e0209 */
[----:B------:R-:W-:Y:S04]  /*2900*/  @P4 STS.64 [R0+0x8008], RZ ;  /* 0x008008ff00004388 */ /* 0x000fe80000000a00 */
[----:B------:R-:W-:Y:S01]  /*2910*/  @!PT LDS RZ, [RZ] ;  /* 0x00000000fffff984 */ /* 0x000fe20000000800 */
[----:B------:R-:W-:Y:S01]  /*2920*/  @!PT LDS RZ, [RZ] ;  /* 0x00000000fffff984 */ /* 0x000fe20000000800 */
[----:B------:R-:W-:Y:S01]  /*2930*/  @!PT LDS RZ, [RZ] ;  /* 0x00000000fffff984 */ /* 0x000fe20000000800 */
[----:B------:R1:W-:Y:S04]  /*2940*/  @!P4 LDGSTS.E.BYPASS.LTC128B.128 [R0+0x8000], [R12.64] ;  /* 0x080000000c00cfae */ /* 0x0003e8000b901d60 */
[----:B------:R-:W-:Y:S04]  /*2950*/  @P3 STS.128 [R0+0x9000], RZ ;  /* 0x009000ff00003388 */ /* 0x000fe80000000c00 */
[----:B------:R-:W-:Y:S01]  /*2960*/  @!PT LDS RZ, [RZ] ;  /* 0x00000000fffff984 */ /* 0x000fe20000000800 */
[----:B------:R-:W-:Y:S01]  /*2970*/  @!PT LDS RZ, [RZ] ;  /* 0x00000000fffff984 */ /* 0x000fe20000000800 */
[----:B------:R-:W-:Y:S01]  /*2980*/  @!PT LDS RZ, [RZ] ;  /* 0x00000000fffff984 */ /* 0x000fe20000000800 */
[----:B------:R2:W-:Y:S04]  /*2990*/  @!P3 LDGSTS.E.BYPASS.LTC128B.128 [R0+0x9000], [R10.64] ;  /* 0x090000000a00bfae */ /* 0x0005e8000b901d60 */
[----:B------:R-:W0:Y:S04]  /*29a0*/  LDGDEPBAR ;  /* 0x00000000000079af */ /* 0x000e280000000000 */
[----:B------:R-:W-:Y:S04]  /*29b0*/  @P1 STS [R0+0x4000], RZ ;  /* 0x004000ff00001388 */ /* 0x000fe80000000800 */
[----:B------:R-:W-:Y:S04]  /*29c0*/  @P1 STS [R0+0x4004], RZ ;  /* 0x004004ff00001388 */ /* 0x000fe80000000800 */
[----:B------:R-:W-:Y:S01]  /*29d0*/  @P1 STS.64 [R0+0x4008], RZ ;  /* 0x004008ff00001388 */ /* 0x000fe20000000a00 */
[----:B-1----:R-:W-:-:S03]  /*29e0*/  IADD3 R12, R250, 0x40, RZ ;  /* 0x00000040fa0c7810 */ /* 0x002fc60007ffe0ff */
[----:B------:R-:W-:Y:S01]  /*29f0*/  @!PT LDS RZ, [RZ] ;  /* 0x00000000fffff984 */ /* 0x000fe20000000800 */
[----:B------:R-:W-:Y:S01]  /*2a00*/  @!PT LDS RZ, [RZ] ;  /* 0x00000000fffff984 */ /* 0x000fe20000000800 */
[----:B------:R-:W-:Y:S01]  /*2a10*/  @!PT LDS RZ, [RZ] ;  /* 0x00000000fffff984 */ /* 0x000fe20000000800 */
[----:B------:R1:W-:Y:S04]  /*2a20*/  @!P1 LDGSTS.E.BYPASS.LTC128B.128 [R0+0x4000], [R184.64] ;  /* 0x04000000b8009fae */ /* 0x0003e8000b901d60 */
[----:B------:R-:W-:Y:S01]  /*2a30*/  @P2 STS.128 [R0+0x5000], RZ ;  /* 0x005000ff00002388 */ /* 0x000fe20000000c00 */
[----:B--2---:R-:W-:-:S03]  /*2a40*/  @!P4 LEA R10, P5, R6, c[0x0][0x168], 0x1 ;  /* 0x00005a00060aca11 */ /* 0x004fc600078a08ff */
[----:B------:R-:W-:Y:S01]  /*2a50*/  @!PT LDS RZ, [RZ] ;  /* 0x00000000fffff984 */ /* 0x000fe20000000800 */
[----:B------:R-:W-:Y:S01]  /*2a60*/  @!PT LDS RZ, [RZ] ;  /* 0x00000000fffff984 */ /* 0x000fe20000000800 */
[----:B------:R-:W-:Y:S01]  /*2a70*/  @!PT LDS RZ, [RZ] ;  /* 0x00000000fffff984 */ /* 0x000fe20000000800 */
[----:B------:R1:W-:Y:S01]  /*2a80*/  @!P2 LDGSTS.E.BYPASS.LTC128B.128 [R0+0x5000], [R14.64] ;  /* 0x050000000e00afae */ /* 0x0003e2000b901d60 */
[----:B------:R-:W-:-:S03]  /*2a90*/  @!P4 LEA.HI.X R11, R6, c[0x0][0x16c], R9, 0x1, P5 ;  /* 0x00005b00060bca11 */ /* 0x000fc600028f0c09 */
[----:B------:R-:W-:Y:S01]  /*2aa0*/  @P1 STS [R194], RZ ;  /* 0x000000ffc2001388 */ /* 0x000fe20000000800 */
[----:B------:R-:W-:Y:S01]  /*2ab0*/  @!P3 IMAD.MOV.U32 R9, RZ, RZ, R5 ;  /* 0x000000ffff09b224 */ /* 0x000fe200078e0005 */
[----:B------:R-:W-:Y:S02]  /*2ac0*/  ISETP.GE.AND P5, PT, R12, UR12, PT ;  /* 0x0000000c0c007c0c */ /* 0x000fe4000bfa6270 */
[----:B------:R-:W-:Y:S04]  /*2ad0*/  @P1 STS [R194+0x4], RZ ;  /* 0x000004ffc2001388 */ /* 0x000fe80000000800 */
[----:B------:R-:W-:Y:S04]  /*2ae0*/  @P1 STS [R194+0x8], RZ ;  /* 0x000008ffc2001388 */ /* 0x000fe80000000800 */
[----:B------:R-:W-:Y:S04]  /*2af0*/  @P1 STS [R194+0xc], RZ ;  /* 0x00000cffc2001388 */ /* 0x000fe80000000800 */
[----:B------:R-:W-:Y:S01]  /*2b00*/  @!PT LDS RZ, [RZ] ;  /* 0x00000000fffff984 */ /* 0x000fe20000000800 */
[----:B------:R-:W-:Y:S01]  /*2b10*/  @!PT LDS RZ, [RZ] ;  /* 0x00000000fffff984 */ /* 0x000fe20000000800 */
[----:B------:R-:W-:Y:S01]  /*2b20*/  @!PT LDS RZ, [RZ] ;  /* 0x00000000fffff984 */ /* 0x000fe20000000800 */
[----:B------:R2:W-:Y:S01]  /*2b30*/  @!P1 LDGSTS.E.BYPASS.LTC128B.128 [R194], [R186.64] ;  /* 0x00000000bac29fae */ /* 0x0005e2000b901d60 */
[----:B------:R-:W-:-:S02]  /*2b40*/  @!P3 IADD3 R4, P1, R3, 0x40, RZ ;  /* 0x000000400304b810 */ /* 0x000fc40007f3e0ff */
[----:B------:R-:W-:Y:S01]  /*2b50*/  IADD3 R3, R250, 0x48, RZ ;  /* 0x00000048fa037810 */ /* 0x000fe20007ffe0ff */
[----:B------:R-:W-:Y:S01]  /*2b60*/  @P2 STS [R194+0x1000], RZ ;  /* 0x001000ffc2002388 */ /* 0x000fe20000000800 */
[----:B------:R-:W-:Y:S02]  /*2b70*/  @!P3 IADD3.X R6, RZ, R21, RZ, P1, !PT ;  /* 0x00000015ff06b210 */ /* 0x000fe40000ffe4ff */
[----:B------:R-:W-:Y:S01]  /*2b80*/  ISETP.GE.AND P1, PT, R3, UR12, PT ;  /* 0x0000000c03007c0c */ /* 0x000fe2000bf26270 */
[----:B------:R-:W-:Y:S02]  /*2b90*/  @P2 STS [R194+0x1004], RZ ;  /* 0x001004ffc2002388 */ /* 0x000fe40000000800 */
[----:B------:R-:W-:Y:S02]  /*2ba0*/  @!P3 IMAD R6, R6, c[0x0][0x198], RZ ;  /* 0x000066000606ba24 */ /* 0x000fe400078e02ff */
[----:B------:R-:W-:Y:S02]  /*2bb0*/  @P2 STS [R194+0x1008], RZ ;  /* 0x001008ffc2002388 */ /* 0x000fe40000000800 */
[----:B------:R-:W-:-:S02]  /*2bc0*/  @!P3 IMAD R6, R4, c[0x0][0x19c], R6 ;  /* 0x000067000406ba24 */ /* 0x000fc400078e0206 */
[----:B------:R-:W-:Y:S01]  /*2bd0*/  @!P3 IMAD.WIDE.U32 R4, R4, c[0x0][0x198], R8 ;  /* 0x000066000404ba25 */ /* 0x000fe200078e0008 */
[----:B------:R-:W-:Y:S01]  /*2be0*/  @P2 STS [R194+0x100c], RZ ;  /* 0x00100cffc2002388 */ /* 0x000fe20000000800 */
[----:B------:R-:W-:Y:S02]  /*2bf0*/  SHF.R.S32.HI R8, RZ, 0x1f, R250 ;  /* 0x0000001fff087819 */ /* 0x000fe400000114fa */
[----:B------:R-:W-:Y:S01]  /*2c00*/  @!P3 IMAD.IADD R5, R5, 0x1, R6 ;  /* 0x000000010505b824 */ /* 0x000fe200078e0206 */
[----:B------:R-:W-:Y:S01]  /*2c10*/  @!PT LDS RZ, [RZ] ;  /* 0x00000000fffff984 */ /* 0x000fe20000000800 */
[----:B------:R-:W-:Y:S01]  /*2c20*/  @!PT LDS RZ, [RZ] ;  /* 0x00000000fffff984 */ /* 0x000fe20000000800 */
[----:B------:R-:W-:Y:S01]  /*2c30*/  @!PT LDS RZ, [RZ] ;  /* 0x00000000fffff984 */ /* 0x000fe20000000800 */
[----:B------:R2:W-:Y:S01]  /*2c40*/  @!P2 LDGSTS.E.BYPASS.LTC128B.128 [R194+0x1000], [R18.64] ;  /* 0x0100000012c2afae */ /* 0x0005e2000b901d60 */
[----:B------:R-:W-:-:S03]  /*2c50*/  ISETP.GE.AND P2, PT, R250, UR12, PT ;  /* 0x0000000cfa007c0c */ /* 0x000fc6000bf46270 */
[----:B------:R-:W-:Y:S04]  /*2c60*/  @P4 STS [R0+0x6000], RZ ;  /* 0x006000ff00004388 */ /* 0x000fe80000000800 */
[----:B------:R-:W-:Y:S04]  /*2c70*/  @P4 STS [R0+0x6004], RZ ;  /* 0x006004ff00004388 */ /* 0x000fe80000000800 */
[----:B------:R-:W-:Y:S04]  /*2c80*/  @P4 STS.64 [R0+0x6008], RZ ;  /* 0x006008ff00004388 */ /* 0x000fe80000000a00 */
[----:B------:R-:W-:Y:S01]  /*2c90*/  @!PT LDS RZ, [RZ] ;  /* 0x00000000fffff984 */ /* 0x000fe20000000800 */
[----:B------:R-:W-:Y:S01]  /*2ca0*/  @!PT LDS RZ, [RZ] ;  /* 0x00000000fffff984 */ /* 0x000fe20000000800 */
[----:B------:R-:W-:Y:S01]  /*2cb0*/  @!PT LDS RZ, [RZ] ;  /* 0x00000000fffff984 */ /* 0x000fe20000000800 */
[----:B------:R1:W-:Y:S01]  /*2cc0*/  @!P4 LDGSTS.E.BYPASS.LTC128B.128 [R0+0x6000], [R10.64] ;  /* 0x060000000a00cfae */ /* 0x0003e2000b901d60 */
[----:B------:R-:W-:-:S03]  /*2cd0*/  @!P3 LEA R6, P4, R4, c[0x0][0x168], 0x1 ;  /* 0x00005a000406ba11 */ /* 0x000fc600078808ff */
[----:B------:R1:W-:Y:S01]  /*2ce0*/  @P3 STS.128 [R0+0x7000], RZ ;  /* 0x007000ff00003388 */ /* 0x0003e20000000c00 */
[----:B------:R-:W-:Y:S01]  /*2cf0*/  @!P3 LEA.HI.X R7, R4, c[0x0][0x16c], R5, 0x1, P4 ;  /* 0x00005b000407ba11 */ /* 0x000fe200020f0c05 */
[C---:B------:R-:W-:Y:S01]  /*2d00*/  IMAD.SHL.U32 R4, R250.reuse, 0x4, RZ ;  /* 0x00000004fa047824 */ /* 0x040fe200078e00ff */
[----:B------:R-:W-:-:S03]  /*2d10*/  SHF.L.U64.HI R5, R250, 0x2, R8 ;  /* 0x00000002fa057819 */ /* 0x000fc60000010208 */
[----:B------:R-:W-:Y:S01]  /*2d20*/  @!PT LDS RZ, [RZ] ;  /* 0x00000000fffff984 */ /* 0x000fe20000000800 */
[----:B------:R-:W-:Y:S01]  /*2d30*/  @!PT LDS RZ, [RZ] ;  /* 0x00000000fffff984 */ /* 0x000fe20000000800 */
[----:B------:R-:W-:Y:S01]  /*2d40*/  @!PT LDS RZ, [RZ] ;  /* 0x00000000fffff984 */ /* 0x000fe20000000800 */
[----:B------:R1:W-:Y:S01]  /*2d50*/  @!P3 LDGSTS.E.BYPASS.LTC128B.128 [R0+0x7000], [R6.64] ;  /* 0x070000000600bfae */ /* 0x0003e2000b901d60 */
[----:B------:R-:W-:-:S03]  /*2d60*/  IADD3 R4, P4, R4, UR9, RZ ;  /* 0x0000000904047c10 */ /* 0x000fc6000ff9e0ff */
[----:B------:R-:W0:Y:S01]  /*2d70*/  LDGDEPBAR ;  /* 0x00000000000079af */ /* 0x000e220000000000 */
[----:B------:R-:W-:-:S05]  /*2d80*/  IADD3.X R5, R5, UR8, RZ, P4, !PT ;  /* 0x0000000805057c10 */ /* 0x000fca000a7fe4ff */
[----:B------:R2:W5:Y:S04]  /*2d90*/  @!P2 LDG.E R228, [R4.64] ;  /* 0x0000002004e4a981 */ /* 0x000568000c1e1900 */
[----:B------:R2:W5:Y:S04]  /*2da0*/  @!P6 LDG.E R229, [R4.64+0x20] ;  /* 0x0000202004e5e981 */ /* 0x000568000c1e1900 */
[----:B------:R2:W5:Y:S01]  /*2db0*/  @!P5 LDG.E R226, [R4.64+0x100] ;  /* 0x0001002004e2d981 */ /* 0x000562000c1e1900 */
[----:B-1----:R-:W-:Y:S01]  /*2dc0*/  SHF.R.S32.HI R0, RZ, 0x1f, R3 ;  /* 0x0000001fff007819 */ /* 0x002fe20000011403 */
[----:B------:R-:W-:-:S04]  /*2dd0*/  DEPBAR.LE SB0, 0x1 ;  /* 0x000080400000791a */ /* 0x000fc80000000000 */
[----:B------:R-:W-:-:S04]  /*2de0*/  @!P1 LEA R6, P3, R3, UR9, 0x2 ;  /* 0x0000000903069c11 */ /* 0x000fc8000f8610ff */
[----:B------:R-:W-:-:S05]  /*2df0*/  @!P1 LEA.HI.X R7, R3, UR8, R0, 0x2, P3 ;  /* 0x0000000803079c11 */ /* 0x000fca00098f1400 */
[----:B------:R2:W5:Y:S04]  /*2e00*/  @!P1 LDG.E R227, [R6.64] ;  /* 0x0000002006e39981 */ /* 0x000568000c1e1900 */
[----:B------:R-:W-:Y:S01]  /*2e10*/  BAR.SYNC.DEFER_BLOCKING 0x0 ;  /* 0x0000000000007b1d */ /* 0x000fe20000010000 */
[----:B------:R-:W-:-:S05]  /*2e20*/  IADD3 R0, R158, 0x1000, RZ ;  /* 0x000010009e007810 */ /* 0x000fca0007ffe0ff */
[----:B------:R2:W1:Y:S04]  /*2e30*/  LDSM.16.M88.4 R112, [R146+0x8000] ;  /* 0x008000009270783b */ /* 0x0004680000000200 */
[----:B------:R2:W3:Y:S04]  /*2e40*/  LDSM.16.M88.4 R116, [R146+0x8400] ;  /* 0x008400009274783b */ /* 0x0004e80000000200 */
[----:B------:R2:W4:Y:S04]  /*2e50*/  LDSM.16.M88.4 R120, [R146+0x8800] ;  /* 0x008800009278783b */ /* 0x0005280000000200 */
[----:B------:R2:W1:Y:S04]  /*2e60*/  LDSM.16.M88.4 R124, [R146+0x8c00] ;  /* 0x008c0000927c783b */ /* 0x0004680000000200 */
[----:B------:R2:W1:Y:S04]  /*2e70*/  LDSM.16.M88.4 R128, [R145+0x8000] ;  /* 0x008000009180783b */ /* 0x0004680000000200 */
[----:B------:R2:W1:Y:S04]  /*2e80*/  LDSM.16.M88.4 R132, [R145+0x8400] ;  /* 0x008400009184783b */ /* 0x0004680000000200 */
[----:B------:R2:W1:Y:S04]  /*2e90*/  LDSM.16.M88.4 R136, [R145+0x8800] ;  /* 0x008800009188783b */ /* 0x0004680000000200 */
[----:B------:R2:W1:Y:S01]  /*2ea0*/  LDSM.16.M88.4 R140, [R145+0x8c00] ;  /* 0x008c0000918c783b */ /* 0x0004620000000200 */
[----:B------:R-:W-:-:S02]  /*2eb0*/  SEL R0, R0, R158, !P0 ;  /* 0x0000009e00007207 */ /* 0x000fc40004000000 */
[----:B------:R-:W-:-:S03]  /*2ec0*/  IADD3 R3, R152, 0x1000, RZ ;  /* 0x0000100098037810 */ /* 0x000fc60007ffe0ff */
[----:B------:R-:W-:Y:S01]  /*2ed0*/  IMAD.SHL.U32 R144, R0, 0x2, RZ ;  /* 0x0000000200907824 */ /* 0x000fe200078e00ff */
[----:B------:R-:W-:Y:S02]  /*2ee0*/  SEL R3, R3, R152, !P0 ;  /* 0x0000009803037207 */ /* 0x000fe40004000000 */
[C---:B------:R-:W-:Y:S01]  /*2ef0*/  IADD3 R0, R250.reuse, -0x80, RZ ;  /* 0xffffff80fa007810 */ /* 0x040fe20007ffe0ff */
[C---:B------:R-:W-:Y:S01]  /*2f00*/  IMAD.SHL.U32 R245, R250.reuse, 0x4, RZ ;  /* 0x00000004faf57824 */ /* 0x040fe200078e00ff */
[----:B------:R-:W-:Y:S01]  /*2f10*/  SHF.L.U64.HI R246, R250, 0x2, R8 ;  /* 0x00000002faf67819 */ /* 0x000fe20000010208 */
[----:B------:R-:W-:Y:S02]  /*2f20*/  IMAD.SHL.U32 R3, R3, 0x2, RZ ;  /* 0x0000000203037824 */ /* 0x000fe400078e00ff */
[----:B------:R-:W-:Y:S02]  /*2f30*/  IMAD.SHL.U32 R244, R0, 0x4, RZ ;  /* 0x0000000400f47824 */ /* 0x000fe400078e00ff */
[----:B---3--:R-:W-:-:S02]  /*2f40*/  IMAD.IADD R151, R150, 0x1, R153 ;  /* 0x0000000196977824 */ /* 0x008fc400078e0299 */
.L_x_9:
[----:B------:R-:W0:Y:S01]  /*2f50*/  LDGDEPBAR ;  /* 0x00000000000079af */ /* 0x000e220000000000 */
[----:B------:R-:W-:Y:S01]  /*2f60*/  IMAD.IADD R0, R153, 0x1, R144 ;  /* 0x0000000199007824 */ /* 0x000fe200078e0290 */
[----:B------:R-:W-:Y:S01]  /*2f70*/  PLOP3.LUT P0, PT, PT, PT, UP0, 0x80, 0x0 ;  /* 0x000000000000781c */ /* 0x000fe20003f0f008 */
[----:B------:R-:W-:Y:S01]  /*2f80*/  IMAD.U32 R159, RZ, RZ, UR30 ;  /* 0x0000001eff9f7e24 */ /* 0x000fe2000f8e00ff */
[----:B------:R-:W-:Y:S01]  /*2f90*/  PLOP3.LUT P1, PT, PT, PT, UP0, 0x80, 0x0 ;  /* 0x000000000000781c */ /* 0x000fe20003f2f008 */
[C---:B-----5:R-:W-:Y:S01]  /*2fa0*/  FMUL.FTZ R160, R228.reuse, 1.4426950216293334961 ;  /* 0x3fb8aa3be4a07820 */ /* 0x060fe20000410000 */
[----:B------:R-:W-:Y:S01]  /*2fb0*/  PLOP3.LUT P5, PT, PT, PT, UP0, 0x80, 0x0 ;  /* 0x000000000000781c */ /* 0x000fe20003faf008 */
[----:B------:R-:W-:Y:S01]  /*2fc0*/  UISETP.GE.AND UP5, UPT, UR5, 0x1, UPT ;  /* 0x000000010500788c */ /* 0x000fe2000bfa6270 */
[----:B------:R-:W-:Y:S02]  /*2fd0*/  PLOP3.LUT P4, PT, PT, PT, UP0, 0x80, 0x0 ;  /* 0x000000000000781c */ /* 0x000fe40003f8f008 */
[----:B------:R-:W-:Y:S02]  /*2fe0*/  FSETP.NEU.FTZ.AND P2, PT, R228, -INF , PT ;  /* 0xff800000e400780b */ /* 0x000fe40003f5d000 */
[----:B------:R-:W-:Y:S02]  /*2ff0*/  PLOP3.LUT P3, PT, PT, PT, UP0, 0x80, 0x0 ;  /* 0x000000000000781c */ /* 0x000fe40003f6f008 */
[----:B------:R-:W-:Y:S01]  /*3000*/  FSEL R160, R160, RZ, P2 ;  /* 0x000000ffa0a07208 */ /* 0x000fe20001000000 */
[----:B------:R-:W-:Y:S01]  /*3010*/  @P0 IMAD R159, R159, 0x80, R248 ;  /* 0x000000809f9f0824 */ /* 0x000fe200078e02f8 */
[----:B------:R-:W-:Y:S02]  /*3020*/  PLOP3.LUT P0, PT, PT, PT, UP0, 0x80, 0x0 ;  /* 0x000000000000781c */ /* 0x000fe40003f0f008 */
[----:B------:R-:W-:Y:S02]  /*3030*/  FSETP.NEU.FTZ.AND P2, PT, R229, -INF , PT ;  /* 0xff800000e500780b */ /* 0x000fe40003f5d000 */
[C---:B------:R-:W-:Y:S02]  /*3040*/  @P5 ISETP.GE.AND P5, PT, R159.reuse, UR4, PT ;  /* 0x000000049f005c0c */ /* 0x040fe4000bfa6270 */
[----:B------:R-:W-:Y:S01]  /*3050*/  PLOP3.LUT P6, PT, PT, PT, UP0, 0x80, 0x0 ;  /* 0x000000000000781c */ /* 0x000fe20003fcf008 */
[----:B------:R-:W-:Y:S04]  /*3060*/  DEPBAR.LE SB0, 0x0 ;  /* 0x000080000000791a */ /* 0x000fe80000000000 */
[----:B------:R-:W-:Y:S08]  /*3070*/  BAR.SYNC.DEFER_BLOCKING 0x0 ;  /* 0x0000000000007b1d */ /* 0x000ff00000010000 */
[----:B------:R-:W-:Y:S08]  /*3080*/  LDSM.16.M88.4 R64, [R144] ;  /* 0x000000009040783b */ /* 0x000ff00000000200 */
[----:B--2---:R-:W2:Y:S08]  /*3090*/  LDSM.16.M88.4 R16, [R146+0x6000] ;  /* 0x006000009210783b */ /* 0x004eb00000000200 */
[----:B------:R-:W3:Y:S08]  /*30a0*/  LDSM.16.M88.4 R60, [R144+0x1000] ;  /* 0x00100000903c783b */ /* 0x000ef00000000200 */
[----:B------:R-:W4:Y:S08]  /*30b0*/  LDSM.16.M88.4 R32, [R146+0x6400] ;  /* 0x006400009220783b */ /* 0x000f300000000200 */
[----:B------:R-:W1:Y:S08]  /*30c0*/  LDSM.16.M88.4 R48, [R146+0x6800] ;  /* 0x006800009230783b */ /* 0x000e700000000200 */
[----:B------:R-:W1:Y:S01]  /*30d0*/  LDSM.16.M88.4 R100, [R146+0x6c00] ;  /* 0x006c00009264783b */ /* 0x000e620000000200 */
[-C--:B--2---:R-:W-:Y:S07]  /*30e0*/  HMMA.16816.F32.BF16 R4, R64, R16.reuse, RZ ;  /* 0x000000104004723c */ /* 0x084fee00000418ff */
[----:B------:R-:W-:Y:S01]  /*30f0*/  LDSM.16.M88.4 R104, [R0] ;  /* 0x000000000068783b */ /* 0x000fe20000000200 */
[C---:B---3--:R-:W-:Y:S07]  /*3100*/  HMMA.16816.F32.BF16 R8, R60.reuse, R16, RZ ;  /* 0x000000103c08723c */ /* 0x048fee00000418ff */
[----:B------:R-:W2:Y:S01]  /*3110*/  LDSM.16.M88.4 R108, [R145+0x6000] ;  /* 0x00600000916c783b */ /* 0x000ea20000000200 */
[-C--:B------:R-:W-:Y:S08]  /*3120*/  HMMA.16816.F32.BF16 R12, R60, R18.reuse, RZ ;  /* 0x000000123c0c723c */ /* 0x080ff000000418ff */
[C---:B------:R-:W-:Y:S08]  /*3130*/  HMMA.16816.F32.BF16 R16, R64.reuse, R18, RZ ;  /* 0x000000124010723c */ /* 0x040ff000000418ff */
[-C--:B----4-:R-:W-:Y:S08]  /*3140*/  HMMA.16816.F32.BF16 R20, R64, R32.reuse, RZ ;  /* 0x000000204014723c */ /* 0x090ff000000418ff */
[C---:B------:R-:W-:Y:S08]  /*3150*/  HMMA.16816.F32.BF16 R24, R60.reuse, R32, RZ ;  /* 0x000000203c18723c */ /* 0x040ff000000418ff */
[-C--:B------:R-:W-:Y:S08]  /*3160*/  HMMA.16816.F32.BF16 R28, R60, R34.reuse, RZ ;  /* 0x000000223c1c723c */ /* 0x080ff000000418ff */
[C---:B------:R-:W-:Y:S08]  /*3170*/  HMMA.16816.F32.BF16 R32, R64.reuse, R34, RZ ;  /* 0x000000224020723c */ /* 0x040ff000000418ff */
[-C--:B-1----:R-:W-:Y:S08]  /*3180*/  HMMA.16816.F32.BF16 R36, R64, R48.reuse, RZ ;  /* 0x000000304024723c */ /* 0x082ff000000418ff */
[C---:B------:R-:W-:Y:S08]  /*3190*/  HMMA.16816.F32.BF16 R40, R60.reuse, R48, RZ ;  /* 0x000000303c28723c */ /* 0x040ff000000418ff */
[-C--:B------:R-:W-:Y:S08]  /*31a0*/  HMMA.16816.F32.BF16 R44, R60, R50.reuse, RZ ;  /* 0x000000323c2c723c */ /* 0x080ff000000418ff */
[C---:B------:R-:W-:Y:S08]  /*31b0*/  HMMA.16816.F32.BF16 R48, R64.reuse, R50, RZ ;  /* 0x000000324030723c */ /* 0x040ff000000418ff */
[-C--:B------:R-:W-:Y:S08]  /*31c0*/  HMMA.16816.F32.BF16 R52, R64, R100.reuse, RZ ;  /* 0x000000644034723c */ /* 0x080ff000000418ff */
[C---:B------:R-:W-:Y:S08]  /*31d0*/  HMMA.16816.F32.BF16 R56, R60.reuse, R100, RZ ;  /* 0x000000643c38723c */ /* 0x040ff000000418ff */
[-C--:B------:R-:W-:Y:S08]  /*31e0*/  HMMA.16816.F32.BF16 R60, R60, R102.reuse, RZ ;  /* 0x000000663c3c723c */ /* 0x080ff000000418ff */
[----:B------:R-:W-:Y:S01]  /*31f0*/  HMMA.16816.F32.BF16 R64, R64, R102, RZ ;  /* 0x000000664040723c */ /* 0x000fe200000418ff */
[----:B------:R1:W3:Y:S07]  /*3200*/  LDSM.16.M88.4 R100, [R0+0x1000] ;  /* 0x001000000064783b */ /* 0x0002ee0000000200 */
[-C--:B--2---:R-:W-:Y:S01]  /*3210*/  HMMA.16816.F32.BF16 R4, R104, R108.reuse, R4 ;  /* 0x0000006c6804723c */ /* 0x084fe20000041804 */
[----:B-1----:R-:W-:Y:S02]  /*3220*/  @P1 IADD3 R0, R159, 0x1, RZ ;  /* 0x000000019f001810 */ /* 0x002fe40007ffe0ff */
[----:B------:R-:W-:Y:S02]  /*3230*/  PLOP3.LUT P1, PT, PT, PT, UP0, 0x80, 0x0 ;  /* 0x000000000000781c */ /* 0x000fe40003f2f008 */
[----:B------:R-:W-:Y:S01]  /*3240*/  @P4 ISETP.GE.AND P4, PT, R0, UR4, PT ;  /* 0x0000000400004c0c */ /* 0x000fe2000bf86270 */
[----:B------:R-:W-:Y:S11]  /*3250*/  FMUL.FTZ R0, R229, 1.4426950216293334961 ;  /* 0x3fb8aa3be5007820 */ /* 0x000ff60000410000 */
[----:B------:R-:W-:Y:S07]  /*3260*/  @!UPT UIADD3 URZ, URZ, URZ, URZ ;  /* 0x0000003f3f3ff290 */ /* 0x000fee000fffe03f */
[----:B------:R-:W-:Y:S02]  /*3270*/  @P0 FSEL R4, R4, -INF , !P5 ;  /* 0xff80000004040808 */ /* 0x000fe40006800000 */
[----:B------:R-:W-:Y:S03]  /*3280*/  PLOP3.LUT P0, PT, PT, PT, UP0, 0x80, 0x0 ;  /* 0x000000000000781c */ /* 0x000fe60003f0f008 */
[--C-:B------:R-:W-:Y:S04]  /*3290*/  FFMA.FTZ R4, R4, c[0x0][0x23c], -R160.reuse ;  /* 0x00008f0004047a23 */ /* 0x100fe800000108a0 */
[----:B------:R1:W-:Y:S01]  /*32a0*/  MUFU.EX2 R174, R4 ;  /* 0x0000000400ae7308 */ /* 0x0003e20000000800 */
[----:B------:R-:W-:Y:S01]  /*32b0*/  @P1 FSEL R5, R5, -INF , !P4 ;  /* 0xff80000005051808 */ /* 0x000fe20006000000 */
[C---:B---3--:R-:W-:Y:S01]  /*32c0*/  HMMA.16816.F32.BF16 R8, R100.reuse, R108, R8 ;  /* 0x0000006c6408723c */ /* 0x048fe20000041808 */
[----:B------:R-:W-:Y:S03]  /*32d0*/  PLOP3.LUT P1, PT, PT, PT, UP0, 0x80, 0x0 ;  /* 0x000000000000781c */ /* 0x000fe60003f2f008 */
[----:B------:R-:W-:Y:S01]  /*32e0*/  @P0 FSEL R6, R6, -INF , !P5 ;  /* 0xff80000006060808 */ /* 0x000fe20006800000 */
[----:B------:R-:W-:Y:S01]  /*32f0*/  FFMA.FTZ R5, R5, c[0x0][0x23c], -R160 ;  /* 0x00008f0005057a23 */ /* 0x000fe200000108a0 */
[----:B------:R-:W-:Y:S01]  /*3300*/  PLOP3.LUT P0, PT, PT, PT, UP0, 0x80, 0x0 ;  /* 0x000000000000781c */ /* 0x000fe20003f0f008 */
[----:B------:R-:W-:Y:S01]  /*3310*/  FMUL.FTZ R108, R226, 1.4426950216293334961 ;  /* 0x3fb8aa3be26c7820 */ /* 0x000fe20000410000 */
[----:B------:R-:W-:Y:S01]  /*3320*/  FSEL R109, R0, RZ, P2 ;  /* 0x000000ff006d7208 */ /* 0x000fe20001000000 */
[----:B------:R-:W2:Y:S01]  /*3330*/  MUFU.EX2 R168, R5 ;  /* 0x0000000500a87308 */ /* 0x000ea20000000800 */
[----:B------:R-:W-:Y:S01]  /*3340*/  FSETP.NEU.FTZ.AND P2, PT, R226, -INF , PT ;  /* 0xff800000e200780b */ /* 0x000fe20003f5d000 */
[-C--:B------:R-:W-:Y:S01]  /*3350*/  HMMA.16816.F32.BF16 R12, R100, R110.reuse, R12 ;  /* 0x0000006e640c723c */ /* 0x080fe2000004180c */
[----:B------:R-:W-:Y:S02]  /*3360*/  FMUL.FTZ R0, R227, 1.4426950216293334961 ;  /* 0x3fb8aa3be3007820 */ /* 0x000fe40000410000 */
[----:B------:R-:W-:Y:S01]  /*3370*/  @P1 FSEL R7, R7, -INF , !P4 ;  /* 0xff80000007071808 */ /* 0x000fe20006000000 */
[--C-:B------:R-:W-:Y:S01]  /*3380*/  FFMA.FTZ R6, R6, c[0x0][0x23c], -R109.reuse ;  /* 0x00008f0006067a23 */ /* 0x100fe2000001086d */
[----:B------:R-:W-:Y:S02]  /*3390*/  PLOP3.LUT P1, PT, PT, PT, UP0, 0x80, 0x0 ;  /* 0x000000000000781c */ /* 0x000fe40003f2f008 */
[----:B------:R-:W-:Y:S01]  /*33a0*/  FSEL R108, R108, RZ, P2 ;  /* 0x000000ff6c6c7208 */ /* 0x000fe20001000000 */
[----:B------:R-:W-:Y:S01]  /*33b0*/  MUFU.EX2 R235, R6 ;  /* 0x0000000600eb7308 */ /* 0x000fe20000000800 */
[--C-:B------:R-:W-:Y:S01]  /*33c0*/  FFMA.FTZ R7, R7, c[0x0][0x23c], -R109.reuse ;  /* 0x00008f0007077a23 */ /* 0x100fe2000001086d */
[C---:B------:R-:W-:Y:S01]  /*33d0*/  HMMA.16816.F32.BF16 R16, R104.reuse, R110, R16 ;  /* 0x0000006e6810723c */ /* 0x040fe20000041810 */
[----:B------:R-:W-:Y:S02]  /*33e0*/  FSETP.NEU.FTZ.AND P2, PT, R227, -INF , PT ;  /* 0xff800000e300780b */ /* 0x000fe40003f5d000 */
[----:B-1----:R-:W-:Y:S02]  /*33f0*/  @P3 IADD3 R4, R159, 0x8, RZ ;  /* 0x000000089f043810 */ /* 0x002fe40007ffe0ff */
[----:B------:R-:W-:Y:S02]  /*3400*/  FSEL R0, R0, RZ, P2 ;  /* 0x000000ff00007208 */ /* 0x000fe40001000000 */
[----:B------:R-:W-:Y:S01]  /*3410*/  PLOP3.LUT P2, PT, PT, PT, UP0, 0x80, 0x0 ;  /* 0x000000000000781c */ /* 0x000fe20003f4f008 */
[----:B------:R1:W-:Y:S01]  /*3420*/  MUFU.EX2 R232, R7 ;  /* 0x0000000700e87308 */ /* 0x0003e20000000800 */
[----:B------:R-:W-:Y:S02]  /*3430*/  PLOP3.LUT P3, PT, PT, PT, UP0, 0x80, 0x0 ;  /* 0x000000000000781c */ /* 0x000fe40003f6f008 */
[----:B------:R-:W-:Y:S02]  /*3440*/  @P6 ISETP.GE.AND P6, PT, R4, UR4, PT ;  /* 0x0000000404006c0c */ /* 0x000fe4000bfc6270 */
[----:B------:R-:W-:Y:S02]  /*3450*/  @P1 FSEL R9, R9, -INF , !P4 ;  /* 0xff80000009091808 */ /* 0x000fe40006000000 */
[----:B------:R-:W-:Y:S02]  /*3460*/  PLOP3.LUT P1, PT, PT, PT, UP0, 0x80, 0x0 ;  /* 0x000000000000781c */ /* 0x000fe40003f2f008 */
[----:B------:R-:W-:Y:S01]  /*3470*/  @P0 FSEL R8, R8, -INF , !P5 ;  /* 0xff80000008080808 */ /* 0x000fe20006800000 */
[--C-:B------:R-:W-:Y:S01]  /*3480*/  FFMA.FTZ R9, R9, c[0x0][0x23c], -R108.reuse ;  /* 0x00008f0009097a23 */ /* 0x100fe2000001086c */
[----:B------:R-:W-:Y:S02]  /*3490*/  PLOP3.LUT P0, PT, PT, PT, UP0, 0x80, 0x0 ;  /* 0x000000000000781c */ /* 0x000fe40003f0f008 */
[----:B------:R-:W-:Y:S01]  /*34a0*/  @P2 IADD3 R4, R159, 0x9, RZ ;  /* 0x000000099f042810 */ /* 0x000fe20007ffe0ff */
[----:B------:R-:W-:Y:S01]  /*34b0*/  MUFU.EX2 R238, R9 ;  /* 0x0000000900ee7308 */ /* 0x000fe20000000800 */
[----:B------:R-:W-:Y:S01]  /*34c0*/  FFMA.FTZ R8, R8, c[0x0][0x23c], -R108 ;  /* 0x00008f0008087a23 */ /* 0x000fe2000001086c */
[----:B------:R-:W-:Y:S02]  /*34d0*/  PLOP3.LUT P2, PT, PT, PT, UP0, 0x80, 0x0 ;  /* 0x000000000000781c */ /* 0x000fe40003f4f008 */
[----:B------:R-:W-:Y:S02]  /*34e0*/  @P3 ISETP.GE.AND P3, PT, R4, UR4, PT ;  /* 0x0000000404003c0c */ /* 0x000fe4000bf66270 */
[----:B------:R-:W-:Y:S02]  /*34f0*/  @P1 FSEL R11, R11, -INF , !P4 ;  /* 0xff8000000b0b1808 */ /* 0x000fe40006000000 */
[----:B------:R-:W-:Y:S02]  /*3500*/  PLOP3.LUT P1, PT, PT, PT, UP0, 0x80, 0x0 ;  /* 0x000000000000781c */ /* 0x000fe40003f2f008 */
[----:B------:R3:W-:Y:S01]  /*3510*/  MUFU.EX2 R239, R8 ;  /* 0x0000000800ef7308 */ /* 0x0007e20000000800 */
[----:B-1----:R-:W1:Y:S01]  /*3520*/  LDSM.16.M88.4 R4, [R145+0x6400] ;  /* 0x006400009104783b */ /* 0x002e620000000200 */
[----:B------:R-:W-:Y:S01]  /*3530*/  @P0 FSEL R10, R10, -INF , !P5 ;  /* 0xff8000000a0a0808 */ /* 0x000fe20006800000 */
[--C-:B------:R-:W-:Y:S01]  /*3540*/  FFMA.FTZ R11, R11, c[0x0][0x23c], -R0.reuse ;  /* 0x00008f000b0b7a23 */ /* 0x100fe20000010800 */
[----:B------:R-:W-:Y:S02]  /*3550*/  PLOP3.LUT P0, PT, PT, PT, UP0, 0x80, 0x0 ;  /* 0x000000000000781c */ /* 0x000fe40003f0f008 */
[----:B------:R-:W-:Y:S01]  /*3560*/  PLOP3.LUT P4, PT, PT, PT, UP0, 0x80, 0x0 ;  /* 0x000000000000781c */ /* 0x000fe20003f8f008 */
[----:B------:R-:W-:Y:S01]  /*3570*/  FFMA.FTZ R10, R10, c[0x0][0x23c], -R0 ;  /* 0x00008f000a0a7a23 */ /* 0x000fe20000010800 */
[----:B------:R-:W-:Y:S02]  /*3580*/  PLOP3.LUT P5, PT, PT, PT, UP0, 0x80, 0x0 ;  /* 0x000000000000781c */ /* 0x000fe40003faf008 */
[----:B------:R-:W-:Y:S01]  /*3590*/  MUFU.EX2 R242, R11 ;  /* 0x0000000b00f27308 */ /* 0x000fe20000000800 */
[----:B------:R-:W-:Y:S02]  /*35a0*/  @P1 FSEL R13, R13, -INF , !P3 ;  /* 0xff8000000d0d1808 */ /* 0x000fe40005800000 */
[----:B------:R-:W-:Y:S03]  /*35b0*/  PLOP3.LUT P1, PT, PT, PT, UP0, 0x80, 0x0 ;  /* 0x000000000000781c */ /* 0x000fe60003f2f008 */
[--C-:B------:R-:W-:Y:S01]  /*35c0*/  FFMA.FTZ R13, R13, c[0x0][0x23c], -R108.reuse ;  /* 0x00008f000d0d7a23 */ /* 0x100fe2000001086c */
[----:B------:R-:W-:Y:S02]  /*35d0*/  @P0 FSEL R12, R12, -INF , !P6 ;  /* 0xff8000000c0c0808 */ /* 0x000fe40007000000 */
[----:B------:R-:W-:Y:S01]  /*35e0*/  PLOP3.LUT P0, PT, PT, PT, UP0, 0x80, 0x0 ;  /* 0x000000000000781c */ /* 0x000fe20003f0f008 */
[----:B------:R4:W-:Y:S02]  /*35f0*/  MUFU.EX2 R243, R10 ;  /* 0x0000000a00f37308 */ /* 0x0009e40000000800 */
[----:B------:R-:W-:Y:S01]  /*3600*/  FFMA.FTZ R12, R12, c[0x0][0x23c], -R108 ;  /* 0x00008f000c0c7a23 */ /* 0x000fe2000001086c */
[----:B---3--:R-:W-:Y:S03]  /*3610*/  @P4 IADD3 R8, R159, 0x10, RZ ;  /* 0x000000109f084810 */ /* 0x008fe60007ffe0ff */
[----:B------:R-:W-:Y:S02]  /*3620*/  @P1 FSEL R15, R15, -INF , !P3 ;  /* 0xff8000000f0f1808 */ /* 0x000fe40005800000 */
[----:B------:R-:W-:Y:S02]  /*3630*/  PLOP3.LUT P1, PT, PT, PT, UP0, 0x80, 0x0 ;  /* 0x000000000000781c */ /* 0x000fe40003f2f008 */
[----:B------:R-:W-:Y:S01]  /*3640*/  MUFU.EX2 R237, R12 ;  /* 0x0000000c00ed7308 */ /* 0x000fe20000000800 */
[----:B------:R-:W-:Y:S01]  /*3650*/  PLOP3.LUT P4, PT, PT, PT, UP0, 0x80, 0x0 ;  /* 0x000000000000781c */ /* 0x000fe20003f8f008 */
[--C-:B------:R-:W-:Y:S01]  /*3660*/  FFMA.FTZ R15, R15, c[0x0][0x23c], -R0.reuse ;  /* 0x00008f000f0f7a23 */ /* 0x100fe20000010800 */
[----:B------:R-:W-:Y:S02]  /*3670*/  @P0 FSEL R14, R14, -INF , !P6 ;  /* 0xff8000000e0e0808 */ /* 0x000fe40007000000 */
[----:B------:R-:W-:Y:S02]  /*3680*/  PLOP3.LUT P0, PT, PT, PT, UP0, 0x80, 0x0 ;  /* 0x000000000000781c */ /* 0x000fe40003f0f008 */
[----:B------:R-:W-:Y:S01]  /*3690*/  @P5 ISETP.GE.AND P5, PT, R8, UR4, PT ;  /* 0x0000000408005c0c */ /* 0x000fe2000bfa6270 */
[----:B------:R-:W-:Y:S01]  /*36a0*/  FFMA.FTZ R14, R14, c[0x0][0x23c], -R0 ;  /* 0x00008f000e0e7a23 */ /* 0x000fe20000010800 */
[----:B------:R-:W-:Y:S01]  /*36b0*/  @P2 IADD3 R8, R159, 0x11, RZ ;  /* 0x000000119f082810 */ /* 0x000fe20007ffe0ff */
[----:B------:R-:W-:Y:S01]  /*36c0*/  MUFU.EX2 R236, R13 ;  /* 0x0000000d00ec7308 */ /* 0x000fe20000000800 */
[----:B------:R-:W-:Y:S01]  /*36d0*/  @P1 FSEL R17, R17, -INF , !P3 ;  /* 0xff80000011111808 */ /* 0x000fe20005800000 */
[-C--:B-1----:R-:W-:Y:S01]  /*36e0*/  HMMA.16816.F32.BF16 R20, R104, R4.reuse, R20 ;  /* 0x000000046814723c */ /* 0x082fe20000041814 */
[----:B------:R-:W-:Y:S02]  /*36f0*/  PLOP3.LUT P1, PT, PT, PT, UP0, 0x80, 0x0 ;  /* 0x000000000000781c */ /* 0x000fe40003f2f008 */
[----:B------:R-:W-:Y:S01]  /*3700*/  @P4 ISETP.GE.AND P4, PT, R8, UR4, PT ;  /* 0x0000000408004c0c */ /* 0x000fe2000bf86270 */
[--C-:B------:R-:W-:Y:S01]  /*3710*/  FFMA.FTZ R17, R17, c[0x0][0x23c], -R160.reuse ;  /* 0x00008f0011117a23 */ /* 0x100fe200000108a0 */
[----:B------:R-:W-:Y:S02]  /*3720*/  PLOP3.LUT P2, PT, PT, PT, UP0, 0x80, 0x0 ;  /* 0x000000000000781c */ /* 0x000fe40003f4f008 */
[----:B------:R-:W-:Y:S01]  /*3730*/  @P0 FSEL R16, R16, -INF , !P6 ;  /* 0xff80000010100808 */ /* 0x000fe20007000000 */
[----:B------:R-:W-:Y:S01]  /*3740*/  MUFU.EX2 R167, R17 ;  /* 0x0000001100a77308 */ /* 0x000fe20000000800 */
[----:B------:R-:W-:Y:S01]  /*3750*/  PLOP3.LUT P0, PT, PT, PT, UP0, 0x80, 0x0 ;  /* 0x000000000000781c */ /* 0x000fe20003f0f008 */
[C---:B------:R-:W-:Y:S02]  /*3760*/  HMMA.16816.F32.BF16 R24, R100.reuse, R4, R24 ;  /* 0x000000046418723c */ /* 0x040fe40000041818 */
[--C-:B------:R-:W-:Y:S02]  /*3770*/  FFMA.FTZ R16, R16, c[0x0][0x23c], -R160.reuse ;  /* 0x00008f0010107a23 */ /* 0x100fe400000108a0 */
[----:B------:R-:W-:Y:S02]  /*3780*/  @P1 FSEL R19, R19, -INF , !P3 ;  /* 0xff80000013131808 */ /* 0x000fe40005800000 */
[----:B------:R-:W-:Y:S02]  /*3790*/  PLOP3.LUT P1, PT, PT, PT, UP0, 0x80, 0x0 ;  /* 0x000000000000781c */ /* 0x000fe40003f2f008 */
[----:B------:R-:W1:Y:S01]  /*37a0*/  MUFU.EX2 R173, R16 ;  /* 0x0000001000ad7308 */ /* 0x000e620000000800 */
[----:B------:R-:W-:Y:S01]  /*37b0*/  PLOP3.LUT P3, PT, PT, PT, UP0, 0x80, 0x0 ;  /* 0x000000000000781c */ /* 0x000fe20003f6f008 */
[-C--:B------:R-:W-:Y:S02]  /*37c0*/  HMMA.16816.F32.BF16 R28, R100, R6.reuse, R28 ;  /* 0x00000006641c723c */ /* 0x080fe4000004181c */
[----:B------:R-:W-:Y:S01]  /*37d0*/  @P0 FSEL R18, R18, -INF , !P6 ;  /* 0xff80000012120808 */ /* 0x000fe20007000000 */
[--C-:B------:R-:W-:Y:S01]  /*37e0*/  FFMA.FTZ R19, R19, c[0x0][0x23c], -R109.reuse ;  /* 0x00008f0013137a23 */ /* 0x100fe2000001086d */
[----:B------:R-:W-:Y:S02]  /*37f0*/  PLOP3.LUT P0, PT, PT, PT, UP0, 0x80, 0x0 ;  /* 0x000000000000781c */ /* 0x000fe40003f0f008 */
[----:B------:R-:W-:Y:S01]  /*3800*/  PLOP3.LUT P6, PT, PT, PT, UP0, 0x80, 0x0 ;  /* 0x000000000000781c */ /* 0x000fe20003fcf008 */
[--C-:B------:R-:W-:Y:S01]  /*3810*/  FFMA.FTZ R18, R18, c[0x0][0x23c], -R109.reuse ;  /* 0x00008f0012127a23 */ /* 0x100fe2000001086d */
[----:B------:R-:W-:Y:S01]  /*3820*/  MUFU.EX2 R220, R19 ;  /* 0x0000001300dc7308 */ /* 0x000fe20000000800 */
[----:B------:R-:W-:Y:S01]  /*3830*/  @P1 FSEL R21, R21, -INF , !P4 ;  /* 0xff80000015151808 */ /* 0x000fe20006000000 */
[C---:B------:R-:W-:Y:S01]  /*3840*/  HMMA.16816.F32.BF16 R32, R104.reuse, R6, R32 ;  /* 0x000000066820723c */ /* 0x040fe20000041820 */
[----:B------:R-:W-:Y:S02]  /*3850*/  PLOP3.LUT P1, PT, PT, PT, UP0, 0x80, 0x0 ;  /* 0x000000000000781c */ /* 0x000fe40003f2f008 */
[----:B------:R-:W-:Y:S01]  /*3860*/  @P3 IADD3 R4, R159, 0x18, RZ ;  /* 0x000000189f043810 */ /* 0x000fe20007ffe0ff */
[--C-:B------:R-:W-:Y:S01]  /*3870*/  FFMA.FTZ R21, R21, c[0x0][0x23c], -R160.reuse ;  /* 0x00008f0015157a23 */ /* 0x100fe200000108a0 */
[----:B------:R-:W-:Y:S02]  /*3880*/  PLOP3.LUT P3, PT, PT, PT, UP0, 0x80, 0x0 ;  /* 0x000000000000781c */ /* 0x000fe40003f6f008 */
[----:B------:R-:W-:Y:S01]  /*3890*/  @P0 FSEL R20, R20, -INF , !P5 ;  /* 0xff80000014140808 */ /* 0x000fe20006800000 */
[----:B------:R-:W3:Y:S01]  /*38a0*/  MUFU.EX2 R222, R18 ;  /* 0x0000001200de7308 */ /* 0x000ee20000000800 */
[----:B------:R-:W-:Y:S02]  /*38b0*/  PLOP3.LUT P0, PT, PT, PT, UP0, 0x80, 0x0 ;  /* 0x000000000000781c */ /* 0x000fe40003f0f008 */
[----:B------:R-:W-:Y:S01]  /*38c0*/  @P6 ISETP.GE.AND P6, PT, R4, UR4, PT ;  /* 0x0000000404006c0c */ /* 0x000fe2000bfc6270 */
[----:B------:R-:W-:Y:S01]  /*38d0*/  FFMA.FTZ R20, R20, c[0x0][0x23c], -R160 ;  /* 0x00008f0014147a23 */ /* 0x000fe200000108a0 */
[----:B------:R-:W-:Y:S02]  /*38e0*/  @P2 IADD3 R4, R159, 0x19, RZ ;  /* 0x000000199f042810 */ /* 0x000fe40007ffe0ff */
[----:B------:R-:W-:Y:S02]  /*38f0*/  @P1 FSEL R23, R23, -INF , !P4 ;  /* 0xff80000017171808 */ /* 0x000fe40006000000 */
[----:B------:R-:W-:Y:S01]  /*3900*/  PLOP3.LUT P1, PT, PT, PT, UP0, 0x80, 0x0 ;  /* 0x000000000000781c */ /* 0x000fe20003f2f008 */
[----:B------:R-:W-:Y:S01]  /*3910*/  MUFU.EX2 R241, R14 ;  /* 0x0000000e00f17308 */ /* 0x000fe20000000800 */
[----:B------:R-:W-:Y:S01]  /*3920*/  @P3 ISETP.GE.AND P3, PT, R4, UR4, PT ;  /* 0x0000000404003c0c */ /* 0x000fe2000bf66270 */
[--C-:B------:R-:W-:Y:S01]  /*3930*/  FFMA.FTZ R23, R23, c[0x0][0x23c], -R109.reuse ;  /* 0x00008f0017177a23 */ /* 0x100fe2000001086d */
[----:B------:R-:W1:Y:S01]  /*3940*/  LDSM.16.M88.4 R4, [R145+0x6800] ;  /* 0x006800009104783b */ /* 0x000e620000000200 */
[----:B------:R-:W-:Y:S02]  /*3950*/  @P0 FSEL R22, R22, -INF , !P5 ;  /* 0xff80000016160808 */ /* 0x000fe40006800000 */
[----:B------:R-:W-:Y:S02]  /*3960*/  PLOP3.LUT P0, PT, PT, PT, UP0, 0x80, 0x0 ;  /* 0x000000000000781c */ /* 0x000fe40003f0f008 */
[----:B------:R-:W-:Y:S01]  /*3970*/  PLOP3.LUT P2, PT, PT, PT, UP0, 0x80, 0x0 ;  /* 0x000000000000781c */ /* 0x000fe20003f4f008 */
[--C-:B------:R-:W-:Y:S01]  /*3980*/  FFMA.FTZ R22, R22, c[0x0][0x23c], -R109.reuse ;  /* 0x00008f0016167a23 */ /* 0x100fe2000001086d */
[----:B------:R-:W-:Y:S02]  /*3990*/  MUFU.EX2 R240, R15 ;  /* 0x0000000f00f07308 */ /* 0x000fe40000000800 */
[----:B------:R-:W-:Y:S02]  /*39a0*/  @P1 FSEL R25, R25, -INF , !P4 ;  /* 0xff80000019191808 */ /* 0x000fe40006000000 */
[----:B------:R-:W-:Y:S03]  /*39b0*/  PLOP3.LUT P1, PT, PT, PT, UP0, 0x80, 0x0 ;  /* 0x000000000000781c */ /* 0x000fe60003f2f008 */
[--C-:B------:R-:W-:Y:S02]  /*39c0*/  FFMA.FTZ R25, R25, c[0x0][0x23c], -R108.reuse ;  /* 0x00008f0019197a23 */ /* 0x100fe4000001086c */
[----:B------:R-:W-:Y:S01]  /*39d0*/  @P0 FSEL R24, R24, -INF , !P5 ;  /* 0xff80000018180808 */ /* 0x000fe20006800000 */
[----:B------:R-:W-:Y:S01]  /*39e0*/  MUFU.EX2 R172, R20 ;  /* 0x0000001400ac7308 */ /* 0x000fe20000000800 */
[----:B------:R-:W-:Y:S03]  /*39f0*/  PLOP3.LUT P0, PT, PT, PT, UP0, 0x80, 0x0 ;  /* 0x000000000000781c */ /* 0x000fe60003f0f008 */
[----:B------:R-:W-:Y:S03]  /*3a00*/  FFMA.FTZ R24, R24, c[0x0][0x23c], -R108 ;  /* 0x00008f0018187a23 */ /* 0x000fe6000001086c */
[----:B------:R-:W-:Y:S02]  /*3a10*/  @P1 FSEL R27, R27, -INF , !P4 ;  /* 0xff8000001b1b1808 */ /* 0x000fe40006000000 */
[----:B------:R-:W-:Y:S01]  /*3a20*/  PLOP3.LUT P1, PT, PT, PT, UP0, 0x80, 0x0 ;  /* 0x000000000000781c */ /* 0x000fe20003f2f008 */
[----:B------:R-:W2:Y:S01]  /*3a30*/  MUFU.EX2 R166, R21 ;  /* 0x0000001500a67308 */ /* 0x000ea20000000800 */
[----:B------:R-:W-:Y:S01]  /*3a40*/  PLOP3.LUT P4, PT, PT, PT, UP0, 0x80, 0x0 ;  /* 0x000000000000781c */ /* 0x000fe20003f8f008 */
[--C-:B------:R-:W-:Y:S02]  /*3a50*/  FFMA.FTZ R27, R27, c[0x0][0x23c], -R0.reuse ;  /* 0x00008f001b1b7a23 */ /* 0x100fe40000010800 */
[----:B------:R-:W-:Y:S02]  /*3a60*/  @P0 FSEL R26, R26, -INF , !P5 ;  /* 0xff8000001a1a0808 */ /* 0x000fe40006800000 */
[----:B------:R-:W-:Y:S02]  /*3a70*/  PLOP3.LUT P0, PT, PT, PT, UP0, 0x80, 0x0 ;  /* 0x000000000000781c */ /* 0x000fe40003f0f008 */
[----:B------:R-:W-:Y:S01]  /*3a80*/  PLOP3.LUT P5, PT, PT, PT, UP0, 0x80, 0x0 ;  /* 0x000000000000781c */ /* 0x000fe20003faf008 */
[----:B------:R-:W-:Y:S01]  /*3a90*/  FFMA.FTZ R26, R26, c[0x0][0x23c], -R0 ;  /* 0x00008f001a1a7a23 */ /* 0x000fe20000010800 */
[----:B------:R-:W-:Y:S02]  /*3aa0*/  MUFU.EX2 R217, R22 ;  /* 0x0000001600d97308 */ /* 0x000fe40000000800 */
[----:B------:R-:W-:Y:S01]  /*3ab0*/  @P1 FSEL R29, R29, -INF , !P3 ;  /* 0xff8000001d1d1808 */ /* 0x000fe20005800000 */
[-C--:B-1----:R-:W-:Y:S01]  /*3ac0*/  HMMA.16816.F32.BF16 R36, R104, R4.reuse, R36 ;  /* 0x000000046824723c */ /* 0x082fe20000041824 */
[----:B------:R-:W-:Y:S02]  /*3ad0*/  PLOP3.LUT P1, PT, PT, PT, UP0, 0x80, 0x0 ;  /* 0x000000000000781c */ /* 0x000fe40003f2f008 */
[----:B------:R-:W-:Y:S01]  /*3ae0*/  @P4 IADD3 R8, R159, 0x20, RZ ;  /* 0x000000209f084810 */ /* 0x000fe20007ffe0ff */
[--C-:B------:R-:W-:Y:S01]  /*3af0*/  FFMA.FTZ R29, R29, c[0x0][0x23c], -R108.reuse ;  /* 0x00008f001d1d7a23 */ /* 0x100fe2000001086c */
[----:B------:R-:W-:Y:S02]  /*3b00*/  PLOP3.LUT P4, PT, PT, PT, UP0, 0x80, 0x0 ;  /* 0x000000000000781c */ /* 0x000fe40003f8f008 */
[----:B------:R-:W1:Y:S01]  /*3b10*/  MUFU.EX2 R216, R23 ;  /* 0x0000001700d87308 */ /* 0x000e620000000800 */
[----:B------:R-:W-:Y:S01]  /*3b20*/  @P0 FSEL R28, R28, -INF , !P6 ;  /* 0xff8000001c1c0808 */ /* 0x000fe20007000000 */
[C---:B------:R-:W-:Y:S01]  /*3b30*/  HMMA.16816.F32.BF16 R40, R100.reuse, R4, R40 ;  /* 0x000000046428723c */ /* 0x040fe20000041828 */
[----:B------:R-:W-:Y:S02]  /*3b40*/  PLOP3.LUT P0, PT, PT, PT, UP0, 0x80, 0x0 ;  /* 0x000000000000781c */ /* 0x000fe40003f0f008 */
[----:B------:R-:W-:Y:S01]  /*3b50*/  @P5 ISETP.GE.AND P5, PT, R8, UR4, PT ;  /* 0x0000000408005c0c */ /* 0x000fe2000bfa6270 */
[----:B------:R-:W-:Y:S01]  /*3b60*/  FFMA.FTZ R28, R28, c[0x0][0x23c], -R108 ;  /* 0x00008f001c1c7a23 */ /* 0x000fe2000001086c */
[----:B------:R-:W-:Y:S02]  /*3b70*/  @P1 FSEL R31, R31, -INF , !P3 ;  /* 0xff8000001f1f1808 */ /* 0x000fe40005800000 */
[----:B------:R-:W-:Y:S01]  /*3b80*/  PLOP3.LUT P1, PT, PT, PT, UP0, 0x80, 0x0 ;  /* 0x000000000000781c */ /* 0x000fe20003f2f008 */
[----:B------:R-:W-:Y:S01]  /*3b90*/  MUFU.EX2 R225, R24 ;  /* 0x0000001800e17308 */ /* 0x000fe20000000800 */
[----:B------:R-:W-:Y:S01]  /*3ba0*/  @P2 IADD3 R8, R159, 0x21, RZ ;  /* 0x000000219f082810 */ /* 0x000fe20007ffe0ff */
[-C--:B------:R-:W-:Y:S01]  /*3bb0*/  HMMA.16816.F32.BF16 R44, R100, R6.reuse, R44 ;  /* 0x00000006642c723c */ /* 0x080fe2000004182c */
[----:B------:R-:W-:Y:S01]  /*3bc0*/  PLOP3.LUT P2, PT, PT, PT, UP0, 0x80, 0x0 ;  /* 0x000000000000781c */ /* 0x000fe20003f4f008 */
[--C-:B------:R-:W-:Y:S01]  /*3bd0*/  FFMA.FTZ R31, R31, c[0x0][0x23c], -R0.reuse ;  /* 0x00008f001f1f7a23 */ /* 0x100fe20000010800 */
[----:B------:R-:W-:Y:S02]  /*3be0*/  @P4 ISETP.GE.AND P4, PT, R8, UR4, PT ;  /* 0x0000000408004c0c */ /* 0x000fe4000bf86270 */
[----:B------:R-:W-:Y:S02]  /*3bf0*/  @P0 FSEL R30, R30, -INF , !P6 ;  /* 0xff8000001e1e0808 */ /* 0x000fe40007000000 */
[----:B------:R-:W-:Y:S01]  /*3c00*/  PLOP3.LUT P0, PT, PT, PT, UP0, 0x80, 0x0 ;  /* 0x000000000000781c */ /* 0x000fe20003f0f008 */
[----:B------:R-:W1:Y:S01]  /*3c10*/  MUFU.EX2 R224, R25 ;  /* 0x0000001900e07308 */ /* 0x000e620000000800 */
[C---:B------:R-:W-:Y:S03]  /*3c20*/  HMMA.16816.F32.BF16 R48, R104.reuse, R6, R48 ;  /* 0x000000066830723c */ /* 0x040fe60000041830 */
[----:B------:R-:W-:Y:S01]  /*3c30*/  @P1 FSEL R33, R33, -INF , !P3 ;  /* 0xff80000021211808 */ /* 0x000fe20005800000 */
[----:B------:R-:W-:Y:S01]  /*3c40*/  FFMA.FTZ R30, R30, c[0x0][0x23c], -R0 ;  /* 0x00008f001e1e7a23 */ /* 0x000fe20000010800 */
[----:B------:R-:W-:Y:S03]  /*3c50*/  PLOP3.LUT P1, PT, PT, PT, UP0, 0x80, 0x0 ;  /* 0x000000000000781c */ /* 0x000fe60003f2f008 */
[--C-:B------:R-:W-:Y:S01]  /*3c60*/  FFMA.FTZ R33, R33, c[0x0][0x23c], -R160.reuse ;  /* 0x00008f0021217a23 */ /* 0x100fe200000108a0 */
[----:B------:R-:W-:Y:S03]  /*3c70*/  MUFU.EX2 R234, R26 ;  /* 0x0000001a00ea7308 */ /* 0x000fe60000000800 */
[----:B------:R-:W-:Y:S02]  /*3c80*/  @P0 FSEL R32, R32, -INF , !P6 ;  /* 0xff80000020200808 */ /* 0x000fe40007000000 */
[----:B------:R-:W-:Y:S03]  /*3c90*/  PLOP3.LUT P0, PT, PT, PT, UP0, 0x80, 0x0 ;  /* 0x000000000000781c */ /* 0x000fe60003f0f008 */
[--C-:B------:R-:W-:Y:S01]  /*3ca0*/  FFMA.FTZ R32, R32, c[0x0][0x23c], -R160.reuse ;  /* 0x00008f0020207a23 */ /* 0x100fe200000108a0 */
[----:B------:R-:W-:Y:S01]  /*3cb0*/  @P1 FSEL R35, R35, -INF , !P3 ;  /* 0xff80000023231808 */ /* 0x000fe20005800000 */
[----:B------:R-:W-:Y:S01]  /*3cc0*/  MUFU.EX2 R165, R33 ;  /* 0x0000002100a57308 */ /* 0x000fe20000000800 */
[----:B------:R-:W-:Y:S02]  /*3cd0*/  PLOP3.LUT P3, PT, PT, PT, UP0, 0x80, 0x0 ;  /* 0x000000000000781c */ /* 0x000fe40003f6f008 */
[----:B------:R-:W-:Y:S01]  /*3ce0*/  PLOP3.LUT P1, PT, PT, PT, UP0, 0x80, 0x0 ;  /* 0x000000000000781c */ /* 0x000fe20003f2f008 */
[--C-:B------:R-:W-:Y:S04]  /*3cf0*/  FFMA.FTZ R35, R35, c[0x0][0x23c], -R109.reuse ;  /* 0x00008f0023237a23 */ /* 0x100fe8000001086d */
[----:B------:R-:W-:Y:S02]  /*3d00*/  @P0 FSEL R34, R34, -INF , !P6 ;  /* 0xff80000022220808 */ /* 0x000fe40007000000 */
[----:B------:R-:W1:Y:S01]  /*3d10*/  MUFU.EX2 R171, R32 ;  /* 0x0000002000ab7308 */ /* 0x000e620000000800 */
[----:B------:R-:W-:Y:S02]  /*3d20*/  PLOP3.LUT P6, PT, PT, PT, UP0, 0x80, 0x0 ;  /* 0x000000000000781c */ /* 0x000fe40003fcf008 */
[----:B------:R-:W-:Y:S01]  /*3d30*/  PLOP3.LUT P0, PT, PT, PT, UP0, 0x80, 0x0 ;  /* 0x000000000000781c */ /* 0x000fe20003f0f008 */
[--C-:B------:R-:W-:Y:S01]  /*3d40*/  FFMA.FTZ R34, R34, c[0x0][0x23c], -R109.reuse ;  /* 0x00008f0022227a23 */ /* 0x100fe2000001086d */
[----:B------:R-:W-:Y:S02]  /*3d50*/  @P3 IADD3 R4, R159, 0x28, RZ ;  /* 0x000000289f043810 */ /* 0x000fe40007ffe0ff */
[----:B------:R-:W-:Y:S02]  /*3d60*/  PLOP3.LUT P3, PT, PT, PT, UP0, 0x80, 0x0 ;  /* 0x000000000000781c */ /* 0x000fe40003f6f008 */
[----:B------:R-:W-:Y:S01]  /*3d70*/  @P1 FSEL R37, R37, -INF , !P4 ;  /* 0xff80000025251808 */ /* 0x000fe20006000000 */
[----:B------:R-:W-:Y:S01]  /*3d80*/  MUFU.EX2 R210, R34 ;  /* 0x0000002200d27308 */ /* 0x000fe20000000800 */
[----:B------:R-:W-:Y:S03]  /*3d90*/  PLOP3.LUT P1, PT, PT, PT, UP0, 0x80, 0x0 ;  /* 0x000000000000781c */ /* 0x000fe60003f2f008 */
[----:B------:R-:W-:Y:S01]  /*3da0*/  @P6 ISETP.GE.AND P6, PT, R4, UR4, PT ;  /* 0x0000000404006c0c */ /* 0x000fe2000bfc6270 */
[--C-:B------:R-:W-:Y:S01]  /*3db0*/  FFMA.FTZ R37, R37, c[0x0][0x23c], -R160.reuse ;  /* 0x00008f0025257a23 */ /* 0x100fe200000108a0 */
[----:B------:R-:W-:Y:S02]  /*3dc0*/  @P2 IADD3 R4, R159, 0x29, RZ ;  /* 0x000000299f042810 */ /* 0x000fe40007ffe0ff */
[----:B------:R-:W-:Y:S02]  /*3dd0*/  @P0 FSEL R36, R36, -INF , !P5 ;  /* 0xff80000024240808 */ /* 0x000fe40006800000 */
[----:B------:R-:W1:Y:S01]  /*3de0*/  MUFU.EX2 R208, R35 ;  /* 0x0000002300d07308 */ /* 0x000e620000000800 */
[----:B------:R-:W-:Y:S02]  /*3df0*/  @P3 ISETP.GE.AND P3, PT, R4, UR4, PT ;  /* 0x0000000404003c0c */ /* 0x000fe4000bf66270 */
[----:B------:R-:W1:Y:S01]  /*3e00*/  LDSM.16.M88.4 R4, [R145+0x6c00] ;  /* 0x006c00009104783b */ /* 0x000e620000000200 */
[----:B------:R-:W-:Y:S01]  /*3e10*/  @P1 FSEL R39, R39, -INF , !P4 ;  /* 0xff80000027271808 */ /* 0x000fe20006000000 */
[----:B------:R-:W-:Y:S01]  /*3e20*/  FFMA.FTZ R36, R36, c[0x0][0x23c], -R160 ;  /* 0x00008f0024247a23 */ /* 0x000fe200000108a0 */
[----:B------:R-:W-:Y:S02]  /*3e30*/  PLOP3.LUT P1, PT, PT, PT, UP0, 0x80, 0x0 ;  /* 0x000000000000781c */ /* 0x000fe40003f2f008 */
[----:B------:R-:W-:Y:S01]  /*3e40*/  PLOP3.LUT P0, PT, PT, PT, UP0, 0x80, 0x0 ;  /* 0x000000000000781c */ /* 0x000fe20003f0f008 */
[--C-:B------:R-:W-:Y:S01]  /*3e50*/  FFMA.FTZ R39, R39, c[0x0][0x23c], -R109.reuse ;  /* 0x00008f0027277a23 */ /* 0x100fe2000001086d */
[----:B------:R-:W1:Y:S01]  /*3e60*/  MUFU.EX2 R233, R27 ;  /* 0x0000001b00e97308 */ /* 0x000e620000000800 */
[----:B------:R-:W-:Y:S08]  /*3e70*/  PLOP3.LUT P2, PT, PT, PT, UP0, 0x80, 0x0 ;  /* 0x000000000000781c */ /* 0x000ff00003f4f008 */
[----:B------:R-:W-:Y:S01]  /*3e80*/  @P1 FSEL R41, R41, -INF , !P4 ;  /* 0xff80000029291808 */ /* 0x000fe20006000000 */
[----:B------:R-:W-:Y:S01]  /*3e90*/  MUFU.EX2 R223, R28 ;  /* 0x0000001c00df7308 */ /* 0x000fe20000000800 */
[----:B------:R-:W-:Y:S02]  /*3ea0*/  PLOP3.LUT P1, PT, PT, PT, UP0, 0x80, 0x0 ;  /* 0x000000000000781c */ /* 0x000fe40003f2f008 */
[----:B------:R-:W-:Y:S01]  /*3eb0*/  @P0 FSEL R38, R38, -INF , !P5 ;  /* 0xff80000026260808 */ /* 0x000fe20006800000 */
[----:B------:R-:W-:Y:S01]  /*3ec0*/  FFMA.FTZ R41, R41, c[0x0][0x23c], -R108 ;  /* 0x00008f0029297a23 */ /* 0x000fe2000001086c */
[----:B------:R-:W-:Y:S02]  /*3ed0*/  PLOP3.LUT P0, PT, PT, PT, UP0, 0x80, 0x0 ;  /* 0x000000000000781c */ /* 0x000fe40003f0f008 */
[----:B------:R-:W-:Y:S01]  /*3ee0*/  @P2 FSEL R49, R49, -INF , !P3 ;  /* 0xff80000031312808 */ /* 0x000fe20005800000 */
[--C-:B------:R-:W-:Y:S01]  /*3ef0*/  FFMA.FTZ R38, R38, c[0x0][0x23c], -R109.reuse ;  /* 0x00008f0026267a23 */ /* 0x100fe2000001086d */
[----:B------:R-:W-:Y:S01]  /*3f00*/  PLOP3.LUT P2, PT, PT, PT, UP0, 0x80, 0x0 ;  /* 0x000000000000781c */ /* 0x000fe20003f4f008 */
[----:B------:R-:W-:Y:S02]  /*3f10*/  MUFU.EX2 R221, R29 ;  /* 0x0000001d00dd7308 */ /* 0x000fe40000000800 */
[----:B------:R-:W-:Y:S02]  /*3f20*/  FFMA.FTZ R49, R49, c[0x0][0x23c], -R160 ;  /* 0x00008f0031317a23 */ /* 0x000fe400000108a0 */
[----:B------:R-:W-:Y:S02]  /*3f30*/  @P1 FSEL R43, R43, -INF , !P4 ;  /* 0xff8000002b2b1808 */ /* 0x000fe40006000000 */
[----:B------:R-:W-:Y:S02]  /*3f40*/  PLOP3.LUT P1, PT, PT, PT, UP0, 0x80, 0x0 ;  /* 0x000000000000781c */ /* 0x000fe40003f2f008 */
[----:B------:R-:W-:Y:S01]  /*3f50*/  @P0 FSEL R40, R40, -INF , !P5 ;  /* 0xff80000028280808 */ /* 0x000fe20006800000 */
[----:B------:R-:W-:Y:S01]  /*3f60*/  FFMA.FTZ R43, R43, c[0x0][0x23c], -R0 ;  /* 0x00008f002b2b7a23 */ /* 0x000fe20000010800 */
[----:B------:R-:W-:Y:S01]  /*3f70*/  MUFU.EX2 R231, R30 ;  /* 0x0000001e00e77308 */ /* 0x000fe20000000800 */
[----:B------:R-:W-:Y:S01]  /*3f80*/  PLOP3.LUT P0, PT, PT, PT, UP0, 0x80, 0x0 ;  /* 0x000000000000781c */ /* 0x000fe20003f0f008 */
[-C--:B-1----:R-:W-:Y:S01]  /*3f90*/  HMMA.16816.F32.BF16 R52, R104, R4.reuse, R52 ;  /* 0x000000046834723c */ /* 0x082fe20000041834 */
[----:B------:R-:W-:Y:S01]  /*3fa0*/  PLOP3.LUT P4, PT, PT, PT, UP0, 0x80, 0x0 ;  /* 0x000000000000781c */ /* 0x000fe20003f8f008 */
[--C-:B------:R-:W-:Y:S05]  /*3fb0*/  FFMA.FTZ R40, R40, c[0x0][0x23c], -R108.reuse ;  /* 0x00008f0028287a23 */ /* 0x100fea000001086c */
[----:B------:R-:W-:Y:S01]  /*3fc0*/  @P1 FSEL R45, R45, -INF , !P3 ;  /* 0xff8000002d2d1808 */ /* 0x000fe20005800000 */
[----:B------:R-:W1:Y:S01]  /*3fd0*/  MUFU.EX2 R230, R31 ;  /* 0x0000001f00e67308 */ /* 0x000e620000000800 */
[----:B------:R-:W-:Y:S01]  /*3fe0*/  PLOP3.LUT P1, PT, PT, PT, UP0, 0x80, 0x0 ;  /* 0x000000000000781c */ /* 0x000fe20003f2f008 */
[C---:B------:R-:W-:Y:S02]  /*3ff0*/  HMMA.16816.F32.BF16 R56, R100.reuse, R4, R56 ;  /* 0x000000046438723c */ /* 0x040fe40000041838 */
[----:B------:R-:W-:Y:S01]  /*4000*/  @P0 FSEL R42, R42, -INF , !P5 ;  /* 0xff8000002a2a0808 */ /* 0x000fe20006800000 */
[----:B------:R-:W-:Y:S01]  /*4010*/  FFMA.FTZ R45, R45, c[0x0][0x23c], -R108 ;  /* 0x00008f002d2d7a23 */ /* 0x000fe2000001086c */
[----:B------:R-:W-:Y:S02]  /*4020*/  PLOP3.LUT P5, PT, PT, PT, UP0, 0x80, 0x0 ;  /* 0x000000000000781c */ /* 0x000fe40003faf008 */
[----:B------:R-:W-:Y:S02]  /*4030*/  PLOP3.LUT P0, PT, PT, PT, UP0, 0x80, 0x0 ;  /* 0x000000000000781c */ /* 0x000fe40003f0f008 */
[----:B------:R-:W-:Y:S01]  /*4040*/  MUFU.EX2 R170, R36 ;  /* 0x0000002400aa7308 */ /* 0x000fe20000000800 */
[----:B----4-:R-:W-:Y:S01]  /*4050*/  @P4 IADD3 R10, R159, 0x30, RZ ;  /* 0x000000309f0a4810 */ /* 0x010fe20007ffe0ff */
[-C--:B------:R-:W-:Y:S01]  /*4060*/  HMMA.16816.F32.BF16 R60, R100, R6.reuse, R60 ;  /* 0x00000006643c723c */ /* 0x080fe2000004183c */
[----:B------:R-:W-:Y:S01]  /*4070*/  PLOP3.LUT P4, PT, PT, PT, UP0, 0x80, 0x0 ;  /* 0x000000000000781c */ /* 0x000fe20003f8f008 */
[--C-:B------:R-:W-:Y:S01]  /*4080*/  FFMA.FTZ R42, R42, c[0x0][0x23c], -R0.reuse ;  /* 0x00008f002a2a7a23 */ /* 0x100fe20000010800 */
[----:B------:R-:W-:Y:S02]  /*4090*/  @P1 FSEL R47, R47, -INF , !P3 ;  /* 0xff8000002f2f1808 */ /* 0x000fe40005800000 */
[----:B------:R-:W-:Y:S02]  /*40a0*/  IADD3 R8, P1, R245, UR11, RZ ;  /* 0x0000000bf5087c10 */ /* 0x000fe4000ff3e0ff */
[----:B--2---:R-:W-:Y:S01]  /*40b0*/  F2FP.BF16.PACK_AB R5, R168, R174 ;  /* 0x000000aea805723e */ /* 0x004fe200000010ff */
[----:B------:R-:W3:Y:S01]  /*40c0*/  MUFU.EX2 R164, R37 ;  /* 0x0000002500a47308 */ /* 0x000ee20000000800 */
[----:B------:R-:W-:Y:S01]  /*40d0*/  FFMA.FTZ R47, R47, c[0x0][0x23c], -R0 ;  /* 0x00008f002f2f7a23 */ /* 0x000fe20000010800 */
[----:B------:R-:W-:Y:S01]  /*40e0*/  @P5 ISETP.GE.AND P5, PT, R10, UR4, PT ;  /* 0x000000040a005c0c */ /* 0x000fe2000bfa6270 */
[----:B------:R-:W-:Y:S01]  /*40f0*/  HMMA.16816.F32.BF16 R64, R104, R6, R64 ;  /* 0x000000066840723c */ /* 0x000fe20000041840 */
[----:B------:R-:W-:Y:S01]  /*4100*/  IADD3.X R9, R246, UR10, RZ, P1, !PT ;  /* 0x0000000af6097c10 */ /* 0x000fe20008ffe4ff */
[----:B------:R4:W-:Y:S01]  /*4110*/  STS [R182+0x10000], R5 ;  /* 0x01000005b6007388 */ /* 0x0009e20000000800 */
[----:B------:R-:W-:Y:S02]  /*4120*/  PLOP3.LUT P1, PT, PT, PT, UP0, 0x80, 0x0 ;  /* 0x000000000000781c */ /* 0x000fe40003f2f008 */
[----:B------:R-:W-:Y:S01]  /*4130*/  @P2 IADD3 R10, R159, 0x31, RZ ;  /* 0x000000319f0a2810 */ /* 0x000fe20007ffe0ff */
[----:B------:R1:W2:Y:S01]  /*4140*/  LDG.E R162, [R8.64] ;  /* 0x0000002008a27981 */ /* 0x0002a2000c1e1900 */
[----:B------:R-:W-:Y:S01]  /*4150*/  PLOP3.LUT P2, PT, PT, PT, UP0, 0x80, 0x0 ;  /* 0x000000000000781c */ /* 0x000fe20003f4f008 */
[----:B------:R-:W-:Y:S01]  /*4160*/  MUFU.EX2 R207, R38 ;  /* 0x0000002600cf7308 */ /* 0x000fe20000000800 */
[----:B------:R-:W-:Y:S01]  /*4170*/  @P0 FSEL R44, R44, -INF , !P6 ;  /* 0xff8000002c2c0808 */ /* 0x000fe20007000000 */
[----:B------:R1:W2:Y:S01]  /*4180*/  LDG.E R161, [R8.64+0x20] ;  /* 0x0000202008a17981 */ /* 0x0002a2000c1e1900 */
[----:B------:R-:W-:Y:S02]  /*4190*/  PLOP3.LUT P0, PT, PT, PT, UP0, 0x80, 0x0 ;  /* 0x000000000000781c */ /* 0x000fe40003f0f008 */
[----:B------:R-:W-:Y:S01]  /*41a0*/  F2FP.BF16.PACK_AB R6, R167, R173 ;  /* 0x000000ada706723e */ /* 0x000fe200000010ff */
[--C-:B------:R-:W-:Y:S01]  /*41b0*/  FFMA.FTZ R44, R44, c[0x0][0x23c], -R108.reuse ;  /* 0x00008f002c2c7a23 */ /* 0x100fe2000001086c */
[----:B------:R-:W-:Y:S01]  /*41c0*/  F2FP.BF16.PACK_AB R7, R238, R239 ;  /* 0x000000efee07723e */ /* 0x000fe200000010ff */
[----:B------:R1:W2:Y:S01]  /*41d0*/  LDG.E R111, [R8.64+0x100] ;  /* 0x00010020086f7981 */ /* 0x0002a2000c1e1900 */
[----:B------:R-:W-:Y:S01]  /*41e0*/  @P1 FSEL R51, R51, -INF , !P3 ;  /* 0xff80000033331808 */ /* 0x000fe20005800000 */
[----:B------:R-:W1:Y:S01]  /*41f0*/  MUFU.EX2 R206, R39 ;  /* 0x0000002700ce7308 */ /* 0x000e620000000800 */
[----:B------:R-:W-:Y:S01]  /*4200*/  PLOP3.LUT P3, PT, PT, PT, UP0, 0x80, 0x0 ;  /* 0x000000000000781c */ /* 0x000fe20003f6f008 */
[----:B------:R1:W2:Y:S01]  /*4210*/  LDG.E R110, [R8.64+0x120] ;  /* 0x00012020086e7981 */ /* 0x0002a2000c1e1900 */
[----:B------:R-:W-:Y:S01]  /*4220*/  @P2 FSEL R56, R56, -INF , !P5 ;  /* 0xff80000038382808 */ /* 0x000fe20006800000 */
[--C-:B------:R-:W-:Y:S01]  /*4230*/  FFMA.FTZ R51, R51, c[0x0][0x23c], -R109.reuse ;  /* 0x00008f0033337a23 */ /* 0x100fe2000001086d */
[----:B------:R-:W-:Y:S02]  /*4240*/  PLOP3.LUT P2, PT, PT, PT, UP0, 0x80, 0x0 ;  /* 0x000000000000781c */ /* 0x000fe40003f4f008 */
[----:B------:R-:W-:Y:S01]  /*4250*/  @P0 FSEL R46, R46, -INF , !P6 ;  /* 0xff8000002e2e0808 */ /* 0x000fe20007000000 */
[----:B------:R-:W-:Y:S01]  /*4260*/  FFMA.FTZ R56, R56, c[0x0][0x23c], -R108 ;  /* 0x00008f0038387a23 */ /* 0x000fe2000001086c */
[----:B------:R-:W-:Y:S01]  /*4270*/  PLOP3.LUT P0, PT, PT, PT, UP0, 0x80, 0x0 ;  /* 0x000000000000781c */ /* 0x000fe20003f0f008 */
[----:B------:R-:W-:Y:S01]  /*4280*/  MUFU.EX2 R163, R49 ;  /* 0x0000003100a37308 */ /* 0x000fe20000000800 */
[----:B------:R-:W-:Y:S01]  /*4290*/  PLOP3.LUT P1, PT, PT, PT, UP0, 0x80, 0x0 ;  /* 0x000000000000781c */ /* 0x000fe20003f2f008 */
[----:B------:R-:W-:Y:S01]  /*42a0*/  FFMA.FTZ R46, R46, c[0x0][0x23c], -R0 ;  /* 0x00008f002e2e7a23 */ /* 0x000fe20000010800 */
[----:B----4-:R-:W-:Y:S02]  /*42b0*/  F2FP.BF16.PACK_AB R5, R242, R243 ;  /* 0x000000f3f205723e */ /* 0x010fe400000010ff */
[C---:B------:R-:W-:Y:S02]  /*42c0*/  @P3 IADD3 R4, R159.reuse, 0x38, RZ ;  /* 0x000000389f043810 */ /* 0x040fe40007ffe0ff */
[----:B------:R-:W-:Y:S02]  /*42d0*/  @P4 IADD3 R159, R159, 0x39, RZ ;  /* 0x000000399f9f4810 */ /* 0x000fe40007ffe0ff */
[----:B------:R-:W-:Y:S01]  /*42e0*/  @P2 ISETP.GE.AND P3, PT, R4, UR4, PT ;  /* 0x0000000404002c0c */ /* 0x000fe2000bf66270 */
[----:B------:R-:W-:Y:S01]  /*42f0*/  MUFU.EX2 R199, R51 ;  /* 0x0000003300c77308 */ /* 0x000fe20000000800 */
[----:B------:R-:W-:Y:S02]  /*4300*/  F2FP.BF16.PACK_AB R4, R232, R235 ;  /* 0x000000ebe804723e */ /* 0x000fe400000010ff */
[----:B------:R-:W-:Y:S02]  /*4310*/  @P0 FSEL R48, R48, -INF , !P6 ;  /* 0xff80000030300808 */ /* 0x000fe40007000000 */
[----:B------:R-:W-:Y:S01]  /*4320*/  PLOP3.LUT P0, PT, PT, PT, UP0, 0x80, 0x0 ;  /* 0x000000000000781c */ /* 0x000fe20003f0f008 */
[----:B------:R3:W-:Y:S01]  /*4330*/  STS [R182+0x10400], R4 ;  /* 0x01040004b6007388 */ /* 0x0007e20000000800 */
[----:B------:R-:W-:Y:S01]  /*4340*/  PLOP3.LUT P2, PT, PT, PT, UP0, 0x80, 0x0 ;  /* 0x000000000000781c */ /* 0x000fe20003f4f008 */
[----:B------:R-:W-:Y:S02]  /*4350*/  FFMA.FTZ R48, R48, c[0x0][0x23c], -R160 ;  /* 0x00008f0030307a23 */ /* 0x000fe400000108a0 */
[----:B------:R4:W-:Y:S01]  /*4360*/  STS [R180+0x10000], R6 ;  /* 0x01000006b4007388 */ /* 0x0009e20000000800 */
[----:B------:R-:W-:Y:S07]  /*4370*/  MUFU.EX2 R213, R40 ;  /* 0x0000002800d57308 */ /* 0x000fee0000000800 */
[----:B------:R-:W-:Y:S02]  /*4380*/  @P0 FSEL R50, R50, -INF , !P6 ;  /* 0xff80000032320808 */ /* 0x000fe40007000000 */
[----:B------:R-:W-:Y:S01]  /*4390*/  PLOP3.LUT P6, PT, PT, PT, UP0, 0x80, 0x0 ;  /* 0x000000000000781c */ /* 0x000fe20003fcf008 */
[----:B------:R-:W-:Y:S01]  /*43a0*/  MUFU.EX2 R169, R48 ;  /* 0x0000003000a97308 */ /* 0x000fe20000000800 */
[----:B------:R-:W-:Y:S01]  /*43b0*/  PLOP3.LUT P0, PT, PT, PT, UP0, 0x80, 0x0 ;  /* 0x000000000000781c */ /* 0x000fe20003f0f008 */
[--C-:B------:R-:W-:Y:S01]  /*43c0*/  FFMA.FTZ R50, R50, c[0x0][0x23c], -R109.reuse ;  /* 0x00008f0032327a23 */ /* 0x100fe2000001086d */
[----:B------:R-:W-:Y:S02]  /*43d0*/  @P2 FSEL R60, R60, -INF , !P3 ;  /* 0xff8000003c3c2808 */ /* 0x000fe40005800000 */
[----:B------:R-:W-:Y:S03]  /*43e0*/  PLOP3.LUT P2, PT, PT, PT, UP0, 0x80, 0x0 ;  /* 0x000000000000781c */ /* 0x000fe60003f4f008 */
[----:B------:R-:W-:Y:S01]  /*43f0*/  FFMA.FTZ R60, R60, c[0x0][0x23c], -R108 ;  /* 0x00008f003c3c7a23 */ /* 0x000fe2000001086c */
[----:B---3--:R-:W-:Y:S01]  /*4400*/  F2FP.BF16.PACK_AB R4, R220, R222 ;  /* 0x000000dedc04723e */ /* 0x008fe200000010ff */
[----:B------:R-:W-:Y:S02]  /*4410*/  MUFU.EX2 R200, R50 ;  /* 0x0000003200c87308 */ /* 0x000fe40000000800 */
[----:B------:R-:W-:Y:S02]  /*4420*/  @P6 ISETP.GE.AND P6, PT, R10, UR4, PT ;  /* 0x000000040a006c0c */ /* 0x000fe4000bfc6270 */
[----:B------:R-:W-:Y:S01]  /*4430*/  @P0 FSEL R52, R52, -INF , !P5 ;  /* 0xff80000034340808 */ /* 0x000fe20006800000 */
[----:B------:R3:W-:Y:S01]  /*4440*/  STS [R180+0x10400], R4 ;  /* 0x01040004b4007388 */ /* 0x0007e20000000800 */
[----:B------:R-:W-:Y:S02]  /*4450*/  PLOP3.LUT P0, PT, PT, PT, UP0, 0x80, 0x0 ;  /* 0x000000000000781c */ /* 0x000fe40003f0f008 */
[----:B----4-:R-:W-:Y:S01]  /*4460*/  F2FP.BF16.PACK_AB R6, R236, R237 ;  /* 0x000000edec06723e */ /* 0x010fe200000010ff */
[----:B------:R-:W-:Y:S01]  /*4470*/  FFMA.FTZ R52, R52, c[0x0][0x23c], -R160 ;  /* 0x00008f0034347a23 */ /* 0x000fe200000108a0 */
[----:B------:R4:W-:Y:S01]  /*4480*/  STS [R182+0x12400], R5 ;  /* 0x01240005b6007388 */ /* 0x0009e20000000800 */
[----:B------:R-:W-:Y:S01]  /*4490*/  @P2 FSEL R62, R62, -INF , !P3 ;  /* 0xff8000003e3e2808 */ /* 0x000fe20005800000 */
[----:B------:R-:W-:Y:S01]  /*44a0*/  MUFU.EX2 R197, R60 ;  /* 0x0000003c00c57308 */ /* 0x000fe20000000800 */
[----:B------:R-:W-:Y:S01]  /*44b0*/  PLOP3.LUT P2, PT, PT, PT, UP0, 0x80, 0x0 ;  /* 0x000000000000781c */ /* 0x000fe20003f4f008 */
[----:B------:R1:W-:Y:S01]  /*44c0*/  STS [R182+0x12000], R7 ;  /* 0x01200007b6007388 */ /* 0x0003e20000000800 */
[----:B------:R-:W-:Y:S01]  /*44d0*/  @P1 FSEL R53, R53, -INF , !P6 ;  /* 0xff80000035351808 */ /* 0x000fe20007000000 */
[----:B------:R-:W-:Y:S01]  /*44e0*/  FFMA.FTZ R62, R62, c[0x0][0x23c], -R0 ;  /* 0x00008f003e3e7a23 */ /* 0x000fe20000010800 */
[----:B------:R-:W-:Y:S01]  /*44f0*/  PLOP3.LUT P1, PT, PT, PT, UP0, 0x80, 0x0 ;  /* 0x000000000000781c */ /* 0x000fe20003f2f008 */
[----:B------:R1:W-:Y:S01]  /*4500*/  STS [R180+0x12000], R6 ;  /* 0x01200006b4007388 */ /* 0x0003e20000000800 */
[----:B------:R-:W-:Y:S01]  /*4510*/  @P0 FSEL R54, R54, -INF , !P5 ;  /* 0xff80000036360808 */ /* 0x000fe20006800000 */
[----:B------:R-:W-:Y:S01]  /*4520*/  FFMA.FTZ R53, R53, c[0x0][0x23c], -R160 ;  /* 0x00008f0035357a23 */ /* 0x000fe200000108a0 */
[----:B------:R-:W-:Y:S01]  /*4530*/  PLOP3.LUT P0, PT, PT, PT, UP0, 0x80, 0x0 ;  /* 0x000000000000781c */ /* 0x000fe20003f0f008 */
[----:B------:R-:W-:Y:S02]  /*4540*/  MUFU.EX2 R212, R41 ;  /* 0x0000002900d47308 */ /* 0x000fe40000000800 */
[--C-:B------:R-:W-:Y:S06]  /*4550*/  FFMA.FTZ R54, R54, c[0x0][0x23c], -R109.reuse ;  /* 0x00008f0036367a23 */ /* 0x100fec000001086d */
[----:B------:R-:W-:Y:S02]  /*4560*/  @P1 FSEL R55, R55, -INF , !P6 ;  /* 0xff80000037371808 */ /* 0x000fe40007000000 */
[----:B------:R-:W-:Y:S01]  /*4570*/  PLOP3.LUT P1, PT, PT, PT, UP0, 0x80, 0x0 ;  /* 0x000000000000781c */ /* 0x000fe20003f2f008 */
[----:B------:R-:W-:Y:S01]  /*4580*/  MUFU.EX2 R219, R42 ;  /* 0x0000002a00db7308 */ /* 0x000fe20000000800 */
[----:B---3--:R-:W-:Y:S01]  /*4590*/  F2FP.BF16.PACK_AB R4, R166, R172 ;  /* 0x000000aca604723e */ /* 0x008fe200000010ff */
[--C-:B------:R-:W-:Y:S01]  /*45a0*/  FFMA.FTZ R55, R55, c[0x0][0x23c], -R109.reuse ;  /* 0x00008f0037377a23 */ /* 0x100fe2000001086d */
[----:B----4-:R-:W-:Y:S02]  /*45b0*/  F2FP.BF16.PACK_AB R5, R240, R241 ;  /* 0x000000f1f005723e */ /* 0x010fe400000010ff */
[----:B------:R-:W-:Y:S02]  /*45c0*/  @P0 FSEL R57, R57, -INF , !P6 ;  /* 0xff80000039390808 */ /* 0x000fe40007000000 */
[----:B------:R-:W-:Y:S01]  /*45d0*/  PLOP3.LUT P0, PT, PT, PT, UP0, 0x80, 0x0 ;  /* 0x000000000000781c */ /* 0x000fe20003f0f008 */
[----:B------:R3:W-:Y:S01]  /*45e0*/  STS [R180+0x12400], R5 ;  /* 0x01240005b4007388 */ /* 0x0007e20000000800 */
[----:B-1----:R-:W-:Y:S01]  /*45f0*/  F2FP.BF16.PACK_AB R7, R216, R217 ;  /* 0x000000d9d807723e */ /* 0x002fe200000010ff */
[----:B------:R-:W-:Y:S01]  /*4600*/  FFMA.FTZ R57, R57, c[0x0][0x23c], -R108 ;  /* 0x00008f0039397a23 */ /* 0x000fe2000001086c */
[----:B------:R-:W-:Y:S01]  /*4610*/  F2FP.BF16.PACK_AB R6, R224, R225 ;  /* 0x000000e1e006723e */ /* 0x000fe200000010ff */
[----:B------:R1:W-:Y:S01]  /*4620*/  STS [R181+0x10000], R4 ;  /* 0x01000004b5007388 */ /* 0x0003e20000000800 */
[----:B------:R-:W-:Y:S01]  /*4630*/  @P1 FSEL R58, R58, -INF , !P5 ;  /* 0xff8000003a3a1808 */ /* 0x000fe20006800000 */
[----:B------:R-:W-:Y:S01]  /*4640*/  MUFU.EX2 R202, R62 ;  /* 0x0000003e00ca7308 */ /* 0x000fe20000000800 */
[----:B------:R-:W-:Y:S01]  /*4650*/  PLOP3.LUT P1, PT, PT, PT, UP0, 0x80, 0x0 ;  /* 0x000000000000781c */ /* 0x000fe20003f2f008 */
[----:B------:R4:W-:Y:S02]  /*4660*/  STS [R181+0x10400], R7 ;  /* 0x01040007b5007388 */ /* 0x0009e40000000800 */
[--C-:B------:R-:W-:Y:S02]  /*4670*/  FFMA.FTZ R58, R58, c[0x0][0x23c], -R0.reuse ;  /* 0x00008f003a3a7a23 */ /* 0x100fe40000010800 */
[----:B------:R-:W-:Y:S02]  /*4680*/  @P0 FSEL R59, R59, -INF , !P6 ;  /* 0xff8000003b3b0808 */ /* 0x000fe40007000000 */
[----:B------:R-:W-:Y:S02]  /*4690*/  PLOP3.LUT P0, PT, PT, PT, UP0, 0x80, 0x0 ;  /* 0x000000000000781c */ /* 0x000fe40003f0f008 */
[----:B------:R-:W4:Y:S01]  /*46a0*/  MUFU.EX2 R218, R43 ;  /* 0x0000002b00da7308 */ /* 0x000f220000000800 */
[----:B------:R-:W-:Y:S03]  /*46b0*/  FFMA.FTZ R59, R59, c[0x0][0x23c], -R0 ;  /* 0x00008f003b3b7a23 */ /* 0x000fe60000010800 */
[----:B------:R-:W-:Y:S02]  /*46c0*/  @P1 ISETP.GE.AND P1, PT, R159, UR4, PT ;  /* 0x000000049f001c0c */ /* 0x000fe4000bf26270 */
[----:B---3--:R-:W-:Y:S04]  /*46d0*/  F2FP.BF16.PACK_AB R5, R165, R171 ;  /* 0x000000aba505723e */ /* 0x008fe800000010ff */
[----:B------:R-:W-:Y:S01]  /*46e0*/  MUFU.EX2 R211, R44 ;  /* 0x0000002c00d37308 */ /* 0x000fe20000000800 */
[----:B-1----:R-:W-:Y:S01]  /*46f0*/  F2FP.BF16.PACK_AB R4, R208, R210 ;  /* 0x000000d2d004723e */ /* 0x002fe200000010ff */
[----:B------:R1:W-:Y:S05]  /*4700*/  STS [R179+0x10000], R5 ;  /* 0x01000005b3007388 */ /* 0x0003ea0000000800 */
[----:B------:R-:W-:Y:S01]  /*4710*/  @P0 FSEL R61, R61, -INF , !P1 ;  /* 0xff8000003d3d0808 */ /* 0x000fe20004800000 */
[----:B------:R3:W-:Y:S01]  /*4720*/  STS [R179+0x10400], R4 ;  /* 0x01040004b3007388 */ /* 0x0007e20000000800 */
[----:B------:R-:W-:Y:S01]  /*4730*/  PLOP3.LUT P0, PT, PT, PT, UP0, 0x80, 0x0 ;  /* 0x000000000000781c */ /* 0x000fe20003f0f008 */
[----:B------:R-:W3:Y:S01]  /*4740*/  MUFU.EX2 R209, R45 ;  /* 0x0000002d00d17308 */ /* 0x000ee20000000800 */
[----:B----4-:R-:W-:Y:S01]  /*4750*/  F2FP.BF16.PACK_AB R7, R233, R234 ;  /* 0x000000eae907723e */ /* 0x010fe200000010ff */
[----:B------:R-:W-:Y:S01]  /*4760*/  FFMA.FTZ R108, R61, c[0x0][0x23c], -R108 ;  /* 0x00008f003d6c7a23 */ /* 0x000fe2000001086c */
[----:B------:R4:W-:Y:S01]  /*4770*/  STS [R181+0x12000], R6 ;  /* 0x01200006b5007388 */ /* 0x0009e20000000800 */
[----:B------:R-:W-:Y:S02]  /*4780*/  @P2 FSEL R65, R65, -INF , !P1 ;  /* 0xff80000041412808 */ /* 0x000fe40004800000 */
[----:B------:R-:W-:Y:S01]  /*4790*/  PLOP3.LUT P2, PT, PT, PT, UP0, 0x80, 0x0 ;  /* 0x000000000000781c */ /* 0x000fe20003f4f008 */
[----:B------:R4:W-:Y:S03]  /*47a0*/  STS [R181+0x12400], R7 ;  /* 0x01240007b5007388 */ /* 0x0009e60000000800 */
[----:B------:R-:W-:Y:S02]  /*47b0*/  MUFU.EX2 R215, R46 ;  /* 0x0000002e00d77308 */ /* 0x000fe40000000800 */
[----:B------:R-:W-:Y:S02]  /*47c0*/  @P0 FSEL R64, R64, -INF , !P3 ;  /* 0xff80000040400808 */ /* 0x000fe40005800000 */
[----:B------:R-:W-:Y:S03]  /*47d0*/  PLOP3.LUT P0, PT, PT, PT, UP0, 0x80, 0x0 ;  /* 0x000000000000781c */ /* 0x000fe60003f0f008 */
[--C-:B------:R-:W-:Y:S02]  /*47e0*/  FFMA.FTZ R64, R64, c[0x0][0x23c], -R160.reuse ;  /* 0x00008f0040407a23 */ /* 0x100fe400000108a0 */
[----:B------:R-:W-:Y:S01]  /*47f0*/  FFMA.FTZ R160, R65, c[0x0][0x23c], -R160 ;  /* 0x00008f0041a07a23 */ /* 0x000fe200000108a0 */
[----:B-1----:R-:W-:Y:S01]  /*4800*/  F2FP.BF16.PACK_AB R5, R230, R231 ;  /* 0x000000e7e605723e */ /* 0x002fe200000010ff */
[----:B------:R-:W-:Y:S01]  /*4810*/  MUFU.EX2 R214, R47 ;  /* 0x0000002f00d67308 */ /* 0x000fe20000000800 */
[----:B------:R-:W-:Y:S02]  /*4820*/  @P2 FSEL R67, R67, -INF , !P1 ;  /* 0xff80000043432808 */ /* 0x000fe40004800000 */
[----:B---3--:R-:W-:Y:S01]  /*4830*/  F2FP.BF16.PACK_AB R4, R164, R170 ;  /* 0x000000aaa404723e */ /* 0x008fe200000010ff */
[----:B------:R1:W-:Y:S02]  /*4840*/  STS [R179+0x12400], R5 ;  /* 0x01240005b3007388 */ /* 0x0003e40000000800 */
[----:B------:R-:W-:Y:S02]  /*4850*/  @P0 FSEL R66, R66, -INF , !P3 ;  /* 0xff80000042420808 */ /* 0x000fe40005800000 */
[----:B------:R-:W-:Y:S02]  /*4860*/  PLOP3.LUT P0, PT, PT, PT, UP0, 0x80, 0x0 ;  /* 0x000000000000781c */ /* 0x000fe40003f0f008 */
[----:B----4-:R-:W-:Y:S01]  /*4870*/  F2FP.BF16.PACK_AB R6, R221, R223 ;  /* 0x000000dfdd06723e */ /* 0x010fe200000010ff */
[--C-:B------:R-:W-:Y:S01]  /*4880*/  FFMA.FTZ R66, R66, c[0x0][0x23c], -R109.reuse ;  /* 0x00008f0042427a23 */ /* 0x100fe2000001086d */
[----:B------:R-:W-:Y:S01]  /*4890*/  F2FP.BF16.PACK_AB R7, R206, R207 ;  /* 0x000000cfce07723e */ /* 0x000fe200000010ff */
[----:B------:R-:W-:Y:S01]  /*48a0*/  FFMA.FTZ R109, R67, c[0x0][0x23c], -R109 ;  /* 0x00008f00436d7a23 */ /* 0x000fe2000001086d */
[----:B------:R-:W-:Y:S01]  /*48b0*/  MUFU.EX2 R192, R52 ;  /* 0x0000003400c07308 */ /* 0x000fe20000000800 */
[----:B------:R3:W-:Y:S04]  /*48c0*/  STS [R179+0x12000], R6 ;  /* 0x01200006b3007388 */ /* 0x0007e80000000800 */
[----:B------:R4:W-:Y:S02]  /*48d0*/  STS [R175+0x10000], R4 ;  /* 0x01000004af007388 */ /* 0x0009e40000000800 */
[----:B------:R-:W-:Y:S02]  /*48e0*/  @P0 FSEL R63, R63, -INF , !P1 ;  /* 0xff8000003f3f0808 */ /* 0x000fe40004800000 */
[----:B------:R4:W-:Y:S01]  /*48f0*/  STS [R175+0x10400], R7 ;  /* 0x01040007af007388 */ /* 0x0009e20000000800 */
[----:B------:R-:W-:Y:S01]  /*4900*/  MUFU.EX2 R159, R64 ;  /* 0x00000040009f7308 */ /* 0x000fe20000000800 */
[----:B------:R-:W-:Y:S01]  /*4910*/  PLOP3.LUT P1, PT, PT, PT, UP5, 0x80, 0x0 ;  /* 0x000000000000781c */ /* 0x000fe20003f2f058 */
[----:B------:R-:W-:Y:S01]  /*4920*/  FFMA.FTZ R0, R63, c[0x0][0x23c], -R0 ;  /* 0x00008f003f007a23 */ /* 0x000fe20000010800 */
[----:B-1----:R-:W-:Y:S07]  /*4930*/  F2FP.BF16.PACK_AB R5, R218, R219 ;  /* 0x000000dbda05723e */ /* 0x002fee00000010ff */
[----:B------:R1:W-:Y:S01]  /*4940*/  MUFU.EX2 R193, R0 ;  /* 0x0000000000c17308 */ /* 0x0003e20000000800 */
[----:B---3--:R-:W-:Y:S02]  /*4950*/  F2FP.BF16.PACK_AB R6, R212, R213 ;  /* 0x000000d5d406723e */ /* 0x008fe400000010ff */
[----:B----4-:R-:W-:Y:S07]  /*4960*/  F2FP.BF16.PACK_AB R4, R163, R169 ;  /* 0x000000a9a304723e */ /* 0x010fee00000010ff */
[----:B------:R-:W-:Y:S01]  /*4970*/  MUFU.EX2 R191, R53 ;  /* 0x0000003500bf7308 */ /* 0x000fe20000000800 */
[----:B------:R-:W-:Y:S01]  /*4980*/  F2FP.BF16.PACK_AB R7, R209, R211 ;  /* 0x000000d3d107723e */ /* 0x000fe200000010ff */
[----:B------:R3:W-:Y:S08]  /*4990*/  STS [R176+0x10000], R4 ;  /* 0x01000004b0007388 */ /* 0x0007f00000000800 */
[----:B------:R-:W-:Y:S01]  /*49a0*/  MUFU.EX2 R198, R54 ;  /* 0x0000003600c67308 */ /* 0x000fe20000000800 */
[----:B-1----:R-:W-:Y:S05]  /*49b0*/  F2FP.BF16.PACK_AB R0, R199, R200 ;  /* 0x000000c8c700723e */ /* 0x002fea00000010ff */
[----:B------:R-:W-:Y:S04]  /*49c0*/  STS [R176+0x10400], R0 ;  /* 0x01040000b0007388 */ /* 0x000fe80000000800 */
[----:B------:R-:W3:Y:S01]  /*49d0*/  MUFU.EX2 R196, R55 ;  /* 0x0000003700c47308 */ /* 0x000ee20000000800 */
[----:B------:R1:W-:Y:S04]  /*49e0*/  STS [R175+0x12000], R6 ;  /* 0x01200006af007388 */ /* 0x0003e80000000800 */
[----:B------:R4:W-:Y:S05]  /*49f0*/  STS [R175+0x12400], R5 ;  /* 0x01240005af007388 */ /* 0x0009ea0000000800 */
[----:B------:R-:W-:Y:S01]  /*4a00*/  MUFU.EX2 R195, R108 ;  /* 0x0000006c00c37308 */ /* 0x000fe20000000800 */
[----:B------:R-:W-:Y:S09]  /*4a10*/  STS [R176+0x12000], R7 ;  /* 0x01200007b0007388 */ /* 0x000ff20000000800 */
[----:B------:R-:W4:Y:S01]  /*4a20*/  MUFU.EX2 R108, R160 ;  /* 0x000000a0006c7308 */ /* 0x000f220000000800 */
[----:B---3--:R-:W-:Y:S02]  /*4a30*/  F2FP.BF16.PACK_AB R4, R196, R198 ;  /* 0x000000c6c404723e */ /* 0x008fe400000010ff */
[----:B-1----:R-:W-:Y:S07]  /*4a40*/  F2FP.BF16.PACK_AB R6, R214, R215 ;  /* 0x000000d7d606723e */ /* 0x002fee00000010ff */
[----:B------:R-:W-:Y:S01]  /*4a50*/  MUFU.EX2 R190, R66 ;  /* 0x0000004200be7308 */ /* 0x000fe20000000800 */
[----:B----4-:R-:W-:Y:S01]  /*4a60*/  F2FP.BF16.PACK_AB R5, R191, R192 ;  /* 0x000000c0bf05723e */ /* 0x010fe200000010ff */
[----:B------:R-:W-:Y:S04]  /*4a70*/  STS [R176+0x12400], R6 ;  /* 0x01240006b0007388 */ /* 0x000fe80000000800 */
[----:B------:R1:W-:Y:S04]  /*4a80*/  STS [R178+0x10000], R5 ;  /* 0x01000005b2007388 */ /* 0x0003e80000000800 */
[----:B------:R-:W1:Y:S01]  /*4a90*/  MUFU.EX2 R189, R109 ;  /* 0x0000006d00bd7308 */ /* 0x000e620000000800 */
[----:B------:R3:W-:Y:S01]  /*4aa0*/  STS [R178+0x10400], R4 ;  /* 0x01040004b2007388 */ /* 0x0007e20000000800 */
[----:B------:R-:W-:Y:S05]  /*4ab0*/  F2FP.BF16.PACK_AB R0, R108, R159 ;  /* 0x0000009f6c00723e */ /* 0x000fea00000010ff */
[----:B------:R4:W-:Y:S03]  /*4ac0*/  STS [R177+0x10000], R0 ;  /* 0x01000000b1007388 */ /* 0x0009e60000000800 */
[----:B------:R-:W-:Y:S10]  /*4ad0*/  MUFU.EX2 R203, R56 ;  /* 0x0000003800cb7308 */ /* 0x000ff40000000800 */
[----:B------:R-:W2:Y:S01]  /*4ae0*/  MUFU.EX2 R201, R57 ;  /* 0x0000003900c97308 */ /* 0x000ea20000000800 */
[----:B-1----:R-:W-:Y:S02]  /*4af0*/  F2FP.BF16.PACK_AB R5, R189, R190 ;  /* 0x000000bebd05723e */ /* 0x002fe400000010ff */
[----:B---3--:R-:W-:Y:S03]  /*4b00*/  F2FP.BF16.PACK_AB R4, R195, R197 ;  /* 0x000000c5c304723e */ /* 0x008fe600000010ff */
[----:B------:R-:W-:Y:S04]  /*4b10*/  STS [R177+0x10400], R5 ;  /* 0x01040005b1007388 */ /* 0x000fe80000000800 */
[----:B------:R-:W-:Y:S01]  /*4b20*/  MUFU.EX2 R205, R58 ;  /* 0x0000003a00cd7308 */ /* 0x000fe20000000800 */
[----:B----4-:R-:W-:Y:S09]  /*4b30*/  F2FP.BF16.PACK_AB R0, R193, R202 ;  /* 0x000000cac100723e */ /* 0x010ff200000010ff */
[----:B------:R-:W1:Y:S01]  /*4b40*/  MUFU.EX2 R204, R59 ;  /* 0x0000003b00cc7308 */ /* 0x000e620000000800 */
[----:B--2---:R-:W-:Y:S05]  /*4b50*/  F2FP.BF16.PACK_AB R7, R201, R203 ;  /* 0x000000cbc907723e */ /* 0x004fea00000010ff */
[----:B------:R-:W-:Y:S01]  /*4b60*/  STS [R178+0x12000], R7 ;  /* 0x01200007b2007388 */ /* 0x000fe20000000800 */
[----:B-1----:R-:W-:Y:S05]  /*4b70*/  F2FP.BF16.PACK_AB R6, R204, R205 ;  /* 0x000000cdcc06723e */ /* 0x002fea00000010ff */
[----:B------:R-:W-:Y:S04]  /*4b80*/  STS [R178+0x12400], R6 ;  /* 0x01240006b2007388 */ /* 0x000fe80000000800 */
[----:B------:R-:W-:Y:S04]  /*4b90*/  STS [R177+0x12000], R4 ;  /* 0x01200004b1007388 */ /* 0x000fe80000000800 */
[----:B------:R-:W-:Y:S04]  /*4ba0*/  STS [R177+0x12400], R0 ;  /* 0x01240000b1007388 */ /* 0x000fe80000000800 */
[----:B------:R-:W1:Y:S08]  /*4bb0*/  LDSM.16.M88.4 R64, [R150+0x4000] ;  /* 0x004000009640783b */ /* 0x000e700000000200 */
[----:B------:R-:W2:Y:S08]  /*4bc0*/  LDSM.16.M88.4 R60, [R150+0x5000] ;  /* 0x00500000963c783b */ /* 0x000eb00000000200 */
[----:B------:R-:W3:Y:S08]  /*4bd0*/  LDSM.16.M88.4 R100, [R151+0x4000] ;  /* 0x004000009764783b */ /* 0x000ef00000000200 */
[----:B------:R-:W4:Y:S01]  /*4be0*/  LDSM.16.M88.4 R104, [R151+0x5000] ;  /* 0x005000009768783b */ /* 0x000f220000000200 */
[-C--:B-1----:R-:W-:Y:S08]  /*4bf0*/  HMMA.16816.F32.BF16 R4, R64, R112.reuse, RZ ;  /* 0x000000704004723c */ /* 0x082ff000000418ff */
[C---:B--2---:R-:W-:Y:S08]  /*4c00*/  HMMA.16816.F32.BF16 R8, R60.reuse, R112, RZ ;  /* 0x000000703c08723c */ /* 0x044ff000000418ff */
[-C--:B------:R-:W-:Y:S08]  /*4c10*/  HMMA.16816.F32.BF16 R12, R60, R114.reuse, RZ ;  /* 0x000000723c0c723c */ /* 0x080ff000000418ff */
[C---:B------:R-:W-:Y:S08]  /*4c20*/  HMMA.16816.F32.BF16 R16, R64.reuse, R114, RZ ;  /* 0x000000724010723c */ /* 0x040ff000000418ff */
        /* <DEDUP_REMOVED lines=11> */
[----:B------:R-:W-:Y:S08]  /*4ce0*/  HMMA.16816.F32.BF16 R64, R64, R126, RZ ;  /* 0x0000007e4040723c */ /* 0x000ff000000418ff */
[-C--:B---3--:R-:W-:Y:S08]  /*4cf0*/  HMMA.16816.F32.BF16 R4, R100, R128.reuse, R4 ;  /* 0x000000806404723c */ /* 0x088ff00000041804 */
[C---:B----4-:R-:W-:Y:S08]  /*4d00*/  HMMA.16816.F32.BF16 R8, R104.reuse, R128, R8 ;  /* 0x000000806808723c */ /* 0x050ff00000041808 */
[-C--:B------:R-:W-:Y:S08]  /*4d10*/  HMMA.16816.F32.BF16 R12, R104, R130.reuse, R12 ;  /* 0x00000082680c723c */ /* 0x080ff0000004180c */
[C---:B------:R-:W-:Y:S01]  /*4d20*/  FADD.FTZ R4, -R162.reuse, R4 ;  /* 0x00000004a2047221 */ /* 0x040fe20000010100 */
[C---:B------:R-:W-:Y:S03]  /*4d30*/  HMMA.16816.F32.BF16 R16, R100.reuse, R130, R16 ;  /* 0x000000826410723c */ /* 0x040fe60000041810 */
[C---:B------:R-:W-:Y:S02]  /*4d40*/  FADD.FTZ R6, -R161.reuse, R6 ;  /* 0x00000006a1067221 */ /* 0x040fe40000010100 */
[----:B------:R-:W-:Y:S02]  /*4d50*/  FADD.FTZ R7, -R161, R7 ;  /* 0x00000007a1077221 */ /* 0x000fe40000010100 */
[C---:B------:R-:W-:Y:S01]  /*4d60*/  FADD.FTZ R8, -R111.reuse, R8 ;  /* 0x000000086f087221 */ /* 0x040fe20000010100 */
[-C--:B------:R-:W-:Y:S01]  /*4d70*/  HMMA.16816.F32.BF16 R20, R100, R132.reuse, R20 ;  /* 0x000000846414723c */ /* 0x080fe20000041814 */
[C---:B------:R-:W-:Y:S03]  /*4d80*/  FADD.FTZ R9, -R111.reuse, R9 ;  /* 0x000000096f097221 */ /* 0x040fe60000010100 */
[----:B------:R-:W-:Y:S02]  /*4d90*/  FADD.FTZ R5, -R162, R5 ;  /* 0x00000005a2057221 */ /* 0x000fe40000010100 */
[----:B------:R-:W-:Y:S02]  /*4da0*/  FMUL.FTZ R174, R174, R4 ;  /* 0x00000004aeae7220 */ /* 0x000fe40000410000 */
[----:B------:R-:W-:Y:S01]  /*4db0*/  FADD.FTZ R13, -R111, R13 ;  /* 0x0000000d6f0d7221 */ /* 0x000fe20000010100 */
[C---:B------:R-:W-:Y:S03]  /*4dc0*/  HMMA.16816.F32.BF16 R24, R104.reuse, R132, R24 ;  /* 0x000000846818723c */ /* 0x040fe60000041818 */
[C---:B------:R-:W-:Y:S02]  /*4dd0*/  FADD.FTZ R11, -R110.reuse, R11 ;  /* 0x0000000b6e0b7221 */ /* 0x040fe40000010100 */
[----:B------:R-:W-:Y:S02]  /*4de0*/  FADD.FTZ R15, -R110, R15 ;  /* 0x0000000f6e0f7221 */ /* 0x000fe40000010100 */
[C---:B------:R-:W-:Y:S01]  /*4df0*/  FADD.FTZ R16, -R162.reuse, R16 ;  /* 0x00000010a2107221 */ /* 0x040fe20000010100 */
[-C--:B------:R-:W-:Y:S01]  /*4e00*/  HMMA.16816.F32.BF16 R28, R104, R134.reuse, R28 ;  /* 0x00000086681c723c */ /* 0x080fe2000004181c */
[C---:B------:R-:W-:Y:S03]  /*4e10*/  FADD.FTZ R17, -R162.reuse, R17 ;  /* 0x00000011a2117221 */ /* 0x040fe60000010100 */
[C---:B------:R-:W-:Y:S02]  /*4e20*/  FADD.FTZ R18, -R161.reuse, R18 ;  /* 0x00000012a1127221 */ /* 0x040fe40000010100 */
[C---:B------:R-:W-:Y:S02]  /*4e30*/  FADD.FTZ R19, -R161.reuse, R19 ;  /* 0x00000013a1137221 */ /* 0x040fe40000010100 */
[C---:B------:R-:W-:Y:S01]  /*4e40*/  FADD.FTZ R20, -R162.reuse, R20 ;  /* 0x00000014a2147221 */ /* 0x040fe20000010100 */
[C---:B------:R-:W-:Y:S03]  /*4e50*/  HMMA.16816.F32.BF16 R32, R100.reuse, R134, R32 ;  /* 0x000000866420723c */ /* 0x040fe60000041820 */
[----:B------:R-:W-:Y:S02]  /*4e60*/  FADD.FTZ R21, -R162, R21 ;  /* 0x00000015a2157221 */ /* 0x000fe40000010100 */
[----:B------:R-:W-:Y:S02]  /*4e70*/  FADD.FTZ R22, -R161, R22 ;  /* 0x00000016a1167221 */ /* 0x000fe40000010100 */
[----:B------:R-:W-:Y:S01]  /*4e80*/  FMUL.FTZ R173, R173, R16 ;  /* 0x00000010adad7220 */ /* 0x000fe20000410000 */
[-C--:B------:R-:W-:Y:S01]  /*4e90*/  HMMA.16816.F32.BF16 R36, R100, R136.reuse, R36 ;  /* 0x000000886424723c */ /* 0x080fe20000041824 */
[----:B------:R-:W-:Y:S03]  /*4ea0*/  FMUL.FTZ R167, R167, R17 ;  /* 0x00000011a7a77220 */ /* 0x000fe60000410000 */
[----:B------:R-:W-:Y:S02]  /*4eb0*/  FMUL.FTZ R172, R172, R20 ;  /* 0x00000014acac7220 */ /* 0x000fe40000410000 */
[----:B------:R-:W-:Y:S02]  /*4ec0*/  FMUL.FTZ R166, R166, R21 ;  /* 0x00000015a6a67220 */ /* 0x000fe40000410000 */
[----:B------:R-:W-:Y:S01]  /*4ed0*/  FMUL.FTZ R20, R232, R7 ;  /* 0x00000007e8147220 */ /* 0x000fe20000410000 */
[C---:B------:R-:W-:Y:S03]  /*4ee0*/  HMMA.16816.F32.BF16 R40, R104.reuse, R136, R40 ;  /* 0x000000886828723c */ /* 0x040fe60000041828 */
[----:B------:R-:W-:Y:S02]  /*4ef0*/  FADD.FTZ R23, -R161, R23 ;  /* 0x00000017a1177221 */ /* 0x000fe40000010100 */
[----:B------:R-:W-:Y:S02]  /*4f00*/  FMUL.FTZ R16, R239, R8 ;  /* 0x00000008ef107220 */ /* 0x000fe40000410000 */
        /* <DEDUP_REMOVED lines=13> */
[----:B------:R-:W-:Y:S02]  /*4fe0*/  FADD.FTZ R39, -R161, R39 ;  /* 0x00000027a1277221 */ /* 0x000fe40000010100 */
[C---:B------:R-:W-:Y:S01]  /*4ff0*/  FADD.FTZ R24, -R111.reuse, R24 ;  /* 0x000000186f187221 */ /* 0x040fe20000010100 */
[C---:B------:R-:W-:Y:S03]  /*5000*/  HMMA.16816.F32.BF16 R56, R104.reuse, R140, R56 ;  /* 0x0000008c6838723c */ /* 0x040fe60000041838 */
[C---:B------:R-:W-:Y:S02]  /*5010*/  FADD.FTZ R28, -R111.reuse, R28 ;  /* 0x0000001c6f1c7221 */ /* 0x040fe40000010100 */
[----:B------:R-:W-:Y:S02]  /*5020*/  FADD.FTZ R29, -R111, R29 ;  /* 0x0000001d6f1d7221 */ /* 0x000fe40000010100 */
[C---:B------:R-:W-:Y:S01]  /*5030*/  FADD.FTZ R50, -R161.reuse, R50 ;  /* 0x00000032a1327221 */ /* 0x040fe20000010100 */
[-C--:B------:R-:W-:Y:S01]  /*5040*/  HMMA.16816.F32.BF16 R60, R104, R142.reuse, R60 ;  /* 0x0000008e683c723c */ /* 0x080fe2000004183c */
[----:B------:R-:W-:Y:S03]  /*5050*/  FADD.FTZ R51, -R161, R51 ;  /* 0x00000033a1337221 */ /* 0x000fe60000010100 */
[C---:B------:R-:W-:Y:S02]  /*5060*/  FADD.FTZ R48, -R162.reuse, R48 ;  /* 0x00000030a2307221 */ /* 0x040fe40000010100 */
[C---:B------:R-:W-:Y:S02]  /*5070*/  FADD.FTZ R49, -R162.reuse, R49 ;  /* 0x00000031a2317221 */ /* 0x040fe40000010100 */
[C---:B------:R-:W-:Y:S01]  /*5080*/  FADD.FTZ R52, -R162.reuse, R52 ;  /* 0x00000034a2347221 */ /* 0x040fe20000010100 */
[----:B------:R-:W-:Y:S03]  /*5090*/  HMMA.16816.F32.BF16 R64, R100, R142, R64 ;  /* 0x0000008e6440723c */ /* 0x000fe60000041840 */
[----:B------:R-:W-:Y:S02]  /*50a0*/  FADD.FTZ R53, -R162, R53 ;  /* 0x00000035a2357221 */ /* 0x000fe40000010100 */
[----:B------:R-:W-:Y:S02]  /*50b0*/  FMUL.FTZ R160, R192, R52 ;  /* 0x00000034c0a07220 */ /* 0x000fe40000410000 */
[----:B------:R-:W-:Y:S02]  /*50c0*/  FMUL.FTZ R109, R191, R53 ;  /* 0x00000035bf6d7220 */ /* 0x000fe40000410000 */
[----:B------:R-:W-:Y:S03]  /*50d0*/  FMUL.FTZ R107, R235, R6 ;  /* 0x00000006eb6b7220 */ /* 0x000fe60000410000 */
[----:B------:R-:W-:Y:S02]  /*50e0*/  FMUL.FTZ R106, R222, R18 ;  /* 0x00000012de6a7220 */ /* 0x000fe40000410000 */
[----:B------:R-:W-:Y:S02]  /*50f0*/  FMUL.FTZ R105, R217, R22 ;  /* 0x00000016d9697220 */ /* 0x000fe40000410000 */
[----:B------:R-:W-:Y:S02]  /*5100*/  FMUL.FTZ R104, R210, R34 ;  /* 0x00000022d2687220 */ /* 0x000fe40000410000 */
[----:B------:R-:W-:Y:S02]  /*5110*/  FMUL.FTZ R101, R208, R35 ;  /* 0x00000023d0657220 */ /* 0x000fe40000410000 */
[----:B------:R-:W-:Y:S02]  /*5120*/  FMUL.FTZ R103, R207, R38 ;  /* 0x00000026cf677220 */ /* 0x000fe40000410000 */
[----:B------:R-:W-:Y:S02]  /*5130*/  FMUL.FTZ R102, R200, R50 ;  /* 0x00000032c8667220 */ /* 0x000fe40000410000 */
[C---:B------:R-:W-:Y:S02]  /*5140*/  FADD.FTZ R64, -R162.reuse, R64 ;  /* 0x00000040a2407221 */ /* 0x040fe40000010100 */
[----:B------:R-:W-:Y:S02]  /*5150*/  FADD.FTZ R65, -R162, R65 ;  /* 0x00000041a2417221 */ /* 0x000fe40000010100 */
[----:B------:R-:W-:Y:S02]  /*5160*/  FMUL.FTZ R159, R159, R64 ;  /* 0x000000409f9f7220 */ /* 0x000fe40000410000 */
[----:B------:R-:W-:Y:S02]  /*5170*/  FMUL.FTZ R108, R108, R65 ;  /* 0x000000416c6c7220 */ /* 0x000fe40000410000 */
[----:B------:R-:W-:Y:S02]  /*5180*/  FMUL.FTZ R64, R220, R19 ;  /* 0x00000013dc407220 */ /* 0x000fe40000410000 */
[----:B------:R-:W-:Y:S02]  /*5190*/  FMUL.FTZ R65, R199, R51 ;  /* 0x00000033c7417220 */ /* 0x000fe40000410000 */
[C---:B------:R-:W-:Y:S02]  /*51a0*/  FADD.FTZ R54, -R161.reuse, R54 ;  /* 0x00000036a1367221 */ /* 0x040fe40000010100 */
[C---:B------:R-:W-:Y:S02]  /*51b0*/  FADD.FTZ R55, -R161.reuse, R55 ;  /* 0x00000037a1377221 */ /* 0x040fe40000010100 */
[C---:B------:R-:W-:Y:S02]  /*51c0*/  FADD.FTZ R66, -R161.reuse, R66 ;  /* 0x00000042a1427221 */ /* 0x040fe40000010100 */
[----:B------:R-:W-:Y:S02]  /*51d0*/  FADD.FTZ R67, -R161, R67 ;  /* 0x00000043a1437221 */ /* 0x000fe40000010100 */
[C---:B------:R-:W-:Y:S02]  /*51e0*/  FADD.FTZ R19, -R111.reuse, R12 ;  /* 0x0000000c6f137221 */ /* 0x040fe40000010100 */
[----:B------:R-:W-:Y:S02]  /*51f0*/  FMUL.FTZ R12, R238, R9 ;  /* 0x00000009ee0c7220 */ /* 0x000fe40000410000 */
[----:B------:R-:W-:Y:S02]  /*5200*/  FMUL.FTZ R18, R236, R13 ;  /* 0x0000000dec127220 */ /* 0x000fe40000410000 */
[C---:B------:R-:W-:Y:S02]  /*5210*/  FADD.FTZ R22, -R111.reuse, R25 ;  /* 0x000000196f167221 */ /* 0x040fe40000010100 */
[C---:B------:R-:W-:Y:S02]  /*5220*/  FADD.FTZ R4, -R111.reuse, R40 ;  /* 0x000000286f047221 */ /* 0x040fe40000010100 */
[C---:B------:R-:W-:Y:S02]  /*5230*/  FADD.FTZ R40, -R111.reuse, R41 ;  /* 0x000000296f287221 */ /* 0x040fe40000010100 */
[C---:B------:R-:W-:Y:S02]  /*5240*/  FADD.FTZ R0, -R111.reuse, R44 ;  /* 0x0000002c6f007221 */ /* 0x040fe40000010100 */
[C---:B------:R-:W-:Y:S02]  /*5250*/  FADD.FTZ R44, -R111.reuse, R45 ;  /* 0x0000002d6f2c7221 */ /* 0x040fe40000010100 */
[C---:B------:R-:W-:Y:S02]  /*5260*/  FADD.FTZ R51, -R111.reuse, R56 ;  /* 0x000000386f337221 */ /* 0x040fe40000010100 */
[C---:B------:R-:W-:Y:S02]  /*5270*/  FADD.FTZ R50, -R111.reuse, R57 ;  /* 0x000000396f327221 */ /* 0x040fe40000010100 */
[C---:B------:R-:W-:Y:S02]  /*5280*/  FADD.FTZ R53, -R111.reuse, R60 ;  /* 0x0000003c6f357221 */ /* 0x040fe40000010100 */
[----:B------:R-:W-:Y:S02]  /*5290*/  FADD.FTZ R52, -R111, R61 ;  /* 0x0000003d6f347221 */ /* 0x000fe40000010100 */
        /* <DEDUP_REMOVED lines=14> */
[----:B------:R-:W-:Y:S02]  /*5380*/  FMUL.FTZ R168, R168, R5 ;  /* 0x00000005a8a87220 */ /* 0x000fe40000410000 */
        /* <DEDUP_REMOVED lines=38> */
[----:B------:R-:W-:Y:S02]  /*55f0*/  IMAD.MOV.U32 R56, RZ, RZ, R188 ;  /* 0x000000ffff387224 */ /* 0x000fe400078e00bc */
[----:B------:R-:W-:Y:S01]  /*5600*/  IMAD.MOV.U32 R57, RZ, RZ, R183 ;  /* 0x000000ffff397224 */ /* 0x000fe200078e00b7 */
[----:B------:R-:W-:-:S05]  /*5610*/  @!P1 BRA `(.L_x_7) ;  /* 0x0000014000009947 */ /* 0x000fca0003800000 */
[----:B------:R-:W-:Y:S01]  /*5620*/  IMAD.MOV.U32 R5, RZ, RZ, c[0x0][0x190] ;  /* 0x00006400ff057624 */ /* 0x000fe200078e00ff */
[----:B------:R-:W-:Y:S01]  /*5630*/  ULOP3.LUT UR12, UR5, 0x1, URZ, 0xc0, !UPT ;  /* 0x00000001050c7892 */ /* 0x000fe2000f8ec03f */
[----:B------:R-:W-:Y:S02]  /*5640*/  IMAD.MOV.U32 R11, RZ, RZ, c[0x0][0x194] ;  /* 0x00006500ff0b7624 */ /* 0x000fe400078e00ff */
[C---:B------:R-:W-:Y:S01]  /*5650*/  IMAD.U32 R0, R5.reuse, -0x80, RZ ;  /* 0xffffff8005007824 */ /* 0x040fe200078e00ff */
[----:B------:R-:W-:Y:S04]  /*5660*/  UISETP.NE.U32.AND UP1, UPT, UR12, 0x1, UPT ;  /* 0x000000010c00788c */ /* 0x000fe8000bf25070 */
[C---:B------:R-:W-:Y:S01]  /*5670*/  LEA R4, P0, R0.reuse, R186, 0x1 ;  /* 0x000000ba00047211 */ /* 0x040fe200078008ff */
[----:B------:R-:W-:Y:S03]  /*5680*/  USEL UR12, UR56, 0x2000, !UP1 ;  /* 0x00002000380c7887 */ /* 0x000fe6000c800000 */
[----:B------:R-:W-:Y:S01]  /*5690*/  LEA.HI.X.SX32 R0, R0, R187, 0x1, P0 ;  /* 0x000000bb00007211 */ /* 0x000fe200000f0eff */
[----:B------:R-:W-:Y:S02]  /*56a0*/  IMAD.MOV.U32 R186, RZ, RZ, R4 ;  /* 0x000000ffffba7224 */ /* 0x000fe400078e0004 */
[----:B------:R-:W-:Y:S02]  /*56b0*/  IADD3 R194, R194, UR12, RZ ;  /* 0x0000000cc2c27c10 */ /* 0x000fe4000fffe0ff */
[----:B------:R-:W-:Y:S01]  /*56c0*/  IMAD.MOV.U32 R187, RZ, RZ, R0 ;  /* 0x000000ffffbb7224 */ /* 0x000fe200078e0000 */
[C---:B------:R-:W-:Y:S02]  /*56d0*/  LEA R4, P0, R5.reuse, R186, 0x7 ;  /* 0x000000ba05047211 */ /* 0x040fe400078038ff */
[----:B------:R-:W-:Y:S02]  /*56e0*/  IADD3 R144, R144, UR12, RZ ;  /* 0x0000000c90907c10 */ /* 0x000fe4000fffe0ff */
[----:B------:R-:W-:Y:S01]  /*56f0*/  @!PT LDS RZ, [RZ] ;  /* 0x00000000fffff984 */ /* 0x000fe20000000800 */
[----:B------:R-:W-:Y:S01]  /*5700*/  @!PT LDS RZ, [RZ] ;  /* 0x00000000fffff984 */ /* 0x000fe20000000800 */
[----:B------:R-:W-:Y:S01]  /*5710*/  @!PT LDS RZ, [RZ] ;  /* 0x00000000fffff984 */ /* 0x000fe20000000800 */
[----:B------:R1:W-:Y:S01]  /*5720*/  LDGSTS.E.BYPASS.LTC128B.128 [R194], [R186.64] ;  /* 0x00000000bac27fae */ /* 0x0003e2000b901d46 */
[----:B------:R-:W-:Y:S05]  /*5730*/  LEA.HI.X R5, R5, R187, R11, 0x7, P0 ;  /* 0x000000bb05057211 */ /* 0x000fea00000f3c0b */
[----:B------:R1:W-:Y:S04]  /*5740*/  LDGSTS.E.BYPASS.LTC128B.128 [R194+0x1000], [R4.64] ;  /* 0x0100000004c27fae */ /* 0x0003e8000b901d46 */
[----:B------:R-:W0:Y:S02]  /*5750*/  LDGDEPBAR ;  /* 0x00000000000079af */ /* 0x000e240000000000 */
.L_x_7:
[----:B------:R-:W-:Y:S01]  /*5760*/  F2FP.BF16.PACK_AB R31, R20, R107 ;  /* 0x0000006b141f723e */ /* 0x000fe200000010ff */
[----:B------:R-:W-:Y:S01]  /*5770*/  IMAD.SHL.U32 R59, R247, 0x2, RZ ;  /* 0x00000002f73b7824 */ /* 0x000fe200078e00ff */
[----:B------:R-:W-:Y:S02]  /*5780*/  F2FP.BF16.PACK_AB R32, R168, R174 ;  /* 0x000000aea820723e */ /* 0x000fe400000010ff */
[----:B------:R-:W-:Y:S01]  /*5790*/  F2FP.BF16.PACK_AB R27, R64, R106 ;  /* 0x0000006a401b723e */ /* 0x000fe200000010ff */
[----:B------:R-:W-:Y:S01]  /*57a0*/  STS [R182+0x8400], R31 ;  /* 0x0084001fb6007388 */ /* 0x000fe20000000800 */
        /* <DEDUP_REMOVED lines=34> */
[----:B-1----:R-:W-:Y:S01]  /*59d0*/  F2FP.BF16.PACK_AB R4, R108, R159 ;  /* 0x0000009f6c04723e */ /* 0x002fe200000010ff */
[----:B------:R-:W-:Y:S01]  /*59e0*/  STS [R181+0xa000], R22 ;  /* 0x00a00016b5007388 */ /* 0x000fe20000000800 */
[----:B------:R-:W-:Y:S02]  /*59f0*/  F2FP.BF16.PACK_AB R0, R67, R66 ;  /* 0x000000424300723e */ /* 0x000fe400000010ff */
[----:B------:R-:W-:Y:S01]  /*5a00*/  F2FP.BF16.PACK_AB R6, R50, R51 ;  /* 0x000000333206723e */ /* 0x000fe200000010ff */
[----:B------:R-:W-:Y:S01]  /*5a10*/  STS [R181+0xa400], R21 ;  /* 0x00a40015b5007388 */ /* 0x000fe20000000800 */
[----:B------:R-:W-:Y:S02]  /*5a20*/  F2FP.BF16.PACK_AB R5, R35, R36 ;  /* 0x000000242305723e */ /* 0x000fe400000010ff */
[----:B------:R-:W-:Y:S01]  /*5a30*/  F2FP.BF16.PACK_AB R34, R52, R53 ;  /* 0x000000353422723e */ /* 0x000fe200000010ff */
[----:B------:R-:W-:Y:S01]  /*5a40*/  STS [R179+0xa000], R18 ;  /* 0x00a00012b3007388 */ /* 0x000fe20000000800 */
[----:B------:R-:W-:Y:S03]  /*5a50*/  F2FP.BF16.PACK_AB R33, R37, R38 ;  /* 0x000000262521723e */ /* 0x000fe600000010ff */
[----:B------:R-:W-:Y:S04]  /*5a60*/  STS [R179+0xa400], R17 ;  /* 0x00a40011b3007388 */ /* 0x000fe80000000800 */
        /* <DEDUP_REMOVED lines=11> */
[----:B------:R1:W-:Y:S04]  /*5b20*/  STS [R177+0x8400], R0 ;  /* 0x00840000b1007388 */ /* 0x0003e80000000800 */
[----:B------:R-:W-:Y:S04]  /*5b30*/  STS [R178+0xa000], R6 ;  /* 0x00a00006b2007388 */ /* 0x000fe80000000800 */
[----:B------:R-:W-:Y:S04]  /*5b40*/  STS [R178+0xa400], R5 ;  /* 0x00a40005b2007388 */ /* 0x000fe80000000800 */
[----:B------:R-:W-:Y:S04]  /*5b50*/  STS [R177+0xa000], R34 ;  /* 0x00a00022b1007388 */ /* 0x000fe80000000800 */
[----:B------:R-:W-:Y:S04]  /*5b60*/  STS [R177+0xa400], R33 ;  /* 0x00a40021b1007388 */ /* 0x000fe80000000800 */
[----:B------:R-:W-:Y:S01]  /*5b70*/  BAR.SYNC.DEFER_BLOCKING 0x0 ;  /* 0x0000000000007b1d */ /* 0x000fe20000010000 */
[----:B-1----:R-:W-:Y:S05]  /*5b80*/  IMAD.SHL.U32 R0, R152, 0x2, RZ ;  /* 0x0000000298007824 */ /* 0x002fea00078e00ff */
[----:B------:R-:W-:Y:S04]  /*5b90*/  LDSM.16.MT88.4 R4, [R2+0x10000] ;  /* 0x010000000204783b */ /* 0x000fe80000004200 */
[----:B------:R-:W1:Y:S04]  /*5ba0*/  LDSM.16.MT88.4 R8, [R0+0x4000] ;  /* 0x004000000008783b */ /* 0x000e680000004200 */
[----:B------:R-:W2:Y:S04]  /*5bb0*/  LDSM.16.MT88.4 R12, [R2+0x14000] ;  /* 0x01400000020c783b */ /* 0x000ea80000004200 */
[----:B------:R-:W-:Y:S04]  /*5bc0*/  LDSM.16.MT88.4 R16, [R2+0x10800] ;  /* 0x010800000210783b */ /* 0x000fe80000004200 */
[----:B------:R-:W3:Y:S04]  /*5bd0*/  LDSM.16.MT88.4 R20, [R0+0x4400] ;  /* 0x004400000014783b */ /* 0x000ee80000004200 */
[----:B------:R-:W4:Y:S01]  /*5be0*/  LDSM.16.MT88.4 R24, [R2+0x14800] ;  /* 0x014800000218783b */ /* 0x000f220000004200 */
[-C--:B-1----:R-:W-:Y:S08]  /*5bf0*/  HMMA.16816.F32.BF16 R68, R4, R8.reuse, R68 ;  /* 0x000000080444723c */ /* 0x082ff00000041844 */
[C---:B--2---:R-:W-:Y:S08]  /*5c00*/  HMMA.16816.F32.BF16 R72, R12.reuse, R8, R72 ;  /* 0x000000080c48723c */ /* 0x044ff00000041848 */
[-C--:B------:R-:W-:Y:S01]  /*5c10*/  HMMA.16816.F32.BF16 R76, R12, R10.reuse, R76 ;  /* 0x0000000a0c4c723c */ /* 0x080fe2000004184c */
[----:B------:R-:W-:Y:S07]  /*5c20*/  LDSM.16.MT88.4 R12, [R2+0x15000] ;  /* 0x01500000020c783b */ /* 0x000fee0000004200 */
[----:B------:R-:W-:Y:S01]  /*5c30*/  HMMA.16816.F32.BF16 R80, R4, R10, R80 ;  /* 0x0000000a0450723c */ /* 0x000fe20000041850 */
[----:B------:R-:W-:Y:S04]  /*5c40*/  LDSM.16.MT88.4 R4, [R2+0x11000] ;  /* 0x011000000204783b */ /* 0x000fe80000004200 */
[----:B------:R-:W1:Y:S03]  /*5c50*/  LDSM.16.MT88.4 R8, [R0+0x4800] ;  /* 0x004800000008783b */ /* 0x000e660000004200 */
[-C--:B---3--:R-:W-:Y:S08]  /*5c60*/  HMMA.16816.F32.BF16 R68, R16, R20.reuse, R68 ;  /* 0x000000141044723c */ /* 0x088ff00000041844 */
[C---:B----4-:R-:W-:Y:S08]  /*5c70*/  HMMA.16816.F32.BF16 R72, R24.reuse, R20, R72 ;  /* 0x000000141848723c */ /* 0x050ff00000041848 */
[-C--:B------:R-:W-:Y:S01]  /*5c80*/  HMMA.16816.F32.BF16 R76, R24, R22.reuse, R76 ;  /* 0x00000016184c723c */ /* 0x080fe2000004184c */
[----:B------:R-:W-:Y:S07]  /*5c90*/  LDSM.16.MT88.4 R24, [R2+0x15800] ;  /* 0x015800000218783b */ /* 0x000fee0000004200 */
[----:B------:R-:W-:Y:S01]  /*5ca0*/  HMMA.16816.F32.BF16 R80, R16, R22, R80 ;  /* 0x000000161050723c */ /* 0x000fe20000041850 */
[----:B------:R-:W-:Y:S04]  /*5cb0*/  LDSM.16.MT88.4 R16, [R2+0x11800] ;  /* 0x011800000210783b */ /* 0x000fe80000004200 */
[----:B------:R-:W2:Y:S03]  /*5cc0*/  LDSM.16.MT88.4 R20, [R0+0x4c00] ;  /* 0x004c00000014783b */ /* 0x000ea60000004200 */
[-C--:B-1----:R-:W-:Y:S08]  /*5cd0*/  HMMA.16816.F32.BF16 R68, R4, R8.reuse, R68 ;  /* 0x000000080444723c */ /* 0x082ff00000041844 */
[C---:B------:R-:W-:Y:S08]  /*5ce0*/  HMMA.16816.F32.BF16 R72, R12.reuse, R8, R72 ;  /* 0x000000080c48723c */ /* 0x040ff00000041848 */
[-C--:B------:R-:W-:Y:S01]  /*5cf0*/  HMMA.16816.F32.BF16 R76, R12, R10.reuse, R76 ;  /* 0x0000000a0c4c723c */ /* 0x080fe2000004184c */
[----:B------:R-:W-:Y:S07]  /*5d00*/  LDSM.16.MT88.4 R12, [R2+0x16000] ;  /* 0x01600000020c783b */ /* 0x000fee0000004200 */
[----:B------:R-:W-:Y:S01]  /*5d10*/  HMMA.16816.F32.BF16 R80, R4, R10, R80 ;  /* 0x0000000a0450723c */ /* 0x000fe20000041850 */
[----:B------:R-:W-:Y:S04]  /*5d20*/  LDSM.16.MT88.4 R4, [R2+0x12000] ;  /* 0x012000000204783b */ /* 0x000fe80000004200 */
[----:B------:R-:W1:Y:S03]  /*5d30*/  LDSM.16.MT88.4 R8, [R0+0x5000] ;  /* 0x005000000008783b */ /* 0x000e660000004200 */
[-C--:B--2---:R-:W-:Y:S08]  /*5d40*/  HMMA.16816.F32.BF16 R68, R16, R20.reuse, R68 ;  /* 0x000000141044723c */ /* 0x084ff00000041844 */
[C---:B------:R-:W-:Y:S08]  /*5d50*/  HMMA.16816.F32.BF16 R72, R24.reuse, R20, R72 ;  /* 0x000000141848723c */ /* 0x040ff00000041848 */
        /* <DEDUP_REMOVED lines=18> */
[----:B------:R-:W2:Y:S04]  /*5e80*/  LDSM.16.MT88.4 R20, [R0+0x5c00] ;  /* 0x005c00000014783b */ /* 0x000ea80000004200 */
[----:B------:R-:W-:Y:S01]  /*5e90*/  BAR.SYNC.DEFER_BLOCKING 0x0 ;  /* 0x0000000000007b1d */ /* 0x000fe20000010000 */
[-C--:B-1----:R-:W-:Y:S08]  /*5ea0*/  HMMA.16816.F32.BF16 R68, R4, R8.reuse, R68 ;  /* 0x000000080444723c */ /* 0x082ff00000041844 */
[C---:B------:R-:W-:Y:S08]  /*5eb0*/  HMMA.16816.F32.BF16 R72, R12.reuse, R8, R72 ;  /* 0x000000080c48723c */ /* 0x040ff00000041848 */
[-C--:B------:R-:W-:Y:S08]  /*5ec0*/  HMMA.16816.F32.BF16 R76, R12, R10.reuse, R76 ;  /* 0x0000000a0c4c723c */ /* 0x080ff0000004184c */
[----:B------:R-:W-:Y:S08]  /*5ed0*/  HMMA.16816.F32.BF16 R80, R4, R10, R80 ;  /* 0x0000000a0450723c */ /* 0x000ff00000041850 */
[-C--:B--2---:R-:W-:Y:S08]  /*5ee0*/  HMMA.16816.F32.BF16 R68, R16, R20.reuse, R68 ;  /* 0x000000141044723c */ /* 0x084ff00000041844 */
[C---:B------:R-:W-:Y:S08]  /*5ef0*/  HMMA.16816.F32.BF16 R72, R24.reuse, R20, R72 ;  /* 0x000000141848723c */ /* 0x040ff00000041848 */
[-C--:B------:R-:W-:Y:S08]  /*5f00*/  HMMA.16816.F32.BF16 R76, R24, R22.reuse, R76 ;  /* 0x00000016184c723c */ /* 0x080ff0000004184c */
[----:B------:R-:W-:Y:S01]  /*5f10*/  HMMA.16816.F32.BF16 R80, R16, R22, R80 ;  /* 0x000000161050723c */ /* 0x000fe20000041850 */
[----:B------:R-:W-:-:S07]  /*5f20*/  @!P1 BRA `(.L_x_8) ;  /* 0x000000f000009947 */ /* 0x000fce0003800000 */
[----:B------:R-:W-:Y:S01]  /*5f30*/  IMAD.MOV.U32 R6, RZ, RZ, c[0x0][0x370] ;  /* 0x0000dc00ff067624 */ /* 0x000fe200078e00ff */
[----:B------:R-:W-:Y:S03]  /*5f40*/  MOV R7, c[0x0][0x374] ;  /* 0x0000dd0000077a02 */ /* 0x000fe60000000f00 */
[----:B------:R-:W-:Y:S05]  /*5f50*/  IMAD.U32 R4, R6, -0x80, RZ ;  /* 0xffffff8006047824 */ /* 0x000fea00078e00ff */
[C---:B------:R-:W-:Y:S04]  /*5f60*/  LEA R5, P0, R4.reuse, R184, 0x1 ;  /* 0x000000b804057211 */ /* 0x040fe800078008ff */
[----:B------:R-:W-:Y:S01]  /*5f70*/  LEA.HI.X.SX32 R4, R4, R185, 0x1, P0 ;  /* 0x000000b904047211 */ /* 0x000fe200000f0eff */
[----:B------:R-:W-:Y:S03]  /*5f80*/  IMAD.MOV.U32 R184, RZ, RZ, R5 ;  /* 0x000000ffffb87224 */ /* 0x000fe600078e0005 */
[----:B------:R-:W-:Y:S02]  /*5f90*/  MOV R185, R4 ;  /* 0x0000000400b97202 */ /* 0x000fe40000000f00 */
[C---:B------:R-:W-:Y:S03]  /*5fa0*/  LEA R4, P0, R6.reuse, R184, 0x7 ;  /* 0x000000b806047211 */ /* 0x040fe600078038ff */
[----:B------:R-:W-:Y:S01]  /*5fb0*/  @!PT LDS RZ, [RZ] ;  /* 0x00000000fffff984 */ /* 0x000fe20000000800 */
[----:B------:R-:W-:Y:S01]  /*5fc0*/  @!PT LDS RZ, [RZ] ;  /* 0x00000000fffff984 */ /* 0x000fe20000000800 */
[----:B------:R-:W-:Y:S01]  /*5fd0*/  @!PT LDS RZ, [RZ] ;  /* 0x00000000fffff984 */ /* 0x000fe20000000800 */
[----:B------:R1:W-:Y:S01]  /*5fe0*/  LDGSTS.E.BYPASS.LTC128B.128 [R59+0x4000], [R184.64] ;  /* 0x04000000b83b7fae */ /* 0x0003e2000b901d46 */
[----:B------:R-:W-:Y:S05]  /*5ff0*/  LEA.HI.X R5, R6, R185, R7, 0x7, P0 ;  /* 0x000000b906057211 */ /* 0x000fea00000f3c07 */
[----:B------:R1:W-:Y:S04]  /*6000*/  LDGSTS.E.BYPASS.LTC128B.128 [R59+0x5000], [R4.64] ;  /* 0x05000000043b7fae */ /* 0x0003e8000b901d46 */
[----:B------:R-:W0:Y:S02]  /*6010*/  LDGDEPBAR ;  /* 0x00000000000079af */ /* 0x000e240000000000 */
.L_x_8:
[----:B------:R-:W-:Y:S01]  /*6020*/  LDSM.16.M88.4 R16, [R147] ;  /* 0x000000009310783b */ /* 0x000fe20000000200 */
[----:B------:R-:W-:Y:S01]  /*6030*/  IMAD.U32 R58, RZ, RZ, UR20 ;  /* 0x00000014ff3a7e24 */ /* 0x000fe2000f8e00ff */
[----:B------:R-:W-:Y:S01]  /*6040*/  ULOP3.LUT UR12, UR5, 0x1, URZ, 0xc0, !UPT ;  /* 0x00000001050c7892 */ /* 0x000fe2000f8ec03f */
[----:B------:R-:W-:Y:S01]  /*6050*/  IMAD.U32 R55, RZ, RZ, UR17 ;  /* 0x00000011ff377e24 */ /* 0x000fe2000f8e00ff */
[----:B------:R-:W2:Y:S01]  /*6060*/  LDSM.16.MT88.4 R20, [R0+0x6000] ;  /* 0x006000000014783b */ /* 0x000ea20000004200 */
[----:B------:R-:W-:Y:S01]  /*6070*/  IMAD.U32 R54, RZ, RZ, UR16 ;  /* 0x00000010ff367e24 */ /* 0x000fe2000f8e00ff */
[----:B------:R-:W-:Y:S01]  /*6080*/  UISETP.NE.U32.AND UP1, UPT, UR12, 0x1, UPT ;  /* 0x000000010c00788c */ /* 0x000fe2000bf25070 */
[----:B------:R-:W-:Y:S01]  /*6090*/  IMAD.U32 R53, RZ, RZ, UR15 ;  /* 0x0000000fff357e24 */ /* 0x000fe2000f8e00ff */
[----:B------:R-:W3:Y:S01]  /*60a0*/  LDSM.16.M88.4 R12, [R147+0x2000] ;  /* 0x00200000930c783b */ /* 0x000ee20000000200 */
[----:B------:R-:W-:Y:S03]  /*60b0*/  IMAD.U32 R52, RZ, RZ, UR14 ;  /* 0x0000000eff347e24 */ /* 0x000fe6000f8e00ff */
[----:B------:R-:W-:Y:S04]  /*60c0*/  LDSM.16.M88.4 R24, [R154] ;  /* 0x000000009a18783b */ /* 0x000fe80000000200 */
[----:B------:R-:W4:Y:S04]  /*60d0*/  LDSM.16.MT88.4 R28, [R0+0x6400] ;  /* 0x00640000001c783b */ /* 0x000f280000004200 */
[----:B------:R-:W1:Y:S04]  /*60e0*/  LDSM.16.M88.4 R32, [R157] ;  /* 0x000000009d20783b */ /* 0x000e680000000200 */
[----:B------:R-:W-:Y:S04]  /*60f0*/  LDSM.16.M88.4 R36, [R149] ;  /* 0x000000009524783b */ /* 0x000fe80000000200 */
[----:B------:R-:W1:Y:S04]  /*6100*/  LDSM.16.MT88.4 R40, [R0+0x6800] ;  /* 0x006800000028783b */ /* 0x000e680000004200 */
[----:B------:R-:W1:Y:S04]  /*6110*/  LDSM.16.M88.4 R44, [R149+0x2000] ;  /* 0x00200000952c783b */ /* 0x000e680000000200 */
[----:B------:R-:W-:Y:S01]  /*6120*/  LDSM.16.MT88.4 R48, [R0+0x6c00] ;  /* 0x006c00000030783b */ /* 0x000fe20000004200 */
[-C--:B-12---:R-:W-:Y:S08]  /*6130*/  HMMA.16816.F32.BF16 R4, R16, R20.reuse, RZ ;  /* 0x000000141004723c */ /* 0x086ff000000418ff */
[C---:B---3--:R-:W-:Y:S08]  /*6140*/  HMMA.16816.F32.BF16 R8, R12.reuse, R20, RZ ;  /* 0x000000140c08723c */ /* 0x048ff000000418ff */
[-C--:B------:R-:W-:Y:S08]  /*6150*/  HMMA.16816.F32.BF16 R12, R12, R22.reuse, RZ ;  /* 0x000000160c0c723c */ /* 0x080ff000000418ff */
[----:B------:R-:W-:Y:S01]  /*6160*/  HMMA.16816.F32.BF16 R16, R16, R22, RZ ;  /* 0x000000161010723c */ /* 0x000fe200000418ff */
[----:B------:R-:W1:Y:S07]  /*6170*/  LDSM.16.M88.4 R20, [R148] ;  /* 0x000000009414783b */ /* 0x000e6e0000000200 */
[-C--:B----4-:R-:W-:Y:S08]  /*6180*/  HMMA.16816.F32.BF16 R4, R24, R28.reuse, R4 ;  /* 0x0000001c1804723c */ /* 0x090ff00000041804 */
[C---:B------:R-:W-:Y:S08]  /*6190*/  HMMA.16816.F32.BF16 R8, R32.reuse, R28, R8 ;  /* 0x0000001c2008723c */ /* 0x040ff00000041808 */
[-C--:B------:R-:W-:Y:S01]  /*61a0*/  HMMA.16816.F32.BF16 R12, R32, R30.reuse, R12 ;  /* 0x0000001e200c723c */ /* 0x080fe2000004180c */
[----:B------:R-:W2:Y:S07]  /*61b0*/  LDSM.16.M88.4 R32, [R148+0x2000] ;  /* 0x002000009420783b */ /* 0x000eae0000000200 */
[----:B------:R-:W-:Y:S01]  /*61c0*/  HMMA.16816.F32.BF16 R16, R24, R30, R16 ;  /* 0x0000001e1810723c */ /* 0x000fe20000041810 */
[----:B------:R-:W-:Y:S04]  /*61d0*/  LDSM.16.M88.4 R24, [R147+0x4000] ;  /* 0x004000009318783b */ /* 0x000fe80000000200 */
[----:B------:R-:W3:Y:S03]  /*61e0*/  LDSM.16.MT88.4 R28, [R0+0x7000] ;  /* 0x00700000001c783b */ /* 0x000ee60000004200 */
[-C--:B------:R-:W-:Y:S08]  /*61f0*/  HMMA.16816.F32.BF16 R4, R36, R40.reuse, R4 ;  /* 0x000000282404723c */ /* 0x080ff00000041804 */
[C---:B------:R-:W-:Y:S08]  /*6200*/  HMMA.16816.F32.BF16 R8, R44.reuse, R40, R8 ;  /* 0x000000282c08723c */ /* 0x040ff00000041808 */
[-C--:B------:R-:W-:Y:S01]  /*6210*/  HMMA.16816.F32.BF16 R12, R44, R42.reuse, R12 ;  /* 0x0000002a2c0c723c */ /* 0x080fe2000004180c */
[----:B------:R-:W4:Y:S07]  /*6220*/  LDSM.16.M88.4 R44, [R147+0x6000] ;  /* 0x00600000932c783b */ /* 0x000f2e0000000200 */
[----:B------:R-:W-:Y:S01]  /*6230*/  HMMA.16816.F32.BF16 R16, R36, R42, R16 ;  /* 0x0000002a2410723c */ /* 0x000fe20000041810 */
[----:B------:R-:W-:Y:S04]  /*6240*/  LDSM.16.M88.4 R36, [R156] ;  /* 0x000000009c24783b */ /* 0x000fe80000000200 */
[----:B------:R-:W4:Y:S03]  /*6250*/  LDSM.16.MT88.4 R40, [R0+0x7400] ;  /* 0x007400000028783b */ /* 0x000f260000004200 */
[-C--:B-1----:R-:W-:Y:S08]  /*6260*/  HMMA.16816.F32.BF16 R4, R20, R48.reuse, R4 ;  /* 0x000000301404723c */ /* 0x082ff00000041804 */
[C---:B--2---:R-:W-:Y:S08]  /*6270*/  HMMA.16816.F32.BF16 R8, R32.reuse, R48, R8 ;  /* 0x000000302008723c */ /* 0x044ff00000041808 */
[-C--:B------:R-:W-:Y:S01]  /*6280*/  HMMA.16816.F32.BF16 R12, R32, R50.reuse, R12 ;  /* 0x00000032200c723c */ /* 0x080fe2000004180c */
[----:B------:R-:W1:Y:S07]  /*6290*/  LDSM.16.M88.4 R32, [R155] ;  /* 0x000000009b20783b */ /* 0x000e6e0000000200 */
[----:B------:R-:W-:Y:S01]  /*62a0*/  HMMA.16816.F32.BF16 R16, R20, R50, R16 ;  /* 0x000000321410723c */ /* 0x000fe20000041810 */
[----:B------:R-:W-:Y:S04]  /*62b0*/  LDSM.16.M88.4 R20, [R149+0x4000] ;  /* 0x004000009514783b */ /* 0x000fe80000000200 */
[----:B------:R-:W2:Y:S03]  /*62c0*/  LDSM.16.MT88.4 R48, [R0+0x7800] ;  /* 0x007800000030783b */ /* 0x000ea60000004200 */
[-C--:B---3--:R-:W-:Y:S08]  /*62d0*/  HMMA.16816.F32.BF16 R4, R24, R28.reuse, R4 ;  /* 0x0000001c1804723c */ /* 0x088ff00000041804 */
[C---:B----4-:R-:W-:Y:S08]  /*62e0*/  HMMA.16816.F32.BF16 R8, R44.reuse, R28, R8 ;  /* 0x0000001c2c08723c */ /* 0x050ff00000041808 */
[-C--:B------:R-:W-:Y:S01]  /*62f0*/  HMMA.16816.F32.BF16 R12, R44, R30.reuse, R12 ;  /* 0x0000001e2c0c723c */ /* 0x080fe2000004180c */
[----:B------:R-:W3:Y:S07]  /*6300*/  LDSM.16.M88.4 R44, [R149+0x6000] ;  /* 0x00600000952c783b */ /* 0x000eee0000000200 */
[----:B------:R-:W-:Y:S01]  /*6310*/  HMMA.16816.F32.BF16 R16, R24, R30, R16 ;  /* 0x0000001e1810723c */ /* 0x000fe20000041810 */
[----:B------:R4:W-:Y:S04]  /*6320*/  LDSM.16.MT88.4 R28, [R0+0x7c00] ;  /* 0x007c0000001c783b */ /* 0x0009e80000004200 */
[----:B------:R-:W3:Y:S03]  /*6330*/  LDSM.16.M88.4 R24, [R148+0x4000] ;  /* 0x004000009418783b */ /* 0x000ee60000000200 */
[-C--:B------:R-:W-:Y:S08]  /*6340*/  HMMA.16816.F32.BF16 R4, R36, R40.reuse, R4 ;  /* 0x000000282404723c */ /* 0x080ff00000041804 */
[C---:B-1----:R-:W-:Y:S07]  /*6350*/  HMMA.16816.F32.BF16 R8, R32.reuse, R40, R8 ;  /* 0x000000282008723c */ /* 0x042fee0000041808 */
[----:B------:R-:W-:Y:S01]  /*6360*/  IMAD.U32 R40, RZ, RZ, UR23 ;  /* 0x00000017ff287e24 */ /* 0x000fe2000f8e00ff */
[-C--:B------:R-:W-:Y:S01]  /*6370*/  HMMA.16816.F32.BF16 R12, R32, R42.reuse, R12 ;  /* 0x0000002a200c723c */ /* 0x080fe2000004180c */
[----:B------:R-:W1:Y:S03]  /*6380*/  LDSM.16.M88.4 R32, [R148+0x6000] ;  /* 0x006000009420783b */ /* 0x000e660000000200 */
[----:B----4-:R-:W-:Y:S04]  /*6390*/  IMAD.U32 R0, RZ, RZ, UR13 ;  /* 0x0000000dff007e24 */ /* 0x010fe8000f8e00ff */
[----:B------:R-:W-:Y:S07]  /*63a0*/  HMMA.16816.F32.BF16 R16, R36, R42, R16 ;  /* 0x0000002a2410723c */ /* 0x000fee0000041810 */
[----:B------:R-:W-:Y:S01]  /*63b0*/  IMAD.U32 R42, RZ, RZ, UR24 ;  /* 0x00000018ff2a7e24 */ /* 0x000fe2000f8e00ff */
[-C--:B--2---:R-:W-:Y:S01]  /*63c0*/  HMMA.16816.F32.BF16 R4, R20, R48.reuse, R4 ;  /* 0x000000301404723c */ /* 0x084fe20000041804 */
[----:B------:R-:W-:Y:S03]  /*63d0*/  IMAD.U32 R38, RZ, RZ, UR22 ;  /* 0x00000016ff267e24 */ /* 0x000fe6000f8e00ff */
[----:B------:R-:W-:Y:S04]  /*63e0*/  IMAD.U32 R36, RZ, RZ, UR21 ;  /* 0x00000015ff247e24 */ /* 0x000fe8000f8e00ff */
[C---:B---3--:R-:W-:Y:S07]  /*63f0*/  HMMA.16816.F32.BF16 R8, R44.reuse, R48, R8 ;  /* 0x000000302c08723c */ /* 0x048fee0000041808 */
[----:B------:R-:W-:Y:S01]  /*6400*/  IMAD.U32 R48, RZ, RZ, UR27 ;  /* 0x0000001bff307e24 */ /* 0x000fe2000f8e00ff */
[-C--:B------:R-:W-:Y:S07]  /*6410*/  HMMA.16816.F32.BF16 R12, R44, R50.reuse, R12 ;  /* 0x000000322c0c723c */ /* 0x080fee000004180c */
[----:B------:R-:W-:Y:S01]  /*6420*/  IMAD.U32 R46, RZ, RZ, UR26 ;  /* 0x0000001aff2e7e24 */ /* 0x000fe2000f8e00ff */
[----:B------:R-:W-:Y:S01]  /*6430*/  HMMA.16816.F32.BF16 R16, R20, R50, R16 ;  /* 0x000000321410723c */ /* 0x000fe20000041810 */
[----:B------:R-:W-:Y:S06]  /*6440*/  IMAD.U32 R44, RZ, RZ, UR25 ;  /* 0x00000019ff2c7e24 */ /* 0x000fec000f8e00ff */
[----:B------:R-:W-:Y:S01]  /*6450*/  IMAD.U32 R21, RZ, RZ, UR13 ;  /* 0x0000000dff157e24 */ /* 0x000fe2000f8e00ff */
[-C--:B------:R-:W-:Y:S01]  /*6460*/  HMMA.16816.F32.BF16 R4, R24, R28.reuse, R4 ;  /* 0x0000001c1804723c */ /* 0x080fe20000041804 */
[----:B------:R-:W-:Y:S03]  /*6470*/  IMAD.U32 R50, RZ, RZ, UR28 ;  /* 0x0000001cff327e24 */ /* 0x000fe6000f8e00ff */
[----:B------:R-:W-:Y:S01]  /*6480*/  IMAD.U32 R22, RZ, RZ, UR27 ;  /* 0x0000001bff167e24 */ /* 0x000fe2000f8e00ff */
[----:B------:R-:W-:Y:S01]  /*6490*/  @P1 IADD3 R20, P2, R244, UR9, RZ ;  /* 0x00000009f4141c10 */ /* 0x000fe2000ff5e0ff */
[----:B------:R-:W-:Y:S01]  /*64a0*/  IMAD.U32 R23, RZ, RZ, UR26 ;  /* 0x0000001aff177e24 */ /* 0x000fe2000f8e00ff */
[----:B------:R-:W-:Y:S01]  /*64b0*/  LEA R188, P0, R21, R56, 0x2 ;  /* 0x0000003815bc7211 */ /* 0x000fe200078010ff */
[C---:B-1----:R-:W-:Y:S01]  /*64c0*/  HMMA.16816.F32.BF16 R8, R32.reuse, R28, R8 ;  /* 0x0000001c2008723c */ /* 0x042fe20000041808 */
[----:B------:R-:W-:Y:S01]  /*64d0*/  IMAD.U32 R56, RZ, RZ, UR18 ;  /* 0x00000012ff387e24 */ /* 0x000fe2000f8e00ff */
[----:B------:R-:W-:Y:S02]  /*64e0*/  @UP5 UIADD3 UR9, UP4, UR9, -0x200, URZ ;  /* 0xfffffe0009095890 */ /* 0x000fe4000ff9e03f */
[----:B------:R-:W-:Y:S02]  /*64f0*/  @P1 IADD3.X R21, R249, UR8, RZ, P2, !PT ;  /* 0x00000008f9151c10 */ /* 0x000fe400097fe4ff */
[----:B------:R-:W-:Y:S01]  /*6500*/  LEA.HI.X.SX32 R183, R0, R57, 0x2, P0 ;  /* 0x0000003900b77211 */ /* 0x000fe200000f16ff */
[----:B------:R-:W-:Y:S01]  /*6510*/  IMAD.U32 R0, RZ, RZ, UR28 ;  /* 0x0000001cff007e24 */ /* 0x000fe2000f8e00ff */
[-C--:B------:R-:W-:Y:S01]  /*6520*/  HMMA.16816.F32.BF16 R12, R32, R30.reuse, R12 ;  /* 0x0000001e200c723c */ /* 0x080fe2000004180c */
[----:B------:R1:W5:Y:S01]  /*6530*/  @P1 LDG.E R228, [R20.64] ;  /* 0x0000000614e41981 */ /* 0x000362000c1e1900 */
[----:B------:R-:W-:Y:S02]  /*6540*/  @UP5 UIADD3.X UR8, UR8, -0x1, URZ, UP4, !UPT ;  /* 0xffffffff08085890 */ /* 0x000fe4000a7fe43f */
[----:B------:R-:W-:Y:S01]  /*6550*/  IMAD.U32 R57, RZ, RZ, UR19 ;  /* 0x00000013ff397e24 */ /* 0x000fe2000f8e00ff */
[----:B------:R1:W5:Y:S01]  /*6560*/  @P1 LDG.E R229, [R20.64+0x20] ;  /* 0x0000200614e51981 */ /* 0x000362000c1e1900 */
[----:B------:R-:W-:Y:S02]  /*6570*/  IMAD.U32 R28, RZ, RZ, UR17 ;  /* 0x00000011ff1c7e24 */ /* 0x000fe4000f8e00ff */
[----:B------:R-:W-:Y:S01]  /*6580*/  HMMA.16816.F32.BF16 R16, R24, R30, R16 ;  /* 0x0000001e1810723c */ /* 0x000fe20000041810 */
[----:B------:R1:W5:Y:S03]  /*6590*/  @P1 LDG.E R226, [R20.64+0x100] ;  /* 0x0001000614e21981 */ /* 0x000366000c1e1900 */
[----:B------:R-:W-:Y:S01]  /*65a0*/  IMAD.U32 R34, RZ, RZ, UR20 ;  /* 0x00000014ff227e24 */ /* 0x000fe2000f8e00ff */
[----:B------:R1:W5:Y:S01]  /*65b0*/  @P1 LDG.E R227, [R20.64+0x120] ;  /* 0x0001200614e31981 */ /* 0x000362000c1e1900 */
[----:B------:R-:W-:Y:S02]  /*65c0*/  IMAD.U32 R35, RZ, RZ, UR21 ;  /* 0x00000015ff237e24 */ /* 0x000fe4000f8e00ff */
[----:B------:R-:W-:Y:S04]  /*65d0*/  IMAD.U32 R24, RZ, RZ, UR25 ;  /* 0x00000019ff187e24 */ /* 0x000fe8000f8e00ff */
[----:B------:R-:W-:Y:S02]  /*65e0*/  IMAD.U32 R25, RZ, RZ, UR24 ;  /* 0x00000018ff197e24 */ /* 0x000fe4000f8e00ff */
[----:B------:R-:W-:Y:S02]  /*65f0*/  IMAD.U32 R27, RZ, RZ, UR23 ;  /* 0x00000017ff1b7e24 */ /* 0x000fe4000f8e00ff */
[----:B------:R-:W-:Y:S02]  /*6600*/  IMAD.U32 R31, RZ, RZ, UR22 ;  /* 0x00000016ff1f7e24 */ /* 0x000fe4000f8e00ff */
[----:B------:R-:W-:Y:S02]  /*6610*/  IMAD.U32 R32, RZ, RZ, UR19 ;  /* 0x00000013ff207e24 */ /* 0x000fe4000f8e00ff */
[----:B------:R-:W-:Y:S02]  /*6620*/  IMAD.U32 R30, RZ, RZ, UR18 ;  /* 0x00000012ff1e7e24 */ /* 0x000fe4000f8e00ff */
[----:B------:R-:W-:Y:S02]  /*6630*/  IMAD.U32 R33, RZ, RZ, UR14 ;  /* 0x0000000eff217e24 */ /* 0x000fe4000f8e00ff */
[----:B------:R-:W-:Y:S02]  /*6640*/  IMAD.U32 R26, RZ, RZ, UR16 ;  /* 0x00000010ff1a7e24 */ /* 0x000fe4000f8e00ff */
[----:B------:R-:W-:Y:S02]  /*6650*/  IMAD.U32 R29, RZ, RZ, UR15 ;  /* 0x0000000fff1d7e24 */ /* 0x000fe4000f8e00ff */
[----:B-1----:R-:W-:Y:S02]  /*6660*/  IMAD.MOV.U32 R20, RZ, RZ, R188 ;  /* 0x000000ffff147224 */ /* 0x002fe400078e00bc */
[----:B------:R-:W-:Y:S03]  /*6670*/  IMAD.MOV.U32 R21, RZ, RZ, R183 ;  /* 0x000000ffff157224 */ /* 0x000fe600078e00b7 */
[-C--:B------:R-:W-:Y:S02]  /*6680*/  LEA R50, P0, R50, R20.reuse, 0x2 ;  /* 0x0000001432327211 */ /* 0x080fe400078010ff */
[-C--:B------:R-:W-:Y:S01]  /*6690*/  LEA R48, P6, R48, R20.reuse, 0x2 ;  /* 0x0000001430307211 */ /* 0x080fe200078c10ff */
[----:B------:R-:W-:Y:S01]  /*66a0*/  RED.E.ADD.F32.FTZ.RN.STRONG.GPU [R20.64], R4 ;  /* 0x000000041400798e */ /* 0x000fe2000c10e786 */
[-C--:B------:R-:W-:Y:S02]  /*66b0*/  LEA.HI.X.SX32 R51, R0, R21.reuse, 0x2, P0 ;  /* 0x0000001500337211 */ /* 0x080fe400000f16ff */
[-C--:B------:R-:W-:Y:S02]  /*66c0*/  LEA R46, P5, R46, R20.reuse, 0x2 ;  /* 0x000000142e2e7211 */ /* 0x080fe400078a10ff */
[-C--:B------:R-:W-:Y:S01]  /*66d0*/  LEA.HI.X.SX32 R49, R22, R21.reuse, 0x2, P6 ;  /* 0x0000001516317211 */ /* 0x080fe200030f16ff */
[----:B------:R-:W-:Y:S01]  /*66e0*/  RED.E.ADD.F32.FTZ.RN.STRONG.GPU [R50.64], R5 ;  /* 0x000000053200798e */ /* 0x000fe2000c10e786 */
        /* <DEDUP_REMOVED lines=22> */
[-C--:B------:R-:W-:Y:S01]  /*6850*/  LEA R22, P0, R33, R20.reuse, 0x2 ;  /* 0x0000001421167211 */ /* 0x080fe200078010ff */
[----:B------:R-:W-:Y:S01]  /*6860*/  RED.E.ADD.F32.FTZ.RN.STRONG.GPU [R34.64], R17 ;  /* 0x000000112200798e */ /* 0x000fe2000c10e786 */
[-C--:B------:R-:W-:Y:S02]  /*6870*/  LEA.HI.X.SX32 R33, R57, R21.reuse, 0x2, P5 ;  /* 0x0000001539217211 */ /* 0x080fe400028f16ff */
[-C--:B------:R-:W-:Y:S01]  /*6880*/  LEA R28, P3, R28, R20.reuse, 0x2 ;  /* 0x000000141c1c7211 */ /* 0x080fe200078610ff */
[----:B------:R-:W-:Y:S01]  /*6890*/  LDSM.16.MT88.4 R4, [R2+0x8000] ;  /* 0x008000000204783b */ /* 0x000fe20000004200 */
[-C--:B------:R-:W-:Y:S02]  /*68a0*/  LEA.HI.X.SX32 R31, R56, R21.reuse, 0x2, P4 ;  /* 0x00000015381f7211 */ /* 0x080fe400020f16ff */
[-C--:B------:R-:W-:Y:S01]  /*68b0*/  LEA R26, P2, R26, R20.reuse, 0x2 ;  /* 0x000000141a1a7211 */ /* 0x080fe200078410ff */
[----:B------:R-:W-:Y:S01]  /*68c0*/  RED.E.ADD.F32.FTZ.RN.STRONG.GPU [R32.64], R18 ;  /* 0x000000122000798e */ /* 0x000fe2000c10e786 */
[----:B------:R-:W-:Y:S02]  /*68d0*/  LEA R24, P1, R29, R20, 0x2 ;  /* 0x000000141d187211 */ /* 0x000fe400078210ff */
[-C--:B------:R-:W-:Y:S01]  /*68e0*/  LEA.HI.X.SX32 R29, R55, R21.reuse, 0x2, P3 ;  /* 0x00000015371d7211 */ /* 0x080fe200018f16ff */
[----:B------:R-:W-:Y:S01]  /*68f0*/  RED.E.ADD.F32.FTZ.RN.STRONG.GPU [R30.64], R19 ;  /* 0x000000131e00798e */ /* 0x000fe2000c10e786 */
[-C--:B------:R-:W-:Y:S02]  /*6900*/  LEA.HI.X.SX32 R27, R54, R21.reuse, 0x2, P2 ;  /* 0x00000015361b7211 */ /* 0x080fe400010f16ff */
[-C--:B------:R-:W-:Y:S01]  /*6910*/  LEA.HI.X.SX32 R25, R53, R21.reuse, 0x2, P1 ;  /* 0x0000001535197211 */ /* 0x080fe200008f16ff */
[----:B------:R-:W-:Y:S01]  /*6920*/  RED.E.ADD.F32.FTZ.RN.STRONG.GPU [R28.64], R12 ;  /* 0x0000000c1c00798e */ /* 0x000fe2000c10e786 */
[----:B------:R-:W-:Y:S02]  /*6930*/  LEA.HI.X.SX32 R23, R52, R21, 0x2, P0 ;  /* 0x0000001534177211 */ /* 0x000fe400000f16ff */
[----:B------:R-:W-:Y:S01]  /*6940*/  PLOP3.LUT P0, PT, PT, PT, UP1, 0x80, 0x0 ;  /* 0x000000000000781c */ /* 0x000fe20003f0f018 */
[----:B------:R-:W1:Y:S01]  /*6950*/  LDSM.16.MT88.4 R8, [R3] ;  /* 0x000000000308783b */ /* 0x000e620000004200 */
[----:B------:R-:W-:Y:S01]  /*6960*/  ISETP.LT.AND P1, PT, RZ, UR5, PT ;  /* 0x00000005ff007c0c */ /* 0x000fe2000bf21270 */
[----:B------:R-:W-:Y:S01]  /*6970*/  @UP5 UIADD3 UR11, UP1, UR11, -0x200, URZ ;  /* 0xfffffe000b0b5890 */ /* 0x000fe2000ff3e03f */
[C---:B------:R-:W-:Y:S01]  /*6980*/  IADD3 R0, R3.reuse, -0x2000, RZ ;  /* 0xffffe00003007810 */ /* 0x040fe20007ffe0ff */
[----:B------:R-:W-:Y:S01]  /*6990*/  RED.E.ADD.F32.FTZ.RN.STRONG.GPU [R26.64], R13 ;  /* 0x0000000d1a00798e */ /* 0x000fe2000c10e786 */
[----:B------:R-:W-:Y:S02]  /*69a0*/  UIADD3 UR5, UR5, -0x1, URZ ;  /* 0xffffffff05057890 */ /* 0x000fe4000fffe03f */
[----:B------:R-:W-:Y:S01]  /*69b0*/  @UP5 UIADD3.X UR10, UR10, -0x1, URZ, UP1, !UPT ;  /* 0xffffffff0a0a5890 */ /* 0x000fe20008ffe43f */
[----:B------:R-:W-:Y:S04]  /*69c0*/  RED.E.ADD.F32.FTZ.RN.STRONG.GPU [R24.64], R14 ;  /* 0x0000000e1800798e */ /* 0x000fe8000c10e786 */
[----:B------:R-:W-:Y:S01]  /*69d0*/  RED.E.ADD.F32.FTZ.RN.STRONG.GPU [R22.64], R15 ;  /* 0x0000000f1600798e */ /* 0x000fe2000c10e786 */
[----:B------:R-:W-:Y:S03]  /*69e0*/  @P0 IADD3 R0, R3, 0x2000, RZ ;  /* 0x0000200003000810 */ /* 0x000fe60007ffe0ff */
        /* <DEDUP_REMOVED lines=45> */
[----:B------:R2:W3:Y:S03]  /*6cc0*/  LDSM.16.MT88.4 R20, [R3+0x1c00] ;  /* 0x001c00000314783b */ /* 0x0004e60000004200 */
[-C--:B-1----:R-:W-:Y:S08]  /*6cd0*/  HMMA.16816.F32.BF16 R84, R4, R8.reuse, R84 ;  /* 0x000000080454723c */ /* 0x082ff00000041854 */
[C---:B------:R-:W-:Y:S04]  /*6ce0*/  HMMA.16816.F32.BF16 R88, R12.reuse, R8, R88 ;  /* 0x000000080c58723c */ /* 0x040fe80000041858 */
[----:B--2---:R-:W-:Y:S04]  /*6cf0*/  IMAD.MOV.U32 R3, RZ, RZ, R0 ;  /* 0x000000ffff037224 */ /* 0x004fe800078e0000 */
[-C--:B------:R-:W-:Y:S08]  /*6d00*/  HMMA.16816.F32.BF16 R92, R12, R10.reuse, R92 ;  /* 0x0000000a0c5c723c */ /* 0x080ff0000004185c */
[----:B------:R-:W-:Y:S08]  /*6d10*/  HMMA.16816.F32.BF16 R96, R4, R10, R96 ;  /* 0x0000000a0460723c */ /* 0x000ff00000041860 */
[-C--:B---3--:R-:W-:Y:S08]  /*6d20*/  HMMA.16816.F32.BF16 R84, R16, R20.reuse, R84 ;  /* 0x000000141054723c */ /* 0x088ff00000041854 */
[C---:B------:R-:W-:Y:S08]  /*6d30*/  HMMA.16816.F32.BF16 R88, R24.reuse, R20, R88 ;  /* 0x000000141858723c */ /* 0x040ff00000041858 */
[-C--:B------:R-:W-:Y:S08]  /*6d40*/  HMMA.16816.F32.BF16 R92, R24, R22.reuse, R92 ;  /* 0x00000016185c723c */ /* 0x080ff0000004185c */
[----:B------:R-:W-:Y:S01]  /*6d50*/  HMMA.16816.F32.BF16 R96, R16, R22, R96 ;  /* 0x000000161060723c */ /* 0x000fe20000041860 */
[----:B------:R-:W-:-:S07]  /*6d60*/  @P1 BRA `(.L_x_9) ;  /* 0xffffc1e000001947 */ /* 0x000fce000383ffff */
[----:B------:R-:W-:Y:S07]  /*6d70*/  @!UPT UIADD3 URZ, URZ, URZ, URZ ;  /* 0x0000003f3f3ff290 */ /* 0x000fee000fffe03f */
[----:B------:R-:W-:Y:S01]  /*6d80*/  BAR.SYNC.DEFER_BLOCKING 0x0 ;  /* 0x0000000000007b1d */ /* 0x000fe20000010000 */
[----:B------:R-:W-:Y:S01]  /*6d90*/  FMUL.FTZ R84, R84, c[0x0][0x2e0] ;  /* 0x0000b80054547a20 */ /* 0x000fe20000410000 */
[----:B------:R-:W-:Y:S01]  /*6da0*/  F2FP.BF16.PACK_AB R68, R69, R68 ;  /* 0x000000444544723e */ /* 0x000fe200000010ff */
        /* <DEDUP_REMOVED lines=19> */
[----:B------:R-:W-:Y:S01]  /*6ee0*/  UISETP.NE.AND UP0, UPT, UR31, -0x1, UPT ;  /* 0xffffffff1f00788c */ /* 0x000fe2000bf05270 */
[----:B------:R-:W-:Y:S01]  /*6ef0*/  FMUL.FTZ R6, R91, c[0x0][0x2e0] ;  /* 0x0000b8005b067a20 */ /* 0x000fe20000410000 */
[----:B------:R-:W-:Y:S01]  /*6f00*/  F2FP.BF16.PACK_AB R7, R7, R88 ;  /* 0x000000580707723e */ /* 0x000fe200000010ff */
[----:B------:R-:W-:Y:S01]  /*6f10*/  FMUL.FTZ R92, R92, c[0x0][0x2e0] ;  /* 0x0000b8005c5c7a20 */ /* 0x000fe20000410000 */
[----:B------:R1:W-:Y:S01]  /*6f20*/  STS [R251], R9 ;  /* 0x00000009fb007388 */ /* 0x0003e20000000800 */
[----:B------:R-:W-:Y:S01]  /*6f30*/  FMUL.FTZ R3, R93, c[0x0][0x2e0] ;  /* 0x0000b8005d037a20 */ /* 0x000fe20000410000 */
[----:B------:R-:W-:Y:S01]  /*6f40*/  F2FP.BF16.PACK_AB R6, R6, R90 ;  /* 0x0000005a0606723e */ /* 0x000fe200000010ff */
[----:B------:R-:W-:Y:S01]  /*6f50*/  FMUL.FTZ R94, R94, c[0x0][0x2e0] ;  /* 0x0000b8005e5e7a20 */ /* 0x000fe20000410000 */
[----:B------:R1:W-:Y:S01]  /*6f60*/  STS [R251+0x200], R8 ;  /* 0x00020008fb007388 */ /* 0x0003e20000000800 */
[----:B------:R-:W-:Y:S01]  /*6f70*/  FMUL.FTZ R0, R95, c[0x0][0x2e0] ;  /* 0x0000b8005f007a20 */ /* 0x000fe20000410000 */
[----:B------:R-:W-:Y:S01]  /*6f80*/  F2FP.BF16.PACK_AB R3, R3, R92 ;  /* 0x0000005c0303723e */ /* 0x000fe200000010ff */
[----:B------:R-:W-:Y:S01]  /*6f90*/  @UP0 UIADD3 UR5, UR29, UR31, URZ ;  /* 0x0000001f1d050290 */ /* 0x000fe2000fffe03f */
[----:B------:R1:W-:Y:S01]  /*6fa0*/  STS [R252], R5 ;  /* 0x00000005fc007388 */ /* 0x0003e20000000800 */
[----:B------:R-:W-:Y:S01]  /*6fb0*/  F2FP.BF16.PACK_AB R76, R77, R76 ;  /* 0x0000004c4d4c723e */ /* 0x000fe200000010ff */
[----:B------:R-:W-:Y:S01]  /*6fc0*/  ULDC.64 UR10, c[0x0][0x3a0] ;  /* 0x0000e800000a7ab9 */ /* 0x000fe20000000a00 */
[----:B------:R-:W-:Y:S01]  /*6fd0*/  F2FP.BF16.PACK_AB R0, R0, R94 ;  /* 0x0000005e0000723e */ /* 0x000fe200000010ff */
[----:B------:R1:W-:Y:S01]  /*6fe0*/  STS [R252+0x200], R4 ;  /* 0x00020004fc007388 */ /* 0x0003e20000000800 */
[----:B------:R-:W-:Y:S01]  /*6ff0*/  F2FP.BF16.PACK_AB R78, R79, R78 ;  /* 0x0000004e4f4e723e */ /* 0x000fe200000010ff */
[----:B------:R-:W-:Y:S01]  /*7000*/  @UP0 UIMAD.WIDE.U32 UR8, UR5, UR10, URZ ;  /* 0x0000000a050802a5 */ /* 0x000fe2000f8e003f */
[----:B------:R-:W-:Y:S01]  /*7010*/  PLOP3.LUT P0, PT, PT, PT, UP0, 0x80, 0x0 ;  /* 0x000000000000781c */ /* 0x000fe20003f0f008 */
[----:B------:R1:W-:Y:S02]  /*7020*/  STS [R251+0x1000], R7 ;  /* 0x00100007fb007388 */ /* 0x0003e40000000800 */
[----:B------:R-:W-:-:S02]  /*7030*/  @UP0 UIMAD UR35, UR5, UR11, UR9 ;  /* 0x0000000b052302a4 */ /* 0x000fc4000f8e0209 */
[----:B------:R1:W-:Y:S01]  /*7040*/  STS [R251+0x1200], R6 ;  /* 0x00120006fb007388 */ /* 0x0003e20000000800 */
[----:B------:R-:W-:-:S03]  /*7050*/  @UP0 UMOV UR34, UR8 ;  /* 0x0000000800220c82 */ /* 0x000fc60008000000 */
[----:B------:R1:W-:Y:S04]  /*7060*/  STS [R252+0x1000], R3 ;  /* 0x00100003fc007388 */ /* 0x0003e80000000800 */
        /* <DEDUP_REMOVED lines=8> */
[----:B------:R1:W-:Y:S01]  /*70f0*/  STS [R252+0x3200], R78 ;  /* 0x0032004efc007388 */ /* 0x0003e20000000800 */
[----:B------:R-:W-:Y:S05]  /*7100*/  @P0 BRA `(.L_x_10) ;  /* 0x000000d000000947 */ /* 0x000fea0003800000 */
[----:B------:R-:W-:Y:S02]  /*7110*/  USHF.R.S32.HI UR5, URZ, 0x1f, UR29 ;  /* 0x0000001f3f057899 */ /* 0x000fe4000801141d */
[----:B------:R-:W-:-:S02]  /*7120*/  ULDC.64 UR8, c[0x0][0x3a0] ;  /* 0x0000e80000087ab9 */ /* 0x000fc40000000a00 */
[----:B------:R-:W-:Y:S02]  /*7130*/  UIMAD UR5, UR5, UR8, URZ ;  /* 0x00000008050572a4 */ /* 0x000fe4000f8e023f */
[----:B------:R-:W-:Y:S02]  /*7140*/  USHF.R.S32.HI UR32, URZ, 0x1f, UR46 ;  /* 0x0000001f3f207899 */ /* 0x000fe4000801142e */
[----:B------:R-:W-:Y:S02]  /*7150*/  UIMAD UR12, UR29, UR9, UR5 ;  /* 0x000000091d0c72a4 */ /* 0x000fe4000f8e0205 */
[----:B------:R-:W-:Y:S02]  /*7160*/  UIMAD.WIDE.U32 UR8, UR29, UR8, URZ ;  /* 0x000000081d0872a5 */ /* 0x000fe4000f8e003f */
[----:B------:R-:W-:Y:S02]  /*7170*/  ULDC.64 UR10, c[0x0][0x388] ;  /* 0x0000e200000a7ab9 */ /* 0x000fe40000000a00 */
[----:B------:R-:W-:-:S02]  /*7180*/  UIADD3 UR9, UR9, UR12, URZ ;  /* 0x0000000c09097290 */ /* 0x000fc4000fffe03f */
[----:B------:R-:W-:Y:S02]  /*7190*/  UIMAD UR5, UR32, UR10, URZ ;  /* 0x0000000a200572a4 */ /* 0x000fe4000f8e023f */
[----:B------:R-:W-:Y:S02]  /*71a0*/  UIMAD.WIDE.U32 UR8, UR46, UR10, UR8 ;  /* 0x0000000a2e0872a5 */ /* 0x000fe4000f8e0008 */
[----:B------:R-:W-:-:S04]  /*71b0*/  UIMAD UR5, UR46, UR11, UR5 ;  /* 0x0000000b2e0572a4 */ /* 0x000fc8000f8e0205 */
[----:B------:R-:W-:Y:S02]  /*71c0*/  UIADD3 UR35, UR9, UR5, URZ ;  /* 0x0000000509237290 */ /* 0x000fe4000fffe03f */
[----:B------:R-:W-:Y:S02]  /*71d0*/  UMOV UR34, UR8 ;  /* 0x0000000800227c82 */ /* 0x000fe40008000000 */
.L_x_10:
        /* <DEDUP_REMOVED lines=9> */
[----:B------:R-:W-:Y:S02]  /*7270*/  USHF.R.S32.HI UR31, URZ, 0x1f, UR46 ;  /* 0x0000001f3f1f7899 */ /* 0x000fe4000801142e */
[----:B------:R-:W-:Y:S02]  /*7280*/  UIMAD UR12, UR29, UR9, UR5 ;  /* 0x000000091d0c72a4 */ /* 0x000fe4000f8e0205 */
[----:B------:R-:W-:-:S02]  /*7290*/  UIMAD.WIDE.U32 UR8, UR29, UR8, URZ ;  /* 0x000000081d0872a5 */ /* 0x000fc4000f8e003f */
[----:B------:R-:W-:Y:S02]  /*72a0*/  ULDC.64 UR10, c[0x0][0x390] ;  /* 0x0000e400000a7ab9 */ /* 0x000fe40000000a00 */
[----:B------:R-:W-:Y:S02]  /*72b0*/  UIADD3 UR9, UR9, UR12, URZ ;  /* 0x0000000c09097290 */ /* 0x000fe4000fffe03f */
[----:B------:R-:W-:Y:S02]  /*72c0*/  UIMAD UR5, UR31, UR10, URZ ;  /* 0x0000000a1f0572a4 */ /* 0x000fe4000f8e023f */
[----:B------:R-:W-:Y:S02]  /*72d0*/  UIMAD.WIDE.U32 UR8, UR46, UR10, UR8 ;  /* 0x0000000a2e0872a5 */ /* 0x000fe4000f8e0008 */
[----:B------:R-:W-:-:S04]  /*72e0*/  UIMAD UR5, UR46, UR11, UR5 ;  /* 0x0000000b2e0572a4 */ /* 0x000fc8000f8e0205 */
[----:B------:R-:W-:-:S03]  /*72f0*/  UIADD3 UR10, UR9, UR5, URZ ;  /* 0x00000005090a7290 */ /* 0x000fc6000fffe03f */
[----:B------:R-:W-:Y:S02]  /*7300*/  UMOV UR9, UR8 ;  /* 0x0000000800097c82 */ /* 0x000fe40008000000 */
.L_x_11:
[----:B-1----:R-:W1:Y:S01]  /*7310*/  S2R R5, SR_TID.X ;  /* 0x0000000000057919 */ /* 0x002e620000002100 */
[----:B------:R-:W-:Y:S01]  /*7320*/  USHF.L.U32 UR5, UR30, 0x7, URZ ;  /* 0x000000071e057899 */ /* 0x000fe2000800063f */
[----:B------:R-:W-:Y:S01]  /*7330*/  BSSY B0, `(.L_x_12) ;  /* 0x000002a000007945 */ /* 0x000fe20003800000 */
[----:B------:R-:W-:Y:S01]  /*7340*/  ULDC.64 UR32, c[0x0][0x3a0] ;  /* 0x0000e80000207ab9 */ /* 0x000fe20000000a00 */
[----:B------:R-:W-:Y:S01]  /*7350*/  BAR.SYNC.DEFER_BLOCKING 0x0 ;  /* 0x0000000000007b1d */ /* 0x000fe20000010000 */
[----:B------:R-:W-:Y:S02]  /*7360*/  USHF.R.S32.HI UR8, URZ, 0x1f, UR5 ;  /* 0x0000001f3f087899 */ /* 0x000fe40008011405 */
[----:B------:R-:W-:Y:S01]  /*7370*/  IMAD.U32 R13, RZ, RZ, UR5 ;  /* 0x00000005ff0d7e24 */ /* 0x000fe2000f8e00ff */
[----:B------:R-:W-:Y:S02]  /*7380*/  UIMAD UR4, UR30, -0x80, UR4 ;  /* 0xffffff801e0478a4 */ /* 0x000fe4000f8e0204 */
[----:B------:R-:W-:-:S02]  /*7390*/  UIMAD UR11, UR8, UR32, URZ ;  /* 0x00000020080b72a4 */ /* 0x000fc4000f8e023f */
[----:B------:R-:W-:Y:S02]  /*73a0*/  USHF.R.S32.HI UR12, URZ, 0x1f, UR51 ;  /* 0x0000001f3f0c7899 */ /* 0x000fe40008011433 */
[----:B------:R-:W-:-:S03]  /*73b0*/  UIMAD UR11, UR5, UR33, UR11 ;  /* 0x00000021050b72a4 */ /* 0x000fc6000f8e020b */
[----:B------:R-:W-:-:S03]  /*73c0*/  ULDC.64 UR32, c[0x0][0x3b8] ;  /* 0x0000ee0000207ab9 */ /* 0x000fc60000000a00 */
[----:B------:R-:W-:Y:S01]  /*73d0*/  IMAD.U32 R3, RZ, RZ, UR11 ;  /* 0x0000000bff037e24 */ /* 0x000fe2000f8e00ff */
[----:B------:R-:W-:Y:S01]  /*73e0*/  UIMAD UR11, UR12, UR32, URZ ;  /* 0x000000200c0b72a4 */ /* 0x000fe2000f8e023f */
[----:B-1----:R-:W-:-:S03]  /*73f0*/  SHF.R.S32.HI R0, RZ, 0x1f, R5 ;  /* 0x0000001fff007819 */ /* 0x002fc60000011405 */
[----:B------:R-:W-:Y:S01]  /*7400*/  UIMAD UR11, UR51, UR33, UR11 ;  /* 0x00000021330b72a4 */ /* 0x000fe2000f8e020b */
[----:B------:R-:W-:Y:S01]  /*7410*/  LEA.HI R0, R0, R5, RZ, 0x2 ;  /* 0x0000000500007211 */ /* 0x000fe200078f10ff */
[----:B------:R1:W2:Y:S03]  /*7420*/  LDS.128 R20, [R59+0x7000] ;  /* 0x007000003b147984 */ /* 0x0002a60000000c00 */
[----:B------:R-:W-:Y:S01]  /*7430*/  LOP3.LUT R4, R0, 0xfffffffc, RZ, 0xc0, !PT ;  /* 0xfffffffc00047812 */ /* 0x000fe200078ec0ff */
[----:B------:R1:W3:Y:S01]  /*7440*/  LDS.128 R24, [R59+0x8000] ;  /* 0x008000003b187984 */ /* 0x0002e20000000c00 */
[----:B------:R-:W-:-:S03]  /*7450*/  SHF.R.S32.HI R0, RZ, 0x2, R0 ;  /* 0x00000002ff007819 */ /* 0x000fc60000011400 */
[----:B------:R-:W-:Y:S01]  /*7460*/  IMAD.IADD R4, R5, 0x1, -R4 ;  /* 0x0000000105047824 */ /* 0x000fe200078e0a04 */
[----:B------:R1:W4:Y:S01]  /*7470*/  LDS.128 R28, [R59+0x9000] ;  /* 0x009000003b1c7984 */ /* 0x0003220000000c00 */
[----:B------:R-:W-:Y:S02]  /*7480*/  ISETP.GE.AND P2, PT, R0, UR4, PT ;  /* 0x0000000400007c0c */ /* 0x000fe4000bf46270 */
[----:B------:R-:W-:Y:S01]  /*7490*/  IMAD.SHL.U32 R4, R4, 0x8, RZ ;  /* 0x0000000804047824 */ /* 0x000fe200078e00ff */
[----:B------:R-:W-:-:S04]  /*74a0*/  SHF.R.S32.HI R14, RZ, 0x1f, R0 ;  /* 0x0000001fff0e7819 */ /* 0x000fc80000011400 */
[----:B------:R-:W-:-:S05]  /*74b0*/  SHF.R.S32.HI R5, RZ, 0x1f, R4 ;  /* 0x0000001fff057819 */ /* 0x000fca0000011404 */
[----:B------:R-:W-:-:S05]  /*74c0*/  IMAD.WIDE.U32 R6, R13, c[0x0][0x3a0], R4 ;  /* 0x0000e8000d067a25 */ /* 0x000fca00078e0004 */
[----:B------:R-:W-:-:S04]  /*74d0*/  IADD3 R6, P0, R6, UR34, RZ ;  /* 0x0000002206067c10 */ /* 0x000fc8000ff1e0ff */
[----:B------:R-:W-:Y:S01]  /*74e0*/  IADD3.X R7, R7, UR35, R3, P0, !PT ;  /* 0x0000002307077c10 */ /* 0x000fe200087fe403 */
[----:B------:R-:W-:-:S04]  /*74f0*/  IMAD.U32 R3, RZ, RZ, UR51 ;  /* 0x00000033ff037e24 */ /* 0x000fc8000f8e00ff */
[----:B------:R-:W-:-:S05]  /*7500*/  IMAD.WIDE.U32 R6, R3, c[0x0][0x3b8], R6 ;  /* 0x0000ee0003067a25 */ /* 0x000fca00078e0006 */
[----:B------:R-:W-:Y:S01]  /*7510*/  IADD3 R12, R7, UR11, RZ ;  /* 0x0000000b070c7c10 */ /* 0x000fe2000fffe0ff */
[----:B------:R-:W-:Y:S05]  /*7520*/  @P2 BRA `(.L_x_13) ;  /* 0x000000a000002947 */ /* 0x000fea0003800000 */
[----:B-12---:R-:W1:Y:S01]  /*7530*/  LDS.128 R16, [R59+0x6000] ;  /* 0x006000003b107984 */ /* 0x006e620000000c00 */
[----:B------:R-:W-:Y:S01]  /*7540*/  MOV R8, R6 ;  /* 0x0000000600087202 */ /* 0x000fe20000000f00 */
[----:B------:R-:W-:Y:S01]  /*7550*/  IMAD R3, R14, c[0x0][0x3a0], RZ ;  /* 0x0000e8000e037a24 */ /* 0x000fe200078e02ff */
[----:B------:R-:W-:-:S03]  /*7560*/  MOV R9, R12 ;  /* 0x0000000c00097202 */ /* 0x000fc60000000f00 */
[C---:B------:R-:W-:Y:S02]  /*7570*/  IMAD R3, R0.reuse, c[0x0][0x3a4], R3 ;  /* 0x0000e90000037a24 */ /* 0x040fe400078e0203 */
[----:B------:R-:W-:-:S05]  /*7580*/  IMAD.WIDE.U32 R8, R0, c[0x0][0x3a0], R8 ;  /* 0x0000e80000087a25 */ /* 0x000fca00078e0008 */
[----:B------:R-:W-:Y:S02]  /*7590*/  IADD3 R3, R9, R3, RZ ;  /* 0x0000000309037210 */ /* 0x000fe40007ffe0ff */
[----:B------:R-:W-:-:S04]  /*75a0*/  LEA R10, P0, R8, c[0x0][0x340], 0x1 ;  /* 0x0000d000080a7a11 */ /* 0x000fc800078008ff */
[----:B------:R-:W-:-:S05]  /*75b0*/  LEA.HI.X R11, R8, c[0x0][0x344], R3, 0x1, P0 ;  /* 0x0000d100080b7a11 */ /* 0x000fca00000f0c03 */
[----:B-1----:R1:W-:Y:S04]  /*75c0*/  STG.E.128 [R10.64], R16 ;  /* 0x000000100a007986 */ /* 0x0023e8000c101d06 */
.L_x_13:
[----:B-12---:R-:W-:Y:S05]  /*75d0*/  BSYNC B0 ;  /* 0x0000000000007941 */ /* 0x006fea0003800000 */
.L_x_12:
[----:B------:R-:W-:Y:S01]  /*75e0*/  IADD3 R3, R0, 0x40, RZ ;  /* 0x0000004000037810 */ /* 0x000fe20007ffe0ff */
[----:B------:R-:W-:Y:S03]  /*75f0*/  BSSY B0, `(.L_x_14) ;  /* 0x000000d000007945 */ /* 0x000fe60003800000 */
[----:B------:R-:W-:-:S13]  /*7600*/  ISETP.GE.AND P1, PT, R3, UR4, PT ;  /* 0x0000000403007c0c */ /* 0x000fda000bf26270 */
[----:B------:R-:W-:Y:S05]  /*7610*/  @P1 BRA `(.L_x_15) ;  /* 0x000000a000001947 */ /* 0x000fea0003800000 */
[----:B------:R-:W-:-:S04]  /*7620*/  IADD3 R3, P0, R0, 0x40, RZ ;  /* 0x0000004000037810 */ /* 0x000fc80007f1e0ff */
[----:B------:R-:W-:-:S05]  /*7630*/  IADD3.X R7, RZ, R14, RZ, P0, !PT ;  /* 0x0000000eff077210 */ /* 0x000fca00007fe4ff */
[----:B------:R-:W-:Y:S01]  /*7640*/  IMAD R8, R7, c[0x0][0x3a0], RZ ;  /* 0x0000e80007087a24 */ /* 0x000fe200078e02ff */
[----:B------:R-:W-:-:S05]  /*7650*/  MOV R7, R12 ;  /* 0x0000000c00077202 */ /* 0x000fca0000000f00 */
[----:B------:R-:W-:-:S04]  /*7660*/  IMAD.WIDE.U32 R10, R3, c[0x0][0x3a0], R6 ;  /* 0x0000e800030a7a25 */ /* 0x000fc800078e0006 */
[----:B------:R-:W-:Y:S01]  /*7670*/  IMAD R3, R3, c[0x0][0x3a4], R8 ;  /* 0x0000e90003037a24 */ /* 0x000fe200078e0208 */
[----:B------:R-:W-:-:S04]  /*7680*/  LEA R6, P0, R10, c[0x0][0x340], 0x1 ;  /* 0x0000d0000a067a11 */ /* 0x000fc800078008ff */
[----:B------:R-:W-:-:S04]  /*7690*/  IADD3 R3, R11, R3, RZ ;  /* 0x000000030b037210 */ /* 0x000fc80007ffe0ff */
[----:B------:R-:W-:-:S05]  /*76a0*/  LEA.HI.X R7, R10, c[0x0][0x344], R3, 0x1, P0 ;  /* 0x0000d1000a077a11 */ /* 0x000fca00000f0c03 */
[----:B------:R1:W-:Y:S02]  /*76b0*/  STG.E.128 [R6.64], R20 ;  /* 0x0000001406007986 */ /* 0x0003e4000c101d06 */
.L_x_15:
[----:B------:R-:W-:Y:S05]  /*76c0*/  BSYNC B0 ;  /* 0x0000000000007941 */ /* 0x000fea0003800000 */
.L_x_14:
[----:B------:R-:W-:Y:S01]  /*76d0*/  ULDC.64 UR32, c[0x0][0x3a8] ;  /* 0x0000ea0000207ab9 */ /* 0x000fe20000000a00 */
[----:B------:R-:W-:Y:S01]  /*76e0*/  IMAD.WIDE.U32 R4, R13, c[0x0][0x3a8], R4 ;  /* 0x0000ea000d047a25 */ /* 0x000fe200078e0004 */
[----:B------:R-:W-:Y:S01]  /*76f0*/  UIMAD UR8, UR8, UR32, URZ ;  /* 0x00000020080872a4 */ /* 0x000fe2000f8e023f */
[----:B------:R-:W-:Y:S01]  /*7700*/  BSSY B0, `(.L_x_16) ;  /* 0x0000016000007945 */ /* 0x000fe20003800000 */
[----:B------:R-:W-:Y:S02]  /*7710*/  USHF.R.S32.HI UR11, URZ, 0x1f, UR51 ;  /* 0x0000001f3f0b7899 */ /* 0x000fe40008011433 */
[----:B------:R-:W-:Y:S01]  /*7720*/  UIMAD UR5, UR5, UR33, UR8 ;  /* 0x00000021050572a4 */ /* 0x000fe2000f8e0208 */
[----:B------:R-:W-:-:S05]  /*7730*/  IADD3 R4, P0, R4, UR9, RZ ;  /* 0x0000000904047c10 */ /* 0x000fca000ff1e0ff */
[----:B------:R-:W-:Y:S01]  /*7740*/  IMAD.U32 R3, RZ, RZ, UR5 ;  /* 0x00000005ff037e24 */ /* 0x000fe2000f8e00ff */
[----:B------:R-:W-:Y:S02]  /*7750*/  ULDC.64 UR4, c[0x0][0x3c0] ;  /* 0x0000f00000047ab9 */ /* 0x000fe40000000a00 */
[----:B------:R-:W-:Y:S02]  /*7760*/  UIMAD UR4, UR11, UR4, URZ ;  /* 0x000000040b0472a4 */ /* 0x000fe4000f8e023f */
[----:B------:R-:W-:Y:S02]  /*7770*/  IADD3.X R5, R5, UR10, R3, P0, !PT ;  /* 0x0000000a05057c10 */ /* 0x000fe400087fe403 */
[----:B------:R-:W-:Y:S01]  /*7780*/  MOV R3, UR51 ;  /* 0x0000003300037c02 */ /* 0x000fe20008000f00 */
[----:B------:R-:W-:-:S04]  /*7790*/  UIMAD UR4, UR51, UR5, UR4 ;  /* 0x00000005330472a4 */ /* 0x000fc8000f8e0204 */
[----:B------:R-:W-:-:S05]  /*77a0*/  IMAD.WIDE.U32 R4, R3, c[0x0][0x3c0], R4 ;  /* 0x0000f00003047a25 */ /* 0x000fca00078e0004 */
[----:B------:R-:W-:Y:S01]  /*77b0*/  IADD3 R3, R5, UR4, RZ ;  /* 0x0000000405037c10 */ /* 0x000fe2000fffe0ff */
[----:B------:R-:W-:Y:S05]  /*77c0*/  @P2 BRA `(.L_x_17) ;  /* 0x0000009000002947 */ /* 0x000fea0003800000 */
[----:B-1----:R-:W-:Y:S01]  /*77d0*/  MOV R6, R4 ;  /* 0x0000000400067202 */ /* 0x002fe20000000f00 */
[----:B------:R-:W-:Y:S01]  /*77e0*/  IMAD R8, R14, c[0x0][0x3a8], RZ ;  /* 0x0000ea000e087a24 */ /* 0x000fe200078e02ff */
[----:B------:R-:W-:-:S03]  /*77f0*/  MOV R7, R3 ;  /* 0x0000000300077202 */ /* 0x000fc60000000f00 */
[C---:B------:R-:W-:Y:S02]  /*7800*/  IMAD R8, R0.reuse, c[0x0][0x3ac], R8 ;  /* 0x0000eb0000087a24 */ /* 0x040fe400078e0208 */
[----:B------:R-:W-:-:S05]  /*7810*/  IMAD.WIDE.U32 R6, R0, c[0x0][0x3a8], R6 ;  /* 0x0000ea0000067a25 */ /* 0x000fca00078e0006 */
[----:B------:R-:W-:Y:S02]  /*7820*/  IADD3 R7, R7, R8, RZ ;  /* 0x0000000807077210 */ /* 0x000fe40007ffe0ff */
[----:B------:R-:W-:-:S04]  /*7830*/  LEA R8, P0, R6, c[0x0][0x348], 0x1 ;  /* 0x0000d20006087a11 */ /* 0x000fc800078008ff */
[----:B------:R-:W-:-:S05]  /*7840*/  LEA.HI.X R9, R6, c[0x0][0x34c], R7, 0x1, P0 ;  /* 0x0000d30006097a11 */ /* 0x000fca00000f0c07 */
[----:B---3--:R1:W-:Y:S04]  /*7850*/  STG.E.128 [R8.64], R24 ;  /* 0x0000001808007986 */ /* 0x0083e8000c101d06 */
.L_x_17:
[----:B------:R-:W-:Y:S05]  /*7860*/  BSYNC B0 ;  /* 0x0000000000007941 */ /* 0x000fea0003800000 */
.L_x_16:
[----:B------:R-:W-:Y:S05]  /*7870*/  @P1 BRA `(.L_x_18) ;  /* 0x000008f000001947 */ /* 0x000fea0003800000 */
[----:B------:R-:W-:-:S04]  /*7880*/  IADD3 R0, P0, R0, 0x40, RZ ;  /* 0x0000004000007810 */ /* 0x000fc80007f1e0ff */
[----:B------:R-:W-:-:S05]  /*7890*/  IADD3.X R5, RZ, R14, RZ, P0, !PT ;  /* 0x0000000eff057210 */ /* 0x000fca00007fe4ff */
[----:B-1----:R-:W-:Y:S01]  /*78a0*/  IMAD R6, R5, c[0x0][0x3a8], RZ ;  /* 0x0000ea0005067a24 */ /* 0x002fe200078e02ff */
[----:B------:R-:W-:-:S05]  /*78b0*/  MOV R5, R3 ;  /* 0x0000000300057202 */ /* 0x000fca0000000f00 */
[----:B------:R-:W-:-:S04]  /*78c0*/  IMAD.WIDE.U32 R8, R0, c[0x0][0x3a8], R4 ;  /* 0x0000ea0000087a25 */ /* 0x000fc800078e0004 */
[----:B------:R-:W-:Y:S01]  /*78d0*/  IMAD R0, R0, c[0x0][0x3ac], R6 ;  /* 0x0000eb0000007a24 */ /* 0x000fe200078e0206 */
[----:B------:R-:W-:-:S04]  /*78e0*/  LEA R4, P0, R8, c[0x0][0x348], 0x1 ;  /* 0x0000d20008047a11 */ /* 0x000fc800078008ff */
[----:B------:R-:W-:-:S04]  /*78f0*/  IADD3 R0, R9, R0, RZ ;  /* 0x0000000009007210 */ /* 0x000fc80007ffe0ff */
[----:B------:R-:W-:-:S05]  /*7900*/  LEA.HI.X R5, R8, c[0x0][0x34c], R0, 0x1, P0 ;  /* 0x0000d30008057a11 */ /* 0x000fca00000f0c00 */
[----:B----4-:R1:W-:Y:S01]  /*7910*/  STG.E.128 [R4.64], R28 ;  /* 0x0000001c04007986 */ /* 0x0103e2000c101d06 */
[----:B------:R-:W-:Y:S05]  /*7920*/  BRA `(.L_x_18) ;  /* 0x0000084000007947 */ /* 0x000fea0003800000 */
.L_x_6:
[----:B------:R-:W-:Y:S02]  /*7930*/  UISETP.NE.AND UP0, UPT, UR31, -0x1, UPT ;  /* 0xffffffff1f00788c */ /* 0x000fe4000bf05270 */
[----:B------:R-:W-:-:S04]  /*7940*/  ULDC.64 UR10, c[0x0][0x3a0] ;  /* 0x0000e800000a7ab9 */ /* 0x000fc80000000a00 */
[----:B------:R-:W-:-:S05]  /*7950*/  PLOP3.LUT P0, PT, PT, PT, UP0, 0x80, 0x0 ;  /* 0x000000000000781c */ /* 0x000fca0003f0f008 */
[----:B------:R-:W-:-:S04]  /*7960*/  @UP0 UIADD3 UR5, UR29, UR31, URZ ;  /* 0x0000001f1d050290 */ /* 0x000fc8000fffe03f */
        /* <DEDUP_REMOVED lines=15> */
[----:B------:R-:W-:Y:S02]  /*7a60*/  UIADD3 UR35, UR9, UR5, URZ ;  /* 0x0000000509237290 */ /* 0x000fe4000fffe03f */
[----:B------:R-:W-:Y:S02]  /*7a70*/  UMOV UR34, UR8 ;  /* 0x0000000800227c82 */ /* 0x000fe40008000000 */
.L_x_19:
        /* <DEDUP_REMOVED lines=19> */
.L_x_20:
[----:B------:R-:W-:Y:S01]  /*7bb0*/  USHF.L.U32 UR5, UR30, 0x7, URZ ;  /* 0x000000071e057899 */ /* 0x000fe2000800063f */
[----:B------:R-:W1:Y:S01]  /*7bc0*/  S2R R3, SR_TID.X ;  /* 0x0000000000037919 */ /* 0x000e620000002100 */
[----:B------:R-:W-:Y:S01]  /*7bd0*/  ULDC.64 UR32, c[0x0][0x3a0] ;  /* 0x0000e80000207ab9 */ /* 0x000fe20000000a00 */
[----:B------:R-:W-:Y:S01]  /*7be0*/  BSSY B0, `(.L_x_21) ;  /* 0x0000021000007945 */ /* 0x000fe20003800000 */
[----:B------:R-:W-:Y:S02]  /*7bf0*/  USHF.R.S32.HI UR8, URZ, 0x1f, UR5 ;  /* 0x0000001f3f087899 */ /* 0x000fe40008011405 */
[----:B------:R-:W-:Y:S01]  /*7c00*/  IMAD.U32 R13, RZ, RZ, UR5 ;  /* 0x00000005ff0d7e24 */ /* 0x000fe2000f8e00ff */
[----:B------:R-:W-:Y:S02]  /*7c10*/  UIMAD UR4, UR30, -0x80, UR4 ;  /* 0xffffff801e0478a4 */ /* 0x000fe4000f8e0204 */
[----:B------:R-:W-:Y:S01]  /*7c20*/  UIMAD UR11, UR8, UR32, URZ ;  /* 0x00000020080b72a4 */ /* 0x000fe2000f8e023f */
[----:B------:R-:W-:Y:S01]  /*7c30*/  IMAD.WIDE.U32 R6, R13, c[0x0][0x3a0], R4 ;  /* 0x0000e8000d067a25 */ /* 0x000fe200078e0004 */
[----:B------:R-:W-:-:S02]  /*7c40*/  USHF.R.S32.HI UR12, URZ, 0x1f, UR51 ;  /* 0x0000001f3f0c7899 */ /* 0x000fc40008011433 */
[----:B------:R-:W-:Y:S02]  /*7c50*/  UIMAD UR11, UR5, UR33, UR11 ;  /* 0x00000021050b72a4 */ /* 0x000fe4000f8e020b */
[----:B------:R-:W-:Y:S01]  /*7c60*/  IADD3 R6, P0, R6, UR34, RZ ;  /* 0x0000002206067c10 */ /* 0x000fe2000ff1e0ff */
[----:B------:R-:W-:-:S03]  /*7c70*/  ULDC.64 UR32, c[0x0][0x3b8] ;  /* 0x0000ee0000207ab9 */ /* 0x000fc60000000a00 */
[----:B------:R-:W-:Y:S01]  /*7c80*/  IMAD.U32 R0, RZ, RZ, UR11 ;  /* 0x0000000bff007e24 */ /* 0x000fe2000f8e00ff */
[----:B------:R-:W-:-:S04]  /*7c90*/  UIMAD UR11, UR12, UR32, URZ ;  /* 0x000000200c0b72a4 */ /* 0x000fc8000f8e023f */
[----:B------:R-:W-:Y:S01]  /*7ca0*/  IADD3.X R7, R7, UR35, R0, P0, !PT ;  /* 0x0000002307077c10 */ /* 0x000fe200087fe400 */
[----:B------:R-:W-:Y:S01]  /*7cb0*/  IMAD.U32 R0, RZ, RZ, UR51 ;  /* 0x00000033ff007e24 */ /* 0x000fe2000f8e00ff */
[----:B------:R-:W-:-:S03]  /*7cc0*/  UIMAD UR11, UR51, UR33, UR11 ;  /* 0x00000021330b72a4 */ /* 0x000fc6000f8e020b */
[----:B------:R-:W-:Y:S01]  /*7cd0*/  IMAD.WIDE.U32 R6, R0, c[0x0][0x3b8], R6 ;  /* 0x0000ee0000067a25 */ /* 0x000fe200078e0006 */
[----:B-1----:R-:W-:-:S04]  /*7ce0*/  SHF.R.S32.HI R0, RZ, 0x1f, R3 ;  /* 0x0000001fff007819 */ /* 0x002fc80000011403 */
[----:B------:R-:W-:Y:S02]  /*7cf0*/  LEA.HI R0, R0, R3, RZ, 0x2 ;  /* 0x0000000300007211 */ /* 0x000fe400078f10ff */
[----:B------:R-:W-:Y:S02]  /*7d00*/  IADD3 R12, R7, UR11, RZ ;  /* 0x0000000b070c7c10 */ /* 0x000fe4000fffe0ff */
[----:B------:R-:W-:-:S04]  /*7d10*/  SHF.R.S32.HI R0, RZ, 0x2, R0 ;  /* 0x00000002ff007819 */ /* 0x000fc80000011400 */
[----:B------:R-:W-:Y:S02]  /*7d20*/  ISETP.GE.AND P2, PT, R0, UR4, PT ;  /* 0x0000000400007c0c */ /* 0x000fe4000bf46270 */
[----:B------:R-:W-:-:S11]  /*7d30*/  SHF.R.S32.HI R14, RZ, 0x1f, R0 ;  /* 0x0000001fff0e7819 */ /* 0x000fd60000011400 */
[----:B------:R-:W-:Y:S05]  /*7d40*/  @P2 BRA `(.L_x_22) ;  /* 0x000000a000002947 */ /* 0x000fea0003800000 */
[----:B------:R-:W-:Y:S01]  /*7d50*/  MOV R8, R6 ;  /* 0x0000000600087202 */ /* 0x000fe20000000f00 */
[----:B------:R-:W-:Y:S01]  /*7d60*/  IMAD R3, R14, c[0x0][0x3a0], RZ ;  /* 0x0000e8000e037a24 */ /* 0x000fe200078e02ff */
[----:B------:R-:W-:Y:S01]  /*7d70*/  MOV R9, R12 ;  /* 0x0000000c00097202 */ /* 0x000fe20000000f00 */
[----:B------:R-:W-:Y:S02]  /*7d80*/  ULDC.64 UR32, c[0x0][0x118] ;  /* 0x0000460000207ab9 */ /* 0x000fe40000000a00 */
[C---:B------:R-:W-:Y:S02]  /*7d90*/  IMAD R3, R0.reuse, c[0x0][0x3a4], R3 ;  /* 0x0000e90000037a24 */ /* 0x040fe400078e0203 */
[----:B------:R-:W-:-:S05]  /*7da0*/  IMAD.WIDE.U32 R8, R0, c[0x0][0x3a0], R8 ;  /* 0x0000e80000087a25 */ /* 0x000fca00078e0008 */
[----:B------:R-:W-:Y:S02]  /*7db0*/  IADD3 R3, R3, R9, RZ ;  /* 0x0000000903037210 */ /* 0x000fe40007ffe0ff */
[----:B------:R-:W-:-:S04]  /*7dc0*/  LEA R10, P0, R8, c[0x0][0x340], 0x1 ;  /* 0x0000d000080a7a11 */ /* 0x000fc800078008ff */
[----:B------:R-:W-:-:S05]  /*7dd0*/  LEA.HI.X R11, R8, c[0x0][0x344], R3, 0x1, P0 ;  /* 0x0000d100080b7a11 */ /* 0x000fca00000f0c03 */
[----:B------:R1:W-:Y:S04]  /*7de0*/  STG.E.128 [R10.64], RZ ;  /* 0x000000ff0a007986 */ /* 0x0003e8000c101d20 */
.L_x_22:
[----:B------:R-:W-:Y:S05]  /*7df0*/  BSYNC B0 ;  /* 0x0000000000007941 */ /* 0x000fea0003800000 */
.L_x_21:
[----:B------:R-:W-:Y:S01]  /*7e00*/  IADD3 R3, R0, 0x40, RZ ;  /* 0x0000004000037810 */ /* 0x000fe20007ffe0ff */
[----:B------:R-:W-:Y:S03]  /*7e10*/  BSSY B0, `(.L_x_23) ;  /* 0x000000e000007945 */ /* 0x000fe60003800000 */
[----:B------:R-:W-:-:S13]  /*7e20*/  ISETP.GE.AND P1, PT, R3, UR4, PT ;  /* 0x0000000403007c0c */ /* 0x000fda000bf26270 */
[----:B------:R-:W-:Y:S05]  /*7e30*/  @P1 BRA `(.L_x_24) ;  /* 0x000000b000001947 */ /* 0x000fea0003800000 */
[----:B------:R-:W-:Y:S01]  /*7e40*/  IADD3 R3, P0, R0, 0x40, RZ ;  /* 0x0000004000037810 */ /* 0x000fe20007f1e0ff */
[----:B------:R-:W-:-:S03]  /*7e50*/  ULDC.64 UR32, c[0x0][0x118] ;  /* 0x0000460000207ab9 */ /* 0x000fc60000000a00 */
[----:B------:R-:W-:-:S05]  /*7e60*/  IADD3.X R7, RZ, R14, RZ, P0, !PT ;  /* 0x0000000eff077210 */ /* 0x000fca00007fe4ff */
[----:B------:R-:W-:Y:S01]  /*7e70*/  IMAD R8, R7, c[0x0][0x3a0], RZ ;  /* 0x0000e80007087a24 */ /* 0x000fe200078e02ff */
[----:B------:R-:W-:-:S05]  /*7e80*/  MOV R7, R12 ;  /* 0x0000000c00077202 */ /* 0x000fca0000000f00 */
[----:B-1----:R-:W-:-:S04]  /*7e90*/  IMAD.WIDE.U32 R10, R3, c[0x0][0x3a0], R6 ;  /* 0x0000e800030a7a25 */ /* 0x002fc800078e0006 */
[----:B------:R-:W-:Y:S01]  /*7ea0*/  IMAD R3, R3, c[0x0][0x3a4], R8 ;  /* 0x0000e90003037a24 */ /* 0x000fe200078e0208 */
[----:B------:R-:W-:-:S04]  /*7eb0*/  LEA R6, P0, R10, c[0x0][0x340], 0x1 ;  /* 0x0000d0000a067a11 */ /* 0x000fc800078008ff */
[----:B------:R-:W-:-:S04]  /*7ec0*/  IADD3 R3, R3, R11, RZ ;  /* 0x0000000b03037210 */ /* 0x000fc80007ffe0ff */
[----:B------:R-:W-:-:S05]  /*7ed0*/  LEA.HI.X R7, R10, c[0x0][0x344], R3, 0x1, P0 ;  /* 0x0000d1000a077a11 */ /* 0x000fca00000f0c03 */
[----:B------:R1:W-:Y:S02]  /*7ee0*/  STG.E.128 [R6.64], RZ ;  /* 0x000000ff06007986 */ /* 0x0003e4000c101d20 */
.L_x_24:
[----:B------:R-:W-:Y:S05]  /*7ef0*/  BSYNC B0 ;  /* 0x0000000000007941 */ /* 0x000fea0003800000 */
.L_x_23:
        /* <DEDUP_REMOVED lines=26> */
.L_x_26:
[----:B------:R-:W-:Y:S05]  /*80a0*/  BSYNC B0 ;  /* 0x0000000000007941 */ /* 0x000fea0003800000 */
.L_x_25:
[----:B------:R-:W-:Y:S05]  /*80b0*/  @P1 BRA `(.L_x_18) ;  /* 0x000000b000001947 */ /* 0x000fea0003800000 */
[----:B------:R-:W-:Y:S01]  /*80c0*/  IADD3 R0, P0, R0, 0x40, RZ ;  /* 0x0000004000007810 */ /* 0x000fe20007f1e0ff */
[----:B------:R-:W-:-:S03]  /*80d0*/  ULDC.64 UR4, c[0x0][0x118] ;  /* 0x0000460000047ab9 */ /* 0x000fc60000000a00 */
        /* <DEDUP_REMOVED lines=8> */
[----:B------:R1:W-:Y:S02]  /*8160*/  STG.E.128 [R4.64], RZ ;  /* 0x000000ff04007986 */ /* 0x0003e4000c101d04 */
.L_x_18:
[----:B------:R-:W-:Y:S05]  /*8170*/  BSYNC B1 ;  /* 0x0000000000017941 */ /* 0x000fea0003800000 */
.L_x_1:
[----:B------:R-:W-:Y:S02]  /*8180*/  ULDC UR5, c[0x0][0x218] ;  /* 0x0000860000057ab9 */ /* 0x000fe40000000800 */
[----:B------:R-:W-:-:S04]  /*8190*/  UIADD3 UR5, UR5, 0x7f, URZ ;  /* 0x0000007f05057890 */ /* 0x000fc8000fffe03f */
[----:B------:R-:W-:-:S04]  /*81a0*/  USHF.R.S32.HI UR4, URZ, 0x1f, UR5 ;  /* 0x0000001f3f047899 */ /* 0x000fc80008011405 */
[----:B------:R-:W-:-:S03]  /*81b0*/  ULEA.HI UR4, UR4, UR5, URZ, 0x7 ;  /* 0x0000000504047291 */ /* 0x000fc6000f8f383f */
[----:B------:R-:W-:Y:S02]  /*81c0*/  ULDC UR5, c[0x0][0xc] ;  /* 0x0000030000057ab9 */ /* 0x000fe40000000800 */
[----:B------:R-:W-:Y:S02]  /*81d0*/  UIADD3 UR30, UR30, UR5, URZ ;  /* 0x000000051e1e7290 */ /* 0x000fe4000fffe03f */
[----:B------:R-:W-:-:S04]  /*81e0*/  USHF.R.S32.HI UR4, URZ, 0x7, UR4 ;  /* 0x000000073f047899 */ /* 0x000fc80008011404 */
[----:B------:R-:W-:-:S06]  /*81f0*/  UISETP.GE.AND UP0, UPT, UR30, UR4, UPT ;  /* 0x000000041e00728c */ /* 0x000fcc000bf06270 */
[----:B------:R-:W-:-:S13]  /*8200*/  PLOP3.LUT P0, PT, PT, PT, UP0, 0x80, 0x0 ;  /* 0x000000000000781c */ /* 0x000fda0003f0f008 */
[----:B------:R-:W-:Y:S01]  /*8210*/  @P0 CALL.REL.NOINC `(.L_x_27) ;  /* 0x0000001000000944 */ /* 0x000fe20003c00000 */
[----:B------:R-:W-:Y:S05]  /*8220*/  BRA `(.L_x_28) ;  /* 0xffff8df000007947 */ /* 0x000fea000383ffff */
.L_x_27:
[----:B------:R-:W-:Y:S05]  /*8230*/  EXIT ;  /* 0x000000000000794d */ /* 0x000fea0003800000 */
.L_x_29:
[----:B------:R-:W-:-:S00]  /*8240*/  BRA `(.L_x_29) ;  /* 0xfffffff000007947 */ /* 0x000fc0000383ffff */
[----:B------:R-:W-:-:S00]  /*8250*/  NOP ;  /* 0x0000000000007918 */ /* 0x000fc00000000000 */
        /* <DEDUP_REMOVED lines=10> */
.L_x_1324:


//--------------------- .text._ZN5flash44flash_bwd_dq_dk_dv_loop_seqk_parallel_kernelI23Flash_bwd_kernel_traitsILi32ELi128ELi128ELi8ELi4ELi4ELi4ELb1ELb0EN7cutlass10bfloat16_tE19Flash_kernel_traitsILi32ELi128ELi128ELi8ES3_EELb0ELb0ELb0ELb0ELb0ELb0ELb0EEEvNS_16Flash_bwd_paramsE --------------------------
	.section	.text._ZN5flash44flash_bwd_dq_dk_dv_loop_seqk_parallel_kernelI23Flash_bwd_kernel_traitsILi32ELi128ELi128ELi8ELi4ELi4ELi4ELb1ELb0EN7cutlass10bfloat16_tE19Flash_kernel_traitsILi32ELi128ELi128ELi8ES3_EELb0ELb0ELb0ELb0ELb0ELb0ELb0EEEvNS_16Flash_bwd_paramsE,"ax",@progbits
	.sectioninfo	@"SHI_REGISTERS=255"
	.align	128
        .global         _ZN5flash44flash_bwd_dq_dk_dv_loop_seqk_parallel_kernelI23Flash_bwd_kernel_traitsILi32ELi128ELi128ELi8ELi4ELi4ELi4ELb1ELb0EN7cutlass10bfloat16_tE19Flash_kernel_traitsILi32ELi128ELi128ELi8ES3_EELb0ELb0ELb0ELb0ELb0ELb0ELb0EEEvNS_16Flash_bwd_paramsE
        .type           _ZN5flash44flash_bwd_dq_dk_dv_loop_seqk_parallel_kernelI23Flash_bwd_kernel_traitsILi32ELi128ELi128ELi8ELi4ELi4ELi4ELb1ELb0EN7cutlass10bfloat16_tE19Flash_kernel_traitsILi32ELi128ELi128ELi8ES3_EELb0ELb0ELb0ELb0ELb0ELb0ELb0EEEvNS_16Flash_bwd_paramsE,@function
        .size           _ZN5flash44flash_bwd_dq_dk_dv_loop_seqk_parallel_kernelI23Flash_bwd_kernel_traitsILi32ELi128ELi128ELi8ELi4ELi4ELi4ELb1ELb0EN7cutlass10bfloat16_tE19Flash_kernel_traitsILi32ELi128ELi128ELi8ES3_EELb0ELb0ELb0ELb0ELb0ELb0ELb0EEEvNS_16Flash_bwd_paramsE,(.L_x_1325 - _ZN5flash44flash_bwd_dq_dk_dv_loop_seqk_parallel_kernelI23Flash_bwd_kernel_traitsILi32ELi128ELi128ELi8ELi4ELi4ELi4ELb1ELb0EN7cutlass10bfloat16_tE19Flash_kernel_traitsILi32ELi128ELi128ELi8ES3_EELb0ELb0ELb0ELb0ELb0ELb0ELb0EEEvNS_16Flash_bwd_paramsE)
        .other          _ZN5flash44flash_bwd_dq_dk_dv_loop_seqk_parallel_kernelI23Flash_bwd_kernel_traitsILi32ELi128ELi128ELi8ELi4ELi4ELi4ELb1ELb0EN7cutlass10bfloat16_tE19Flash_kernel_traitsILi32ELi128ELi128ELi8ES3_EELb0ELb0ELb0ELb0ELb0ELb0ELb0EEEvNS_16Flash_bwd_paramsE,@"STO_CUDA_ENTRY STV_DEFAULT"
_ZN5flash44flash_bwd_dq_dk_dv_loop_seqk_parallel_kernelI23Flash_bwd_kernel_traitsILi32ELi128ELi128ELi8ELi4ELi4ELi4ELb1ELb0EN7cutlass10bfloat16_tE19Flash_kernel_traitsILi32ELi128ELi128ELi8ES3_EELb0ELb0ELb0ELb0ELb0ELb0ELb0EEEvNS_16Flash_bwd_paramsE:
.text._ZN5flash44flash_bwd_dq_dk_dv_loop_seqk_parallel_kernelI23Flash_bwd_kernel_traitsILi32ELi128ELi128ELi8ELi4ELi4ELi4ELb1ELb0EN7cutlass10bfloat16_tE19Flash_kernel_traitsILi32ELi128ELi128ELi8ES3_EELb0ELb0ELb0ELb0ELb0ELb0ELb0EEEvNS_16Flash_bwd_paramsE:
        /* <DEDUP_REMOVED lines=12> */
[----:B------:R-:W2:Y:S01]  /*00c0*/  S2UR UR50, SR_CTAID.Z ;  /* 0x00000000003279c3 */ /* 0x000ea20000002700 */
[----:B------:R-:W-:Y:S01]  /*00d0*/  UMOV UR8, 0x80 ;  /* 0x0000008000087882 */ /* 0x000fe20000000000 */
[----:B------:R-:W-:Y:S01]  /*00e0*/  IMAD.MOV.U32 R177, RZ, RZ, -0x10 ;  /* 0xfffffff0ffb17424 */ /* 0x000fe200078e00ff */
[----:B------:R-:W-:Y:S01]  /*00f0*/  ULDC UR5, c[0x0][0x210] ;  /* 0x0000840000057ab9 */ /* 0x000fe20000000800 */
[----:B------:R-:W-:Y:S01]  /*0100*/  IMAD.MOV.U32 R153, RZ, RZ, 0x20 ;  /* 0x00000020ff997424 */ /* 0x000fe200078e00ff */
[----:B------:R-:W-:Y:S01]  /*0110*/  ULDC UR4, c[0x0][0x234] ;  /* 0x00008d0000047ab9 */ /* 0x000fe20000000800 */
[----:B------:R-:W-:Y:S01]  /*0120*/  IMAD.MOV.U32 R148, RZ, RZ, 0x40 ;  /* 0x00000040ff947424 */ /* 0x000fe200078e00ff */
[----:B------:R-:W-:Y:S01]  /*0130*/  UIMAD UR4, UR8, UR5, UR4 ;  /* 0x00000005080472a4 */ /* 0x000fe2000f8e0204 */
[----:B------:R-:W3:Y:S01]  /*0140*/  S2UR UR45, SR_CTAID.Y ;  /* 0x00000000002d79c3 */ /* 0x000ee20000002600 */
[----:B------:R-:W-:-:S02]  /*0150*/  ULDC UR13, c[0x0][0x1c8] ;  /* 0x00007200000d7ab9 */ /* 0x000fc40000000800 */
[----:B------:R-:W-:Y:S02]  /*0160*/  ULDC.U8 UR10, c[0x0][0x328] ;  /* 0x0000ca00000a7ab9 */ /* 0x000fe40000000000 */
[----:B------:R-:W-:Y:S02]  /*0170*/  ULDC UR9, c[0x0][0x1c0] ;  /* 0x0000700000097ab9 */ /* 0x000fe40000000800 */
[----:B------:R-:W-:Y:S02]  /*0180*/  UISETP.NE.AND UP2, UPT, UR10, URZ, UPT ;  /* 0x0000003f0a00728c */ /* 0x000fe4000bf45270 */
[----:B------:R-:W-:Y:S02]  /*0190*/  ULDC UR25, c[0x0][0x214] ;  /* 0x0000850000197ab9 */ /* 0x000fe40000000800 */
[----:B------:R-:W-:Y:S02]  /*01a0*/  ULDC UR15, c[0x0][0x224] ;  /* 0x00008900000f7ab9 */ /* 0x000fe40000000800 */
[----:B------:R-:W-:Y:S01]  /*01b0*/  ULDC UR16, c[0x0][0x224] ;  /* 0x0000890000107ab9 */ /* 0x000fe20000000800 */
[----:B-1----:R-:W-:Y:S01]  /*01c0*/  SHF.R.S32.HI R14, RZ, 0x1f, R18 ;  /* 0x0000001fff0e7819 */ /* 0x002fe20000011412 */
[----:B--2---:R-:W-:-:S02]  /*01d0*/  ULOP3.LUT UR8, UR50, UR13, URZ, 0x3c, !UPT ;  /* 0x0000000d32087292 */ /* 0x004fc4000f8e3c3f */
[----:B------:R-:W-:Y:S01]  /*01e0*/  USHF.R.S32.HI UR5, URZ, 0x1f, UR16 ;  /* 0x0000001f3f057899 */ /* 0x000fe20008011410 */
[CC--:B------:R-:W-:Y:S01]  /*01f0*/  LEA.HI R5, R14.reuse, R18.reuse, RZ, 0x4 ;  /* 0x000000120e057211 */ /* 0x0c0fe200078f20ff */
[----:B------:R-:W-:Y:S01]  /*0200*/  ULDC UR56, c[0x0][0x22c] ;  /* 0x00008b0000387ab9 */ /* 0x000fe20000000800 */
[CC--:B------:R-:W-:Y:S01]  /*0210*/  LEA.HI R146, R14.reuse, R18.reuse, RZ, 0x3 ;  /* 0x000000120e927211 */ /* 0x0c0fe200078f18ff */
[----:B------:R-:W-:Y:S01]  /*0220*/  UIMAD UR60, UR50, UR56, URZ ;  /* 0x00000038323c72a4 */ /* 0x000fe2000f8e023f */
[----:B------:R-:W-:Y:S01]  /*0230*/  SHF.R.S32.HI R2, RZ, 0x4, R5 ;  /* 0x00000004ff027819 */ /* 0x000fe20000011405 */
[----:B---3--:R-:W-:Y:S01]  /*0240*/  @UP2 UIMAD UR10, UR45, UR25, URZ ;  /* 0x000000192d0a22a4 */ /* 0x008fe2000f8e023f */
[----:B------:R-:W-:Y:S01]  /*0250*/  LEA.HI R8, R14, R18, RZ, 0x2 ;  /* 0x000000120e087211 */ /* 0x000fe200078f10ff */
[----:B------:R-:W-:Y:S01]  /*0260*/  ULDC UR48, c[0x0][0x1c0] ;  /* 0x0000700000307ab9 */ /* 0x000fe20000000800 */
[----:B------:R-:W-:Y:S01]  /*0270*/  LEA.HI R0, R5, R2, RZ, 0x1 ;  /* 0x0000000205007211 */ /* 0x000fe200078f08ff */
[----:B------:R-:W-:Y:S01]  /*0280*/  UIMAD.WIDE UR48, UR56, UR48, URZ ;  /* 0x00000030383072a5 */ /* 0x000fe2000f8e023f */
[----:B------:R-:W-:Y:S01]  /*0290*/  LOP3.LUT R3, R8, 0xfffffffc, RZ, 0xc0, !PT ;  /* 0xfffffffc08037812 */ /* 0x000fe200078ec0ff */
[----:B------:R-:W-:Y:S01]  /*02a0*/  UIMAD.WIDE.U32 UR58, UR45, UR16, URZ ;  /* 0x000000102d3a72a5 */ /* 0x000fe2000f8e003f */
[----:B------:R-:W-:Y:S01]  /*02b0*/  LOP3.LUT R0, R0, 0xfffffffe, RZ, 0xc0, !PT ;  /* 0xfffffffe00007812 */ /* 0x000fe200078ec0ff */
[----:B------:R-:W-:Y:S01]  /*02c0*/  ULDC UR14, c[0x0][0x1c0] ;  /* 0x00007000000e7ab9 */ /* 0x000fe20000000800 */
[----:B------:R-:W-:Y:S01]  /*02d0*/  SHF.R.S32.HI R247, RZ, 0x2, R8 ;  /* 0x00000002fff77819 */ /* 0x000fe20000011408 */
[----:B------:R-:W-:Y:S01]  /*02e0*/  IMAD.IADD R7, R18, 0x1, -R3 ;  /* 0x0000000112077824 */ /* 0x000fe200078e0a03 */
[-C--:B------:R-:W-:Y:S01]  /*02f0*/  LEA.HI R3, R14, R18.reuse, RZ, 0x7 ;  /* 0x000000120e037211 */ /* 0x080fe200078f38ff */
[----:B------:R-:W-:Y:S01]  /*0300*/  IMAD.IADD R12, R2, 0x1, -R0 ;  /* 0x00000001020c7824 */ /* 0x000fe200078e0a00 */
[----:B------:R-:W-:Y:S01]  /*0310*/  LOP3.LUT R0, R146, 0xfffffff8, RZ, 0xc0, !PT ;  /* 0xfffffff892007812 */ /* 0x000fe200078ec0ff */
[----:B------:R-:W-:Y:S01]  /*0320*/  IMAD.SHL.U32 R214, R7, 0x8, RZ ;  /* 0x0000000807d67824 */ /* 0x000fe200078e00ff */
[----:B------:R-:W-:Y:S01]  /*0330*/  SHF.R.S32.HI R2, RZ, 0x3, R146 ;  /* 0x00000003ff027819 */ /* 0x000fe20000011492 */
[----:B------:R-:W-:Y:S01]  /*0340*/  ULDC UR12, c[0x0][0x1c0] ;  /* 0x00007000000c7ab9 */ /* 0x000fe20000000800 */
[----:B------:R-:W-:Y:S01]  /*0350*/  SHF.R.S32.HI R10, RZ, 0x7, R3 ;  /* 0x00000007ff0a7819 */ /* 0x000fe20000011403 */
[----:B------:R-:W-:Y:S01]  /*0360*/  IMAD.IADD R6, R18, 0x1, -R0 ;  /* 0x0000000112067824 */ /* 0x000fe200078e0a00 */
[----:B------:R-:W-:Y:S01]  /*0370*/  LEA.HI R14, R14, R18, RZ, 0x5 ;  /* 0x000000120e0e7211 */ /* 0x000fe200078f28ff */
[----:B------:R-:W-:Y:S01]  /*0380*/  IMAD.SHL.U32 R0, R2, 0x40, RZ ;  /* 0x0000004002007824 */ /* 0x000fe200078e00ff */
[----:B------:R-:W-:-:S02]  /*0390*/  UIMAD UR56, UR56, UR12, URZ ;  /* 0x0000000c383872a4 */ /* 0x000fc4000f8e023f */
[----:B------:R-:W-:Y:S01]  /*03a0*/  LEA.HI R9, R6, R6, RZ, 0x1 ;  /* 0x0000000606097211 */ /* 0x000fe200078f08ff */
[----:B------:R-:W-:Y:S01]  /*03b0*/  ULDC.U8 UR11, c[0x0][0x3d0] ;  /* 0x0000f400000b7ab9 */ /* 0x000fe20000000000 */
[----:B------:R-:W-:Y:S01]  /*03c0*/  LOP3.LUT R0, R0, 0xc0, RZ, 0xc0, !PT ;  /* 0x000000c000007812 */ /* 0x000fe200078ec0ff */
[----:B------:R-:W-:Y:S01]  /*03d0*/  USHF.L.U32 UR57, UR56, 0x7, URZ ;  /* 0x0000000738397899 */ /* 0x000fe2000800063f */
[----:B------:R-:W-:Y:S01]  /*03e0*/  LOP3.LUT R2, R9, 0x3fffffe, RZ, 0xc0, !PT ;  /* 0x03fffffe09027812 */ /* 0x000fe200078ec0ff */
[----:B------:R-:W-:Y:S01]  /*03f0*/  ULDC.64 UR6, c[0x0][0x118] ;  /* 0x0000460000067ab9 */ /* 0x000fe20000000a00 */
[----:B------:R-:W-:Y:S01]  /*0400*/  SHF.R.U32.HI R4, RZ, 0x3, R0 ;  /* 0x00000003ff047819 */ /* 0x000fe20000011600 */
[----:B------:R-:W-:Y:S01]  /*0410*/  UMOV UR53, 0xffffe000 ;  /* 0xffffe00000357882 */ /* 0x000fe20000000000 */
[----:B------:R-:W-:Y:S01]  /*0420*/  LOP3.LUT R3, R0, 0x18, R214, 0xf8, !PT ;  /* 0x0000001800037812 */ /* 0x000fe200078ef8d6 */
[----:B------:R-:W-:Y:S01]  /*0430*/  IMAD.IADD R2, R6, 0x1, -R2 ;  /* 0x0000000106027824 */ /* 0x000fe200078e0a02 */
[----:B------:R-:W-:Y:S01]  /*0440*/  SHF.R.S32.HI R19, RZ, 0x5, R14 ;  /* 0x00000005ff137819 */ /* 0x000fe2000001140e */
[----:B------:R-:W-:Y:S01]  /*0450*/  IMAD R0, R10, 0x8, R12 ;  /* 0x000000080a007824 */ /* 0x000fe200078e020c */
[----:B------:R-:W-:Y:S01]  /*0460*/  LOP3.LUT R252, R3, R4, RZ, 0x3c, !PT ;  /* 0x0000000403fc7212 */ /* 0x000fe200078e3cff */
[----:B------:R-:W-:-:S02]  /*0470*/  UISETP.NE.AND UP3, UPT, UR11, URZ, UPT ;  /* 0x0000003f0b00728c */ /* 0x000fc4000bf65270 */
[----:B------:R-:W-:Y:S01]  /*0480*/  IMAD R17, R0, 0x8, R2 ;  /* 0x0000000800117824 */ /* 0x000fe200078e0202 */
[----:B------:R-:W-:Y:S01]  /*0490*/  LOP3.LUT R0, R5, 0xfffffff0, RZ, 0xc0, !PT ;  /* 0xfffffff005007812 */ /* 0x000fe200078ec0ff */
[----:B------:R-:W-:Y:S01]  /*04a0*/  UIMAD.WIDE.U32 UR54, UR48, UR58, URZ ;  /* 0x0000003a303672a5 */ /* 0x000fe2000f8e003f */
[----:B------:R-:W-:Y:S01]  /*04b0*/  LEA.HI R5, R8, R247, RZ, 0x1 ;  /* 0x000000f708057211 */ /* 0x000fe200078f08ff */
[----:B------:R-:W-:Y:S02]  /*04c0*/  UIMAD UR24, UR56, 0x28, URZ ;  /* 0x00000028381878a4 */ /* 0x000fe4000f8e023f */
[----:B------:R-:W-:Y:S01]  /*04d0*/  IMAD.IADD R0, R18, 0x1, -R0 ;  /* 0x0000000112007824 */ /* 0x000fe200078e0a00 */
[----:B------:R-:W-:Y:S01]  /*04e0*/  LOP3.LUT R5, R5, 0x7fffffe, RZ, 0xc0, !PT ;  /* 0x07fffffe05057812 */ /* 0x000fe200078ec0ff */
[----:B------:R-:W-:Y:S02]  /*04f0*/  UIMAD UR23, UR56, 0x30, URZ ;  /* 0x00000030381778a4 */ /* 0x000fe4000f8e023f */
[----:B------:R-:W-:Y:S01]  /*0500*/  UIMAD UR22, UR56, 0x38, URZ ;  /* 0x00000038381678a4 */ /* 0x000fe2000f8e023f */
[----:B------:R-:W-:Y:S01]  /*0510*/  SHF.R.S32.HI R3, RZ, 0x1f, R0 ;  /* 0x0000001fff037819 */ /* 0x000fe20000011400 */
[----:B------:R-:W-:Y:S01]  /*0520*/  USHF.L.U32 UR21, UR56, 0x6, URZ ;  /* 0x0000000638157899 */ /* 0x000fe2000800063f */
[-C--:B------:R-:W-:Y:S01]  /*0530*/  LEA.HI R2, R0, R0.reuse, RZ, 0x1 ;  /* 0x0000000000027211 */ /* 0x080fe200078f08ff */
[----:B------:R-:W-:Y:S01]  /*0540*/  UIMAD UR20, UR56, 0x48, URZ ;  /* 0x00000048381478a4 */ /* 0x000fe2000f8e023f */
[----:B------:R-:W-:Y:S01]  /*0550*/  LEA.HI R11, R3, R0, RZ, 0x3 ;  /* 0x00000000030b7211 */ /* 0x000fe200078f18ff */
[----:B------:R-:W-:Y:S01]  /*0560*/  UIMAD UR19, UR56, 0x50, URZ ;  /* 0x00000050381378a4 */ /* 0x000fe2000f8e023f */
[----:B------:R-:W-:Y:S01]  /*0570*/  LOP3.LUT R4, R2, 0x7fffffe, RZ, 0xc0, !PT ;  /* 0x07fffffe02047812 */ /* 0x000fe200078ec0ff */
[----:B------:R-:W-:Y:S01]  /*0580*/  UIMAD UR18, UR56, 0x58, URZ ;  /* 0x00000058381278a4 */ /* 0x000fe2000f8e023f */
[----:B------:R-:W-:Y:S01]  /*0590*/  LOP3.LUT R3, R11, 0xfffffff8, RZ, 0xc0, !PT ;  /* 0xfffffff80b037812 */ /* 0x000fe200078ec0ff */
[----:B------:R-:W-:-:S02]  /*05a0*/  UIMAD UR17, UR56, 0x60, URZ ;  /* 0x00000060381178a4 */ /* 0x000fc4000f8e023f */
[C---:B------:R-:W-:Y:S01]  /*05b0*/  IMAD.IADD R16, R0.reuse, 0x1, -R4 ;  /* 0x0000000100107824 */ /* 0x040fe200078e0a04 */
[----:B------:R-:W-:Y:S01]  /*05c0*/  UIMAD UR16, UR56, 0x68, URZ ;  /* 0x00000068381078a4 */ /* 0x000fe2000f8e023f */
[----:B------:R-:W-:Y:S01]  /*05d0*/  IMAD.IADD R15, R0, 0x1, -R3 ;  /* 0x00000001000f7824 */ /* 0x000fe200078e0a03 */
[----:B------:R-:W-:Y:S01]  /*05e0*/  SHF.R.S32.HI R3, RZ, 0x1f, R8 ;  /* 0x0000001fff037819 */ /* 0x000fe20000011408 */
[----:B------:R-:W-:Y:S01]  /*05f0*/  IMAD.IADD R0, R247, 0x1, -R5 ;  /* 0x00000001f7007824 */ /* 0x000fe200078e0a05 */
[----:B------:R-:W-:Y:S01]  /*0600*/  USHF.R.S32.HI UR61, URZ, 0x1f, UR57 ;  /* 0x0000001f3f3d7899 */ /* 0x000fe20008011439 */
[----:B------:R-:W-:Y:S01]  /*0610*/  IMAD.U32 R4, RZ, RZ, UR4 ;  /* 0x00000004ff047e24 */ /* 0x000fe2000f8e00ff */
[----:B------:R-:W-:Y:S01]  /*0620*/  LEA.HI R3, R3, R247, RZ, 0x3 ;  /* 0x000000f703037211 */ /* 0x000fe200078f18ff */
[----:B------:R-:W-:Y:S01]  /*0630*/  IMAD R0, R19, 0x8, R0 ;  /* 0x0000000813007824 */ /* 0x000fe200078e0200 */
[----:B------:R-:W-:Y:S02]  /*0640*/  UIMAD UR4, UR45, UR9, UR50 ;  /* 0x000000092d0472a4 */ /* 0x000fe4000f8e0232 */
[----:B------:R1:W-:Y:S01]  /*0650*/  STL [R1+0x28], R4 ;  /* 0x0000280401007387 */ /* 0x0003e20000100800 */
[----:B------:R-:W-:Y:S01]  /*0660*/  IMAD.U32 R252, R0, 0x20, R252 ;  /* 0x0000002000fc7824 */ /* 0x000fe200078e00fc */
[----:B------:R-:W-:Y:S01]  /*0670*/  LOP3.LUT R0, R3, 0xfffffff8, RZ, 0xc0, !PT ;  /* 0xfffffff803007812 */ /* 0x000fe200078ec0ff */
[----:B------:R-:W-:Y:S01]  /*0680*/  USHF.L.U32 UR9, UR45, 0x7, URZ ;  /* 0x000000072d097899 */ /* 0x000fe2000800063f */
[--C-:B------:R-:W-:Y:S01]  /*0690*/  SHF.R.S32.HI R3, RZ, 0x1, R2.reuse ;  /* 0x00000001ff037819 */ /* 0x100fe20000011402 */
[----:B------:R-:W-:Y:S01]  /*06a0*/  UIADD3 UR13, -UR57, URZ, URZ ;  /* 0x0000003f390d7290 */ /* 0x000fe2000fffe13f */
[----:B------:R-:W-:Y:S01]  /*06b0*/  SHF.R.S32.HI R2, RZ, 0x1f, R2 ;  /* 0x0000001fff027819 */ /* 0x000fe20000011402 */
[----:B------:R-:W-:-:S03]  /*06c0*/  IMAD.IADD R0, R247, 0x1, -R0 ;  /* 0x00000001f7007824 */ /* 0x000fc600078e0a00 */
[----:B------:R-:W-:Y:S02]  /*06d0*/  LEA.HI R2, R2, R3, RZ, 0x2 ;  /* 0x0000000302027211 */ /* 0x000fe400078f10ff */
[----:B------:R-:W-:Y:S02]  /*06e0*/  LOP3.LUT P5, RZ, R0, 0x2, RZ, 0xc0, !PT ;  /* 0x0000000200ff7812 */ /* 0x000fe400078ac0ff */
[----:B------:R-:W-:Y:S02]  /*06f0*/  LOP3.LUT R2, R2, 0xfffffffc, RZ, 0xc0, !PT ;  /* 0xfffffffc02027812 */ /* 0x000fe400078ec0ff */
[----:B------:R-:W-:Y:S02]  /*0700*/  LOP3.LUT P4, RZ, R0, 0x4, RZ, 0xc0, !PT ;  /* 0x0000000400ff7812 */ /* 0x000fe4000788c0ff */
[----:B------:R-:W-:Y:S01]  /*0710*/  SEL R178, R153, 0xffffffe0, !P5 ;  /* 0xffffffe099b27807 */ /* 0x000fe20006800000 */
[----:B------:R-:W-:Y:S01]  /*0720*/  IMAD.IADD R13, R3, 0x1, -R2 ;  /* 0x00000001030d7824 */ /* 0x000fe200078e0a02 */
[----:B------:R-:W-:-:S02]  /*0730*/  SHF.R.S32.HI R2, RZ, 0x1f, R14 ;  /* 0x0000001fff027819 */ /* 0x000fc4000001140e */
[----:B------:R-:W-:Y:S02]  /*0740*/  LOP3.LUT R3, R14, 0xffffffe0, RZ, 0xc0, !PT ;  /* 0xffffffe00e037812 */ /* 0x000fe400078ec0ff */
[----:B------:R-:W-:Y:S02]  /*0750*/  LEA.HI R2, R2, R19, RZ, 0x2 ;  /* 0x0000001302027211 */ /* 0x000fe400078f10ff */
[----:B-1----:R-:W-:Y:S01]  /*0760*/  LOP3.LUT R4, R0, 0x1, RZ, 0xc0, !PT ;  /* 0x0000000100047812 */ /* 0x002fe200078ec0ff */
[----:B------:R-:W-:Y:S01]  /*0770*/  IMAD.IADD R8, R18, 0x1, -R3 ;  /* 0x0000000112087824 */ /* 0x000fe200078e0a03 */
[----:B------:R-:W-:Y:S02]  /*0780*/  LOP3.LUT R3, R2, 0xfffffffc, RZ, 0xc0, !PT ;  /* 0xfffffffc02037812 */ /* 0x000fe400078ec0ff */
[----:B------:R-:W-:Y:S01]  /*0790*/  ISETP.NE.U32.AND P6, PT, R4, 0x1, PT ;  /* 0x000000010400780c */ /* 0x000fe20003fc5070 */
[----:B------:R-:W-:Y:S01]  /*07a0*/  IMAD.U32 R4, RZ, RZ, UR8 ;  /* 0x00000008ff047e24 */ /* 0x000fe2000f8e00ff */
[----:B------:R-:W-:Y:S01]  /*07b0*/  USHF.R.S32.HI UR8, URZ, 0x1f, UR50 ;  /* 0x0000001f3f087899 */ /* 0x000fe20008011432 */
[----:B------:R-:W-:Y:S01]  /*07c0*/  SHF.R.S32.HI R2, RZ, 0x1, R9 ;  /* 0x00000001ff027819 */ /* 0x000fe20000011409 */
[----:B------:R-:W-:Y:S01]  /*07d0*/  IMAD.IADD R158, R19, 0x1, -R3 ;  /* 0x00000001139e7824 */ /* 0x000fe200078e0a03 */
[----:B------:R-:W-:Y:S01]  /*07e0*/  LEA.HI R9, R0, R0, RZ, 0x1 ;  /* 0x0000000000097211 */ /* 0x000fe200078f08ff */
[----:B------:R1:W-:Y:S01]  /*07f0*/  STL [R1+0x24], R4 ;  /* 0x0000240401007387 */ /* 0x0003e20000100800 */
[----:B------:R-:W-:Y:S01]  /*0800*/  LOP3.LUT P0, RZ, R2, 0x2, RZ, 0xc0, !PT ;  /* 0x0000000202ff7812 */ /* 0x000fe2000780c0ff */
[----:B------:R-:W-:Y:S01]  /*0810*/  IMAD.U32 R5, RZ, RZ, UR8 ;  /* 0x00000008ff057e24 */ /* 0x000fe2000f8e00ff */
[----:B------:R-:W-:Y:S01]  /*0820*/  SHF.R.S32.HI R5, RZ, 0x1f, R8 ;  /* 0x0000001fff057819 */ /* 0x000fe20000011408 */
[----:B------:R2:W-:Y:S01]  /*0830*/  STL [R1+0x18], R8 ;  /* 0x0000180801007387 */ /* 0x0005e20000100800 */
[----:B------:R-:W-:Y:S01]  /*0840*/  LOP3.LUT R3, R9, 0x3fffffe, RZ, 0xc0, !PT ;  /* 0x03fffffe09037812 */ /* 0x000fe200078ec0ff */
[----:B------:R-:W-:Y:S01]  /*0850*/  USHF.R.S32.HI UR8, URZ, 0x1f, UR45 ;  /* 0x0000001f3f087899 */ /* 0x000fe2000801142d */
[----:B------:R-:W-:-:S02]  /*0860*/  SEL R177, R177, 0x10, !P6 ;  /* 0x00000010b1b17807 */ /* 0x000fc40007000000 */
[----:B------:R-:W-:Y:S01]  /*0870*/  SEL R145, R153, 0xffffffe0, !P0 ;  /* 0xffffffe099917807 */ /* 0x000fe20004000000 */
[----:B-1----:R-:W-:Y:S02]  /*0880*/  IMAD.SHL.U32 R4, R6, 0x40, RZ ;  /* 0x0000004006047824 */ /* 0x002fe400078e00ff */
[----:B------:R-:W-:-:S03]  /*0890*/  IMAD.SHL.U32 R6, R7, 0x2, RZ ;  /* 0x0000000207067824 */ /* 0x000fc600078e00ff */
[----:B------:R-:W-:Y:S01]  /*08a0*/  LOP3.LUT R7, R4, 0x1c0, RZ, 0xc0, !PT ;  /* 0x000001c004077812 */ /* 0x000fe200078ec0ff */
[----:B------:R-:W-:Y:S01]  /*08b0*/  IMAD R183, R10, 0x2000, R6 ;  /* 0x000020000ab77824 */ /* 0x000fe200078e0206 */
[----:B------:R-:W-:Y:S01]  /*08c0*/  LEA.HI R4, R5, R8, RZ, 0x2 ;  /* 0x0000000805047211 */ /* 0x000fe200078f10ff */
[----:B--2---:R-:W-:Y:S01]  /*08d0*/  IMAD.SHL.U32 R8, R2, 0x40, RZ ;  /* 0x0000004002087824 */ /* 0x004fe200078e00ff */
[----:B------:R-:W-:Y:S01]  /*08e0*/  SHF.R.S32.HI R5, RZ, 0x3, R11 ;  /* 0x00000003ff057819 */ /* 0x000fe2000001140b */
[----:B------:R-:W-:Y:S02]  /*08f0*/  IMAD.SHL.U32 R2, R158, 0x10, RZ ;  /* 0x000000109e027824 */ /* 0x000fe400078e00ff */
[C---:B------:R-:W-:Y:S02]  /*0900*/  IMAD.IADD R11, R0.reuse, 0x1, -R3 ;  /* 0x00000001000b7824 */ /* 0x040fe400078e0a03 */
[----:B------:R-:W-:Y:S01]  /*0910*/  IMAD.SHL.U32 R0, R0, 0x40, RZ ;  /* 0x0000004000007824 */ /* 0x000fe200078e00ff */
[----:B------:R-:W-:Y:S01]  /*0920*/  LEA.HI.SX32 R14, R4, R2, 0x1e ;  /* 0x00000002040e7211 */ /* 0x000fe200078ff2ff */
[----:B------:R-:W-:Y:S01]  /*0930*/  IMAD.SHL.U32 R3, R158, 0x400, RZ ;  /* 0x000004009e037824 */ /* 0x000fe200078e00ff */
[----:B------:R-:W-:Y:S01]  /*0940*/  LOP3.LUT R4, R7, 0x30, R2, 0xf8, !PT ;  /* 0x0000003007047812 */ /* 0x000fe200078ef802 */
[C---:B------:R-:W-:Y:S01]  /*0950*/  IMAD R16, R5.reuse, 0x8, R16 ;  /* 0x0000000805107824 */ /* 0x040fe200078e0210 */
[----:B------:R-:W-:Y:S01]  /*0960*/  LOP3.LUT R2, R0, 0x1c0, RZ, 0xc0, !PT ;  /* 0x000001c000027812 */ /* 0x000fe200078ec0ff */
[----:B------:R-:W-:Y:S01]  /*0970*/  IMAD R147, R5, 0x200, R3 ;  /* 0x0000020005937824 */ /* 0x000fe200078e0203 */
[----:B------:R-:W-:Y:S01]  /*0980*/  LOP3.LUT R0, R8, 0xc0, RZ, 0xc0, !PT ;  /* 0x000000c008007812 */ /* 0x000fe200078ec0ff */
[----:B------:R-:W-:Y:S01]  /*0990*/  STL [R1+0x4], R14 ;  /* 0x0000040e01007387 */ /* 0x000fe20000100800 */
[----:B------:R-:W-:-:S02]  /*09a0*/  LOP3.LUT R4, R4, 0x8, R146, 0xf8, !PT ;  /* 0x0000000804047812 */ /* 0x000fc400078ef892 */
[----:B------:R-:W-:Y:S02]  /*09b0*/  LEA.HI R2, R2, R2, RZ, 0x1d ;  /* 0x0000000202027211 */ /* 0x000fe400078fe8ff */
[----:B------:R-:W-:Y:S02]  /*09c0*/  LOP3.LUT R146, R0, 0x8, R146, 0xf8, !PT ;  /* 0x0000000800927812 */ /* 0x000fe400078ef892 */
[----:B------:R-:W-:Y:S02]  /*09d0*/  SHF.R.U32.HI R0, RZ, 0x3, R0 ;  /* 0x00000003ff007819 */ /* 0x000fe40000011600 */
[----:B------:R-:W-:Y:S01]  /*09e0*/  IADD3 R183, R2, R183, R3 ;  /* 0x000000b702b77210 */ /* 0x000fe20007ffe003 */
[----:B------:R-:W-:Y:S01]  /*09f0*/  IMAD.U32 R3, RZ, RZ, UR9 ;  /* 0x00000009ff037e24 */ /* 0x000fe2000f8e00ff */
[----:B------:R-:W-:Y:S01]  /*0a00*/  LOP3.LUT R146, R146, R0, RZ, 0x3c, !PT ;  /* 0x0000000092927212 */ /* 0x000fe200078e3cff */
[----:B------:R-:W-:Y:S01]  /*0a10*/  IMAD R0, R158, 0x200, R6 ;  /* 0x000002009e007824 */ /* 0x000fe200078e0206 */
[----:B------:R-:W-:Y:S01]  /*0a20*/  USHF.R.S32.HI UR9, URZ, 0x1f, UR50 ;  /* 0x0000001f3f097899 */ /* 0x000fe20008011432 */
[----:B------:R-:W-:Y:S01]  /*0a30*/  SHF.R.U32.HI R2, RZ, 0x3, R7 ;  /* 0x00000003ff027819 */ /* 0x000fe20000011607 */
[----:B------:R-:W-:-:S02]  /*0a40*/  IMAD.U32 R3, RZ, RZ, UR8 ;  /* 0x00000008ff037e24 */ /* 0x000fc4000f8e00ff */
[----:B------:R-:W-:Y:S01]  /*0a50*/  IMAD R11, R11, 0x20, R0 ;  /* 0x000000200b0b7824 */ /* 0x000fe200078e0200 */
[----:B------:R-:W-:Y:S01]  /*0a60*/  LOP3.LUT R5, R4, R2, RZ, 0x3c, !PT ;  /* 0x0000000204057212 */ /* 0x000fe200078e3cff */
[----:B------:R-:W-:Y:S01]  /*0a70*/  IMAD.U32 R0, RZ, RZ, UR8 ;  /* 0x00000008ff007e24 */ /* 0x000fe2000f8e00ff */
[----:B------:R-:W-:Y:S01]  /*0a80*/  @!UP2 UIMAD UR8, UR45, UR14, UR50 ;  /* 0x0000000e2d08a2a4 */ /* 0x000fe2000f8e0232 */
[----:B------:R-:W-:Y:S01]  /*0a90*/  IMAD.U32 R2, RZ, RZ, UR9 ;  /* 0x00000009ff027e24 */ /* 0x000fe2000f8e00ff */
[----:B------:R-:W-:Y:S01]  /*0aa0*/  UIMAD UR14, UR56, 0x78, URZ ;  /* 0x00000078380e78a4 */ /* 0x000fe2000f8e023f */
[----:B------:R-:W-:Y:S01]  /*0ab0*/  IMAD.U32 R0, RZ, RZ, UR9 ;  /* 0x00000009ff007e24 */ /* 0x000fe2000f8e00ff */
[----:B------:R-:W-:Y:S01]  /*0ac0*/  UIMAD UR9, UR4, UR15, URZ ;  /* 0x0000000f040972a4 */ /* 0x000fe2000f8e023f */
[----:B------:R-:W-:Y:S01]  /*0ad0*/  IMAD.U32 R3, RZ, RZ, UR10 ;  /* 0x0000000aff037e24 */ /* 0x000fe2000f8e00ff */
[----:B------:R-:W-:Y:S01]  /*0ae0*/  UIMAD UR4, UR5, UR45, URZ ;  /* 0x0000002d050472a4 */ /* 0x000fe2000f8e023f */
[----:B------:R-:W-:Y:S01]  /*0af0*/  IMAD.SHL.U32 R2, R18, 0x2, RZ ;  /* 0x0000000212027824 */ /* 0x000fe200078e00ff */
[----:B------:R-:W-:Y:S01]  /*0b00*/  SHF.R.S32.HI R0, RZ, 0x1, R9 ;  /* 0x00000001ff007819 */ /* 0x000fe20000011409 */
[----:B------:R-:W-:Y:S01]  /*0b10*/  IMAD.SHL.U32 R183, R183, 0x2, RZ ;  /* 0x00000002b7b77824 */ /* 0x000fe200078e00ff */
[----:B------:R1:W-:Y:S01]  /*0b20*/  STL [R1+0x20], R3 ;  /* 0x0000200301007387 */ /* 0x0003e20000100800 */
[----:B------:R-:W-:Y:S01]  /*0b30*/  IMAD.U32 R146, R17, 0x20, R146 ;  /* 0x0000002011927824 */ /* 0x000fe200078e0092 */
[----:B------:R-:W-:Y:S01]  /*0b40*/  LOP3.LUT R2, R2, 0x6, RZ, 0xc0, !PT ;  /* 0x0000000602027812 */ /* 0x000fe200078ec0ff */
[----:B------:R-:W-:Y:S01]  /*0b50*/  IMAD.U32 R4, RZ, RZ, UR4 ;  /* 0x00000004ff047e24 */ /* 0x000fe2000f8e00ff */
[C---:B------:R-:W-:Y:S01]  /*0b60*/  LOP3.LUT P3, RZ, R0.reuse, 0x2, RZ, 0xc0, !PT ;  /* 0x0000000200ff7812 */ /* 0x040fe2000786c0ff */
[----:B------:R-:W-:Y:S01]  /*0b70*/  IMAD.SHL.U32 R0, R0, 0x40, RZ ;  /* 0x0000004000007824 */ /* 0x000fe200078e00ff */
[----:B------:R-:W-:Y:S01]  /*0b80*/  USHF.R.S32.HI UR4, URZ, 0x1f, UR60 ;  /* 0x0000001f3f047899 */ /* 0x000fe2000801143c */
[C---:B------:R-:W-:Y:S01]  /*0b90*/  IADD3 R176, R183.reuse, 0x40, RZ ;  /* 0x00000040b7b07810 */ /* 0x040fe20007ffe0ff */
[----:B------:R-:W-:Y:S01]  /*0ba0*/  IMAD.IADD R181, R183, 0x1, R177 ;  /* 0x00000001b7b57824 */ /* 0x000fe200078e02b1 */
[----:B------:R-:W-:Y:S01]  /*0bb0*/  R2P PR, R15, 0x6 ;  /* 0x000000060f007804 */ /* 0x000fe20000000000 */
[----:B------:R-:W-:Y:S01]  /*0bc0*/  IMAD R145, R146, 0x2, R145 ;  /* 0x0000000292917824 */ /* 0x000fe200078e0291 */
[----:B------:R-:W-:Y:S01]  /*0bd0*/  LOP3.LUT R0, R0, 0xc0, RZ, 0xc0, !PT ;  /* 0x000000c000007812 */ /* 0x000fe200078ec0ff */
[C-C-:B------:R-:W-:Y:S01]  /*0be0*/  IMAD.IADD R182, R183.reuse, 0x1, R178.reuse ;  /* 0x00000001b7b67824 */ /* 0x140fe200078e02b2 */
[----:B------:R-:W-:Y:S01]  /*0bf0*/  @P4 IADD3 R176, R183, -0x40, RZ ;  /* 0xffffffc0b7b04810 */ /* 0x000fe20007ffe0ff */
[----:B------:R-:W-:Y:S01]  /*0c00*/  IMAD.IADD R180, R181, 0x1, R178 ;  /* 0x00000001b5b47824 */ /* 0x000fe200078e02b2 */
[----:B------:R-:W-:Y:S01]  /*0c10*/  SEL R148, R148, 0xffffffc0, !P2 ;  /* 0xffffffc094947807 */ /* 0x000fe20005000000 */
[----:B------:R-:W-:Y:S01]  /*0c20*/  IMAD.SHL.U32 R146, R146, 0x2, RZ ;  /* 0x0000000292927824 */ /* 0x000fe200078e00ff */
[----:B------:R-:W-:Y:S01]  /*0c30*/  LOP3.LUT P0, RZ, R13, 0x2, RZ, 0xc0, !PT ;  /* 0x000000020dff7812 */ /* 0x000fe2000780c0ff */
[--C-:B------:R-:W-:Y:S01]  /*0c40*/  IMAD.IADD R177, R177, 0x1, R176.reuse ;  /* 0x00000001b1b17824 */ /* 0x100fe200078e02b0 */
[----:B------:R-:W-:Y:S01]  /*0c50*/  UIMAD UR15, UR56, 0x70, URZ ;  /* 0x00000070380f78a4 */ /* 0x000fe2000f8e023f */
[C---:B------:R-:W-:Y:S01]  /*0c60*/  IMAD.IADD R179, R178.reuse, 0x1, R176 ;  /* 0x00000001b2b37824 */ /* 0x040fe200078e02b0 */
[----:B------:R-:W-:Y:S01]  /*0c70*/  SEL R153, R153, 0xffffffe0, !P0 ;  /* 0xffffffe099997807 */ /* 0x000fe20004000000 */
[----:B------:R-:W-:-:S02]  /*0c80*/  IMAD.IADD R178, R178, 0x1, R177 ;  /* 0x00000001b2b27824 */ /* 0x000fc400078e02b1 */
[----:B-1----:R-:W-:-:S05]  /*0c90*/  IMAD.U32 R3, RZ, RZ, UR9 ;  /* 0x00000009ff037e24 */ /* 0x002fca000f8e00ff */
[----:B------:R1:W-:Y:S04]  /*0ca0*/  STL [R1+0x1c], R3 ;  /* 0x00001c0301007387 */ /* 0x0003e80000100800 */
[----:B------:R2:W-:Y:S01]  /*0cb0*/  STL [R1+0x14], R4 ;  /* 0x0000140401007387 */ /* 0x0005e20000100800 */
[C---:B-1----:R-:W-:Y:S02]  /*0cc0*/  IMAD R3, R10.reuse, 0x40, R2 ;  /* 0x000000400a037824 */ /* 0x042fe400078e0202 */
[----:B------:R-:W-:Y:S02]  /*0cd0*/  IMAD.SHL.U32 R2, R10, 0x8, RZ ;  /* 0x000000080a027824 */ /* 0x000fe400078e00ff */
[----:B--2---:R-:W-:Y:S01]  /*0ce0*/  IMAD.SHL.U32 R4, R12, 0x10, RZ ;  /* 0x000000100c047824 */ /* 0x004fe200078e00ff */
[----:B------:R1:W-:Y:S02]  /*0cf0*/  STL [R1], R3 ;  /* 0x0000000301007387 */ /* 0x0003e40000100800 */
[----:B------:R-:W-:-:S04]  /*0d00*/  LOP3.LUT R2, R2, 0x8, RZ, 0xc0, !PT ;  /* 0x0000000802027812 */ /* 0x000fc800078ec0ff */
[----:B------:R-:W-:Y:S01]  /*0d10*/  LOP3.LUT R7, R2, 0x10, R4, 0xf8, !PT ;  /* 0x0000001002077812 */ /* 0x000fe200078ef804 */
[----:B-1----:R-:W-:Y:S01]  /*0d20*/  IMAD.U32 R3, RZ, RZ, UR4 ;  /* 0x00000004ff037e24 */ /* 0x002fe2000f8e00ff */
[----:B------:R-:W-:Y:S01]  /*0d30*/  UIMAD UR4, UR49, UR58, URZ ;  /* 0x0000003a310472a4 */ /* 0x000fe2000f8e023f */
[----:B------:R-:W-:-:S04]  /*0d40*/  SHF.R.U32.HI R3, RZ, 0x3, R0 ;  /* 0x00000003ff037819 */ /* 0x000fc80000011600 */
[----:B------:R-:W-:Y:S01]  /*0d50*/  LOP3.LUT R8, R3, R0, R2, 0x1e, !PT ;  /* 0x0000000003087212 */ /* 0x000fe200078e1e02 */
[----:B------:R-:W-:Y:S01]  /*0d60*/  IMAD.U32 R0, RZ, RZ, UR4 ;  /* 0x00000004ff007e24 */ /* 0x000fe2000f8e00ff */
[----:B------:R-:W-:Y:S01]  /*0d70*/  @!UP2 UIMAD UR4, UR8, UR25, URZ ;  /* 0x000000190804a2a4 */ /* 0x000fe2000f8e023f */
[----:B------:R-:W-:Y:S02]  /*0d80*/  IMAD.SHL.U32 R0, R15, 0x40, RZ ;  /* 0x000000400f007824 */ /* 0x000fe400078e00ff */
[----:B------:R-:W-:Y:S02]  /*0d90*/  IMAD.SHL.U32 R2, R13, 0x40, RZ ;  /* 0x000000400d027824 */ /* 0x000fe400078e00ff */
        /* <DEDUP_REMOVED lines=14> */
[----:B------:R-:W-:-:S02]  /*0e80*/  IMAD.IADD R147, R147, 0x1, R6 ;  /* 0x0000000193937824 */ /* 0x000fc400078e0206 */
[----:B------:R-:W-:Y:S02]  /*0e90*/  IMAD.IADD R152, R0, 0x1, R2 ;  /* 0x0000000100987824 */ /* 0x000fe400078e0202 */
[----:B------:R-:W-:Y:S01]  /*0ea0*/  IMAD.U32 R0, RZ, RZ, UR4 ;  /* 0x00000004ff007e24 */ /* 0x000fe2000f8e00ff */
[----:B------:R-:W-:Y:S01]  /*0eb0*/  LEA R147, R147, 0x8000, 0x1 ;  /* 0x0000800093937811 */ /* 0x000fe200078e08ff */
[----:B------:R-:W-:Y:S02]  /*0ec0*/  IMAD.IADD R158, R158, 0x1, R5 ;  /* 0x000000019e9e7824 */ /* 0x000fe400078e0205 */
[----:B------:R-:W-:Y:S01]  /*0ed0*/  IMAD.SHL.U32 R2, R3, 0x2, RZ ;  /* 0x0000000203027824 */ /* 0x000fe200078e00ff */
[----:B------:R1:W-:Y:S01]  /*0ee0*/  STL [R1+0x10], R0 ;  /* 0x0000100001007387 */ /* 0x0003e20000100800 */
[C---:B------:R-:W-:Y:S01]  /*0ef0*/  IADD3 R154, R147.reuse, 0x20, RZ ;  /* 0x00000020939a7810 */ /* 0x040fe20007ffe0ff */
[C---:B------:R-:W-:Y:S01]  /*0f00*/  IMAD.IADD R149, R147.reuse, 0x1, R148 ;  /* 0x0000000193957824 */ /* 0x040fe200078e0294 */
[----:B------:R-:W-:Y:S01]  /*0f10*/  @P1 IADD3 R154, R147, -0x20, RZ ;  /* 0xffffffe0939a1810 */ /* 0x000fe20007ffe0ff */
[----:B------:R2:W-:Y:S03]  /*0f20*/  STL [R1+0x8], R4 ;  /* 0x0000080401007387 */ /* 0x0005e60000100800 */
[----:B------:R-:W-:Y:S01]  /*0f30*/  IADD3 R157, R154, 0x2000, RZ ;  /* 0x000020009a9d7810 */ /* 0x000fe20007ffe0ff */
[----:B------:R-:W-:Y:S01]  /*0f40*/  IMAD.IADD R148, R148, 0x1, R154 ;  /* 0x0000000194947824 */ /* 0x000fe200078e029a */
[----:B------:R-:W-:-:S02]  /*0f50*/  IADD3 R156, R154, 0x4000, RZ ;  /* 0x000040009a9c7810 */ /* 0x000fc40007ffe0ff */
[----:B------:R-:W-:Y:S02]  /*0f60*/  IADD3 R155, R154, 0x6000, RZ ;  /* 0x000060009a9b7810 */ /* 0x000fe40007ffe0ff */
[C---:B-1----:R-:W-:Y:S02]  /*0f70*/  IADD3 R0, R4.reuse, 0x20, RZ ;  /* 0x0000002004007810 */ /* 0x042fe40007ffe0ff */
[----:B------:R-:W-:-:S05]  /*0f80*/  @P3 IADD3 R0, R4, -0x20, RZ ;  /* 0xffffffe004003810 */ /* 0x000fca0007ffe0ff */
[----:B------:R2:W-:Y:S02]  /*0f90*/  STL [R1+0xc], R0 ;  /* 0x00000c0001007387 */ /* 0x0005e40000100800 */
.L_x_74:
        /* <DEDUP_REMOVED lines=17> */
[----:B---3--:R-:W3:Y:S01]  /*10b0*/  @P0 LDG.E R8, [R8.64] ;  /* 0x0000001c08080981 */ /* 0x008ee2000c1e1900 */
        /* <DEDUP_REMOVED lines=10> */
[----:B--2---:R-:W-:Y:S02]  /*1160*/  MOV R4, UR8 ;  /* 0x0000000800047c02 */ /* 0x004fe40008000f00 */
[----:B------:R-:W-:Y:S02]  /*1170*/  PLOP3.LUT P1, PT, PT, PT, UP1, 0x80, 0x0 ;  /* 0x000000000000781c */ /* 0x000fe40003f2f018 */
[----:B------:R1:W2:Y:S01]  /*1180*/  @P2 LDG.E R3, [R6.64] ;  /* 0x0000001c06032981 */ /* 0x0002a2000c1e1900 */
[----:B------:R-:W-:-:S10]  /*1190*/  MOV R5, UR9 ;  /* 0x0000000900057c02 */ /* 0x000fd40008000f00 */
[----:B----4-:R-:W4:Y:S04]  /*11a0*/  @!P1 LDG.E R0, [R4.64] ;  /* 0x0000001c04009981 */ /* 0x010f28000c1e1900 */
[----:B-1---5:R-:W5:Y:S01]  /*11b0*/  @P2 LDG.E R6, [R6.64+0x4] ;  /* 0x0000041c06062981 */ /* 0x022f62000c1e1900 */
[----:B------:R-:W-:Y:S02]  /*11c0*/  UMOV UR5, 0xffffffff ;  /* 0xffffffff00057882 */ /* 0x000fe40000000000 */
[----:B------:R-:W-:Y:S02]  /*11d0*/  UMOV UR25, URZ ;  /* 0x0000003f00197c82 */ /* 0x000fe40008000000 */
[----:B------:R-:W-:Y:S02]  /*11e0*/  UMOV UR34, 0xffffffff ;  /* 0xffffffff00227882 */ /* 0x000fe40000000000 */
[----:B---3--:R1:W3:Y:S01]  /*11f0*/  @P0 R2UR UR25, R8 ;  /* 0x00000000081903c2 */ /* 0x0082e200000e0000 */
[----:B------:R-:W-:-:S07]  /*1200*/  ISETP.NE.U32.AND P0, PT, RZ, c[0x0][0x248], PT ;  /* 0x00009200ff007a0c */ /* 0x000fce0003f05070 */
[----:B--2---:R-:W2:Y:S01]  /*1210*/  @P2 R2UR UR5, R3 ;  /* 0x00000000030523c2 */ /* 0x004ea200000e0000 */
[----:B------:R-:W-:-:S07]  /*1220*/  ISETP.NE.AND.EX P0, PT, RZ, c[0x0][0x24c], PT, P0 ;  /* 0x00009300ff007a0c */ /* 0x000fce0003f05300 */
[----:B-----5:R-:W2:Y:S08]  /*1230*/  @P2 R2UR UR8, R6 ;  /* 0x00000000060823c2 */ /* 0x020eb000000e0000 */
[----:B----4-:R1:W4:Y:S01]  /*1240*/  @!P1 R2UR UR34, R0 ;  /* 0x00000000002293c2 */ /* 0x01032200000e0000 */
[----:B--2---:R-:W-:-:S03]  /*1250*/  @UP6 UIADD3 UR37, UR8, -UR5, URZ ;  /* 0x8000000508256290 */ /* 0x004fc6000fffe03f */
[----:B------:R-:W-:-:S04]  /*1260*/  ULDC UR8, c[0x0][0x218] ;  /* 0x0000860000087ab9 */ /* 0x000fc80000000800 */
[----:B------:R-:W-:Y:S01]  /*1270*/  @!UP6 ULDC UR37, c[0x0][0x214] ;  /* 0x000085000025eab9 */ /* 0x000fe20000000800 */
[----:B------:R-:W-:Y:S05]  /*1280*/  @!P0 BRA `(.L_x_30) ;  /* 0x0000007000008947 */ /* 0x000fea0003800000 */
[----:B-1-34-:R-:W-:-:S13]  /*1290*/  PLOP3.LUT P0, PT, PT, PT, UP5, 0x80, 0x0 ;  /* 0x000000000000781c */ /* 0x01afda0003f0f058 */
[----:B------:R-:W2:Y:S04]  /*12a0*/  @P0 LDG.E R0, [R4.64+0x4] ;  /* 0x0000041c04000981 */ /* 0x000ea8000c1e1900 */
[----:B------:R-:W3:Y:S01]  /*12b0*/  @!P0 LDG.E R4, [R4.64] ;  /* 0x0000001c04048981 */ /* 0x000ee2000c1e1900 */
[----:B--2---:R-:W1:Y:S02]  /*12c0*/  @P0 R2UR UR8, R0 ;  /* 0x00000000000803c2 */ /* 0x004e6400000e0000 */
[----:B-1----:R-:W-:-:S11]  /*12d0*/  @UP5 UIADD3 UR8, UR8, -UR34, URZ ;  /* 0x8000002208085290 */ /* 0x002fd6000fffe03f */
[----:B---3--:R1:W2:Y:S01]  /*12e0*/  @!P0 R2UR UR8, R4 ;  /* 0x00000000040883c2 */ /* 0x0082a200000e0000 */
[----:B------:R-:W-:-:S07]  /*12f0*/  DEPBAR.LE SB1, 0x0, {2} ;  /* 0x000090040000791a */ /* 0x000fce0000000000 */
.L_x_30:
[----:B-1-34-:R-:W-:Y:S02]  /*1300*/  ULDC.64 UR10, c[0x0][0x258] ;  /* 0x00009600000a7ab9 */ /* 0x01afe40000000a00 */
        /* <DEDUP_REMOVED lines=57> */
.L_x_32:
        /* <DEDUP_REMOVED lines=18> */
.L_x_33:
[----:B------:R-:W2:Y:S01]  /*17c0*/  LDL R0, [R1+0x14] ;  /* 0x0000140001007983 */ /* 0x000ea20000100800 */
[----:B------:R-:W-:-:S03]  /*17d0*/  ULDC.64 UR30, c[0x0][0x370] ;  /* 0x0000dc00001e7ab9 */ /* 0x000fc60000000a00 */
[----:B------:R-:W3:Y:S04]  /*17e0*/  LDL R4, [R1+0x24] ;  /* 0x0000240001047983 */ /* 0x000ee80000100800 */
[----:B------:R-:W4:Y:S01]  /*17f0*/  LDL R3, [R1+0x20] ;  /* 0x0000200001037983 */ /* 0x000f220000100800 */
        /* <DEDUP_REMOVED lines=12> */
[----:B------:R-:W-:Y:S01]  /*18c0*/  UIMAD.WIDE.U32 UR10, UR48, UR5, URZ ;  /* 0x00000005300a72a5 */ /* 0x000fe2000f8e003f */
[----:B------:R-:W-:-:S03]  /*18d0*/  IABS R6, c[0x0][0x1c8] ;  /* 0x0000720000067a13 */ /* 0x000fc60000000000 */
[----:B------:R-:W-:Y:S01]  /*18e0*/  USEL UR36, UR54, UR10, !UP1 ;  /* 0x0000000a36247287 */ /* 0x000fe2000c800000 */
        /* <DEDUP_REMOVED lines=10> */
[----:B------:R-:W-:Y:S01]  /*1990*/  UIMAD UR27, UR12, UR31, UR11 ;  /* 0x0000001f0c1b72a4 */ /* 0x000fe2000f8e020b */
[----:B---3--:R1:W2:Y:S02]  /*19a0*/  R2UR UR31, R4 ;  /* 0x00000000041f73c2 */ /* 0x0082a400000e0000 */
[----:B-1----:R-:W1:Y:S08]  /*19b0*/  I2F.RP R4, R6 ;  /* 0x0000000600047306 */ /* 0x002e700000209400 */
[----:B-1----:R-:W1:Y:S02]  /*19c0*/  MUFU.RCP R4, R4 ;  /* 0x0000000400047308 */ /* 0x002e640000001000 */
[----:B-1----:R-:W-:-:S06]  /*19d0*/  IADD3 R4, R4, 0xffffffe, RZ ;  /* 0x0ffffffe04047810 */ /* 0x002fcc0007ffe0ff */
[----:B------:R1:W3:Y:S01]  /*19e0*/  F2I.FTZ.U32.TRUNC.NTZ R5, R4 ;  /* 0x0000000400057305 */ /* 0x0002e2000021f000 */
[----:B------:R-:W-:Y:S01]  /*19f0*/  USHF.L.U64.HI UR9, UR45, 0x7, UR51 ;  /* 0x000000072d097899 */ /* 0x000fe20008010233 */
[----:B----4-:R4:W2:Y:S01]  /*1a00*/  R2UR UR51, R3 ;  /* 0x00000000033373c2 */ /* 0x0108a200000e0000 */
[----:B-1----:R-:W-:Y:S01]  /*1a10*/  IMAD.MOV.U32 R4, RZ, RZ, RZ ;  /* 0x000000ffff047224 */ /* 0x002fe200078e00ff */
[----:B----4-:R-:W-:Y:S01]  /*1a20*/  IABS R3, UR50 ;  /* 0x0000003200037c13 */ /* 0x010fe20008000000 */
[----:B------:R-:W-:Y:S02]  /*1a30*/  USHF.L.U32 UR12, UR45, 0x7, URZ ;  /* 0x000000072d0c7899 */ /* 0x000fe4000800063f */
[----:B------:R-:W-:Y:S02]  /*1a40*/  USEL UR33, UR10, URZ, UP3 ;  /* 0x0000003f0a217287 */ /* 0x000fe40009800000 */
[----:B------:R-:W-:Y:S02]  /*1a50*/  USEL UR10, UR12, URZ, UP6 ;  /* 0x0000003f0c0a7287 */ /* 0x000fe4000b000000 */
[----:B------:R-:W-:-:S02]  /*1a60*/  USEL UR9, UR9, URZ, UP6 ;  /* 0x0000003f09097287 */ /* 0x000fc4000b000000 */
[----:B------:R-:W-:-:S04]  /*1a70*/  UIADD3 UR10, UP0, UR8, UR10, URZ ;  /* 0x0000000a080a7290 */ /* 0x000fc8000ff1e03f */
[----:B------:R-:W-:Y:S02]  /*1a80*/  UIADD3.X UR11, UR42, UR9, URZ, UP0, !UPT ;  /* 0x000000092a0b7290 */ /* 0x000fe400087fe43f */
[----:B------:R-:W-:Y:S01]  /*1a90*/  UIMAD UR9, UR49, UR10, URZ ;  /* 0x0000000a310972a4 */ /* 0x000fe2000f8e023f */
[----:B------:R-:W-:-:S03]  /*1aa0*/  ISETP.NE.AND P1, PT, RZ, c[0x0][0x1c8], PT ;  /* 0x00007200ff007a0c */ /* 0x000fc60003f25270 */
[----:B------:R-:W-:Y:S02]  /*1ab0*/  UIMAD UR12, UR48, UR11, UR9 ;  /* 0x0000000b300c72a4 */ /* 0x000fe4000f8e0209 */
[----:B--2---:R-:W-:Y:S02]  /*1ac0*/  @UP2 USEL UR9, UR51, UR5, !UP1 ;  /* 0x0000000533092287 */ /* 0x004fe4000c800000 */
[----:B------:R-:W-:Y:S01]  /*1ad0*/  UIMAD.WIDE.U32 UR10, UR48, UR10, URZ ;  /* 0x0000000a300a72a5 */ /* 0x000fe2000f8e003f */
[----:B-----5:R3:W1:Y:S02]  /*1ae0*/  R2UR UR30, R0 ;  /* 0x00000000001e73c2 */ /* 0x02066400000e0000 */
[----:B---3--:R-:W-:-:S04]  /*1af0*/  IMAD.MOV R0, RZ, RZ, -R5 ;  /* 0x000000ffff007224 */ /* 0x008fc800078e0a05 */
[----:B------:R-:W-:-:S04]  /*1b00*/  IMAD R0, R0, R6, RZ ;  /* 0x0000000600007224 */ /* 0x000fc800078e02ff */
[----:B------:R-:W-:-:S06]  /*1b10*/  IMAD.HI.U32 R0, R5, R0, R4 ;  /* 0x0000000005007227 */ /* 0x000fcc00078e0004 */
[----:B------:R-:W-:-:S04]  /*1b20*/  IMAD.HI.U32 R0, R0, R3, RZ ;  /* 0x0000000300007227 */ /* 0x000fc800078e00ff */
[----:B------:R-:W-:-:S04]  /*1b30*/  IMAD.MOV R4, RZ, RZ, -R0 ;  /* 0x000000ffff047224 */ /* 0x000fc800078e0a00 */
[----:B------:R-:W-:-:S05]  /*1b40*/  IMAD R3, R6, R4, R3 ;  /* 0x0000000406037224 */ /* 0x000fca00078e0203 */
[----:B------:R-:W-:-:S13]  /*1b50*/  ISETP.GT.U32.AND P0, PT, R6, R3, PT ;  /* 0x000000030600720c */ /* 0x000fda0003f04070 */
[----:B------:R-:W-:-:S05]  /*1b60*/  @!P0 IMAD.IADD R3, R3, 0x1, -R6 ;  /* 0x0000000103038824 */ /* 0x000fca00078e0a06 */
[----:B------:R-:W-:Y:S02]  /*1b70*/  ISETP.GE.U32.AND P2, PT, R3, R6, PT ;  /* 0x000000060300720c */ /* 0x000fe40003f46070 */
[----:B------:R-:W-:Y:S02]  /*1b80*/  @!P0 IADD3 R0, R0, 0x1, RZ ;  /* 0x0000000100008810 */ /* 0x000fe40007ffe0ff */
[----:B------:R-:W-:-:S09]  /*1b90*/  ISETP.LE.AND P0, PT, RZ, UR31, PT ;  /* 0x0000001fff007c0c */ /* 0x000fd2000bf03270 */
[----:B------:R-:W-:-:S05]  /*1ba0*/  @P2 IADD3 R0, R0, 0x1, RZ ;  /* 0x0000000100002810 */ /* 0x000fca0007ffe0ff */
[----:B------:R-:W-:Y:S01]  /*1bb0*/  IMAD.MOV.U32 R10, RZ, RZ, R0 ;  /* 0x000000ffff0a7224 */ /* 0x000fe200078e0000 */
[----:B------:R-:W-:-:S03]  /*1bc0*/  ULDC UR31, c[0x0][0x234] ;  /* 0x00008d00001f7ab9 */ /* 0x000fc60000000800 */
[----:B------:R-:W-:Y:S01]  /*1bd0*/  @!P0 IMAD.MOV R10, RZ, RZ, -R10 ;  /* 0x000000ffff0a8224 */ /* 0x000fe200078e0a0a */
[----:B------:R-:W-:Y:S01]  /*1be0*/  PLOP3.LUT P0, PT, PT, PT, UP2, 0x80, 0x0 ;  /* 0x000000000000781c */ /* 0x000fe20003f0f028 */
[----:B------:R-:W-:Y:S01]  /*1bf0*/  @UP2 UIMAD UR31, UR50, UR31, UR9 ;  /* 0x0000001f321f22a4 */ /* 0x000fe2000f8e0209 */
[----:B------:R-:W-:Y:S01]  /*1c00*/  @!P1 LOP3.LUT R10, RZ, c[0x0][0x1c8], RZ, 0x33, !PT ;  /* 0x00007200ff0a9a12 */ /* 0x000fe200078e33ff */
[----:B------:R-:W-:-:S05]  /*1c10*/  UIADD3 UR9, UR11, UR12, URZ ;  /* 0x0000000c0b097290 */ /* 0x000fca000fffe03f */
[----:B-1----:R-:W-:Y:S02]  /*1c20*/  @!UP2 UMOV UR31, UR30 ;  /* 0x0000001e001fac82 */ /* 0x002fe40008000000 */
[----:B------:R-:W-:Y:S02]  /*1c30*/  USEL UR30, UR27, URZ, UP3 ;  /* 0x0000003f1b1e7287 */ /* 0x000fe40009800000 */
[----:B------:R-:W-:Y:S01]  /*1c40*/  USHF.R.S32.HI UR27, URZ, 0x1f, UR35 ;  /* 0x0000001f3f1b7899 */ /* 0x000fe20008011423 */
[----:B------:R-:W-:Y:S01]  /*1c50*/  SHF.R.S32.HI R15, RZ, 0x1f, R10 ;  /* 0x0000001fff0f7819 */ /* 0x000fe2000001140a */
[----:B------:R-:W-:Y:S05]  /*1c60*/  @!P0 BRA `(.L_x_34) ;  /* 0x0000007000008947 */ /* 0x000fea0003800000 */
[----:B------:R-:W2:Y:S01]  /*1c70*/  LDL R7, [R1+0x28] ;  /* 0x0000280001077983 */ /* 0x000ea20000100800 */
[----:B------:R-:W-:Y:S02]  /*1c80*/  ULDC UR51, c[0x0][0x224] ;  /* 0x0000890000337ab9 */ /* 0x000fe40000000800 */
[----:B------:R-:W-:-:S04]  /*1c90*/  @!UP1 UIMAD UR5, UR45, UR51, URZ ;  /* 0x000000332d0592a4 */ /* 0x000fc8000f8e023f */
[----:B------:R-:W-:Y:S01]  /*1ca0*/  ULEA UR5, UR45, UR5, 0x7 ;  /* 0x000000052d057291 */ /* 0x000fe2000f8e383f */
[----:B--2---:R-:W1:Y:S03]  /*1cb0*/  R2UR UR12, R7 ;  /* 0x00000000070c73c2 */ /* 0x004e6600000e0000 */
[----:B-1----:R-:W-:Y:S01]  /*1cc0*/  UIMAD UR5, UR12, UR50, UR5 ;  /* 0x000000320c0572a4 */ /* 0x002fe2000f8e0205 */
[----:B------:R-:W-:Y:S05]  /*1cd0*/  BRA `(.L_x_35) ;  /* 0x0000003000007947 */ /* 0x000fea0003800000 */
.L_x_34:
[----:B------:R-:W2:Y:S02]  /*1ce0*/  LDL R0, [R1+0x1c] ;  /* 0x00001c0001007983 */ /* 0x000ea40000100800 */
[----:B--2---:R1:W2:Y:S01]  /*1cf0*/  R2UR UR5, R0 ;  /* 0x00000000000573c2 */ /* 0x0042a200000e0000 */
[----:B------:R-:W-:-:S07]  /*1d00*/  DEPBAR.LE SB1, 0x0, {2} ;  /* 0x000090040000791a */ /* 0x000fce0000000000 */
.L_x_35:
[----:B------:R-:W2:Y:S01]  /*1d10*/  LDL R11, [R1+0x18] ;  /* 0x00001800010b7983 */ /* 0x000ea20000100800 */
[----:B------:R-:W-:Y:S01]  /*1d20*/  USHF.R.S32.HI UR51, URZ, 0x1f, UR60 ;  /* 0x0000001f3f337899 */ /* 0x000fe2000801143c */
[----:B------:R-:W-:Y:S01]  /*1d30*/  SHF.R.S32.HI R16, RZ, 0x1f, R247 ;  /* 0x0000001fff107819 */ /* 0x000fe200000114f7 */
[----:B------:R-:W-:Y:S01]  /*1d40*/  UIADD3 UR10, UP5, UP4, UR10, UR57, UR60 ;  /* 0x000000390a0a7290 */ /* 0x000fe2000fcbe03c */
[----:B------:R-:W1:Y:S01]  /*1d50*/  S2R R8, SR_TID.X ;  /* 0x0000000000087919 */ /* 0x000e620000002100 */
[----:B------:R-:W-:Y:S01]  /*1d60*/  USHF.R.S32.HI UR12, URZ, 0x1f, UR50 ;  /* 0x0000001f3f0c7899 */ /* 0x000fe20008011432 */
[----:B------:R-:W-:Y:S01]  /*1d70*/  IADD3 R0, P1, R247, UR8, RZ ;  /* 0x00000008f7007c10 */ /* 0x000fe2000ff3e0ff */
[----:B------:R-:W-:Y:S01]  /*1d80*/  UIADD3 UR36, UP1, UP0, UR33, UR10, UR36 ;  /* 0x0000000a21247290 */ /* 0x000fe2000f83e024 */
[----:B------:R-:W3:Y:S01]  /*1d90*/  S2R R9, SR_TID.X ;  /* 0x0000000000097919 */ /* 0x000ee20000002100 */
[----:B------:R-:W-:Y:S01]  /*1da0*/  UIADD3.X UR9, UR9, UR61, UR51, UP5, UP4 ;  /* 0x0000003d09097290 */ /* 0x000fe2000afe8433 */
[----:B------:R-:W-:Y:S01]  /*1db0*/  IADD3.X R3, R16, UR42, RZ, P1, !PT ;  /* 0x0000002a10037c10 */ /* 0x000fe20008ffe4ff */
[----:B------:R-:W-:Y:S01]  /*1dc0*/  ULDC.64 UR10, c[0x0][0x1a8] ;  /* 0x00006a00000a7ab9 */ /* 0x000fe20000000a00 */
[--C-:B------:R-:W-:Y:S01]  /*1dd0*/  SHF.R.S32.HI R215, RZ, 0x1f, R214.reuse ;  /* 0x0000001fffd77819 */ /* 0x100fe200000114d6 */
[----:B------:R-:W-:Y:S01]  /*1de0*/  UIADD3.X UR33, UR30, UR9, UR32, UP1, UP0 ;  /* 0x000000091e217290 */ /* 0x000fe20008fe0420 */
[----:B------:R-:W-:Y:S01]  /*1df0*/  IADD3 R4, P0, R214, UR38, RZ ;  /* 0x00000026d6047c10 */ /* 0x000fe2000ff1e0ff */
[----:B------:R-:W-:Y:S01]  /*1e00*/  UIMAD UR9, UR12, UR10, URZ ;  /* 0x0000000a0c0972a4 */ /* 0x000fe2000f8e023f */
[----:B------:R-:W-:Y:S01]  /*1e10*/  IMAD R3, R3, c[0x0][0x190], RZ ;  /* 0x0000640003037a24 */ /* 0x000fe200078e02ff */
[----:B------:R-:W-:Y:S01]  /*1e20*/  UISETP.GE.AND UP0, UPT, UR37, 0x1, UPT ;  /* 0x000000012500788c */ /* 0x000fe2000bf06270 */
[C---:B------:R-:W-:Y:S01]  /*1e30*/  IMAD.WIDE.U32 R6, R0.reuse, c[0x0][0x190], R214 ;  /* 0x0000640000067a25 */ /* 0x040fe200078e00d6 */
[----:B------:R-:W-:Y:S01]  /*1e40*/  UIMAD UR32, UR50, UR11, UR9 ;  /* 0x0000000b322072a4 */ /* 0x000fe2000f8e0209 */
[----:B------:R-:W-:Y:S01]  /*1e50*/  IADD3.X R5, R215, UR41, RZ, P0, !PT ;  /* 0x00000029d7057c10 */ /* 0x000fe200087fe4ff */
[----:B------:R-:W-:Y:S01]  /*1e60*/  UIADD3 UR30, UR8, UR5, URZ ;  /* 0x00000005081e7290 */ /* 0x000fe2000fffe03f */
[----:B------:R-:W-:Y:S01]  /*1e70*/  IMAD R0, R0, c[0x0][0x194], R3 ;  /* 0x0000650000007a24 */ /* 0x000fe200078e0203 */
[----:B------:R-:W-:Y:S01]  /*1e80*/  ULDC.64 UR10, c[0x0][0x378] ;  /* 0x0000de00000a7ab9 */ /* 0x000fe20000000a00 */
[----:B------:R-:W-:Y:S01]  /*1e90*/  IADD3 R6, P1, R6, UR52, RZ ;  /* 0x0000003406067c10 */ /* 0x000fe2000ff3e0ff */
[----:B------:R-:W-:Y:S01]  /*1ea0*/  UIMAD UR9, UR12, UR10, URZ ;  /* 0x0000000a0c0972a4 */ /* 0x000fe2000f8e023f */
[----:B------:R-:W-:Y:S01]  /*1eb0*/  IMAD.U32 R3, RZ, RZ, UR8 ;  /* 0x00000008ff037e24 */ /* 0x000fe2000f8e00ff */
[----:B------:R-:W-:Y:S01]  /*1ec0*/  UMOV UR51, 0x4 ;  /* 0x0000000400337882 */ /* 0x000fe20000000000 */
[----:B-1----:R-:W-:Y:S01]  /*1ed0*/  SHF.R.S32.HI R8, RZ, 0x1f, R8 ;  /* 0x0000001fff087819 */ /* 0x002fe20000011408 */
[----:B------:R-:W-:Y:S01]  /*1ee0*/  UIMAD UR12, UR50, UR11, UR9 ;  /* 0x0000000b320c72a4 */ /* 0x000fe2000f8e0209 */
[----:B------:R-:W-:Y:S01]  /*1ef0*/  IADD3.X R7, R7, UR47, R0, P1, !PT ;  /* 0x0000002f07077c10 */ /* 0x000fe20008ffe400 */
[----:B------:R-:W-:Y:S01]  /*1f00*/  IMAD.WIDE.U32 R4, R3, c[0x0][0x370], R4 ;  /* 0x0000dc0003047a25 */ /* 0x000fe200078e0004 */
[----:B---3--:R-:W-:Y:S01]  /*1f10*/  LEA.HI R8, R8, R9, RZ, 0x5 ;  /* 0x0000000908087211 */ /* 0x008fe200078f28ff */
[----:B------:R-:W-:Y:S01]  /*1f20*/  ULDC.64 UR10, c[0x0][0x370] ;  /* 0x0000dc00000a7ab9 */ /* 0x000fe20000000a00 */
[----:B------:R-:W-:Y:S01]  /*1f30*/  BSSY B1, `(.L_x_31) ;  /* 0x0000666000017945 */ /* 0x000fe20003800000 */
[----:B------:R-:W-:Y:S01]  /*1f40*/  UIMAD UR9, UR42, UR10, URZ ;  /* 0x0000000a2a0972a4 */ /* 0x000fe2000f8e023f */
[----:B------:R-:W-:-:S03]  /*1f50*/  SHF.R.S32.HI R8, RZ, 0x5, R8 ;  /* 0x00000005ff087819 */ /* 0x000fc60000011408 */
[----:B------:R-:W-:Y:S02]  /*1f60*/  UIMAD UR9, UR8, UR11, UR9 ;  /* 0x0000000b080972a4 */ /* 0x000fe4000f8e0209 */
[----:B------:R-:W-:Y:S02]  /*1f70*/  UIADD3 UR8, UR8, UR31, URZ ;  /* 0x0000001f08087290 */ /* 0x000fe4000fffe03f */
[----:B------:R-:W-:Y:S02]  /*1f80*/  ULDC.64 UR10, c[0x0][0x3c8] ;  /* 0x0000f200000a7ab9 */ /* 0x000fe40000000a00 */
[----:B------:R-:W-:Y:S01]  /*1f90*/  IADD3 R5, R5, UR9, RZ ;  /* 0x0000000905057c10 */ /* 0x000fe2000fffe0ff */
[----:B------:R-:W-:Y:S01]  /*1fa0*/  UIMAD.WIDE UR30, UR30, UR51, UR10 ;  /* 0x000000331e1e72a5 */ /* 0x000fe2000f8e020a */
[----:B--2---:R-:W-:-:S05]  /*1fb0*/  IMAD R0, R8, UR56, R11 ;  /* 0x0000003808007c24 */ /* 0x004fca000f8e020b */
[----:B------:R-:W-:Y:S01]  /*1fc0*/  IADD3 R11, P0, R0, UR36, RZ ;  /* 0x00000024000b7c10 */ /* 0x000fe2000ff1e0ff */
[----:B------:R-:W-:-:S03]  /*1fd0*/  ULEA.HI.SX32 UR36, UR46, 0xffffffff, 0x19 ;  /* 0xffffffff2e247891 */ /* 0x000fc6000f8fca3f */
[----:B------:R-:W-:Y:S01]  /*1fe0*/  LEA.HI.X.SX32 R14, R0, UR33, 0x1, P0 ;  /* 0x00000021000e7c11 */ /* 0x000fe200080f0eff */
[----:B------:R-:W-:Y:S01]  /*1ff0*/  IMAD.U32 R0, RZ, RZ, UR50 ;  /* 0x00000032ff007e24 */ /* 0x000fe2000f8e00ff */
[----:B------:R-:W-:-:S03]  /*2000*/  LEA R189, P0, R11, c[0x0][0x350], 0x2 ;  /* 0x0000d4000bbd7a11 */ /* 0x000fc600078010ff */
[C---:B------:R-:W-:Y:S01]  /*2010*/  IMAD.WIDE.U32 R4, R0.reuse, c[0x0][0x378], R4 ;  /* 0x0000de0000047a25 */ /* 0x040fe200078e0004 */
[----:B------:R-:W-:Y:S02]  /*2020*/  LEA.HI.X R11, R11, c[0x0][0x354], R14, 0x2, P0 ;  /* 0x0000d5000b0b7a11 */ /* 0x000fe400000f140e */
[----:B------:R-:W-:Y:S01]  /*2030*/  PLOP3.LUT P0, PT, PT, PT, UP0, 0x80, 0x0 ;  /* 0x000000000000781c */ /* 0x000fe20003f0f008 */
[----:B------:R-:W-:Y:S01]  /*2040*/  IMAD.WIDE.U32 R6, R0, c[0x0][0x1a8], R6 ;  /* 0x00006a0000067a25 */ /* 0x000fe200078e0006 */
[----:B------:R-:W-:-:S03]  /*2050*/  IADD3 R5, R5, UR12, RZ ;  /* 0x0000000c05057c10 */ /* 0x000fc6000fffe0ff */
[----:B------:R-:W-:Y:S01]  /*2060*/  IMAD R0, R16, c[0x0][0x370], RZ ;  /* 0x0000dc0010007a24 */ /* 0x000fe200078e02ff */
[----:B------:R-:W-:Y:S01]  /*2070*/  IADD3 R3, R7, UR32, RZ ;  /* 0x0000002007037c10 */ /* 0x000fe2000fffe0ff */
[C---:B------:R-:W-:Y:S01]  /*2080*/  IMAD.WIDE.U32 R4, R247.reuse, c[0x0][0x370], R4 ;  /* 0x0000dc00f7047a25 */ /* 0x040fe200078e0004 */
[----:B------:R-:W-:Y:S01]  /*2090*/  ULDC.64 UR32, c[0x0][0x200] ;  /* 0x0000800000207ab9 */ /* 0x000fe20000000a00 */
[----:B------:R-:W-:Y:S01]  /*20a0*/  LEA R12, P2, R6, c[0x0][0x160], 0x1 ;  /* 0x00005800060c7a11 */ /* 0x000fe200078408ff */
[----:B------:R-:W-:Y:S01]  /*20b0*/  UIMAD.WIDE UR8, UR8, UR51, UR32 ;  /* 0x00000033080872a5 */ /* 0x000fe2000f8e0220 */
[----:B------:R-:W-:Y:S01]  /*20c0*/  IMAD R0, R247, c[0x0][0x374], R0 ;  /* 0x0000dd00f7007a24 */ /* 0x000fe200078e0200 */
[----:B------:R-:W-:Y:S02]  /*20d0*/  LEA R8, P1, R4, c[0x0][0x330], 0x1 ;  /* 0x0000cc0004087a11 */ /* 0x000fe400078208ff */
[----:B------:R-:W-:Y:S01]  /*20e0*/  LEA.HI.X R13, R6, c[0x0][0x164], R3, 0x1, P2 ;  /* 0x00005900060d7a11 */ /* 0x000fe200010f0c03 */
[----:B------:R-:W-:-:S05]  /*20f0*/  IMAD.IADD R0, R5, 0x1, R0 ;  /* 0x0000000105007824 */ /* 0x000fca00078e0200 */
[----:B------:R-:W-:Y:S01]  /*2100*/  LEA.HI.X R9, R4, c[0x0][0x334], R0, 0x1, P1 ;  /* 0x0000cd0004097a11 */ /* 0x000fe200008f0c00 */
[----:B------:R-:W-:Y:S05]  /*2110*/  @!P0 BRA `(.L_x_36) ;  /* 0x00005c6000008947 */ /* 0x000fea0003800000 */
[----:B------:R-:W-:Y:S01]  /*2120*/  ULDC.64 UR32, c[0x0][0x1a0] ;  /* 0x0000680000207ab9 */ /* 0x000fe20000000a00 */
[----:B------:R-:W-:Y:S01]  /*2130*/  MOV R14, UR35 ;  /* 0x00000023000e7c02 */ /* 0x000fe20008000f00 */
[----:B------:R-:W-:Y:S01]  /*2140*/  UIMAD UR5, UR27, UR32, URZ ;  /* 0x000000201b0572a4 */ /* 0x000fe2000f8e023f */
[----:B------:R-:W-:Y:S01]  /*2150*/  IMAD R3, R15, c[0x0][0x1b8], RZ ;  /* 0x00006e000f037a24 */ /* 0x000fe200078e02ff */
[----:B------:R-:W-:Y:S01]  /*2160*/  UMOV UR10, UR8 ;  /* 0x00000008000a7c82 */ /* 0x000fe20008000000 */
[----:B------:R-:W-:Y:S01]  /*2170*/  BSSY B0, `(.L_x_37) ;  /* 0x000002f000007945 */ /* 0x000fe20003800000 */
[----:B------:R-:W-:Y:S01]  /*2180*/  UIMAD UR5, UR35, UR33, UR5 ;  /* 0x00000021230572a4 */ /* 0x000fe2000f8e0205 */
[----:B------:R-:W-:Y:S01]  /*2190*/  IMAD.WIDE.U32 R4, R14, c[0x0][0x1a0], R214 ;  /* 0x000068000e047a25 */ /* 0x000fe200078e00d6 */
[----:B------:R-:W-:Y:S01]  /*21a0*/  UMOV UR12, UR30 ;  /* 0x0000001e000c7c82 */ /* 0x000fe20008000000 */
[----:B------:R-:W-:Y:S01]  /*21b0*/  MOV R188, R11 ;  /* 0x0000000b00bc7202 */ /* 0x000fe20000000f00 */
[----:B------:R-:W-:Y:S01]  /*21c0*/  UMOV UR11, UR31 ;  /* 0x0000001f000b7c82 */ /* 0x000fe20008000000 */
[----:B------:R-:W-:Y:S01]  /*21d0*/  IMAD R3, R10, c[0x0][0x1bc], R3 ;  /* 0x00006f000a037a24 */ /* 0x000fe200078e0203 */
[----:B------:R-:W-:Y:S01]  /*21e0*/  IADD3 R4, P0, R4, UR43, RZ ;  /* 0x0000002b04047c10 */ /* 0x000fe2000ff1e0ff */
[----:B------:R-:W-:Y:S01]  /*21f0*/  IMAD.MOV.U32 R187, RZ, RZ, R13 ;  /* 0x000000ffffbb7224 */ /* 0x000fe200078e000d */
[----:B------:R-:W-:Y:S01]  /*2200*/  MOV R0, UR5 ;  /* 0x0000000500007c02 */ /* 0x000fe20008000f00 */
[----:B------:R-:W-:Y:S01]  /*2210*/  UMOV UR5, UR36 ;  /* 0x0000002400057c82 */ /* 0x000fe20008000000 */
[----:B------:R-:W-:Y:S01]  /*2220*/  MOV R186, R12 ;  /* 0x0000000c00ba7202 */ /* 0x000fe20000000f00 */
[----:B------:R-:W-:Y:S01]  /*2230*/  ULEA.HI UR8, UR5, UR5, URZ, 0x1 ;  /* 0x0000000505087291 */ /* 0x000fe2000f8f083f */
[----:B------:R-:W-:Y:S01]  /*2240*/  IADD3.X R5, R5, UR44, R0, P0, !PT ;  /* 0x0000002c05057c10 */ /* 0x000fe200087fe400 */
[----:B------:R-:W-:Y:S01]  /*2250*/  IMAD.SHL.U32 R0, R252, 0x2, RZ ;  /* 0x00000002fc007824 */ /* 0x000fe200078e00ff */
[----:B------:R-:W-:Y:S01]  /*2260*/  PLOP3.LUT P0, PT, PT, PT, UP3, 0x80, 0x0 ;  /* 0x000000000000781c */ /* 0x000fe20003f0f038 */
[----:B------:R-:W-:Y:S01]  /*2270*/  ULOP3.LUT UR8, UR8, 0xfffffffe, URZ, 0xc0, !UPT ;  /* 0xfffffffe08087892 */ /* 0x000fe2000f8ec03f */
[----:B------:R-:W-:Y:S01]  /*2280*/  MOV R184, R8 ;  /* 0x0000000800b87202 */ /* 0x000fe20000000f00 */
[----:B------:R-:W-:-:S02]  /*2290*/  IMAD.WIDE.U32 R4, R10, c[0x0][0x1b8], R4 ;  /* 0x00006e000a047a25 */ /* 0x000fc400078e0004 */
[----:B------:R-:W-:Y:S02]  /*22a0*/  UIADD3 UR8, UR5, -UR8, URZ ;  /* 0x8000000805087290 */ /* 0x000fe4000fffe03f */
[----:B------:R-:W-:Y:S02]  /*22b0*/  IMAD.MOV.U32 R185, RZ, RZ, R9 ;  /* 0x000000ffffb97224 */ /* 0x000fe400078e0009 */
[----:B------:R-:W-:Y:S01]  /*22c0*/  UISETP.NE.AND UP0, UPT, UR8, 0x1, UPT ;  /* 0x000000010800788c */ /* 0x000fe2000bf05270 */
[----:B------:R-:W-:Y:S01]  /*22d0*/  IMAD.IADD R11, R5, 0x1, R3 ;  /* 0x00000001050b7824 */ /* 0x000fe200078e0203 */
[----:B------:R-:W-:Y:S02]  /*22e0*/  UIMAD UR8, UR26, -0x80, UR4 ;  /* 0xffffff801a0878a4 */ /* 0x000fe4000f8e0204 */
[----:B------:R-:W-:Y:S04]  /*22f0*/  @P0 BAR.SYNC.DEFER_BLOCKING 0x0 ;  /* 0x0000000000000b1d */ /* 0x000fe80000010000 */
[----:B------:R-:W-:-:S13]  /*2300*/  ISETP.GE.AND P2, PT, R247, UR8, PT ;  /* 0x00000008f7007c0c */ /* 0x000fda000bf46270 */
[----:B------:R1:W-:Y:S04]  /*2310*/  @P2 STS [R0+0x8000], RZ ;  /* 0x008000ff00002388 */ /* 0x0003e80000000800 */
[----:B------:R1:W-:Y:S04]  /*2320*/  @P2 STS [R0+0x8004], RZ ;  /* 0x008004ff00002388 */ /* 0x0003e80000000800 */
[----:B------:R1:W-:Y:S01]  /*2330*/  @P2 STS.64 [R0+0x8008], RZ ;  /* 0x008008ff00002388 */ /* 0x0003e20000000a00 */
[----:B------:R-:W-:Y:S05]  /*2340*/  @P2 BRA `(.L_x_38) ;  /* 0x0000011000002947 */ /* 0x000fea0003800000 */
[----:B------:R-:W-:-:S13]  /*2350*/  ISETP.GE.AND P0, PT, R214, c[0x0][0x220], PT ;  /* 0x00008800d6007a0c */ /* 0x000fda0003f06270 */
[----:B------:R2:W-:Y:S04]  /*2360*/  @P0 STS [R0+0x8000], RZ ;  /* 0x008000ff00000388 */ /* 0x0005e80000000800 */
[----:B------:R2:W-:Y:S04]  /*2370*/  @P0 STS [R0+0x8004], RZ ;  /* 0x008004ff00000388 */ /* 0x0005e80000000800 */
[----:B------:R2:W-:Y:S01]  /*2380*/  @P0 STS.64 [R0+0x8008], RZ ;  /* 0x008008ff00000388 */ /* 0x0005e20000000a00 */
[----:B------:R-:W-:Y:S05]  /*2390*/  @P0 BRA `(.L_x_38) ;  /* 0x000000c000000947 */ /* 0x000fea0003800000 */
        /* <DEDUP_REMOVED lines=8> */
[----:B------:R-:W-:Y:S01]  /*2420*/  @!PT LDS RZ, [RZ] ;  /* 0x00000000fffff984 */ /* 0x000fe20000000800 */
[----:B------:R-:W-:Y:S01]  /*2430*/  @!PT LDS RZ, [RZ] ;  /* 0x00000000fffff984 */ /* 0x000fe20000000800 */
[----:B------:R-:W-:Y:S01]  /*2440*/  @!PT LDS RZ, [RZ] ;  /* 0x00000000fffff984 */ /* 0x000fe20000000800 */
[----:B------:R3:W-:Y:S04]  /*2450*/  LDGSTS.E.BYPASS.LTC128B.128 [R0+0x8000], [R8.64] ;  /* 0x0800000008007fae */ /* 0x0007e8000b901d5c */
.L_x_38:
[----:B------:R-:W-:Y:S05]  /*2460*/  BSYNC B0 ;  /* 0x0000000000007941 */ /* 0x000fea0003800000 */
.L_x_37:
[----:B------:R-:W-:Y:S01]  /*2470*/  IADD3 R7, R247, 0x40, RZ ;  /* 0x00000040f7077810 */ /* 0x000fe20007ffe0ff */
[----:B------:R-:W-:Y:S03]  /*2480*/  BSSY B0, `(.L_x_39) ;  /* 0x0000014000007945 */ /* 0x000fe60003800000 */
[----:B------:R-:W-:-:S13]  /*2490*/  ISETP.GE.AND P1, PT, R7, UR8, PT ;  /* 0x0000000807007c0c */ /* 0x000fda000bf26270 */
[----:B------:R4:W-:Y:S01]  /*24a0*/  @P1 STS.128 [R0+0x9000], RZ ;  /* 0x009000ff00001388 */ /* 0x0009e20000000c00 */
[----:B------:R-:W-:Y:S05]  /*24b0*/  @P1 BRA `(.L_x_40) ;  /* 0x0000010000001947 */ /* 0x000fea0003800000 */
[----:B------:R-:W-:-:S13]  /*24c0*/  ISETP.GE.AND P0, PT, R214, c[0x0][0x220], PT ;  /* 0x00008800d6007a0c */ /* 0x000fda0003f06270 */
[----:B------:R1:W-:Y:S01]  /*24d0*/  @P0 STS.128 [R0+0x9000], RZ ;  /* 0x009000ff00000388 */ /* 0x0003e20000000c00 */
[----:B------:R-:W-:Y:S05]  /*24e0*/  @P0 BRA `(.L_x_40) ;  /* 0x000000d000000947 */ /* 0x000fea0003800000 */
[----:B------:R-:W-:-:S04]  /*24f0*/  IADD3 R3, P0, R247, 0x40, RZ ;  /* 0x00000040f7037810 */ /* 0x000fc80007f1e0ff */
[----:B------:R-:W-:-:S05]  /*2500*/  IADD3.X R5, RZ, R16, RZ, P0, !PT ;  /* 0x00000010ff057210 */ /* 0x000fca00007fe4ff */
[----:B------:R-:W-:Y:S01]  /*2510*/  IMAD R6, R5, c[0x0][0x1a0], RZ ;  /* 0x0000680005067a24 */ /* 0x000fe200078e02ff */
[----:B------:R-:W-:-:S05]  /*2520*/  MOV R5, R11 ;  /* 0x0000000b00057202 */ /* 0x000fca0000000f00 */
[----:B---3--:R-:W-:-:S04]  /*2530*/  IMAD.WIDE.U32 R8, R3, c[0x0][0x1a0], R4 ;  /* 0x0000680003087a25 */ /* 0x008fc800078e0004 */
[----:B------:R-:W-:Y:S01]  /*2540*/  IMAD R3, R3, c[0x0][0x1a4], R6 ;  /* 0x0000690003037a24 */ /* 0x000fe200078e0206 */
[----:B------:R-:W-:-:S04]  /*2550*/  LEA R4, P0, R8, c[0x0][0x170], 0x1 ;  /* 0x00005c0008047a11 */ /* 0x000fc800078008ff */
[----:B------:R-:W-:-:S04]  /*2560*/  IADD3 R3, R9, R3, RZ ;  /* 0x0000000309037210 */ /* 0x000fc80007ffe0ff */
[----:B------:R-:W-:-:S05]  /*2570*/  LEA.HI.X R5, R8, c[0x0][0x174], R3, 0x1, P0 ;  /* 0x00005d0008057a11 */ /* 0x000fca00000f0c03 */
[----:B------:R-:W-:Y:S01]  /*2580*/  @!PT LDS RZ, [RZ] ;  /* 0x00000000fffff984 */ /* 0x000fe20000000800 */
[----:B------:R-:W-:Y:S01]  /*2590*/  @!PT LDS RZ, [RZ] ;  /* 0x00000000fffff984 */ /* 0x000fe20000000800 */
[----:B------:R-:W-:Y:S01]  /*25a0*/  @!PT LDS RZ, [RZ] ;  /* 0x00000000fffff984 */ /* 0x000fe20000000800 */
[----:B------:R3:W-:Y:S02]  /*25b0*/  LDGSTS.E.BYPASS.LTC128B.128 [R0+0x9000], [R4.64] ;  /* 0x0900000004007fae */ /* 0x0007e4000b901d5c */
.L_x_40:
[----:B------:R-:W-:Y:S05]  /*25c0*/  BSYNC B0 ;  /* 0x0000000000007941 */ /* 0x000fea0003800000 */
.L_x_39:
[----:B------:R-:W-:Y:S01]  /*25d0*/  UIMAD UR8, UR5, -0x80, UR37 ;  /* 0xffffff80050878a4 */ /* 0x000fe2000f8e0225 */
[----:B------:R-:W0:Y:S01]  /*25e0*/  LDGDEPBAR ;  /* 0x00000000000079af */ /* 0x000e220000000000 */
[----:B------:R-:W-:Y:S04]  /*25f0*/  BSSY B0, `(.L_x_41) ;  /* 0x000000f000007945 */ /* 0x000fe80003800000 */
        /* <DEDUP_REMOVED lines=10> */
[----:B------:R-:W-:Y:S01]  /*26a0*/  @!PT LDS RZ, [RZ] ;  /* 0x00000000fffff984 */ /* 0x000fe20000000800 */
[----:B------:R-:W-:Y:S01]  /*26b0*/  @!PT LDS RZ, [RZ] ;  /* 0x00000000fffff984 */ /* 0x000fe20000000800 */
[----:B------:R-:W-:Y:S01]  /*26c0*/  @!PT LDS RZ, [RZ] ;  /* 0x00000000fffff984 */ /* 0x000fe20000000800 */
[----:B------:R1:W-:Y:S02]  /*26d0*/  LDGSTS.E.BYPASS.LTC128B.128 [R0+0x4000], [R184.64] ;  /* 0x04000000b8007fae */ /* 0x0003e4000b901d5c */
.L_x_42:
[----:B------:R-:W-:Y:S05]  /*26e0*/  BSYNC B0 ;  /* 0x0000000000007941 */ /* 0x000fea0003800000 */
.L_x_41:
[----:B------:R-:W-:Y:S01]  /*26f0*/  ISETP.GE.AND P4, PT, R7, UR8, PT ;  /* 0x0000000807007c0c */ /* 0x000fe2000bf86270 */
[----:B------:R-:W-:-:S12]  /*2700*/  BSSY B0, `(.L_x_43) ;  /* 0x000000e000007945 */ /* 0x000fd80003800000 */
[----:B------:R1:W-:Y:S01]  /*2710*/  @P4 STS.128 [R0+0x5000], RZ ;  /* 0x005000ff00004388 */ /* 0x0003e20000000c00 */
[----:B------:R-:W-:Y:S05]  /*2720*/  @P4 BRA `(.L_x_44) ;  /* 0x000000b000004947 */ /* 0x000fea0003800000 */
[----:B------:R-:W-:-:S13]  /*2730*/  ISETP.GE.AND P0, PT, R214, c[0x0][0x220], PT ;  /* 0x00008800d6007a0c */ /* 0x000fda0003f06270 */
[----:B------:R1:W-:Y:S01]  /*2740*/  @P0 STS.128 [R0+0x5000], RZ ;  /* 0x005000ff00000388 */ /* 0x0003e20000000c00 */
[----:B------:R-:W-:Y:S05]  /*2750*/  @P0 BRA `(.L_x_44) ;  /* 0x0000008000000947 */ /* 0x000fea0003800000 */
[----:B------:R-:W-:Y:S02]  /*2760*/  IMAD.MOV.U32 R3, RZ, RZ, c[0x0][0x370] ;  /* 0x0000dc00ff037624 */ /* 0x000fe400078e00ff */
[----:B---3--:R-:W-:-:S03]  /*2770*/  IMAD.MOV.U32 R5, RZ, RZ, c[0x0][0x374] ;  /* 0x0000dd00ff057624 */ /* 0x008fc600078e00ff */
[----:B------:R-:W-:-:S04]  /*2780*/  LEA R4, P0, R3, R184, 0x7 ;  /* 0x000000b803047211 */ /* 0x000fc800078038ff */
[----:B------:R-:W-:-:S05]  /*2790*/  LEA.HI.X R5, R3, R185, R5, 0x7, P0 ;  /* 0x000000b903057211 */ /* 0x000fca00000f3c05 */
[----:B------:R-:W-:Y:S01]  /*27a0*/  @!PT LDS RZ, [RZ] ;  /* 0x00000000fffff984 */ /* 0x000fe20000000800 */
[----:B------:R-:W-:Y:S01]  /*27b0*/  @!PT LDS RZ, [RZ] ;  /* 0x00000000fffff984 */ /* 0x000fe20000000800 */
[----:B------:R-:W-:Y:S01]  /*27c0*/  @!PT LDS RZ, [RZ] ;  /* 0x00000000fffff984 */ /* 0x000fe20000000800 */
[----:B------:R3:W-:Y:S04]  /*27d0*/  LDGSTS.E.BYPASS.LTC128B.128 [R0+0x5000], [R4.64] ;  /* 0x0500000004007fae */ /* 0x0007e8000b901d5c */
.L_x_44:
[----:B------:R-:W-:Y:S05]  /*27e0*/  BSYNC B0 ;  /* 0x0000000000007941 */ /* 0x000fea0003800000 */
.L_x_43:
[----:B------:R-:W-:Y:S01]  /*27f0*/  PLOP3.LUT P0, PT, PT, PT, UP0, 0x80, 0x0 ;  /* 0x000000000000781c */ /* 0x000fe20003f0f008 */
[----:B------:R-:W-:Y:S01]  /*2800*/  BSSY B0, `(.L_x_45) ;  /* 0x0000013000007945 */ /* 0x000fe20003800000 */
[----:B------:R-:W-:-:S04]  /*2810*/  IADD3 R3, R252, 0x1000, RZ ;  /* 0x00001000fc037810 */ /* 0x000fc80007ffe0ff */
[----:B------:R-:W-:-:S05]  /*2820*/  SEL R3, R3, R252, !P0 ;  /* 0x000000fc03037207 */ /* 0x000fca0004000000 */
[----:B------:R-:W-:-:S05]  /*2830*/  IMAD.SHL.U32 R163, R3, 0x2, RZ ;  /* 0x0000000203a37824 */ /* 0x000fca00078e00ff */
[----:B------:R1:W-:Y:S04]  /*2840*/  @P3 STS [R163], RZ ;  /* 0x000000ffa3003388 */ /* 0x0003e80000000800 */
[----:B------:R1:W-:Y:S04]  /*2850*/  @P3 STS [R163+0x4], RZ ;  /* 0x000004ffa3003388 */ /* 0x0003e80000000800 */
[----:B------:R1:W-:Y:S04]  /*2860*/  @P3 STS [R163+0x8], RZ ;  /* 0x000008ffa3003388 */ /* 0x0003e80000000800 */
[----:B------:R1:W-:Y:S01]  /*2870*/  @P3 STS [R163+0xc], RZ ;  /* 0x00000cffa3003388 */ /* 0x0003e20000000800 */
[----:B------:R-:W-:Y:S05]  /*2880*/  @P3 BRA `(.L_x_46) ;  /* 0x000000a000003947 */ /* 0x000fea0003800000 */
[----:B------:R-:W-:-:S13]  /*2890*/  ISETP.GE.AND P3, PT, R214, c[0x0][0x220], PT ;  /* 0x00008800d6007a0c */ /* 0x000fda0003f66270 */
[----:B------:R1:W-:Y:S04]  /*28a0*/  @P3 STS [R163], RZ ;  /* 0x000000ffa3003388 */ /* 0x0003e80000000800 */
[----:B------:R1:W-:Y:S04]  /*28b0*/  @P3 STS [R163+0x4], RZ ;  /* 0x000004ffa3003388 */ /* 0x0003e80000000800 */
[----:B------:R1:W-:Y:S04]  /*28c0*/  @P3 STS [R163+0x8], RZ ;  /* 0x000008ffa3003388 */ /* 0x0003e80000000800 */
[----:B------:R1:W-:Y:S01]  /*28d0*/  @P3 STS [R163+0xc], RZ ;  /* 0x00000cffa3003388 */ /* 0x0003e20000000800 */
[----:B------:R-:W-:Y:S05]  /*28e0*/  @P3 BRA `(.L_x_46) ;  /* 0x0000004000003947 */ /* 0x000fea0003800000 */
[----:B------:R-:W-:Y:S01]  /*28f0*/  @!PT LDS RZ, [RZ] ;  /* 0x00000000fffff984 */ /* 0x000fe20000000800 */
[----:B------:R-:W-:Y:S01]  /*2900*/  @!PT LDS RZ, [RZ] ;  /* 0x00000000fffff984 */ /* 0x000fe20000000800 */
[----:B------:R-:W-:Y:S01]  /*2910*/  @!PT LDS RZ, [RZ] ;  /* 0x00000000fffff984 */ /* 0x000fe20000000800 */
[----:B------:R1:W-:Y:S02]  /*2920*/  LDGSTS.E.BYPASS.LTC128B.128 [R163], [R186.64] ;  /* 0x00000000baa37fae */ /* 0x0003e4000b901d5c */
.L_x_46:
[----:B------:R-:W-:Y:S05]  /*2930*/  BSYNC B0 ;  /* 0x0000000000007941 */ /* 0x000fea0003800000 */
.L_x_45:
[----:B------:R1:W-:Y:S01]  /*2940*/  @P4 STS [R163+0x1000], RZ ;  /* 0x001000ffa3004388 */ /* 0x0003e20000000800 */
[----:B------:R-:W-:Y:S03]  /*2950*/  BSSY B0, `(.L_x_47) ;  /* 0x0000013000007945 */ /* 0x000fe60003800000 */
[----:B------:R1:W-:Y:S04]  /*2960*/  @P4 STS [R163+0x1004], RZ ;  /* 0x001004ffa3004388 */ /* 0x0003e80000000800 */
[----:B------:R1:W-:Y:S04]  /*2970*/  @P4 STS [R163+0x1008], RZ ;  /* 0x001008ffa3004388 */ /* 0x0003e80000000800 */
[----:B------:R1:W-:Y:S01]  /*2980*/  @P4 STS [R163+0x100c], RZ ;  /* 0x00100cffa3004388 */ /* 0x0003e20000000800 */
[----:B------:R-:W-:Y:S05]  /*2990*/  @P4 BRA `(.L_x_48) ;  /* 0x000000e000004947 */ /* 0x000fea0003800000 */
[----:B------:R-:W-:-:S13]  /*29a0*/  ISETP.GE.AND P3, PT, R214, c[0x0][0x220], PT ;  /* 0x00008800d6007a0c */ /* 0x000fda0003f66270 */
[----:B------:R1:W-:Y:S04]  /*29b0*/  @P3 STS [R163+0x1000], RZ ;  /* 0x001000ffa3003388 */ /* 0x0003e80000000800 */
[----:B------:R1:W-:Y:S04]  /*29c0*/  @P3 STS [R163+0x1004], RZ ;  /* 0x001004ffa3003388 */ /* 0x0003e80000000800 */
[----:B------:R1:W-:Y:S04]  /*29d0*/  @P3 STS [R163+0x1008], RZ ;  /* 0x001008ffa3003388 */ /* 0x0003e80000000800 */
[----:B------:R1:W-:Y:S01]  /*29e0*/  @P3 STS [R163+0x100c], RZ ;  /* 0x00100cffa3003388 */ /* 0x0003e20000000800 */
        /* <DEDUP_REMOVED lines=9> */
.L_x_48:
[----:B------:R-:W-:Y:S05]  /*2a80*/  BSYNC B0 ;  /* 0x0000000000007941 */ /* 0x000fea0003800000 */
.L_x_47:
[----:B--2---:R-:W2:Y:S01]  /*2a90*/  LDL R13, [R1+0x4] ;  /* 0x00000400010d7983 */ /* 0x004ea20000100800 */
[----:B------:R-:W-:Y:S01]  /*2aa0*/  ULDC.64 UR30, c[0x0][0x198] ;  /* 0x00006600001e7ab9 */ /* 0x000fe20000000a00 */
[----:B---3--:R-:W-:Y:S01]  /*2ab0*/  IMAD.WIDE.U32 R4, R14, c[0x0][0x198], R214 ;  /* 0x000066000e047a25 */ /* 0x008fe200078e00d6 */
[----:B------:R-:W-:-:S03]  /*2ac0*/  UIMAD UR27, UR27, UR30, URZ ;  /* 0x0000001e1b1b72a4 */ /* 0x000fc6000f8e023f */
[----:B------:R-:W-:Y:S01]  /*2ad0*/  IMAD.MOV.U32 R232, RZ, RZ, 0x7f800000 ;  /* 0x7f800000ffe87424 */ /* 0x000fe200078e00ff */
[----:B------:R-:W-:Y:S01]  /*2ae0*/  UIMAD UR27, UR35, UR31, UR27 ;  /* 0x0000001f231b72a4 */ /* 0x000fe2000f8e021b */
[----:B------:R-:W-:Y:S01]  /*2af0*/  IADD3 R6, P3, R4, UR39, RZ ;  /* 0x0000002704067c10 */ /* 0x000fe2000ff7e0ff */
[----:B------:R-:W-:Y:S02]  /*2b00*/  IMAD.MOV.U32 R233, RZ, RZ, 0x7f800000 ;  /* 0x7f800000ffe97424 */ /* 0x000fe400078e00ff */
[----:B------:R-:W-:Y:S02]  /*2b10*/  IMAD.MOV.U32 R234, RZ, RZ, 0x7f800000 ;  /* 0x7f800000ffea7424 */ /* 0x000fe400078e00ff */
[----:B------:R-:W-:Y:S02]  /*2b20*/  IMAD.U32 R3, RZ, RZ, UR27 ;  /* 0x0000001bff037e24 */ /* 0x000fe4000f8e00ff */
[----:B------:R-:W-:-:S03]  /*2b30*/  IMAD.MOV.U32 R231, RZ, RZ, 0x7f800000 ;  /* 0x7f800000ffe77424 */ /* 0x000fc600078e00ff */
[----:B------:R-:W-:Y:S02]  /*2b40*/  IADD3.X R7, R5, UR40, R3, P3, !PT ;  /* 0x0000002805077c10 */ /* 0x000fe40009ffe403 */
[C---:B--2---:R-:W-:Y:S02]  /*2b50*/  IADD3 R3, R13.reuse, 0x48, RZ ;  /* 0x000000480d037810 */ /* 0x044fe40007ffe0ff */
[----:B------:R-:W-:Y:S02]  /*2b60*/  IADD3 R4, R13, 0x8, RZ ;  /* 0x000000080d047810 */ /* 0x000fe40007ffe0ff */
[----:B------:R-:W-:Y:S02]  /*2b70*/  ISETP.GE.AND P5, PT, R3, UR8, PT ;  /* 0x0000000803007c0c */ /* 0x000fe4000bfa6270 */
[----:B------:R-:W-:Y:S02]  /*2b80*/  SHF.R.S32.HI R9, RZ, 0x1f, R3 ;  /* 0x0000001fff097819 */ /* 0x000fe40000011403 */
[----:B------:R-:W-:Y:S01]  /*2b90*/  ISETP.GE.AND P6, PT, R4, UR8, PT ;  /* 0x0000000804007c0c */ /* 0x000fe2000bfc6270 */
[----:B------:R-:W-:Y:S01]  /*2ba0*/  IMAD.SHL.U32 R4, R13, 0x4, RZ ;  /* 0x000000040d047824 */ /* 0x000fe200078e00ff */
[----:B------:R-:W-:-:S02]  /*2bb0*/  SHF.R.S32.HI R12, RZ, 0x1f, R13 ;  /* 0x0000001fff0c7819 */ /* 0x000fc4000001140d */
[C---:B------:R-:W-:Y:S02]  /*2bc0*/  IADD3 R11, R13.reuse, 0x40, RZ ;  /* 0x000000400d0b7810 */ /* 0x040fe40007ffe0ff */
[----:B------:R-:W-:Y:S02]  /*2bd0*/  IADD3 R4, P4, R4, UR10, RZ ;  /* 0x0000000a04047c10 */ /* 0x000fe4000ff9e0ff */
[----:B------:R-:W-:Y:S02]  /*2be0*/  SHF.L.U64.HI R5, R13, 0x2, R12 ;  /* 0x000000020d057819 */ /* 0x000fe4000001020c */
[----:B------:R-:W-:Y:S01]  /*2bf0*/  @!P5 LEA R8, P3, R3, UR10, 0x2 ;  /* 0x0000000a0308dc11 */ /* 0x000fe2000f8610ff */
[----:B------:R2:W-:Y:S01]  /*2c00*/  @P2 STS [R0+0x6000], RZ ;  /* 0x006000ff00002388 */ /* 0x0005e20000000800 */
[----:B------:R-:W-:Y:S02]  /*2c10*/  IADD3.X R5, R5, UR9, RZ, P4, !PT ;  /* 0x0000000905057c10 */ /* 0x000fe4000a7fe4ff */
[----:B------:R-:W-:Y:S01]  /*2c20*/  @!P5 LEA.HI.X R9, R3, UR9, R9, 0x2, P3 ;  /* 0x000000090309dc11 */ /* 0x000fe200098f1409 */
[----:B------:R2:W-:Y:S01]  /*2c30*/  @P2 STS [R0+0x6004], RZ ;  /* 0x006004ff00002388 */ /* 0x0005e20000000800 */
[----:B------:R-:W-:-:S02]  /*2c40*/  ISETP.GE.AND P3, PT, R13, UR8, PT ;  /* 0x000000080d007c0c */ /* 0x000fc4000bf66270 */
[----:B------:R-:W-:Y:S01]  /*2c50*/  ISETP.GE.AND P4, PT, R11, UR8, PT ;  /* 0x000000080b007c0c */ /* 0x000fe2000bf86270 */
[----:B------:R2:W5:Y:S04]  /*2c60*/  @!P5 LDG.E R232, [R8.64] ;  /* 0x0000001c08e8d981 */ /* 0x000568000c1e1900 */
[----:B------:R2:W-:Y:S01]  /*2c70*/  @P2 STS.64 [R0+0x6008], RZ ;  /* 0x006008ff00002388 */ /* 0x0005e20000000a00 */
[----:B------:R-:W-:Y:S01]  /*2c80*/  IMAD R3, R15, c[0x0][0x1b0], RZ ;  /* 0x00006c000f037a24 */ /* 0x000fe200078e02ff */
[----:B------:R-:W-:Y:S02]  /*2c90*/  BSSY B0, `(.L_x_49) ;  /* 0x0000019000007945 */ /* 0x000fe40003800000 */
[----:B------:R3:W5:Y:S01]  /*2ca0*/  @!P6 LDG.E R234, [R4.64+0x20] ;  /* 0x0000201c04eae981 */ /* 0x000762000c1e1900 */
[----:B------:R-:W-:-:S03]  /*2cb0*/  IMAD R3, R10, c[0x0][0x1b4], R3 ;  /* 0x00006d000a037a24 */ /* 0x000fc600078e0203 */
[----:B------:R3:W5:Y:S04]  /*2cc0*/  @!P3 LDG.E R233, [R4.64] ;  /* 0x0000001c04e9b981 */ /* 0x000768000c1e1900 */
[----:B------:R3:W5:Y:S02]  /*2cd0*/  @!P4 LDG.E R231, [R4.64+0x100] ;  /* 0x0001001c04e7c981 */ /* 0x000764000c1e1900 */
[----:B---3--:R-:W-:-:S04]  /*2ce0*/  IMAD.WIDE.U32 R4, R10, c[0x0][0x1b0], R6 ;  /* 0x00006c000a047a25 */ /* 0x008fc800078e0006 */
[----:B------:R-:W-:Y:S01]  /*2cf0*/  IMAD.IADD R10, R5, 0x1, R3 ;  /* 0x00000001050a7824 */ /* 0x000fe200078e0203 */
[----:B------:R-:W-:Y:S05]  /*2d00*/  @P2 BRA `(.L_x_50) ;  /* 0x0000011000002947 */ /* 0x000fea0003800000 */
[----:B--2---:R-:W-:-:S13]  /*2d10*/  ISETP.GE.AND P2, PT, R214, c[0x0][0x220], PT ;  /* 0x00008800d6007a0c */ /* 0x004fda0003f46270 */
        /* <DEDUP_REMOVED lines=16> */
.L_x_50:
[----:B--2---:R-:W-:Y:S05]  /*2e20*/  BSYNC B0 ;  /* 0x0000000000007941 */ /* 0x004fea0003800000 */
.L_x_49:
[----:B------:R2:W-:Y:S01]  /*2e30*/  @P1 STS.128 [R0+0x7000], RZ ;  /* 0x007000ff00001388 */ /* 0x0005e20000000c00 */
[----:B------:R-:W-:Y:S01]  /*2e40*/  BSSY B0, `(.L_x_51) ;  /* 0x0000012000007945 */ /* 0x000fe20003800000 */
        /* <DEDUP_REMOVED lines=17> */
.L_x_52:
[----:B------:R-:W-:Y:S05]  /*2f60*/  BSYNC B0 ;  /* 0x0000000000007941 */ /* 0x000fea0003800000 */
.L_x_51:
[----:B------:R-:W0:Y:S01]  /*2f70*/  LDGDEPBAR ;  /* 0x00000000000079af */ /* 0x000e220000000000 */
[C---:B-1234-:R-:W-:Y:S01]  /*2f80*/  IADD3 R0, R158.reuse, 0x1000, RZ ;  /* 0x000010009e007810 */ /* 0x05efe20007ffe0ff */
[----:B------:R-:W-:Y:S01]  /*2f90*/  IMAD.SHL.U32 R150, R158, 0x2, RZ ;  /* 0x000000029e967824 */ /* 0x000fe200078e00ff */
[----:B------:R-:W-:Y:S01]  /*2fa0*/  IADD3 R3, R152, 0x1000, RZ ;  /* 0x0000100098037810 */ /* 0x000fe20007ffe0ff */
[----:B------:R-:W-:Y:S01]  /*2fb0*/  UIADD3 UR8, UR35, 0x80, URZ ;  /* 0x0000008023087890 */ /* 0x000fe2000fffe03f */
[----:B------:R-:W-:Y:S01]  /*2fc0*/  SEL R0, R0, R158, !P0 ;  /* 0x0000009e00007207 */ /* 0x000fe20004000000 */
[----:B------:R-:W-:Y:S01]  /*2fd0*/  IMAD.MOV.U32 R204, RZ, RZ, R163 ;  /* 0x000000ffffcc7224 */ /* 0x000fe200078e00a3 */
[----:B------:R-:W-:Y:S01]  /*2fe0*/  SEL R3, R3, R152, !P0 ;  /* 0x0000009803037207 */ /* 0x000fe20004000000 */
[----:B------:R-:W-:Y:S01]  /*2ff0*/  CS2R R94, SRZ ;  /* 0x00000000005e7805 */ /* 0x000fe2000001ff00 */
[----:B------:R-:W-:Y:S01]  /*3000*/  CS2R R92, SRZ ;  /* 0x00000000005c7805 */ /* 0x000fe2000001ff00 */
[----:B------:R-:W-:Y:S01]  /*3010*/  IMAD.SHL.U32 R144, R0, 0x2, RZ ;  /* 0x0000000200907824 */ /* 0x000fe200078e00ff */
[----:B------:R-:W-:Y:S01]  /*3020*/  IADD3 R0, R13, -0x80, RZ ;  /* 0xffffff800d007810 */ /* 0x000fe20007ffe0ff */
[----:B------:R-:W-:Y:S01]  /*3030*/  CS2R R98, SRZ ;  /* 0x0000000000627805 */ /* 0x000fe2000001ff00 */
[----:B------:R-:W-:Y:S01]  /*3040*/  CS2R R96, SRZ ;  /* 0x0000000000607805 */ /* 0x000fe2000001ff00 */
[----:B------:R-:W-:Y:S01]  /*3050*/  CS2R R90, SRZ ;  /* 0x00000000005a7805 */ /* 0x000fe2000001ff00 */
[----:B------:R-:W-:Y:S01]  /*3060*/  SHF.R.S32.HI R4, RZ, 0x1f, R0 ;  /* 0x0000001fff047819 */ /* 0x000fe20000011400 */
[----:B------:R-:W-:Y:S01]  /*3070*/  CS2R R88, SRZ ;  /* 0x0000000000587805 */ /* 0x000fe2000001ff00 */
[----:B------:R-:W-:Y:S01]  /*3080*/  CS2R R86, SRZ ;  /* 0x0000000000567805 */ /* 0x000fe2000001ff00 */
[----:B------:R-:W-:Y:S01]  /*3090*/  CS2R R84, SRZ ;  /* 0x0000000000547805 */ /* 0x000fe2000001ff00 */
[----:B------:R-:W-:Y:S01]  /*30a0*/  CS2R R78, SRZ ;  /* 0x00000000004e7805 */ /* 0x000fe2000001ff00 */
[----:B------:R-:W-:Y:S01]  /*30b0*/  CS2R R76, SRZ ;  /* 0x00000000004c7805 */ /* 0x000fe2000001ff00 */
[----:B------:R-:W-:Y:S01]  /*30c0*/  CS2R R82, SRZ ;  /* 0x0000000000527805 */ /* 0x000fe2000001ff00 */
[----:B------:R-:W-:Y:S01]  /*30d0*/  CS2R R80, SRZ ;  /* 0x0000000000507805 */ /* 0x000fe2000001ff00 */
[----:B------:R-:W-:Y:S01]  /*30e0*/  CS2R R74, SRZ ;  /* 0x00000000004a7805 */ /* 0x000fe2000001ff00 */
[----:B------:R-:W-:-:S04]  /*30f0*/  DEPBAR.LE SB0, 0x1 ;  /* 0x000080400000791a */ /* 0x000fc80000000000 */
[----:B------:R-:W-:Y:S01]  /*3100*/  BAR.SYNC.DEFER_BLOCKING 0x0 ;  /* 0x0000000000007b1d */ /* 0x000fe20000010000 */
[----:B------:R-:W-:Y:S01]  /*3110*/  CS2R R72, SRZ ;  /* 0x0000000000487805 */ /* 0x000fe2000001ff00 */
[----:B------:R-:W-:Y:S01]  /*3120*/  CS2R R70, SRZ ;  /* 0x0000000000467805 */ /* 0x000fe2000001ff00 */
[----:B------:R-:W-:Y:S01]  /*3130*/  CS2R R68, SRZ ;  /* 0x0000000000447805 */ /* 0x000fe2000001ff00 */
[----:B------:R-:W-:Y:S01]  /*3140*/  IMAD.SHL.U32 R3, R3, 0x2, RZ ;  /* 0x0000000203037824 */ /* 0x000fe200078e00ff */
[C---:B------:R-:W-:Y:S01]  /*3150*/  SHF.L.U64.HI R250, R13.reuse, 0x2, R12 ;  /* 0x000000020dfa7819 */ /* 0x040fe2000001020c */
[----:B------:R-:W-:Y:S01]  /*3160*/  IMAD.SHL.U32 R251, R13, 0x4, RZ ;  /* 0x000000040dfb7824 */ /* 0x000fe200078e00ff */
[C---:B------:R-:W-:Y:S01]  /*3170*/  SHF.L.U64.HI R249, R0.reuse, 0x2, R4 ;  /* 0x0000000200f97819 */ /* 0x040fe20000010204 */
[----:B------:R-:W-:Y:S01]  /*3180*/  IMAD.SHL.U32 R248, R0, 0x4, RZ ;  /* 0x0000000400f87824 */ /* 0x000fe200078e00ff */
[----:B------:R-:W-:Y:S01]  /*3190*/  UISETP.GE.AND UP0, UPT, UR8, UR4, UPT ;  /* 0x000000040800728c */ /* 0x000fe2000bf06270 */
[----:B------:R-:W-:Y:S01]  /*31a0*/  IMAD.IADD R151, R150, 0x1, R153 ;  /* 0x0000000196977824 */ /* 0x000fe200078e0299 */
[----:B------:R1:W2:Y:S04]  /*31b0*/  LDSM.16.M88.4 R112, [R146+0x8000] ;  /* 0x008000009270783b */ /* 0x0002a80000000200 */
[----:B------:R1:W3:Y:S04]  /*31c0*/  LDSM.16.M88.4 R116, [R146+0x8400] ;  /* 0x008400009274783b */ /* 0x0002e80000000200 */
[----:B------:R1:W4:Y:S04]  /*31d0*/  LDSM.16.M88.4 R120, [R146+0x8800] ;  /* 0x008800009278783b */ /* 0x0003280000000200 */
[----:B------:R1:W1:Y:S04]  /*31e0*/  LDSM.16.M88.4 R124, [R146+0x8c00] ;  /* 0x008c0000927c783b */ /* 0x0002680000000200 */
[----:B------:R1:W1:Y:S04]  /*31f0*/  LDSM.16.M88.4 R128, [R145+0x8000] ;  /* 0x008000009180783b */ /* 0x0002680000000200 */
[----:B------:R1:W1:Y:S04]  /*3200*/  LDSM.16.M88.4 R132, [R145+0x8400] ;  /* 0x008400009184783b */ /* 0x0002680000000200 */
[----:B------:R1:W1:Y:S04]  /*3210*/  LDSM.16.M88.4 R136, [R145+0x8800] ;  /* 0x008800009188783b */ /* 0x0002680000000200 */
[----:B------:R1:W1:Y:S02]  /*3220*/  LDSM.16.M88.4 R140, [R145+0x8c00] ;  /* 0x008c0000918c783b */ /* 0x0002640000000200 */
.L_x_55:
[----:B----4-:R-:W4:Y:S01]  /*3230*/  LDL R160, [R1] ;  /* 0x0000000001a07983 */ /* 0x010f220000100800 */
[----:B------:R-:W-:Y:S01]  /*3240*/  IMAD.IADD R0, R153, 0x1, R144 ;  /* 0x0000000199007824 */ /* 0x000fe200078e0290 */
[----:B------:R-:W-:Y:S01]  /*3250*/  PLOP3.LUT P0, PT, PT, PT, UP0, 0x80, 0x0 ;  /* 0x000000000000781c */ /* 0x000fe20003f0f008 */
[----:B------:R-:W-:Y:S01]  /*3260*/  IMAD.U32 R159, RZ, RZ, UR26 ;  /* 0x0000001aff9f7e24 */ /* 0x000fe2000f8e00ff */
[----:B------:R-:W0:Y:S01]  /*3270*/  LDGDEPBAR ;  /* 0x00000000000079af */ /* 0x000e220000000000 */
[----:B------:R-:W-:Y:S01]  /*3280*/  PLOP3.LUT P1, PT, PT, PT, UP0, 0x80, 0x0 ;  /* 0x000000000000781c */ /* 0x000fe20003f2f008 */
[----:B------:R-:W-:Y:S01]  /*3290*/  UISETP.GE.AND UP5, UPT, UR5, 0x1, UPT ;  /* 0x000000010500788c */ /* 0x000fe2000bfa6270 */
[----:B------:R-:W-:Y:S02]  /*32a0*/  PLOP3.LUT P5, PT, PT, PT, UP0, 0x80, 0x0 ;  /* 0x000000000000781c */ /* 0x000fe40003faf008 */
[----:B------:R-:W-:Y:S02]  /*32b0*/  PLOP3.LUT P4, PT, PT, PT, UP0, 0x80, 0x0 ;  /* 0x000000000000781c */ /* 0x000fe40003f8f008 */
[----:B-----5:R-:W-:Y:S02]  /*32c0*/  FSETP.NEU.FTZ.AND P2, PT, R233, -INF , PT ;  /* 0xff800000e900780b */ /* 0x020fe40003f5d000 */
[----:B------:R-:W-:Y:S02]  /*32d0*/  PLOP3.LUT P3, PT, PT, PT, UP0, 0x80, 0x0 ;  /* 0x000000000000781c */ /* 0x000fe40003f6f008 */
[----:B------:R-:W-:Y:S01]  /*32e0*/  PLOP3.LUT P6, PT, PT, PT, UP0, 0x80, 0x0 ;  /* 0x000000000000781c */ /* 0x000fe20003fcf008 */
[----:B----4-:R-:W-:Y:S01]  /*32f0*/  @P0 IMAD R159, R159, 0x80, R160 ;  /* 0x000000809f9f0824 */ /* 0x010fe200078e02a0 */
[----:B------:R-:W-:Y:S04]  /*3300*/  DEPBAR.LE SB0, 0x0 ;  /* 0x000080000000791a */ /* 0x000fe80000000000 */
[----:B------:R-:W-:Y:S01]  /*3310*/  BAR.SYNC.DEFER_BLOCKING 0x0 ;  /* 0x0000000000007b1d */ /* 0x000fe20000010000 */
[----:B------:R-:W-:Y:S01]  /*3320*/  @P5 ISETP.GE.AND P5, PT, R159, UR4, PT ;  /* 0x000000049f005c0c */ /* 0x000fe2000bfa6270 */
[----:B------:R-:W-:Y:S01]  /*3330*/  FMUL.FTZ R160, R233, 1.4426950216293334961 ;  /* 0x3fb8aa3be9a07820 */ /* 0x000fe20000410000 */
[----:B------:R-:W-:Y:S04]  /*3340*/  PLOP3.LUT P0, PT, PT, PT, UP0, 0x80, 0x0 ;  /* 0x000000000000781c */ /* 0x000fe80003f0f008 */
[----:B------:R-:W-:Y:S02]  /*3350*/  FSEL R160, R160, RZ, P2 ;  /* 0x000000ffa0a07208 */ /* 0x000fe40001000000 */
[----:B------:R-:W-:Y:S01]  /*3360*/  FSETP.NEU.FTZ.AND P2, PT, R234, -INF , PT ;  /* 0xff800000ea00780b */ /* 0x000fe20003f5d000 */
[----:B------:R-:W-:Y:S08]  /*3370*/  LDSM.16.M88.4 R64, [R144] ;  /* 0x000000009040783b */ /* 0x000ff00000000200 */
[----:B------:R-:W4:Y:S08]  /*3380*/  LDSM.16.M88.4 R16, [R146+0x6000] ;  /* 0x006000009210783b */ /* 0x000f300000000200 */
[----:B------:R-:W3:Y:S08]  /*3390*/  LDSM.16.M88.4 R60, [R144+0x1000] ;  /* 0x00100000903c783b */ /* 0x000ef00000000200 */
[----:B------:R-:W2:Y:S08]  /*33a0*/  LDSM.16.M88.4 R32, [R146+0x6400] ;  /* 0x006400009220783b */ /* 0x000eb00000000200 */
[----:B------:R-:W1:Y:S08]  /*33b0*/  LDSM.16.M88.4 R48, [R146+0x6800] ;  /* 0x006800009230783b */ /* 0x000e700000000200 */
[----:B------:R-:W1:Y:S01]  /*33c0*/  LDSM.16.M88.4 R100, [R146+0x6c00] ;  /* 0x006c00009264783b */ /* 0x000e620000000200 */
[-C--:B----4-:R-:W-:Y:S07]  /*33d0*/  HMMA.16816.F32.BF16 R4, R64, R16.reuse, RZ ;  /* 0x000000104004723c */ /* 0x090fee00000418ff */
[----:B------:R-:W-:Y:S01]  /*33e0*/  LDSM.16.M88.4 R104, [R0] ;  /* 0x000000000068783b */ /* 0x000fe20000000200 */
[C---:B---3--:R-:W-:Y:S07]  /*33f0*/  HMMA.16816.F32.BF16 R8, R60.reuse, R16, RZ ;  /* 0x000000103c08723c */ /* 0x048fee00000418ff */
[----:B------:R-:W3:Y:S01]  /*3400*/  LDSM.16.M88.4 R108, [R145+0x6000] ;  /* 0x00600000916c783b */ /* 0x000ee20000000200 */
[-C--:B------:R-:W-:Y:S08]  /*3410*/  HMMA.16816.F32.BF16 R12, R60, R18.reuse, RZ ;  /* 0x000000123c0c723c */ /* 0x080ff000000418ff */
[C---:B------:R-:W-:Y:S08]  /*3420*/  HMMA.16816.F32.BF16 R16, R64.reuse, R18, RZ ;  /* 0x000000124010723c */ /* 0x040ff000000418ff */
[-C--:B--2---:R-:W-:Y:S08]  /*3430*/  HMMA.16816.F32.BF16 R20, R64, R32.reuse, RZ ;  /* 0x000000204014723c */ /* 0x084ff000000418ff */
        /* <DEDUP_REMOVED lines=11> */
[----:B------:R1:W2:Y:S07]  /*34f0*/  LDSM.16.M88.4 R100, [R0+0x1000] ;  /* 0x001000000064783b */ /* 0x0002ae0000000200 */
[-C--:B---3--:R-:W-:Y:S01]  /*3500*/  HMMA.16816.F32.BF16 R4, R104, R108.reuse, R4 ;  /* 0x0000006c6804723c */ /* 0x088fe20000041804 */
        /* <DEDUP_REMOVED lines=10> */
[C---:B--2---:R-:W-:Y:S01]  /*35b0*/  HMMA.16816.F32.BF16 R8, R100.reuse, R108, R8 ;  /* 0x0000006c6408723c */ /* 0x044fe20000041808 */
[----:B------:R-:W-:Y:S03]  /*35c0*/  PLOP3.LUT P1, PT, PT, PT, UP0, 0x80, 0x0 ;  /* 0x000000000000781c */ /* 0x000fe60003f2f008 */
[----:B------:R-:W-:Y:S01]  /*35d0*/  @P0 FSEL R6, R6, -INF , !P5 ;  /* 0xff80000006060808 */ /* 0x000fe20006800000 */
[----:B------:R-:W-:Y:S01]  /*35e0*/  FFMA.FTZ R5, R5, c[0x0][0x23c], -R160 ;  /* 0x00008f0005057a23 */ /* 0x000fe200000108a0 */
[----:B------:R-:W-:Y:S01]  /*35f0*/  PLOP3.LUT P0, PT, PT, PT, UP0, 0x80, 0x0 ;  /* 0x000000000000781c */ /* 0x000fe20003f0f008 */
[C---:B------:R-:W-:Y:S01]  /*3600*/  FMUL.FTZ R108, R231.reuse, 1.4426950216293334961 ;  /* 0x3fb8aa3be76c7820 */ /* 0x040fe20000410000 */
        /* <DEDUP_REMOVED lines=422> */
[----:B------:R-:W-:Y:S03]  /*5070*/  FADD.FTZ R9, -R111, R9 ;  /* 0x000000096f097221 */ /* 0x000fe60000010100 */
        /* <DEDUP_REMOVED lines=38> */
[----:B------:R-:W-:Y:S01]  /*52e0*/  FMUL.FTZ R16, R242, R8 ;  /* 0x00000008f2107220 */ /* 0x000fe20000410000 */
[C---:B------:R-:W-:Y:S03]  /*52f0*/  HMMA.16816.F32.BF16 R56, R104.reuse, R140, R56 ;  /* 0x0000008c6838723c */ /* 0x040fe60000041838 */
[----:B------:R-:W-:Y:S02]  /*5300*/  FMUL.FTZ R12, R241, R9 ;  /* 0x00000009f10c7220 */ /* 0x000fe40000410000 */
        /* <DEDUP_REMOVED lines=23> */
[C---:B------:R-:W-:Y:S02]  /*5480*/  FADD.FTZ R54, -R161.reuse, R54 ;  /* 0x00000036a1367221 */ /* 0x040fe40000010100 */
[C---:B------:R-:W-:Y:S02]  /*5490*/  FADD.FTZ R55, -R161.reuse, R55 ;  /* 0x00000037a1377221 */ /* 0x040fe40000010100 */
[C---:B------:R-:W-:Y:S02]  /*54a0*/  FADD.FTZ R66, -R161.reuse, R66 ;  /* 0x00000042a1427221 */ /* 0x040fe40000010100 */
[----:B------:R-:W-:Y:S02]  /*54b0*/  FADD.FTZ R67, -R161, R67 ;  /* 0x00000043a1437221 */ /* 0x000fe40000010100 */
        /* <DEDUP_REMOVED lines=71> */
[----:B------:R-:W-:Y:S02]  /*5930*/  ISETP.GE.AND P2, PT, R214, c[0x0][0x220], PT ;  /* 0x00008800d6007a0c */ /* 0x000fe40003f46270 */
[----:B------:R-:W-:Y:S01]  /*5940*/  IMAD.U32 R0, R11, -0x80, RZ ;  /* 0xffffff800b007824 */ /* 0x000fe200078e00ff */
[----:B------:R-:W-:Y:S04]  /*5950*/  UISETP.NE.U32.AND UP1, UPT, UR8, 0x1, UPT ;  /* 0x000000010800788c */ /* 0x000fe8000bf25070 */
[----:B------:R-:W-:Y:S01]  /*5960*/  USEL UR8, UR53, 0x2000, !UP1 ;  /* 0x0000200035087887 */ /* 0x000fe2000c800000 */
[C---:B------:R-:W-:Y:S04]  /*5970*/  LEA R4, P0, R0.reuse, R186, 0x1 ;  /* 0x000000ba00047211 */ /* 0x040fe800078008ff */
[----:B------:R-:W-:Y:S01]  /*5980*/  LEA.HI.X.SX32 R0, R0, R187, 0x1, P0 ;  /* 0x000000bb00007211 */ /* 0x000fe200000f0eff */
[----:B------:R-:W-:Y:S01]  /*5990*/  IMAD.MOV.U32 R186, RZ, RZ, R4 ;  /* 0x000000ffffba7224 */ /* 0x000fe200078e0004 */
[----:B------:R-:W-:Y:S01]  /*59a0*/  IADD3 R163, R163, UR8, RZ ;  /* 0x00000008a3a37c10 */ /* 0x000fe2000fffe0ff */
[----:B------:R-:W-:Y:S01]  /*59b0*/  @!P2 IMAD.MOV.U32 R5, RZ, RZ, c[0x0][0x194] ;  /* 0x00006500ff05a624 */ /* 0x000fe200078e00ff */
[----:B------:R-:W-:Y:S01]  /*59c0*/  IADD3 R204, R204, UR8, RZ ;  /* 0x00000008cccc7c10 */ /* 0x000fe2000fffe0ff */
[----:B------:R-:W-:Y:S01]  /*59d0*/  IMAD.MOV.U32 R187, RZ, RZ, R0 ;  /* 0x000000ffffbb7224 */ /* 0x000fe200078e0000 */
[C---:B------:R-:W-:Y:S01]  /*59e0*/  @!P2 LEA R4, P0, R11.reuse, R186, 0x7 ;  /* 0x000000ba0b04a211 */ /* 0x040fe200078038ff */
[----:B------:R1:W-:Y:S01]  /*59f0*/  @P2 STS [R163], RZ ;  /* 0x000000ffa3002388 */ /* 0x0003e20000000800 */
[----:B------:R-:W-:Y:S02]  /*5a00*/  IADD3 R144, R144, UR8, RZ ;  /* 0x0000000890907c10 */ /* 0x000fe4000fffe0ff */
[----:B------:R-:W-:Y:S01]  /*5a10*/  @!P2 LEA.HI.X R5, R11, R187, R5, 0x7, P0 ;  /* 0x000000bb0b05a211 */ /* 0x000fe200000f3c05 */
[----:B------:R1:W-:Y:S04]  /*5a20*/  @P2 STS [R163+0x4], RZ ;  /* 0x000004ffa3002388 */ /* 0x0003e80000000800 */
[----:B------:R1:W-:Y:S04]  /*5a30*/  @P2 STS [R163+0x8], RZ ;  /* 0x000008ffa3002388 */ /* 0x0003e80000000800 */
[----:B------:R1:W-:Y:S04]  /*5a40*/  @P2 STS [R163+0xc], RZ ;  /* 0x00000cffa3002388 */ /* 0x0003e80000000800 */
[----:B------:R-:W-:Y:S01]  /*5a50*/  @!PT LDS RZ, [RZ] ;  /* 0x00000000fffff984 */ /* 0x000fe20000000800 */
[----:B------:R-:W-:Y:S01]  /*5a60*/  @!PT LDS RZ, [RZ] ;  /* 0x00000000fffff984 */ /* 0x000fe20000000800 */
[----:B------:R-:W-:Y:S01]  /*5a70*/  @!PT LDS RZ, [RZ] ;  /* 0x00000000fffff984 */ /* 0x000fe20000000800 */
[----:B------:R1:W-:Y:S04]  /*5a80*/  @!P2 LDGSTS.E.BYPASS.LTC128B.128 [R204], [R186.64] ;  /* 0x00000000baccafae */ /* 0x0003e8000b901d46 */
[----:B------:R1:W-:Y:S04]  /*5a90*/  @P2 STS [R163+0x1000], RZ ;  /* 0x001000ffa3002388 */ /* 0x0003e80000000800 */
[----:B------:R1:W-:Y:S04]  /*5aa0*/  @P2 STS [R163+0x1004], RZ ;  /* 0x001004ffa3002388 */ /* 0x0003e80000000800 */
[----:B------:R1:W-:Y:S04]  /*5ab0*/  @P2 STS [R163+0x1008], RZ ;  /* 0x001008ffa3002388 */ /* 0x0003e80000000800 */
[----:B------:R1:W-:Y:S04]  /*5ac0*/  @P2 STS [R163+0x100c], RZ ;  /* 0x00100cffa3002388 */ /* 0x0003e80000000800 */
[----:B------:R-:W-:Y:S01]  /*5ad0*/  @!PT LDS RZ, [RZ] ;  /* 0x00000000fffff984 */ /* 0x000fe20000000800 */
[----:B------:R-:W-:Y:S01]  /*5ae0*/  @!PT LDS RZ, [RZ] ;  /* 0x00000000fffff984 */ /* 0x000fe20000000800 */
[----:B------:R-:W-:Y:S01]  /*5af0*/  @!PT LDS RZ, [RZ] ;  /* 0x00000000fffff984 */ /* 0x000fe20000000800 */
[----:B------:R1:W-:Y:S04]  /*5b00*/  @!P2 LDGSTS.E.BYPASS.LTC128B.128 [R204+0x1000], [R4.64] ;  /* 0x0100000004ccafae */ /* 0x0003e8000b901d46 */
[----:B------:R-:W0:Y:S02]  /*5b10*/  LDGDEPBAR ;  /* 0x00000000000079af */ /* 0x000e240000000000 */
.L_x_53:
[----:B------:R-:W-:Y:S02]  /*5b20*/  F2FP.BF16.PACK_AB R32, R169, R175 ;  /* 0x000000afa920723e */ /* 0x000fe400000010ff */
        /* <DEDUP_REMOVED lines=45> */
[----:B------:R-:W-:Y:S01]  /*5e00*/  F2FP.BF16.PACK_AB R33, R37, R38 ;  /* 0x000000262521723e */ /* 0x000fe200000010ff */
[----:B------:R-:W-:Y:S02]  /*5e10*/  IMAD.SHL.U32 R52, R252, 0x2, RZ ;  /* 0x00000002fc347824 */ /* 0x000fe400078e00ff */
        /* <DEDUP_REMOVED lines=78> */
[----:B------:R-:W-:Y:S03]  /*6300*/  ISETP.GE.AND P2, PT, R214, c[0x0][0x220], PT ;  /* 0x00008800d6007a0c */ /* 0x000fe60003f46270 */
[C---:B------:R-:W-:Y:S05]  /*6310*/  IMAD.U32 R4, R7.reuse, -0x80, RZ ;  /* 0xffffff8007047824 */ /* 0x040fea00078e00ff */
[C---:B------:R-:W-:Y:S04]  /*6320*/  LEA R5, P0, R4.reuse, R184, 0x1 ;  /* 0x000000b804057211 */ /* 0x040fe800078008ff */
[----:B------:R-:W-:Y:S01]  /*6330*/  LEA.HI.X.SX32 R4, R4, R185, 0x1, P0 ;  /* 0x000000b904047211 */ /* 0x000fe200000f0eff */
[----:B------:R1:W-:Y:S01]  /*6340*/  @P2 STS [R52+0x4000], RZ ;  /* 0x004000ff34002388 */ /* 0x0003e20000000800 */
[----:B------:R-:W-:Y:S02]  /*6350*/  IMAD.MOV.U32 R184, RZ, RZ, R5 ;  /* 0x000000ffffb87224 */ /* 0x000fe400078e0005 */
[----:B------:R-:W-:Y:S01]  /*6360*/  @!P2 IMAD.MOV.U32 R6, RZ, RZ, c[0x0][0x374] ;  /* 0x0000dd00ff06a624 */ /* 0x000fe200078e00ff */
[----:B------:R1:W-:Y:S01]  /*6370*/  @P2 STS [R52+0x4004], RZ ;  /* 0x004004ff34002388 */ /* 0x0003e20000000800 */
[----:B------:R-:W-:Y:S01]  /*6380*/  IMAD.MOV.U32 R185, RZ, RZ, R4 ;  /* 0x000000ffffb97224 */ /* 0x000fe200078e0004 */
[C---:B------:R-:W-:Y:S02]  /*6390*/  @!P2 LEA R4, P0, R7.reuse, R184, 0x7 ;  /* 0x000000b80704a211 */ /* 0x040fe400078038ff */
[----:B------:R1:W-:Y:S02]  /*63a0*/  @P2 STS.64 [R52+0x4008], RZ ;  /* 0x004008ff34002388 */ /* 0x0003e40000000a00 */
[----:B------:R-:W-:Y:S02]  /*63b0*/  @!P2 LEA.HI.X R5, R7, R185, R6, 0x7, P0 ;  /* 0x000000b90705a211 */ /* 0x000fe400000f3c06 */
[----:B------:R-:W-:Y:S01]  /*63c0*/  @!PT LDS RZ, [RZ] ;  /* 0x00000000fffff984 */ /* 0x000fe20000000800 */
[----:B------:R-:W-:Y:S01]  /*63d0*/  @!PT LDS RZ, [RZ] ;  /* 0x00000000fffff984 */ /* 0x000fe20000000800 */
[----:B------:R-:W-:Y:S01]  /*63e0*/  @!PT LDS RZ, [RZ] ;  /* 0x00000000fffff984 */ /* 0x000fe20000000800 */
[----:B------:R1:W-:Y:S04]  /*63f0*/  @!P2 LDGSTS.E.BYPASS.LTC128B.128 [R52+0x4000], [R184.64] ;  /* 0x04000000b834afae */ /* 0x0003e8000b901d46 */
[----:B------:R1:W-:Y:S04]  /*6400*/  @P2 STS.128 [R52+0x5000], RZ ;  /* 0x005000ff34002388 */ /* 0x0003e80000000c00 */
[----:B------:R-:W-:Y:S01]  /*6410*/  @!PT LDS RZ, [RZ] ;  /* 0x00000000fffff984 */ /* 0x000fe20000000800 */
[----:B------:R-:W-:Y:S01]  /*6420*/  @!PT LDS RZ, [RZ] ;  /* 0x00000000fffff984 */ /* 0x000fe20000000800 */
[----:B------:R-:W-:Y:S01]  /*6430*/  @!PT LDS RZ, [RZ] ;  /* 0x00000000fffff984 */ /* 0x000fe20000000800 */
[----:B------:R1:W-:Y:S04]  /*6440*/  @!P2 LDGSTS.E.BYPASS.LTC128B.128 [R52+0x5000], [R4.64] ;  /* 0x050000000434afae */ /* 0x0003e8000b901d46 */
[----:B------:R-:W0:Y:S02]  /*6450*/  LDGDEPBAR ;  /* 0x00000000000079af */ /* 0x000e240000000000 */
.L_x_54:
[----:B------:R-:W-:Y:S01]  /*6460*/  LDSM.16.M88.4 R16, [R147] ;  /* 0x000000009310783b */ /* 0x000fe20000000200 */
[----:B------:R-:W-:Y:S01]  /*6470*/  IMAD.MOV.U32 R58, RZ, RZ, c[0x0][0x22c] ;  /* 0x00008b00ff3a7624 */ /* 0x000fe200078e00ff */
[----:B------:R-:W-:Y:S01]  /*6480*/  MOV R55, c[0x0][0x22c] ;  /* 0x00008b0000377a02 */ /* 0x000fe20000000f00 */
[----:B------:R-:W-:Y:S01]  /*6490*/  IMAD.MOV.U32 R54, RZ, RZ, c[0x0][0x22c] ;  /* 0x00008b00ff367624 */ /* 0x000fe200078e00ff */
[----:B------:R-:W2:Y:S01]  /*64a0*/  LDSM.16.MT88.4 R20, [R0+0x6000] ;  /* 0x006000000014783b */ /* 0x000ea20000004200 */
[----:B------:R-:W-:Y:S01]  /*64b0*/  IMAD R58, R58, c[0x0][0x1c0], RZ ;  /* 0x000070003a3a7a24 */ /* 0x000fe200078e02ff */
[----:B------:R-:W-:Y:S01]  /*64c0*/  ULOP3.LUT UR8, UR5, 0x1, URZ, 0xc0, !UPT ;  /* 0x0000000105087892 */ /* 0x000fe2000f8ec03f */
[----:B------:R-:W-:Y:S01]  /*64d0*/  IMAD R55, R55, c[0x0][0x1c0], RZ ;  /* 0x0000700037377a24 */ /* 0x000fe200078e02ff */
[----:B------:R-:W3:Y:S01]  /*64e0*/  LDSM.16.M88.4 R12, [R147+0x2000] ;  /* 0x00200000930c783b */ /* 0x000ee20000000200 */
[----:B------:R-:W-:Y:S01]  /*64f0*/  IMAD.SHL.U32 R58, R58, 0x8, RZ ;  /* 0x000000083a3a7824 */ /* 0x000fe200078e00ff */
[----:B------:R-:W-:Y:S01]  /*6500*/  UISETP.NE.U32.AND UP1, UPT, UR8, 0x1, UPT ;  /* 0x000000010800788c */ /* 0x000fe2000bf25070 */
[----:B------:R-:W-:Y:S01]  /*6510*/  IMAD.SHL.U32 R55, R55, 0x10, RZ ;  /* 0x0000001037377824 */ /* 0x000fe200078e00ff */
[----:B------:R-:W-:Y:S01]  /*6520*/  LDSM.16.M88.4 R24, [R154] ;  /* 0x000000009a18783b */ /* 0x000fe20000000200 */
[----:B------:R-:W-:Y:S02]  /*6530*/  IMAD R54, R54, c[0x0][0x1c0], RZ ;  /* 0x0000700036367a24 */ /* 0x000fe400078e02ff */
[----:B------:R-:W-:Y:S01]  /*6540*/  IMAD.MOV.U32 R53, RZ, RZ, c[0x0][0x22c] ;  /* 0x00008b00ff357624 */ /* 0x000fe200078e00ff */
[----:B------:R-:W4:Y:S01]  /*6550*/  LDSM.16.MT88.4 R28, [R0+0x6400] ;  /* 0x00640000001c783b */ /* 0x000f220000004200 */
[----:B------:R-:W-:Y:S02]  /*6560*/  IMAD R54, R54, 0x18, RZ ;  /* 0x0000001836367824 */ /* 0x000fe400078e02ff */
[----:B------:R-:W-:Y:S01]  /*6570*/  IMAD R53, R53, c[0x0][0x1c0], RZ ;  /* 0x0000700035357a24 */ /* 0x000fe200078e02ff */
[----:B------:R-:W1:Y:S03]  /*6580*/  LDSM.16.M88.4 R32, [R157] ;  /* 0x000000009d20783b */ /* 0x000e660000000200 */
[----:B------:R-:W-:Y:S01]  /*6590*/  IMAD.SHL.U32 R53, R53, 0x20, RZ ;  /* 0x0000002035357824 */ /* 0x000fe200078e00ff */
        /* <DEDUP_REMOVED lines=53> */
[----:B------:R-:W-:Y:S03]  /*68f0*/  IMAD.U32 R45, RZ, RZ, UR17 ;  /* 0x00000011ff2d7e24 */ /* 0x000fe6000f8e00ff */
[----:B------:R-:W-:Y:S03]  /*6900*/  IMAD.U32 R47, RZ, RZ, UR14 ;  /* 0x0000000eff2f7e24 */ /* 0x000fe6000f8e00ff */
        /* <DEDUP_REMOVED lines=8> */
[----:B------:R-:W-:Y:S03]  /*6990*/  @UP5 UIADD3 UR10, UP4, UR10, -0x200, URZ ;  /* 0xfffffe000a0a5890 */ /* 0x000fe6000ff9e03f */
[----:B------:R-:W-:Y:S01]  /*69a0*/  @P1 IADD3.X R21, R249, UR9, RZ, P2, !PT ;  /* 0x00000009f9151c10 */ /* 0x000fe200097fe4ff */
[----:B------:R-:W-:Y:S01]  /*69b0*/  @UP5 UIADD3.X UR9, UR9, -0x1, URZ, UP4, !UPT ;  /* 0xffffffff09095890 */ /* 0x000fe2000a7fe43f */
[----:B------:R-:W-:Y:S01]  /*69c0*/  LEA.HI.X.SX32 R188, R0, R57, 0x2, P0 ;  /* 0x0000003900bc7211 */ /* 0x000fe200000f16ff */
[----:B------:R-:W-:Y:S01]  /*69d0*/  IMAD.U32 R0, RZ, RZ, UR24 ;  /* 0x00000018ff007e24 */ /* 0x000fe2000f8e00ff */
[-C--:B------:R-:W-:Y:S01]  /*69e0*/  HMMA.16816.F32.BF16 R12, R32, R30.reuse, R12 ;  /* 0x0000001e200c723c */ /* 0x080fe2000004180c */
[----:B------:R1:W5:Y:S03]  /*69f0*/  @P1 LDG.E R233, [R20.64] ;  /* 0x0000000614e91981 */ /* 0x000366000c1e1900 */
[----:B------:R-:W-:Y:S01]  /*6a00*/  MOV R29, UR20 ;  /* 0x00000014001d7c02 */ /* 0x000fe20008000f00 */
        /* <DEDUP_REMOVED lines=18> */
[-C--:B------:R-:W-:Y:S02]  /*6b30*/  LEA R38, P1, R38, R20.reuse, 0x2 ;  /* 0x0000001426267211 */ /* 0x080fe400078210ff */
[-C--:B------:R-:W-:Y:S02]  /*6b40*/  LEA R36, P0, R36, R20.reuse, 0x2 ;  /* 0x0000001424247211 */ /* 0x080fe400078010ff */
[-C--:B------:R-:W-:Y:S02]  /*6b50*/  LEA R32, P5, R32, R20.reuse, 0x2 ;  /* 0x0000001420207211 */ /* 0x080fe400078a10ff */
[-C--:B------:R-:W-:Y:S02]  /*6b60*/  LEA.HI.X.SX32 R41, R22, R21.reuse, 0x2, P2 ;  /* 0x0000001516297211 */ /* 0x080fe400010f16ff */
[-C--:B------:R-:W-:Y:S02]  /*6b70*/  LEA R26, P2, R26, R20.reuse, 0x2 ;  /* 0x000000141a1a7211 */ /* 0x080fe400078410ff */
[-C--:B------:R-:W-:Y:S02]  /*6b80*/  LEA.HI.X.SX32 R35, R29, R21.reuse, 0x2, P6 ;  /* 0x000000151d237211 */ /* 0x080fe400030f16ff */
[-C--:B------:R-:W-:Y:S02]  /*6b90*/  LEA R50, P6, R58, R20.reuse, 0x2 ;  /* 0x000000143a327211 */ /* 0x080fe400078c10ff */
[-C--:B------:R-:W-:Y:S02]  /*6ba0*/  LEA R42, P3, R42, R20.reuse, 0x2 ;  /* 0x000000142a2a7211 */ /* 0x080fe400078610ff */
[-C--:B------:R-:W-:Y:S02]  /*6bb0*/  LEA R30, P4, R30, R20.reuse, 0x2 ;  /* 0x000000141e1e7211 */ /* 0x080fe400078810ff */
[-C--:B------:R-:W-:Y:S02]  /*6bc0*/  LEA.HI.X.SX32 R39, R23, R21.reuse, 0x2, P1 ;  /* 0x0000001517277211 */ /* 0x080fe400008f16ff */
[-C--:B------:R-:W-:Y:S02]  /*6bd0*/  LEA R24, P1, R24, R20.reuse, 0x2 ;  /* 0x0000001418187211 */ /* 0x080fe400078210ff */
[-C--:B------:R-:W-:Y:S02]  /*6be0*/  LEA.HI.X.SX32 R37, R27, R21.reuse, 0x2, P0 ;  /* 0x000000151b257211 */ /* 0x080fe400000f16ff */
[-C--:B------:R-:W-:Y:S02]  /*6bf0*/  LEA.HI.X.SX32 R33, R31, R21.reuse, 0x2, P5 ;  /* 0x000000151f217211 */ /* 0x080fe400028f16ff */
[-C--:B------:R-:W-:Y:S02]  /*6c00*/  LEA R48, P5, R55, R20.reuse, 0x2 ;  /* 0x0000001437307211 */ /* 0x080fe400078a10ff */
[-C--:B------:R-:W-:Y:S02]  /*6c10*/  LEA.HI.X.SX32 R27, R51, R21.reuse, 0x2, P2 ;  /* 0x00000015331b7211 */ /* 0x080fe400010f16ff */
[-C--:B------:R-:W-:Y:S02]  /*6c20*/  LEA.HI.X.SX32 R51, R58, R21.reuse, 0x2, P6 ;  /* 0x000000153a337211 */ /* 0x080fe400030f16ff */
[-C--:B------:R-:W-:Y:S02]  /*6c30*/  LEA.HI.X.SX32 R43, R0, R21.reuse, 0x2, P3 ;  /* 0x00000015002b7211 */ /* 0x080fe400018f16ff */
[-C--:B------:R-:W-:Y:S01]  /*6c40*/  LEA R28, P3, R28, R20.reuse, 0x2 ;  /* 0x000000141c1c7211 */ /* 0x080fe200078610ff */
[----:B------:R-:W-:Y:S01]  /*6c50*/  RED.E.ADD.F32.FTZ.RN.STRONG.GPU [R50.64], R5 ;  /* 0x000000053200798e */ /* 0x000fe2000c10e786 */
[-C--:B------:R-:W-:Y:S02]  /*6c60*/  LEA R22, P0, R25, R20.reuse, 0x2 ;  /* 0x0000001419167211 */ /* 0x080fe400078010ff */
[-C--:B------:R-:W-:Y:S02]  /*6c70*/  LEA.HI.X.SX32 R31, R44, R21.reuse, 0x2, P4 ;  /* 0x000000152c1f7211 */ /* 0x080fe400020f16ff */
[CC--:B------:R-:W-:Y:S02]  /*6c80*/  LEA R46, P4, R54.reuse, R20.reuse, 0x2 ;  /* 0x00000014362e7211 */ /* 0x0c0fe400078810ff */
[-C--:B------:R-:W-:Y:S02]  /*6c90*/  LEA.HI.X.SX32 R25, R49, R21.reuse, 0x2, P1 ;  /* 0x0000001531197211 */ /* 0x080fe400008f16ff */
[-C--:B------:R-:W-:Y:S02]  /*6ca0*/  LEA.HI.X.SX32 R49, R55, R21.reuse, 0x2, P5 ;  /* 0x0000001537317211 */ /* 0x080fe400028f16ff */
[-C--:B------:R-:W-:Y:S02]  /*6cb0*/  LEA.HI.X.SX32 R29, R45, R21.reuse, 0x2, P3 ;  /* 0x000000152d1d7211 */ /* 0x080fe400018f16ff */
[----:B------:R-:W-:Y:S01]  /*6cc0*/  LEA R44, P3, R53, R20, 0x2 ;  /* 0x00000014352c7211 */ /* 0x000fe200078610ff */
[----:B------:R-:W-:Y:S01]  /*6cd0*/  RED.E.ADD.F32.FTZ.RN.STRONG.GPU [R48.64], R6 ;  /* 0x000000063000798e */ /* 0x000fe2000c10e786 */
[-C--:B------:R-:W-:Y:S02]  /*6ce0*/  LEA.HI.X.SX32 R23, R47, R21.reuse, 0x2, P0 ;  /* 0x000000152f177211 */ /* 0x080fe400000f16ff */
[-C--:B------:R-:W-:Y:S02]  /*6cf0*/  LEA.HI.X.SX32 R47, R54, R21.reuse, 0x2, P4 ;  /* 0x00000015362f7211 */ /* 0x080fe400020f16ff */
[----:B------:R-:W-:Y:S02]  /*6d00*/  LEA.HI.X.SX32 R45, R53, R21, 0x2, P3 ;  /* 0x00000015352d7211 */ /* 0x000fe400018f16ff */
[----:B------:R-:W-:Y:S01]  /*6d10*/  PLOP3.LUT P0, PT, PT, PT, UP1, 0x80, 0x0 ;  /* 0x000000000000781c */ /* 0x000fe20003f0f018 */
[----:B------:R-:W-:Y:S01]  /*6d20*/  RED.E.ADD.F32.FTZ.RN.STRONG.GPU [R46.64], R7 ;  /* 0x000000072e00798e */ /* 0x000fe2000c10e786 */
        /* <DEDUP_REMOVED lines=9> */
[----:B------:R-:W-:Y:S04]  /*6dc0*/  RED.E.ADD.F32.FTZ.RN.STRONG.GPU [R38.64], R11 ;  /* 0x0000000b2600798e */ /* 0x000fe8000c10e786 */
[----:B------:R-:W-:Y:S04]  /*6dd0*/  RED.E.ADD.F32.FTZ.RN.STRONG.GPU [R36.64], R16 ;  /* 0x000000102400798e */ /* 0x000fe8000c10e786 */
[----:B------:R-:W-:Y:S04]  /*6de0*/  RED.E.ADD.F32.FTZ.RN.STRONG.GPU [R34.64], R17 ;  /* 0x000000112200798e */ /* 0x000fe8000c10e786 */
[----:B------:R-:W-:Y:S04]  /*6df0*/  RED.E.ADD.F32.FTZ.RN.STRONG.GPU [R32.64], R18 ;  /* 0x000000122000798e */ /* 0x000fe8000c10e786 */
[----:B------:R-:W-:Y:S04]  /*6e00*/  RED.E.ADD.F32.FTZ.RN.STRONG.GPU [R30.64], R19 ;  /* 0x000000131e00798e */ /* 0x000fe8000c10e786 */
[----:B------:R-:W-:Y:S04]  /*6e10*/  RED.E.ADD.F32.FTZ.RN.STRONG.GPU [R28.64], R12 ;  /* 0x0000000c1c00798e */ /* 0x000fe8000c10e786 */
[----:B------:R-:W-:Y:S04]  /*6e20*/  LDSM.16.MT88.4 R4, [R2+0x8000] ;  /* 0x008000000204783b */ /* 0x000fe80000004200 */
[----:B------:R-:W1:Y:S04]  /*6e30*/  LDSM.16.MT88.4 R8, [R3] ;  /* 0x000000000308783b */ /* 0x000e680000004200 */
[----:B------:R-:W-:Y:S04]  /*6e40*/  RED.E.ADD.F32.FTZ.RN.STRONG.GPU [R26.64], R13 ;  /* 0x0000000d1a00798e */ /* 0x000fe8000c10e786 */
[----:B------:R-:W-:Y:S04]  /*6e50*/  RED.E.ADD.F32.FTZ.RN.STRONG.GPU [R24.64], R14 ;  /* 0x0000000e1800798e */ /* 0x000fe8000c10e786 */
[----:B------:R-:W-:Y:S04]  /*6e60*/  RED.E.ADD.F32.FTZ.RN.STRONG.GPU [R22.64], R15 ;  /* 0x0000000f1600798e */ /* 0x000fe8000c10e786 */
        /* <DEDUP_REMOVED lines=56> */
[----:B------:R-:W-:Y:S02]  /*71f0*/  @!UPT UIADD3 URZ, URZ, URZ, URZ ;  /* 0x0000003f3f3ff290 */ /* 0x000fe4000fffe03f */
[----:B------:R-:W2:Y:S04]  /*7200*/  LDL R54, [R1+0x8] ;  /* 0x0000080001367983 */ /* 0x000ea80000100800 */
[----:B------:R-:W3:Y:S01]  /*7210*/  LDL R53, [R1+0xc] ;  /* 0x00000c0001357983 */ /* 0x000ee20000100800 */
        /* <DEDUP_REMOVED lines=30> */
[----:B------:R-:W-:Y:S01]  /*7400*/  F2FP.BF16.PACK_AB R78, R79, R78 ;  /* 0x0000004e4f4e723e */ /* 0x000fe200000010ff */
[----:B------:R-:W-:Y:S01]  /*7410*/  FMUL.FTZ R0, R95, c[0x0][0x2e0] ;  /* 0x0000b8005f007a20 */ /* 0x000fe20000410000 */
[----:B------:R-:W-:Y:S01]  /*7420*/  F2FP.BF16.PACK_AB R3, R3, R92 ;  /* 0x0000005c0303723e */ /* 0x000fe200000010ff */
[----:B------:R-:W-:Y:S01]  /*7430*/  ULDC.64 UR10, c[0x0][0x3a0] ;  /* 0x0000e800000a7ab9 */ /* 0x000fe20000000a00 */
[----:B------:R-:W-:-:S02]  /*7440*/  PLOP3.LUT P0, PT, PT, PT, UP0, 0x80, 0x0 ;  /* 0x000000000000781c */ /* 0x000fc40003f0f008 */
[----:B------:R-:W-:Y:S01]  /*7450*/  F2FP.BF16.PACK_AB R0, R0, R94 ;  /* 0x0000005e0000723e */ /* 0x000fe200000010ff */
[----:B------:R-:W-:-:S04]  /*7460*/  @UP0 UIADD3 UR5, UR25, UR34, URZ ;  /* 0x0000002219050290 */ /* 0x000fc8000fffe03f */
[----:B------:R-:W-:-:S04]  /*7470*/  @UP0 UIMAD.WIDE.U32 UR8, UR5, UR10, URZ ;  /* 0x0000000a050802a5 */ /* 0x000fc8000f8e003f */
[----:B------:R-:W-:-:S03]  /*7480*/  @UP0 UIMAD UR30, UR5, UR11, UR9 ;  /* 0x0000000b051e02a4 */ /* 0x000fc6000f8e0209 */
[----:B------:R-:W-:Y:S01]  /*7490*/  @UP0 UMOV UR27, UR8 ;  /* 0x00000008001b0c82 */ /* 0x000fe20008000000 */
[----:B--2---:R1:W-:Y:S04]  /*74a0*/  STS [R54], R9 ;  /* 0x0000000936007388 */ /* 0x0043e80000000800 */
[----:B------:R1:W-:Y:S04]  /*74b0*/  STS [R54+0x200], R8 ;  /* 0x0002000836007388 */ /* 0x0003e80000000800 */
[----:B---3--:R1:W-:Y:S04]  /*74c0*/  STS [R53], R5 ;  /* 0x0000000535007388 */ /* 0x0083e80000000800 */
        /* <DEDUP_REMOVED lines=27> */
.L_x_56:
        /* <DEDUP_REMOVED lines=19> */
.L_x_57:
[----:B------:R-:W-:Y:S01]  /*77b0*/  BAR.SYNC.DEFER_BLOCKING 0x0 ;  /* 0x0000000000007b1d */ /* 0x000fe20000010000 */
[----:B------:R-:W-:Y:S01]  /*77c0*/  USHF.L.U32 UR5, UR26, 0x7, URZ ;  /* 0x000000071a057899 */ /* 0x000fe2000800063f */
[--C-:B-1----:R-:W-:Y:S01]  /*77d0*/  SHF.R.S32.HI R5, RZ, 0x1f, R214.reuse ;  /* 0x0000001fff057819 */ /* 0x102fe200000114d6 */
[----:B------:R-:W-:Y:S01]  /*77e0*/  IMAD.MOV.U32 R4, RZ, RZ, R214 ;  /* 0x000000ffff047224 */ /* 0x000fe200078e00d6 */
[----:B------:R-:W-:Y:S01]  /*77f0*/  UIMAD UR4, UR26, -0x80, UR4 ;  /* 0xffffff801a0478a4 */ /* 0x000fe2000f8e0204 */
[----:B------:R-:W-:Y:S01]  /*7800*/  ISETP.GE.AND P1, PT, R214, c[0x0][0x220], PT ;  /* 0x00008800d6007a0c */ /* 0x000fe20003f26270 */
[----:B------:R-:W-:Y:S01]  /*7810*/  USHF.R.S32.HI UR8, URZ, 0x1f, UR5 ;  /* 0x0000001f3f087899 */ /* 0x000fe20008011405 */
[----:B------:R-:W-:Y:S01]  /*7820*/  IMAD.U32 R12, RZ, RZ, UR5 ;  /* 0x00000005ff0c7e24 */ /* 0x000fe2000f8e00ff */
[----:B------:R-:W-:Y:S01]  /*7830*/  ULDC.64 UR28, c[0x0][0x3a0] ;  /* 0x0000e800001c7ab9 */ /* 0x000fe20000000a00 */
[----:B------:R-:W-:Y:S01]  /*7840*/  BSSY B0, `(.L_x_58) ;  /* 0x000001e000007945 */ /* 0x000fe20003800000 */
[----:B------:R-:W-:Y:S01]  /*7850*/  UIMAD UR11, UR8, UR28, URZ ;  /* 0x0000001c080b72a4 */ /* 0x000fe2000f8e023f */
[----:B------:R-:W-:Y:S01]  /*7860*/  IMAD.WIDE.U32 R6, R12, c[0x0][0x3a0], R4 ;  /* 0x0000e8000c067a25 */ /* 0x000fe200078e0004 */
[----:B------:R-:W-:Y:S01]  /*7870*/  USHF.R.S32.HI UR12, URZ, 0x1f, UR50 ;  /* 0x0000001f3f0c7899 */ /* 0x000fe20008011432 */
[----:B------:R-:W-:Y:S01]  /*7880*/  ISETP.GE.OR P2, PT, R247, UR4, P1 ;  /* 0x00000004f7007c0c */ /* 0x000fe20008f46670 */
[----:B------:R-:W-:Y:S01]  /*7890*/  UIMAD UR11, UR5, UR29, UR11 ;  /* 0x0000001d050b72a4 */ /* 0x000fe2000f8e020b */
[----:B------:R-:W-:-:S02]  /*78a0*/  SHF.R.S32.HI R13, RZ, 0x1f, R247 ;  /* 0x0000001fff0d7819 */ /* 0x000fc400000114f7 */
[----:B------:R-:W-:Y:S01]  /*78b0*/  IADD3 R6, P0, R6, UR27, RZ ;  /* 0x0000001b06067c10 */ /* 0x000fe2000ff1e0ff */
[----:B------:R-:W-:Y:S02]  /*78c0*/  ULDC.64 UR28, c[0x0][0x3b8] ;  /* 0x0000ee00001c7ab9 */ /* 0x000fe40000000a00 */
[----:B------:R-:W-:Y:S01]  /*78d0*/  IMAD.U32 R0, RZ, RZ, UR11 ;  /* 0x0000000bff007e24 */ /* 0x000fe2000f8e00ff */
[----:B------:R-:W-:Y:S01]  /*78e0*/  UIMAD UR11, UR12, UR28, URZ ;  /* 0x0000001c0c0b72a4 */ /* 0x000fe2000f8e023f */
[----:B------:R1:W2:Y:S03]  /*78f0*/  LDS.128 R16, [R52+0x7000] ;  /* 0x0070000034107984 */ /* 0x0002a60000000c00 */
[----:B------:R-:W-:Y:S01]  /*7900*/  IADD3.X R7, R7, UR30, R0, P0, !PT ;  /* 0x0000001e07077c10 */ /* 0x000fe200087fe400 */
[----:B------:R-:W-:Y:S01]  /*7910*/  IMAD.U32 R0, RZ, RZ, UR50 ;  /* 0x00000032ff007e24 */ /* 0x000fe2000f8e00ff */
[----:B------:R-:W-:Y:S01]  /*7920*/  UIMAD UR11, UR50, UR29, UR11 ;  /* 0x0000001d320b72a4 */ /* 0x000fe2000f8e020b */
[----:B------:R1:W3:Y:S02]  /*7930*/  LDS.128 R20, [R52+0x8000] ;  /* 0x0080000034147984 */ /* 0x0002e40000000c00 */
[----:B------:R-:W-:-:S02]  /*7940*/  IMAD.WIDE.U32 R6, R0, c[0x0][0x3b8], R6 ;  /* 0x0000ee0000067a25 */ /* 0x000fc400078e0006 */
[----:B------:R1:W4:Y:S03]  /*7950*/  LDS.128 R24, [R52+0x9000] ;  /* 0x0090000034187984 */ /* 0x0003260000000c00 */
[----:B------:R-:W-:Y:S01]  /*7960*/  IADD3 R3, R7, UR11, RZ ;  /* 0x0000000b07037c10 */ /* 0x000fe2000fffe0ff */
[----:B------:R-:W-:Y:S05]  /*7970*/  @P2 BRA `(.L_x_59) ;  /* 0x000000a000002947 */ /* 0x000fea0003800000 */
[----:B-1----:R-:W1:Y:S01]  /*7980*/  LDS.128 R52, [R52+0x6000] ;  /* 0x0060000034347984 */ /* 0x002e620000000c00 */
        /* <DEDUP_REMOVED lines=9> */
.L_x_59:
[----:B------:R-:W-:Y:S05]  /*7a20*/  BSYNC B0 ;  /* 0x0000000000007941 */ /* 0x000fea0003800000 */
.L_x_58:
[----:B------:R-:W-:Y:S01]  /*7a30*/  IADD3 R0, R247, 0x40, RZ ;  /* 0x00000040f7007810 */ /* 0x000fe20007ffe0ff */
[----:B------:R-:W-:Y:S03]  /*7a40*/  BSSY B0, `(.L_x_60) ;  /* 0x000000d000007945 */ /* 0x000fe60003800000 */
[----:B------:R-:W-:-:S13]  /*7a50*/  ISETP.GE.OR P1, PT, R0, UR4, P1 ;  /* 0x0000000400007c0c */ /* 0x000fda0008f26670 */
[----:B------:R-:W-:Y:S05]  /*7a60*/  @P1 BRA `(.L_x_61) ;  /* 0x000000a000001947 */ /* 0x000fea0003800000 */
[----:B------:R-:W-:-:S04]  /*7a70*/  IADD3 R0, P0, R247, 0x40, RZ ;  /* 0x00000040f7007810 */ /* 0x000fc80007f1e0ff */
        /* <DEDUP_REMOVED lines=8> */
[----:B--2---:R1:W-:Y:S02]  /*7b00*/  STG.E.128 [R6.64], R16 ;  /* 0x0000001006007986 */ /* 0x0043e4000c101d06 */
.L_x_61:
[----:B------:R-:W-:Y:S05]  /*7b10*/  BSYNC B0 ;  /* 0x0000000000007941 */ /* 0x000fea0003800000 */
.L_x_60:
        /* <DEDUP_REMOVED lines=25> */
.L_x_63:
[----:B------:R-:W-:Y:S05]  /*7cb0*/  BSYNC B0 ;  /* 0x0000000000007941 */ /* 0x000fea0003800000 */
.L_x_62:
        /* <DEDUP_REMOVED lines=12> */
.L_x_36:
        /* <DEDUP_REMOVED lines=21> */
.L_x_65:
        /* <DEDUP_REMOVED lines=19> */
.L_x_66:
[----:B------:R-:W-:Y:S01]  /*8000*/  USHF.L.U32 UR5, UR26, 0x7, URZ ;  /* 0x000000071a057899 */ /* 0x000fe2000800063f */
[----:B------:R-:W-:Y:S01]  /*8010*/  ISETP.GE.AND P1, PT, R214, c[0x0][0x220], PT ;  /* 0x00008800d6007a0c */ /* 0x000fe20003f26270 */
[----:B------:R-:W-:Y:S01]  /*8020*/  ULDC.64 UR28, c[0x0][0x3a0] ;  /* 0x0000e800001c7ab9 */ /* 0x000fe20000000a00 */
[----:B------:R-:W-:Y:S01]  /*8030*/  BSSY B0, `(.L_x_67) ;  /* 0x000001e000007945 */ /* 0x000fe20003800000 */
[----:B------:R-:W-:Y:S01]  /*8040*/  USHF.R.S32.HI UR8, URZ, 0x1f, UR5 ;  /* 0x0000001f3f087899 */ /* 0x000fe20008011405 */
[----:B------:R-:W-:Y:S01]  /*8050*/  SHF.R.S32.HI R11, RZ, 0x1f, R247 ;  /* 0x0000001fff0b7819 */ /* 0x000fe200000114f7 */
[----:B------:R-:W-:Y:S01]  /*8060*/  IMAD.U32 R10, RZ, RZ, UR5 ;  /* 0x00000005ff0a7e24 */ /* 0x000fe2000f8e00ff */
[----:B------:R-:W-:Y:S02]  /*8070*/  UIMAD UR4, UR26, -0x80, UR4 ;  /* 0xffffff801a0478a4 */ /* 0x000fe4000f8e0204 */
[----:B------:R-:W-:Y:S01]  /*8080*/  UIMAD UR11, UR8, UR28, URZ ;  /* 0x0000001c080b72a4 */ /* 0x000fe2000f8e023f */
[----:B------:R-:W-:Y:S01]  /*8090*/  IMAD.WIDE.U32 R4, R10, c[0x0][0x3a0], R214 ;  /* 0x0000e8000a047a25 */ /* 0x000fe200078e00d6 */
[----:B------:R-:W-:-:S02]  /*80a0*/  USHF.R.S32.HI UR12, URZ, 0x1f, UR50 ;  /* 0x0000001f3f0c7899 */ /* 0x000fc40008011432 */
[----:B------:R-:W-:Y:S01]  /*80b0*/  UIMAD UR11, UR5, UR29, UR11 ;  /* 0x0000001d050b72a4 */ /* 0x000fe2000f8e020b */
[----:B------:R-:W-:Y:S02]  /*80c0*/  ISETP.GE.OR P2, PT, R247, UR4, P1 ;  /* 0x00000004f7007c0c */ /* 0x000fe40008f46670 */
[----:B------:R-:W-:Y:S01]  /*80d0*/  IADD3 R4, P0, R4, UR27, RZ ;  /* 0x0000001b04047c10 */ /* 0x000fe2000ff1e0ff */
[----:B------:R-:W-:Y:S02]  /*80e0*/  ULDC.64 UR28, c[0x0][0x3b8] ;  /* 0x0000ee00001c7ab9 */ /* 0x000fe40000000a00 */
[----:B------:R-:W-:Y:S01]  /*80f0*/  IMAD.U32 R0, RZ, RZ, UR11 ;  /* 0x0000000bff007e24 */ /* 0x000fe2000f8e00ff */
[----:B------:R-:W-:-:S04]  /*8100*/  UIMAD UR11, UR12, UR28, URZ ;  /* 0x0000001c0c0b72a4 */ /* 0x000fc8000f8e023f */
[----:B------:R-:W-:Y:S01]  /*8110*/  IADD3.X R5, R5, UR30, R0, P0, !PT ;  /* 0x0000001e05057c10 */ /* 0x000fe200087fe400 */
[----:B------:R-:W-:Y:S01]  /*8120*/  IMAD.U32 R0, RZ, RZ, UR50 ;  /* 0x00000032ff007e24 */ /* 0x000fe2000f8e00ff */
[----:B------:R-:W-:-:S03]  /*8130*/  UIMAD UR11, UR50, UR29, UR11 ;  /* 0x0000001d320b72a4 */ /* 0x000fc6000f8e020b */
[----:B------:R-:W-:-:S05]  /*8140*/  IMAD.WIDE.U32 R4, R0, c[0x0][0x3b8], R4 ;  /* 0x0000ee0000047a25 */ /* 0x000fca00078e0004 */
[----:B------:R-:W-:Y:S01]  /*8150*/  IADD3 R3, R5, UR11, RZ ;  /* 0x0000000b05037c10 */ /* 0x000fe2000fffe0ff */
        /* <DEDUP_REMOVED lines=11> */
.L_x_68:
[----:B------:R-:W-:Y:S05]  /*8210*/  BSYNC B0 ;  /* 0x0000000000007941 */ /* 0x000fea0003800000 */
.L_x_67:
[----:B------:R-:W-:Y:S01]  /*8220*/  IADD3 R0, R247, 0x40, RZ ;  /* 0x00000040f7007810 */ /* 0x000fe20007ffe0ff */
[----:B------:R-:W-:Y:S03]  /*8230*/  BSSY B0, `(.L_x_69) ;  /* 0x000000e000007945 */ /* 0x000fe60003800000 */
[----:B------:R-:W-:-:S13]  /*8240*/  ISETP.GE.OR P1, PT, R0, UR4, P1 ;  /* 0x0000000400007c0c */ /* 0x000fda0008f26670 */
        /* <DEDUP_REMOVED lines=12> */
.L_x_70:
[----:B------:R-:W-:Y:S05]  /*8310*/  BSYNC B0 ;  /* 0x0000000000007941 */ /* 0x000fea0003800000 */
.L_x_69:
[----:B------:R-:W-:Y:S01]  /*8320*/  ULDC.64 UR28, c[0x0][0x3a8] ;  /* 0x0000ea00001c7ab9 */ /* 0x000fe20000000a00 */
[----:B-1----:R-:W-:Y:S01]  /*8330*/  IMAD.WIDE.U32 R4, R10, c[0x0][0x3a8], R214 ;  /* 0x0000ea000a047a25 */ /* 0x002fe200078e00d6 */
        /* <DEDUP_REMOVED lines=24> */
.L_x_72:
[----:B------:R-:W-:Y:S05]  /*84c0*/  BSYNC B0 ;  /* 0x0000000000007941 */ /* 0x000fea0003800000 */
.L_x_71:
        /* <DEDUP_REMOVED lines=12> */
.L_x_64:
[----:B------:R-:W-:Y:S05]  /*8590*/  BSYNC B1 ;  /* 0x0000000000017941 */ /* 0x000fea0003800000 */
.L_x_31:
        /* <DEDUP_REMOVED lines=11> */
.L_x_73:
[----:B------:R-:W-:Y:S05]  /*8650*/  EXIT ;  /* 0x000000000000794d */ /* 0x000fea0003800000 */
.L_x_75:
        /* <DEDUP_REMOVED lines=10> */
.L_x_1325:


//--------------------- .text._ZN5flash44flash_bwd_dq_dk_dv_loop_seqk_parallel_kernelI23Flash_bwd_kernel_traitsILi32ELi128ELi128ELi8ELi4ELi4ELi4ELb1ELb0EN7cutlass10bfloat16_tE19Flash_kernel_traitsILi32ELi128ELi128ELi8ES3_EELb0ELb0ELb1ELb0ELb0ELb0ELb0EEEvNS_16Flash_bwd_paramsE --------------------------
	.section	.text._ZN5flash44flash_bwd_dq_dk_dv_loop_seqk_parallel_kernelI23Flash_bwd_kernel_traitsILi32ELi128ELi128ELi8ELi4ELi4ELi4ELb1ELb0EN7cutlass10bfloat16_tE19Flash_kernel_traitsILi32ELi128ELi128ELi8ES3_EELb0ELb0ELb1ELb0ELb0ELb0ELb0EEEvNS_16Flash_bwd_paramsE,"ax",@progbits
	.sectioninfo	@"SHI_REGISTERS=255"
	.align	128
        .global         _ZN5flash44flash_bwd_dq_dk_dv_loop_seqk_parallel_kernelI23Flash_bwd_kernel_traitsILi32ELi128ELi128ELi8ELi4ELi4ELi4ELb1ELb0EN7cutlass10bfloat16_tE19Flash_kernel_traitsILi32ELi128ELi128ELi8ES3_EELb0ELb0ELb1ELb0ELb0ELb0ELb0EEEvNS_16Flash_bwd_paramsE
        .type           _ZN5flash44flash_bwd_dq_dk_dv_loop_seqk_parallel_kernelI23Flash_bwd_kernel_traitsILi32ELi128ELi128ELi8ELi4ELi4ELi4ELb1ELb0EN7cutlass10bfloat16_tE19Flash_kernel_traitsILi32ELi128ELi128ELi8ES3_EELb0ELb0ELb1ELb0ELb0ELb0ELb0EEEvNS_16Flash_bwd_paramsE,@function
        .size           _ZN5flash44flash_bwd_dq_dk_dv_loop_seqk_parallel_kernelI23Flash_bwd_kernel_traitsILi32ELi128ELi128ELi8ELi4ELi4ELi4ELb1ELb0EN7cutlass10bfloat16_tE19Flash_kernel_traitsILi32ELi128ELi128ELi8ES3_EELb0ELb0ELb1ELb0ELb0ELb0ELb0EEEvNS_16Flash_bwd_paramsE,(.L_x_1326 - _ZN5flash44flash_bwd_dq_dk_dv_loop_seqk_parallel_kernelI23Flash_bwd_kernel_traitsILi32ELi128ELi128ELi8ELi4ELi4ELi4ELb1ELb0EN7cutlass10bfloat16_tE19Flash_kernel_traitsILi32ELi128ELi128ELi8ES3_EELb0ELb0ELb1ELb0ELb0ELb0ELb0EEEvNS_16Flash_bwd_paramsE)
        .other          _ZN5flash44flash_bwd_dq_dk_dv_loop_seqk_parallel_kernelI23Flash_bwd_kernel_traitsILi32ELi128ELi128ELi8ELi4ELi4ELi4ELb1ELb0EN7cutlass10bfloat16_tE19Flash_kernel_traitsILi32ELi128ELi128ELi8ES3_EELb0ELb0ELb1ELb0ELb0ELb0ELb0EEEvNS_16Flash_bwd_paramsE,@"STO_CUDA_ENTRY STV_DEFAULT"
_ZN5flash44flash_bwd_dq_dk_dv_loop_seqk_parallel_kernelI23Flash_bwd_kernel_traitsILi32ELi128ELi128ELi8ELi4ELi4ELi4ELb1ELb0EN7cutlass10bfloat16_tE19Flash_kernel_traitsILi32ELi128ELi128ELi8ES3_EELb0ELb0ELb1ELb0ELb0ELb0ELb0EEEvNS_16Flash_bwd_paramsE:
.text._ZN5flash44flash_bwd_dq_dk_dv_loop_seqk_parallel_kernelI23Flash_bwd_kernel_traitsILi32ELi128ELi128ELi8ELi4ELi4ELi4ELb1ELb0EN7cutlass10bfloat16_tE19Flash_kernel_traitsILi32ELi128ELi128ELi8ES3_EELb0ELb0ELb1ELb0ELb0ELb0ELb0EEEvNS_16Flash_bwd_paramsE:
        /* <DEDUP_REMOVED lines=22> */
[----:B------:R-:W-:Y:S02]  /*0160*/  ULDC UR56, c[0x0][0x1c0] ;  /* 0x0000700000387ab9 */ /* 0x000fe40000000800 */
[----:B------:R-:W-:Y:S02]  /*0170*/  ULDC UR11, c[0x0][0x1c0] ;  /* 0x00007000000b7ab9 */ /* 0x000fe40000000800 */
[----:B------:R-:W-:Y:S02]  /*0180*/  ULDC UR16, c[0x0][0x1c8] ;  /* 0x0000720000107ab9 */ /* 0x000fe40000000800 */
[----:B------:R-:W-:Y:S02]  /*0190*/  UIMAD.WIDE UR56, UR5, UR56, URZ ;  /* 0x00000038053872a5 */ /* 0x000fe4000f8e023f */
[----:B------:R-:W-:Y:S02]  /*01a0*/  UIMAD UR11, UR5, UR11, URZ ;  /* 0x0000000b050b72a4 */ /* 0x000fe4000f8e023f */
[----:B------:R-:W-:Y:S01]  /*01b0*/  ULDC.U8 UR9, c[0x0][0x328] ;  /* 0x0000ca0000097ab9 */ /* 0x000fe20000000000 */
[----:B-1----:R-:W-:Y:S01]  /*01c0*/  SHF.R.S32.HI R8, RZ, 0x1f, R19 ;  /* 0x0000001fff087819 */ /* 0x002fe20000011413 */
[----:B--2---:R-:W-:Y:S01]  /*01d0*/  UIMAD UR19, UR58, UR5, URZ ;  /* 0x000000053a1372a4 */ /* 0x004fe2000f8e023f */
[----:B------:R-:W-:Y:S01]  /*01e0*/  IMAD.SHL.U32 R248, R19, 0x2, RZ ;  /* 0x0000000213f87824 */ /* 0x000fe200078e00ff */
[----:B------:R-:W-:Y:S01]  /*01f0*/  ULOP3.LUT UR5, UR58, UR16, URZ, 0x3c, !UPT ;  /* 0x000000103a057292 */ /* 0x000fe2000f8e3c3f */
[CC--:B------:R-:W-:Y:S01]  /*0200*/  LEA.HI R5, R8.reuse, R19.reuse, RZ, 0x5 ;  /* 0x0000001308057211 */ /* 0x0c0fe200078f28ff */
[----:B------:R-:W-:Y:S01]  /*0210*/  USHF.R.S32.HI UR6, URZ, 0x1f, UR58 ;  /* 0x0000001f3f067899 */ /* 0x000fe2000801143a */
[CC--:B------:R-:W-:Y:S01]  /*0220*/  LEA.HI R9, R8.reuse, R19.reuse, RZ, 0x4 ;  /* 0x0000001308097211 */ /* 0x0c0fe200078f20ff */
[----:B------:R-:W-:Y:S01]  /*0230*/  UISETP.NE.AND UP5, UPT, UR9, URZ, UPT ;  /* 0x0000003f0900728c */ /* 0x000fe2000bfa5270 */
[----:B------:R-:W-:Y:S01]  /*0240*/  LOP3.LUT R0, R5, 0xffffffe0, RZ, 0xc0, !PT ;  /* 0xffffffe005007812 */ /* 0x000fe200078ec0ff */
[----:B---3--:R-:W-:Y:S01]  /*0250*/  USHF.L.U32 UR7, UR53, 0x7, URZ ;  /* 0x0000000735077899 */ /* 0x008fe2000800063f */
[----:B------:R-:W-:Y:S01]  /*0260*/  SHF.R.S32.HI R2, RZ, 0x4, R9 ;  /* 0x00000004ff027819 */ /* 0x000fe20000011409 */
[----:B------:R-:W-:Y:S01]  /*0270*/  ULDC UR14, c[0x0][0x214] ;  /* 0x00008500000e7ab9 */ /* 0x000fe20000000800 */
[CC--:B------:R-:W-:Y:S01]  /*0280*/  LEA.HI R6, R8.reuse, R19.reuse, RZ, 0x2 ;  /* 0x0000001308067211 */ /* 0x0c0fe200078f10ff */
[----:B------:R-:W-:Y:S01]  /*0290*/  IMAD.IADD R0, R19, 0x1, -R0 ;  /* 0x0000000113007824 */ /* 0x000fe200078e0a00 */
[----:B------:R-:W-:Y:S01]  /*02a0*/  LEA.HI R4, R9, R2, RZ, 0x1 ;  /* 0x0000000209047211 */ /* 0x000fe200078f08ff */
[----:B------:R-:W-:Y:S01]  /*02b0*/  ULDC UR8, c[0x0][0x1c0] ;  /* 0x0000700000087ab9 */ /* 0x000fe20000000800 */
[----:B------:R-:W-:Y:S01]  /*02c0*/  SHF.R.S32.HI R7, RZ, 0x2, R6 ;  /* 0x00000002ff077819 */ /* 0x000fe20000011406 */
[----:B------:R-:W-:Y:S01]  /*02d0*/  ULDC UR18, c[0x0][0x224] ;  /* 0x0000890000127ab9 */ /* 0x000fe20000000800 */
[----:B------:R-:W-:Y:S01]  /*02e0*/  SHF.R.S32.HI R3, RZ, 0x1f, R0 ;  /* 0x0000001fff037819 */ /* 0x000fe20000011400 */
[----:B------:R-:W-:Y:S01]  /*02f0*/  ULDC UR20, c[0x0][0x224] ;  /* 0x0000890000147ab9 */ /* 0x000fe20000000800 */
[----:B------:R-:W-:Y:S01]  /*0300*/  LEA.HI R20, R8, R19, RZ, 0x3 ;  /* 0x0000001308147211 */ /* 0x000fe200078f18ff */
[----:B------:R-:W-:Y:S01]  /*0310*/  ULDC UR17, c[0x0][0x1c0] ;  /* 0x0000700000117ab9 */ /* 0x000fe20000000800 */
[----:B------:R-:W-:Y:S01]  /*0320*/  LEA.HI R243, R3, R0, RZ, 0x2 ;  /* 0x0000000003f37211 */ /* 0x000fe200078f10ff */
[----:B------:R-:W-:Y:S01]  /*0330*/  IMAD.U32 R252, RZ, RZ, UR11 ;  /* 0x0000000bfffc7e24 */ /* 0x000fe2000f8e00ff */
[----:B------:R-:W-:Y:S01]  /*0340*/  LOP3.LUT R0, R4, 0xfffffffe, RZ, 0xc0, !PT ;  /* 0xfffffffe04007812 */ /* 0x000fe200078ec0ff */
[----:B------:R-:W-:Y:S01]  /*0350*/  ULDC.U8 UR10, c[0x0][0x3d0] ;  /* 0x0000f400000a7ab9 */ /* 0x000fe20000000000 */
[----:B------:R-:W-:Y:S01]  /*0360*/  SHF.R.S32.HI R3, RZ, 0x1f, R6 ;  /* 0x0000001fff037819 */ /* 0x000fe20000011406 */
[----:B------:R-:W-:Y:S01]  /*0370*/  ULDC.64 UR12, c[0x0][0x118] ;  /* 0x00004600000c7ab9 */ /* 0x000fe20000000a00 */
[----:B------:R-:W-:Y:S01]  /*0380*/  LOP3.LUT R248, R248, 0x6, RZ, 0xc0, !PT ;  /* 0x00000006f8f87812 */ /* 0x000fe200078ec0ff */
[----:B------:R-:W-:Y:S01]  /*0390*/  IMAD.IADD R15, R2, 0x1, -R0 ;  /* 0x00000001020f7824 */ /* 0x000fe200078e0a00 */
[--C-:B------:R-:W-:Y:S01]  /*03a0*/  SHF.R.S32.HI R2, RZ, 0x5, R5.reuse ;  /* 0x00000005ff027819 */ /* 0x100fe20000011405 */
[----:B------:R-:W-:Y:S01]  /*03b0*/  UISETP.NE.AND UP6, UPT, UR10, URZ, UPT ;  /* 0x0000003f0a00728c */ /* 0x000fe2000bfc5270 */
[----:B------:R-:W-:Y:S01]  /*03c0*/  SHF.R.S32.HI R0, RZ, 0x1f, R5 ;  /* 0x0000001fff007819 */ /* 0x000fe20000011405 */
[----:B------:R-:W-:Y:S01]  /*03d0*/  USHF.L.U32 UR36, UR11, 0x3, URZ ;  /* 0x000000030b247899 */ /* 0x000fe2000800063f */
[-C--:B------:R-:W-:Y:S01]  /*03e0*/  LEA.HI R5, R6, R7.reuse, RZ, 0x1 ;  /* 0x0000000706057211 */ /* 0x080fe200078f08ff */
[----:B------:R-:W-:Y:S01]  /*03f0*/  USHF.L.U32 UR35, UR11, 0x4, URZ ;  /* 0x000000040b237899 */ /* 0x000fe2000800063f */
[----:B------:R-:W-:Y:S01]  /*0400*/  LEA.HI R0, R0, R2, RZ, 0x2 ;  /* 0x0000000200007211 */ /* 0x000fe200078f10ff */
[----:B------:R-:W-:Y:S01]  /*0410*/  UIMAD UR34, UR11, 0x18, URZ ;  /* 0x000000180b2278a4 */ /* 0x000fe2000f8e023f */
[----:B------:R-:W-:Y:S01]  /*0420*/  LEA.HI R3, R3, R7, RZ, 0x3 ;  /* 0x0000000703037211 */ /* 0x000fe200078f18ff */
[----:B------:R-:W-:Y:S01]  /*0430*/  USHF.L.U32 UR33, UR11, 0x5, URZ ;  /* 0x000000050b217899 */ /* 0x000fe2000800063f */
[----:B------:R-:W-:Y:S01]  /*0440*/  LOP3.LUT R5, R5, 0x7fffffe, RZ, 0xc0, !PT ;  /* 0x07fffffe05057812 */ /* 0x000fe200078ec0ff */
[----:B------:R-:W-:Y:S01]  /*0450*/  UIMAD UR32, UR11, 0x28, URZ ;  /* 0x000000280b2078a4 */ /* 0x000fe2000f8e023f */
[----:B------:R-:W-:Y:S01]  /*0460*/  LOP3.LUT R0, R0, 0xfffffffc, RZ, 0xc0, !PT ;  /* 0xfffffffc00007812 */ /* 0x000fe200078ec0ff */
[----:B------:R-:W-:Y:S01]  /*0470*/  UIMAD UR31, UR11, 0x30, URZ ;  /* 0x000000300b1f78a4 */ /* 0x000fe2000f8e023f */
[----:B------:R-:W-:Y:S01]  /*0480*/  LOP3.LUT R4, R3, 0xfffffff8, RZ, 0xc0, !PT ;  /* 0xfffffff803047812 */ /* 0x000fe200078ec0ff */
[C---:B------:R-:W-:Y:S01]  /*0490*/  IMAD.IADD R3, R7.reuse, 0x1, -R5 ;  /* 0x0000000107037824 */ /* 0x040fe200078e0a05 */
[----:B------:R-:W-:Y:S01]  /*04a0*/  LEA.HI R5, R8, R19, RZ, 0x7 ;  /* 0x0000001308057211 */ /* 0x000fe200078f38ff */
[----:B------:R-:W-:Y:S01]  /*04b0*/  IMAD.IADD R16, R2, 0x1, -R0 ;  /* 0x0000000102107824 */ /* 0x000fe200078e0a00 */
[----:B------:R-:W-:Y:S01]  /*04c0*/  LOP3.LUT R0, R20, 0xfffffff8, RZ, 0xc0, !PT ;  /* 0xfffffff814007812 */ /* 0x000fe200078ec0ff */
[----:B------:R-:W-:Y:S01]  /*04d0*/  IMAD R247, R2, 0x8, R3 ;  /* 0x0000000802f77824 */ /* 0x000fe200078e0203 */
[----:B------:R-:W-:Y:S01]  /*04e0*/  SHF.R.S32.HI R3, RZ, 0x3, R20 ;  /* 0x00000003ff037819 */ /* 0x000fe20000011414 */
[----:B------:R-:W-:Y:S01]  /*04f0*/  IMAD.IADD R4, R7, 0x1, -R4 ;  /* 0x0000000107047824 */ /* 0x000fe200078e0a04 */
[----:B------:R-:W-:Y:S01]  /*0500*/  LOP3.LUT R2, R6, 0xfffffffc, RZ, 0xc0, !PT ;  /* 0xfffffffc06027812 */ /* 0x000fe200078ec0ff */
[----:B------:R-:W-:Y:S01]  /*0510*/  IMAD.IADD R7, R19, 0x1, -R0 ;  /* 0x0000000113077824 */ /* 0x000fe200078e0a00 */
[----:B------:R-:W-:Y:S01]  /*0520*/  SHF.R.S32.HI R11, RZ, 0x7, R5 ;  /* 0x00000007ff0b7819 */ /* 0x000fe20000011405 */
[----:B------:R-:W-:Y:S01]  /*0530*/  IMAD.SHL.U32 R0, R3, 0x40, RZ ;  /* 0x0000004003007824 */ /* 0x000fe200078e00ff */
[----:B------:R-:W-:Y:S01]  /*0540*/  LOP3.LUT P5, RZ, R4, 0x2, RZ, 0xc0, !PT ;  /* 0x0000000204ff7812 */ /* 0x000fe200078ac0ff */
[----:B------:R-:W-:Y:S01]  /*0550*/  IMAD.IADD R10, R19, 0x1, -R2 ;  /* 0x00000001130a7824 */ /* 0x000fe200078e0a02 */
[----:B------:R-:W-:Y:S01]  /*0560*/  LEA.HI R8, R7, R7, RZ, 0x1 ;  /* 0x0000000707087211 */ /* 0x000fe200078f08ff */
[----:B------:R-:W-:Y:S01]  /*0570*/  IMAD R248, R11, 0x40, R248 ;  /* 0x000000400bf87824 */ /* 0x000fe200078e02f8 */
[----:B------:R-:W-:Y:S01]  /*0580*/  LOP3.LUT R0, R0, 0xc0, RZ, 0xc0, !PT ;  /* 0x000000c000007812 */ /* 0x000fe200078ec0ff */
[----:B------:R-:W-:Y:S01]  /*0590*/  IMAD.SHL.U32 R238, R10, 0x8, RZ ;  /* 0x000000080aee7824 */ /* 0x000fe200078e00ff */
[----:B------:R-:W-:Y:S01]  /*05a0*/  LOP3.LUT R2, R9, 0xfffffff0, RZ, 0xc0, !PT ;  /* 0xfffffff009027812 */ /* 0x000fe200078ec0ff */
[----:B------:R-:W-:Y:S01]  /*05b0*/  UIMAD UR30, UR11, 0x38, URZ ;  /* 0x000000380b1e78a4 */ /* 0x000fe2000f8e023f */
[----:B------:R-:W-:Y:S01]  /*05c0*/  LOP3.LUT R3, R8, 0x3fffffe, RZ, 0xc0, !PT ;  /* 0x03fffffe08037812 */ /* 0x000fe200078ec0ff */
[----:B------:R-:W-:Y:S01]  /*05d0*/  USHF.L.U32 UR29, UR11, 0x6, URZ ;  /* 0x000000060b1d7899 */ /* 0x000fe2000800063f */
[----:B------:R-:W-:Y:S01]  /*05e0*/  SHF.R.U32.HI R6, RZ, 0x3, R0 ;  /* 0x00000003ff067819 */ /* 0x000fe20000011600 */
[----:B------:R-:W-:Y:S01]  /*05f0*/  UIMAD UR28, UR11, 0x48, URZ ;  /* 0x000000480b1c78a4 */ /* 0x000fe2000f8e023f */
[----:B------:R-:W-:Y:S01]  /*0600*/  LOP3.LUT R5, R0, 0x18, R238, 0xf8, !PT ;  /* 0x0000001800057812 */ /* 0x000fe200078ef8ee */
[----:B------:R-:W-:Y:S01]  /*0610*/  IMAD.IADD R0, R19, 0x1, -R2 ;  /* 0x0000000113007824 */ /* 0x000fe200078e0a02 */
[----:B------:R-:W-:Y:S01]  /*0620*/  LOP3.LUT P4, RZ, R4, 0x4, RZ, 0xc0, !PT ;  /* 0x0000000404ff7812 */ /* 0x000fe2000788c0ff */
[----:B------:R-:W-:Y:S01]  /*0630*/  IMAD.IADD R3, R7, 0x1, -R3 ;  /* 0x0000000107037824 */ /* 0x000fe200078e0a03 */
[----:B------:R-:W-:Y:S01]  /*0640*/  LOP3.LUT R5, R5, R6, RZ, 0x3c, !PT ;  /* 0x0000000605057212 */ /* 0x000fe200078e3cff */
[----:B------:R-:W-:Y:S01]  /*0650*/  IMAD R2, R11, 0x8, R15 ;  /* 0x000000080b027824 */ /* 0x000fe200078e020f */
[----:B------:R-:W-:Y:S01]  /*0660*/  SHF.R.S32.HI R9, RZ, 0x1f, R0 ;  /* 0x0000001fff097819 */ /* 0x000fe20000011400 */
[----:B------:R-:W-:Y:S01]  /*0670*/  UIMAD UR27, UR11, 0x50, URZ ;  /* 0x000000500b1b78a4 */ /* 0x000fe2000f8e023f */
[----:B------:R-:W-:Y:S01]  /*0680*/  SEL R185, R166, 0xffffffe0, !P5 ;  /* 0xffffffe0a6b97807 */ /* 0x000fe20006800000 */
[----:B------:R-:W-:Y:S01]  /*0690*/  IMAD R162, R2, 0x8, R3 ;  /* 0x0000000802a27824 */ /* 0x000fe200078e0203 */
[-C--:B------:R-:W-:Y:S01]  /*06a0*/  LEA.HI R2, R0, R0.reuse, RZ, 0x1 ;  /* 0x0000000000027211 */ /* 0x080fe200078f08ff */
[----:B------:R-:W-:Y:S01]  /*06b0*/  IMAD.U32 R3, RZ, RZ, UR4 ;  /* 0x00000004ff037e24 */ /* 0x000fe2000f8e00ff */
[----:B------:R-:W-:Y:S01]  /*06c0*/  LEA.HI R9, R9, R0, RZ, 0x3 ;  /* 0x0000000009097211 */ /* 0x000fe200078f18ff */
[----:B------:R-:W-:Y:S01]  /*06d0*/  IMAD.U32 R247, R247, 0x20, R5 ;  /* 0x00000020f7f77824 */ /* 0x000fe200078e0005 */
[----:B------:R-:W-:Y:S01]  /*06e0*/  LOP3.LUT R6, R2, 0x7fffffe, RZ, 0xc0, !PT ;  /* 0x07fffffe02067812 */ /* 0x000fe200078ec0ff */
[----:B------:R-:W-:Y:S01]  /*06f0*/  UIMAD UR4, UR53, UR8, UR58 ;  /* 0x00000008350472a4 */ /* 0x000fe2000f8e023a */
[----:B------:R1:W-:Y:S01]  /*0700*/  STL [R1+0x30], R3 ;  /* 0x0000300301007387 */ /* 0x0003e20000100800 */
[----:B------:R-:W-:Y:S01]  /*0710*/  LOP3.LUT R5, R9, 0xfffffff8, RZ, 0xc0, !PT ;  /* 0xfffffff809057812 */ /* 0x000fe200078ec0ff */
[----:B------:R-:W-:Y:S01]  /*0720*/  UIMAD.WIDE.U32 UR8, UR53, UR20, URZ ;  /* 0x00000014350872a5 */ /* 0x000fe2000f8e003f */
[----:B------:R-:W-:Y:S01]  /*0730*/  IMAD.IADD R14, R0, 0x1, -R6 ;  /* 0x00000001000e7824 */ /* 0x000fe200078e0a06 */
[----:B------:R-:W-:Y:S01]  /*0740*/  UIMAD UR4, UR4, UR18, URZ ;  /* 0x00000012040472a4 */ /* 0x000fe2000f8e023f */
[----:B------:R-:W-:Y:S01]  /*0750*/  IMAD.SHL.U32 R6, R10, 0x2, RZ ;  /* 0x000000020a067824 */ /* 0x000fe200078e00ff */
[----:B------:R-:W-:Y:S01]  /*0760*/  LEA.HI R10, R4, R4, RZ, 0x1 ;  /* 0x00000004040a7211 */ /* 0x000fe200078f08ff */
[----:B------:R-:W-:Y:S01]  /*0770*/  IMAD.IADD R17, R0, 0x1, -R5 ;  /* 0x0000000100117824 */ /* 0x000fe200078e0a05 */
[----:B------:R-:W-:Y:S01]  /*0780*/  UIMAD UR26, UR11, 0x58, URZ ;  /* 0x000000580b1a78a4 */ /* 0x000fe2000f8e023f */
[----:B------:R-:W-:Y:S01]  /*0790*/  IMAD R18, R11, 0x2000, R6 ;  /* 0x000020000b127824 */ /* 0x000fe200078e0206 */
[----:B------:R-:W-:-:S02]  /*07a0*/  UIMAD UR25, UR11, 0x60, URZ ;  /* 0x000000600b1978a4 */ /* 0x000fc4000f8e023f */
[----:B------:R-:W-:Y:S02]  /*07b0*/  UIMAD UR24, UR11, 0x68, URZ ;  /* 0x000000680b1878a4 */ /* 0x000fe4000f8e023f */
[----:B------:R-:W-:Y:S02]  /*07c0*/  UIMAD UR23, UR11, 0x70, URZ ;  /* 0x000000700b1778a4 */ /* 0x000fe4000f8e023f */
[----:B------:R-:W-:Y:S02]  /*07d0*/  UIMAD UR22, UR11, 0x78, URZ ;  /* 0x000000780b1678a4 */ /* 0x000fe4000f8e023f */
[----:B------:R-:W-:Y:S01]  /*07e0*/  UMOV UR61, 0xffffe000 ;  /* 0xffffe000003d7882 */ /* 0x000fe20000000000 */
[--C-:B-1----:R-:W-:Y:S02]  /*07f0*/  SHF.R.S32.HI R3, RZ, 0x1, R2.reuse ;  /* 0x00000001ff037819 */ /* 0x102fe40000011402 */
[----:B------:R-:W-:-:S04]  /*0800*/  SHF.R.S32.HI R2, RZ, 0x1f, R2 ;  /* 0x0000001fff027819 */ /* 0x000fc80000011402 */
[----:B------:R-:W-:Y:S02]  /*0810*/  LEA.HI R0, R2, R3, RZ, 0x2 ;  /* 0x0000000302007211 */ /* 0x000fe400078f10ff */
[----:B------:R-:W-:Y:S02]  /*0820*/  LOP3.LUT R2, R4, 0x1, RZ, 0xc0, !PT ;  /* 0x0000000104027812 */ /* 0x000fe400078ec0ff */
[----:B------:R-:W-:Y:S02]  /*0830*/  LOP3.LUT R0, R0, 0xfffffffc, RZ, 0xc0, !PT ;  /* 0xfffffffc00007812 */ /* 0x000fe400078ec0ff */
[----:B------:R-:W-:Y:S01]  /*0840*/  ISETP.NE.U32.AND P6, PT, R2, 0x1, PT ;  /* 0x000000010200780c */ /* 0x000fe20003fc5070 */
[----:B------:R-:W-:Y:S02]  /*0850*/  IMAD.SHL.U32 R2, R7, 0x40, RZ ;  /* 0x0000004007027824 */ /* 0x000fe400078e00ff */
[----:B------:R-:W-:Y:S01]  /*0860*/  IMAD.IADD R13, R3, 0x1, -R0 ;  /* 0x00000001030d7824 */ /* 0x000fe200078e0a00 */
[----:B------:R-:W-:Y:S01]  /*0870*/  SEL R184, R184, 0x10, !P6 ;  /* 0x00000010b8b87807 */ /* 0x000fe20007000000 */
[----:B------:R-:W-:Y:S01]  /*0880*/  IMAD.U32 R0, RZ, RZ, UR19 ;  /* 0x00000013ff007e24 */ /* 0x000fe2000f8e00ff */
[----:B------:R-:W-:Y:S01]  /*0890*/  LOP3.LUT R7, R2, 0x1c0, RZ, 0xc0, !PT ;  /* 0x000001c002077812 */ /* 0x000fe200078ec0ff */
[----:B------:R-:W-:Y:S01]  /*08a0*/  IMAD.SHL.U32 R3, R4, 0x40, RZ ;  /* 0x0000004004037824 */ /* 0x000fe200078e00ff */
[----:B------:R-:W-:-:S02]  /*08b0*/  LOP3.LUT R2, R10, 0x3fffffe, RZ, 0xc0, !PT ;  /* 0x03fffffe0a027812 */ /* 0x000fc400078ec0ff */
[----:B------:R1:W-:Y:S02]  /*08c0*/  STL [R1+0x10], R0 ;  /* 0x0000100001007387 */ /* 0x0003e40000100800 */
[----:B------:R-:W-:Y:S01]  /*08d0*/  LOP3.LUT R3, R3, 0x1c0, RZ, 0xc0, !PT ;  /* 0x000001c003037812 */ /* 0x000fe200078ec0ff */
[----:B------:R-:W-:Y:S01]  /*08e0*/  IMAD.IADD R12, R4, 0x1, -R2 ;  /* 0x00000001040c7824 */ /* 0x000fe200078e0a02 */
[----:B------:R-:W-:Y:S01]  /*08f0*/  SHF.R.S32.HI R4, RZ, 0x3, R9 ;  /* 0x00000003ff047819 */ /* 0x000fe20000011409 */
[----:B------:R-:W-:Y:S01]  /*0900*/  IMAD.SHL.U32 R2, R16, 0x400, RZ ;  /* 0x0000040010027824 */ /* 0x000fe200078e00ff */
[----:B------:R-:W-:Y:S01]  /*0910*/  LEA.HI R3, R3, R3, RZ, 0x1d ;  /* 0x0000000303037211 */ /* 0x000fe200078fe8ff */
[----:B------:R-:W-:Y:S02]  /*0920*/  IMAD.U32 R9, RZ, RZ, UR9 ;  /* 0x00000009ff097e24 */ /* 0x000fe4000f8e00ff */
[C---:B------:R-:W-:Y:S01]  /*0930*/  IMAD R14, R4.reuse, 0x8, R14 ;  /* 0x00000008040e7824 */ /* 0x040fe200078e020e */
[--C-:B------:R-:W-:Y:S01]  /*0940*/  IADD3 R18, R3, R18, R2.reuse ;  /* 0x0000001203127210 */ /* 0x100fe20007ffe002 */
[----:B------:R-:W-:-:S04]  /*0950*/  IMAD R163, R4, 0x200, R2 ;  /* 0x0000020004a37824 */ /* 0x000fc800078e0202 */
[----:B------:R-:W-:-:S04]  /*0960*/  IMAD.SHL.U32 R190, R18, 0x2, RZ ;  /* 0x0000000212be7824 */ /* 0x000fc800078e00ff */
[C---:B------:R-:W-:Y:S01]  /*0970*/  IMAD.IADD R188, R190.reuse, 0x1, R184 ;  /* 0x00000001bebc7824 */ /* 0x040fe200078e02b8 */
[C---:B------:R-:W-:Y:S01]  /*0980*/  IADD3 R183, R190.reuse, 0x40, RZ ;  /* 0x00000040beb77810 */ /* 0x040fe20007ffe0ff */
[C-C-:B------:R-:W-:Y:S01]  /*0990*/  IMAD.IADD R189, R190.reuse, 0x1, R185.reuse ;  /* 0x00000001bebd7824 */ /* 0x140fe200078e02b9 */
[----:B------:R-:W-:Y:S01]  /*09a0*/  @P4 IADD3 R183, R190, -0x40, RZ ;  /* 0xffffffc0beb74810 */ /* 0x000fe20007ffe0ff */
[----:B------:R-:W-:Y:S02]  /*09b0*/  IMAD.IADD R187, R188, 0x1, R185 ;  /* 0x00000001bcbb7824 */ /* 0x000fe400078e02b9 */
[----:B-1----:R-:W-:Y:S01]  /*09c0*/  IMAD.U32 R0, RZ, RZ, UR5 ;  /* 0x00000005ff007e24 */ /* 0x002fe2000f8e00ff */
[----:B------:R-:W-:Y:S01]  /*09d0*/  USHF.R.S32.HI UR5, URZ, 0x1f, UR20 ;  /* 0x0000001f3f057899 */ /* 0x000fe20008011414 */
[--C-:B------:R-:W-:Y:S02]  /*09e0*/  IMAD.IADD R184, R184, 0x1, R183.reuse ;  /* 0x00000001b8b87824 */ /* 0x100fe400078e02b7 */
[C---:B------:R-:W-:Y:S01]  /*09f0*/  IMAD.IADD R186, R185.reuse, 0x1, R183 ;  /* 0x00000001b9ba7824 */ /* 0x040fe200078e02b7 */
[----:B------:R1:W-:Y:S01]  /*0a00*/  STL [R1+0x2c], R0 ;  /* 0x00002c0001007387 */ /* 0x0003e20000100800 */
[----:B------:R-:W-:Y:S01]  /*0a10*/  UIMAD UR5, UR5, UR53, URZ ;  /* 0x00000035050572a4 */ /* 0x000fe2000f8e023f */
[----:B------:R-:W-:Y:S01]  /*0a20*/  IMAD.IADD R185, R185, 0x1, R184 ;  /* 0x00000001b9b97824 */ /* 0x000fe200078e02b8 */
[----:B-1----:R-:W-:-:S04]  /*0a30*/  SHF.R.S32.HI R0, RZ, 0x1, R8 ;  /* 0x00000001ff007819 */ /* 0x002fc80000011408 */
[C---:B------:R-:W-:Y:S01]  /*0a40*/  LOP3.LUT P0, RZ, R0.reuse, 0x2, RZ, 0xc0, !PT ;  /* 0x0000000200ff7812 */ /* 0x040fe2000780c0ff */
[----:B------:R-:W-:Y:S02]  /*0a50*/  IMAD.SHL.U32 R8, R0, 0x40, RZ ;  /* 0x0000004000087824 */ /* 0x000fe400078e00ff */
[----:B------:R-:W-:Y:S01]  /*0a60*/  IMAD.SHL.U32 R0, R16, 0x10, RZ ;  /* 0x0000001010007824 */ /* 0x000fe200078e00ff */
[----:B------:R-:W-:-:S04]  /*0a70*/  SEL R161, R166, 0xffffffe0, !P0 ;  /* 0xffffffe0a6a17807 */ /* 0x000fc80004000000 */
[----:B------:R-:W-:Y:S02]  /*0a80*/  LEA.HI.SX32 R243, R243, R0, 0x1e ;  /* 0x00000000f3f37211 */ /* 0x000fe400078ff2ff */
[----:B------:R-:W-:Y:S02]  /*0a90*/  LOP3.LUT R5, R7, 0x30, R0, 0xf8, !PT ;  /* 0x0000003007057812 */ /* 0x000fe400078ef800 */
[----:B------:R-:W-:Y:S01]  /*0aa0*/  LOP3.LUT R0, R8, 0xc0, RZ, 0xc0, !PT ;  /* 0x000000c008007812 */ /* 0x000fe200078ec0ff */
[----:B------:R-:W-:Y:S01]  /*0ab0*/  IMAD.U32 R8, RZ, RZ, UR8 ;  /* 0x00000008ff087e24 */ /* 0x000fe2000f8e00ff */
[--C-:B------:R-:W-:Y:S01]  /*0ac0*/  LOP3.LUT R3, R5, 0x8, R20.reuse, 0xf8, !PT ;  /* 0x0000000805037812 */ /* 0x100fe200078ef814 */
[----:B------:R-:W-:Y:S01]  /*0ad0*/  IMAD.U32 R5, RZ, RZ, UR6 ;  /* 0x00000006ff057e24 */ /* 0x000fe2000f8e00ff */
[----:B------:R-:W-:Y:S01]  /*0ae0*/  LOP3.LUT R4, R0, 0x8, R20, 0xf8, !PT ;  /* 0x0000000800047812 */ /* 0x000fe200078ef814 */
[----:B------:R-:W-:Y:S01]  /*0af0*/  USHF.R.S32.HI UR6, URZ, 0x1f, UR53 ;  /* 0x0000001f3f067899 */ /* 0x000fe20008011435 */
[----:B------:R-:W-:-:S02]  /*0b00*/  SHF.R.U32.HI R2, RZ, 0x3, R0 ;  /* 0x00000003ff027819 */ /* 0x000fc40000011600 */
[----:B------:R-:W-:Y:S02]  /*0b10*/  SHF.R.U32.HI R0, RZ, 0x3, R7 ;  /* 0x00000003ff007819 */ /* 0x000fe40000011607 */
[----:B------:R-:W-:Y:S01]  /*0b20*/  LOP3.LUT R4, R4, R2, RZ, 0x3c, !PT ;  /* 0x0000000204047212 */ /* 0x000fe200078e3cff */
[----:B------:R-:W-:Y:S01]  /*0b30*/  IMAD R2, R16, 0x200, R6 ;  /* 0x0000020010027824 */ /* 0x000fe200078e0206 */
[----:B------:R-:W-:Y:S01]  /*0b40*/  LOP3.LUT R5, R3, R0, RZ, 0x3c, !PT ;  /* 0x0000000003057212 */ /* 0x000fe200078e3cff */
[----:B------:R-:W-:Y:S01]  /*0b50*/  IMAD.U32 R0, RZ, RZ, UR7 ;  /* 0x00000007ff007e24 */ /* 0x000fe2000f8e00ff */
[----:B------:R-:W-:Y:S01]  /*0b60*/  USHF.R.S32.HI UR7, URZ, 0x1f, UR58 ;  /* 0x0000001f3f077899 */ /* 0x000fe2000801143a */
[----:B------:R-:W-:Y:S01]  /*0b70*/  IMAD.U32 R3, RZ, RZ, UR6 ;  /* 0x00000006ff037e24 */ /* 0x000fe2000f8e00ff */
[----:B------:R-:W-:Y:S01]  /*0b80*/  IADD3 R0, R243, -0x80, RZ ;  /* 0xffffff80f3007810 */ /* 0x000fe20007ffe0ff */
[----:B------:R-:W-:Y:S01]  /*0b90*/  IMAD R12, R12, 0x20, R2 ;  /* 0x000000200c0c7824 */ /* 0x000fe200078e0202 */
[----:B------:R-:W-:Y:S01]  /*0ba0*/  @!UP5 UIMAD UR6, UR53, UR17, UR58 ;  /* 0x000000113506d2a4 */ /* 0x000fe2000f8e023a */
[----:B------:R-:W-:Y:S01]  /*0bb0*/  IMAD.U32 R162, R162, 0x20, R4 ;  /* 0x00000020a2a27824 */ /* 0x000fe200078e0004 */
[----:B------:R-:W-:Y:S01]  /*0bc0*/  SHF.R.S32.HI R2, RZ, 0x1f, R0 ;  /* 0x0000001fff027819 */ /* 0x000fe20000011400 */
[----:B------:R-:W-:Y:S01]  /*0bd0*/  IMAD.U32 R3, RZ, RZ, UR7 ;  /* 0x00000007ff037e24 */ /* 0x000fe2000f8e00ff */
[----:B------:R-:W-:Y:S01]  /*0be0*/  @UP5 UIMAD UR7, UR53, UR14, URZ ;  /* 0x0000000e350752a4 */ /* 0x000fe2000f8e023f */
[C---:B------:R-:W-:Y:S01]  /*0bf0*/  IMAD.SHL.U32 R4, R15.reuse, 0x10, RZ ;  /* 0x000000100f047824 */ /* 0x040fe200078e00ff */
[----:B------:R-:W-:Y:S01]  /*0c00*/  SHF.L.U64.HI R249, R0, 0x2, R2 ;  /* 0x0000000200f97819 */ /* 0x000fe20000010202 */
[----:B------:R-:W-:Y:S01]  /*0c10*/  IMAD.U32 R0, RZ, RZ, UR5 ;  /* 0x00000005ff007e24 */ /* 0x000fe2000f8e00ff */
[----:B------:R-:W-:Y:S01]  /*0c20*/  UIMAD.WIDE.U32 UR16, UR56, UR8, URZ ;  /* 0x00000008381072a5 */ /* 0x000fe2000f8e003f */
[----:B------:R-:W-:Y:S01]  /*0c30*/  IMAD R5, R15, 0x200, R5 ;  /* 0x000002000f057824 */ /* 0x000fe200078e0205 */
[----:B------:R-:W-:Y:S01]  /*0c40*/  UIMAD UR5, UR57, UR8, URZ ;  /* 0x00000008390572a4 */ /* 0x000fe2000f8e023f */
[----:B------:R-:W-:Y:S01]  /*0c50*/  IMAD.U32 R3, RZ, RZ, UR7 ;  /* 0x00000007ff037e24 */ /* 0x000fe2000f8e00ff */
[----:B------:R-:W-:Y:S01]  /*0c60*/  @!UP5 UIMAD UR6, UR6, UR14, URZ ;  /* 0x0000000e0606d2a4 */ /* 0x000fe2000f8e023f */
[----:B------:R-:W-:-:S02]  /*0c70*/  IMAD R161, R162, 0x2, R161 ;  /* 0x00000002a2a17824 */ /* 0x000fc400078e02a1 */
[----:B------:R-:W-:Y:S01]  /*0c80*/  IMAD.SHL.U32 R162, R162, 0x2, RZ ;  /* 0x00000002a2a27824 */ /* 0x000fe200078e00ff */
[----:B------:R1:W-:Y:S02]  /*0c90*/  STL [R1+0x28], R3 ;  /* 0x0000280301007387 */ /* 0x0003e40000100800 */
[----:B-1----:R-:W-:Y:S01]  /*0ca0*/  IMAD.U32 R3, RZ, RZ, UR4 ;  /* 0x00000004ff037e24 */ /* 0x002fe2000f8e00ff */
[----:B------:R-:W-:-:S04]  /*0cb0*/  USHF.R.S32.HI UR4, URZ, 0x1f, UR19 ;  /* 0x0000001f3f047899 */ /* 0x000fc80008011413 */
[----:B------:R1:W-:Y:S02]  /*0cc0*/  STL [R1+0x24], R3 ;  /* 0x0000240301007387 */ /* 0x0003e40000100800 */
[----:B------:R-:W-:Y:S01]  /*0cd0*/  IMAD.U32 R2, RZ, RZ, UR4 ;  /* 0x00000004ff027e24 */ /* 0x000fe2000f8e00ff */
[----:B------:R-:W-:Y:S01]  /*0ce0*/  USHF.L.U32 UR4, UR11, 0x7, URZ ;  /* 0x000000070b047899 */ /* 0x000fe2000800063f */
[----:B------:R2:W-:Y:S03]  /*0cf0*/  STL [R1+0xc], R0 ;  /* 0x00000c0001007387 */ /* 0x0005e60000100800 */
[----:B------:R-:W-:Y:S01]  /*0d00*/  UIADD3 UR21, -UR4, URZ, URZ ;  /* 0x0000003f04157290 */ /* 0x000fe2000fffe13f */
[----:B------:R3:W-:Y:S01]  /*0d10*/  STL [R1+0x8], R2 ;  /* 0x0000080201007387 */ /* 0x0007e20000100800 */
[----:B-1----:R-:W-:Y:S01]  /*0d20*/  IMAD.U32 R3, RZ, RZ, UR17 ;  /* 0x00000011ff037e24 */ /* 0x002fe2000f8e00ff */
[----:B--2---:R-:W-:Y:S01]  /*0d30*/  SHF.R.S32.HI R0, RZ, 0x1, R10 ;  /* 0x00000001ff007819 */ /* 0x004fe2000001140a */
[----:B---3--:R-:W-:-:S03]  /*0d40*/  IMAD.U32 R2, RZ, RZ, UR16 ;  /* 0x00000010ff027e24 */ /* 0x008fc6000f8e00ff */
[C---:B------:R-:W-:Y:S01]  /*0d50*/  LOP3.LUT P3, RZ, R0.reuse, 0x2, RZ, 0xc0, !PT ;  /* 0x0000000200ff7812 */ /* 0x040fe2000786c0ff */
[----:B------:R-:W-:Y:S01]  /*0d60*/  IMAD.SHL.U32 R0, R0, 0x40, RZ ;  /* 0x0000004000007824 */ /* 0x000fe200078e00ff */
[----:B------:R1:W-:Y:S02]  /*0d70*/  STL.64 [R1], R2 ;  /* 0x0000000201007387 */ /* 0x0003e40000100a00 */
[----:B------:R-:W-:Y:S02]  /*0d80*/  R2P PR, R17, 0x6 ;  /* 0x0000000611007804 */ /* 0x000fe40000000000 */
[----:B------:R-:W-:Y:S02]  /*0d90*/  LOP3.LUT R0, R0, 0xc0, RZ, 0xc0, !PT ;  /* 0x000000c000007812 */ /* 0x000fe400078ec0ff */
[----:B------:R-:W-:Y:S02]  /*0da0*/  LOP3.LUT P0, RZ, R13, 0x2, RZ, 0xc0, !PT ;  /* 0x000000020dff7812 */ /* 0x000fe4000780c0ff */
[----:B------:R-:W-:-:S02]  /*0db0*/  SEL R164, R164, 0xffffffc0, !P2 ;  /* 0xffffffc0a4a47807 */ /* 0x000fc40005000000 */
[----:B------:R-:W-:Y:S01]  /*0dc0*/  SEL R166, R166, 0xffffffe0, !P0 ;  /* 0xffffffe0a6a67807 */ /* 0x000fe20004000000 */
[----:B-1----:R-:W-:Y:S01]  /*0dd0*/  IMAD.U32 R2, RZ, RZ, UR5 ;  /* 0x00000005ff027e24 */ /* 0x002fe2000f8e00ff */
[----:B------:R-:W-:Y:S01]  /*0de0*/  USHF.R.S32.HI UR5, URZ, 0x1f, UR4 ;  /* 0x0000001f3f057899 */ /* 0x000fe20008011404 */
[----:B------:R-:W-:-:S03]  /*0df0*/  IMAD.U32 R3, RZ, RZ, UR4 ;  /* 0x00000004ff037e24 */ /* 0x000fc6000f8e00ff */
[----:B------:R1:W-:Y:S04]  /*0e00*/  STL [R1+0x20], R2 ;  /* 0x0000200201007387 */ /* 0x0003e80000100800 */
[----:B------:R2:W-:Y:S01]  /*0e10*/  STL [R1+0x1c], R3 ;  /* 0x00001c0301007387 */ /* 0x0005e20000100800 */
[----:B-1----:R-:W-:Y:S01]  /*0e20*/  IMAD.SHL.U32 R2, R11, 0x8, RZ ;  /* 0x000000080b027824 */ /* 0x002fe200078e00ff */
[----:B--2---:R-:W-:-:S04]  /*0e30*/  SHF.R.U32.HI R3, RZ, 0x3, R0 ;  /* 0x00000003ff037819 */ /* 0x004fc80000011600 */
[----:B------:R-:W-:-:S04]  /*0e40*/  LOP3.LUT R2, R2, 0x8, RZ, 0xc0, !PT ;  /* 0x0000000802027812 */ /* 0x000fc800078ec0ff */
[----:B------:R-:W-:Y:S01]  /*0e50*/  LOP3.LUT R8, R3, R0, R2, 0x1e, !PT ;  /* 0x0000000003087212 */ /* 0x000fe200078e1e02 */
[----:B------:R-:W-:Y:S01]  /*0e60*/  IMAD.SHL.U32 R0, R17, 0x40, RZ ;  /* 0x0000004011007824 */ /* 0x000fe200078e00ff */
[----:B------:R-:W-:Y:S01]  /*0e70*/  LOP3.LUT R7, R2, 0x10, R4, 0xf8, !PT ;  /* 0x0000001002077812 */ /* 0x000fe200078ef804 */
[----:B------:R-:W-:Y:S02]  /*0e80*/  IMAD.SHL.U32 R2, R13, 0x40, RZ ;  /* 0x000000400d027824 */ /* 0x000fe400078e00ff */
[----:B------:R-:W-:Y:S01]  /*0e90*/  IMAD.SHL.U32 R3, R15, 0x8, RZ ;  /* 0x000000080f037824 */ /* 0x000fe200078e00ff */
[----:B------:R-:W-:Y:S01]  /*0ea0*/  LOP3.LUT R0, R0, 0x1c0, RZ, 0xc0, !PT ;  /* 0x000001c000007812 */ /* 0x000fe200078ec0ff */
[----:B------:R-:W-:Y:S01]  /*0eb0*/  IMAD.IADD R8, R8, 0x1, R12 ;  /* 0x0000000108087824 */ /* 0x000fe200078e020c */
[----:B------:R-:W-:Y:S02]  /*0ec0*/  LOP3.LUT R2, R2, 0xc0, RZ, 0xc0, !PT ;  /* 0x000000c002027812 */ /* 0x000fe400078ec0ff */
[----:B------:R-:W-:-:S02]  /*0ed0*/  LOP3.LUT R3, R3, 0x8, RZ, 0xc0, !PT ;  /* 0x0000000803037812 */ /* 0x000fc400078ec0ff */
[----:B------:R-:W-:Y:S02]  /*0ee0*/  SHF.R.U32.HI R6, RZ, 0x3, R0 ;  /* 0x00000003ff067819 */ /* 0x000fe40000011600 */
        /* <DEDUP_REMOVED lines=8> */
[----:B------:R-:W-:Y:S01]  /*0f70*/  IMAD.IADD R167, R0, 0x1, R2 ;  /* 0x0000000100a77824 */ /* 0x000fe200078e0202 */
[----:B------:R-:W-:Y:S01]  /*0f80*/  IADD3 R251, R250, 0x20, RZ ;  /* 0x00000020fafb7810 */ /* 0x000fe20007ffe0ff */
[----:B------:R-:W-:Y:S01]  /*0f90*/  IMAD.U32 R0, RZ, RZ, UR6 ;  /* 0x00000006ff007e24 */ /* 0x000fe2000f8e00ff */
[----:B------:R-:W-:Y:S01]  /*0fa0*/  LEA R163, R163, 0x8000, 0x1 ;  /* 0x00008000a3a37811 */ /* 0x000fe200078e08ff */
[----:B------:R-:W-:Y:S01]  /*0fb0*/  IMAD.IADD R168, R4, 0x1, R3 ;  /* 0x0000000104a87824 */ /* 0x000fe200078e0203 */
[----:B------:R-:W-:Y:S01]  /*0fc0*/  @P3 IADD3 R251, R250, -0x20, RZ ;  /* 0xffffffe0fafb3810 */ /* 0x000fe20007ffe0ff */
[----:B------:R-:W-:Y:S01]  /*0fd0*/  IMAD.SHL.U32 R2, R5, 0x2, RZ ;  /* 0x0000000205027824 */ /* 0x000fe200078e00ff */
[----:B------:R1:W-:Y:S01]  /*0fe0*/  STL [R1+0x18], R0 ;  /* 0x0000180001007387 */ /* 0x0003e20000100800 */
[C---:B------:R-:W-:Y:S01]  /*0ff0*/  IADD3 R169, R163.reuse, 0x20, RZ ;  /* 0x00000020a3a97810 */ /* 0x040fe20007ffe0ff */
[C---:B------:R-:W-:Y:S01]  /*1000*/  IMAD.IADD R165, R163.reuse, 0x1, R164 ;  /* 0x00000001a3a57824 */ /* 0x040fe200078e02a4 */
[----:B------:R-:W-:-:S04]  /*1010*/  @P1 IADD3 R169, R163, -0x20, RZ ;  /* 0xffffffe0a3a91810 */ /* 0x000fc80007ffe0ff */
[C---:B------:R-:W-:Y:S01]  /*1020*/  IADD3 R172, R169.reuse, 0x2000, RZ ;  /* 0x00002000a9ac7810 */ /* 0x040fe20007ffe0ff */
[----:B------:R-:W-:Y:S01]  /*1030*/  IMAD.IADD R164, R164, 0x1, R169 ;  /* 0x00000001a4a47824 */ /* 0x000fe200078e02a9 */
[C---:B------:R-:W-:Y:S02]  /*1040*/  IADD3 R171, R169.reuse, 0x4000, RZ ;  /* 0x00004000a9ab7810 */ /* 0x040fe40007ffe0ff */
[----:B------:R-:W-:Y:S01]  /*1050*/  IADD3 R170, R169, 0x6000, RZ ;  /* 0x00006000a9aa7810 */ /* 0x000fe20007ffe0ff */
[----:B-1----:R-:W-:-:S05]  /*1060*/  IMAD.U32 R0, RZ, RZ, UR5 ;  /* 0x00000005ff007e24 */ /* 0x002fca000f8e00ff */
[----:B------:R1:W-:Y:S02]  /*1070*/  STL [R1+0x14], R0 ;  /* 0x0000140001007387 */ /* 0x0003e40000100800 */
.L_x_122:
        /* <DEDUP_REMOVED lines=12> */
[----:B-12---:R-:W-:-:S04]  /*1140*/  IMAD.U32 R8, RZ, RZ, UR6 ;  /* 0x00000006ff087e24 */ /* 0x006fc8000f8e00ff */
        /* <DEDUP_REMOVED lines=24> */
[----:B------:R-:W-:Y:S01]  /*12d0*/  ULDC UR6, c[0x0][0x218] ;  /* 0x0000860000067ab9 */ /* 0x000fe20000000800 */
[----:B--2---:R1:W2:Y:S01]  /*12e0*/  @P0 R2UR UR37, R8 ;  /* 0x00000000082503c2 */ /* 0x0042a200000e0000 */
[----:B------:R-:W-:-:S07]  /*12f0*/  ISETP.NE.U32.AND P0, PT, RZ, c[0x0][0x248], PT ;  /* 0x00009200ff007a0c */ /* 0x000fce0003f05070 */
[----:B----4-:R-:W4:Y:S01]  /*1300*/  @P2 R2UR UR4, R3 ;  /* 0x00000000030423c2 */ /* 0x010f2200000e0000 */
[----:B------:R-:W-:-:S07]  /*1310*/  ISETP.NE.AND.EX P0, PT, RZ, c[0x0][0x24c], PT, P0 ;  /* 0x00009300ff007a0c */ /* 0x000fce0003f05300 */
[----:B---3--:R-:W4:Y:S08]  /*1320*/  @P2 R2UR UR11, R6 ;  /* 0x00000000060b23c2 */ /* 0x008f3000000e0000 */
[----:B-----5:R1:W3:Y:S01]  /*1330*/  @!P1 R2UR UR42, R0 ;  /* 0x00000000002a93c2 */ /* 0x0202e200000e0000 */
[----:B----4-:R-:W-:-:S07]  /*1340*/  @UP1 UIADD3 UR11, UR11, -UR4, URZ ;  /* 0x800000040b0b1290 */ /* 0x010fce000fffe03f */
        /* <DEDUP_REMOVED lines=9> */
.L_x_76:
        /* <DEDUP_REMOVED lines=13> */
[----:B------:R-:W-:Y:S01]  /*14b0*/  @!UP2 USEL UR5, URZ, UR14, !UP0 ;  /* 0x0000000e3f05a287 */ /* 0x000fe2000c000000 */
[----:B--2---:R-:W1:Y:S02]  /*14c0*/  @P0 R2UR UR7, R0 ;  /* 0x00000000000703c2 */ /* 0x004e6400000e0000 */
[----:B-1----:R-:W-:Y:S02]  /*14d0*/  @UP2 UIADD3 UR7, UR7, -UR37, URZ ;  /* 0x8000002507072290 */ /* 0x002fe4000fffe03f */
[----:B------:R-:W-:Y:S02]  /*14e0*/  @!UP2 UIADD3 UR7, UR5, UR6, -UR37 ;  /* 0x000000060507a290 */ /* 0x000fe4000fffe825 */
[----:B------:R-:W-:-:S04]  /*14f0*/  USHF.L.U32 UR5, UR15, 0x7, URZ ;  /* 0x000000070f057899 */ /* 0x000fc8000800063f */
        /* <DEDUP_REMOVED lines=11> */
[----:B------:R-:W-:Y:S02]  /*15b0*/  UIMAD UR6, UR4, UR19, URZ ;  /* 0x00000013040672a4 */ /* 0x000fe4000f8e023f */
[----:B------:R-:W-:Y:S02]  /*15c0*/  USEL UR59, UR16, UR8, !UP3 ;  /* 0x00000008103b7287 */ /* 0x000fe4000d800000 */
[----:B------:R-:W-:Y:S02]  /*15d0*/  @UP3 UIADD3 UR55, UR9, UR6, URZ ;  /* 0x0000000609373290 */ /* 0x000fe4000fffe03f */
[----:B------:R-:W-:-:S02]  /*15e0*/  UIADD3 UR6, UR11, 0x7f, URZ ;  /* 0x0000007f0b067890 */ /* 0x000fc4000fffe03f */
[----:B------:R-:W-:Y:S02]  /*15f0*/  ULDC UR10, c[0x0][0x2e4] ;  /* 0x0000b900000a7ab9 */ /* 0x000fe40000000800 */
[----:B------:R-:W-:Y:S02]  /*1600*/  USHF.R.S32.HI UR8, URZ, 0x1f, UR6 ;  /* 0x0000001f3f087899 */ /* 0x000fe40008011406 */
[----:B------:R-:W-:Y:S02]  /*1610*/  UISETP.NE.AND UP0, UPT, UR42, -0x1, UPT ;  /* 0xffffffff2a00788c */ /* 0x000fe4000bf05270 */
[----:B------:R-:W-:Y:S02]  /*1620*/  ULEA.HI UR14, UR8, UR6, URZ, 0x7 ;  /* 0x00000006080e7291 */ /* 0x000fe4000f8f383f */
[----:B------:R-:W-:Y:S02]  /*1630*/  UIADD3 UR6, UR11, 0x80, UR5 ;  /* 0x000000800b067890 */ /* 0x000fe4000fffe005 */
[----:B------:R-:W-:Y:S01]  /*1640*/  ULDC.64 UR16, c[0x0][0x198] ;  /* 0x0000660000107ab9 */ /* 0x000fe20000000a00 */
[----:B------:R-:W-:Y:S01]  /*1650*/  PLOP3.LUT P1, PT, PT, PT, UP0, 0x80, 0x0 ;  /* 0x000000000000781c */ /* 0x000fe20003f2f008 */
[----:B------:R-:W-:-:S04]  /*1660*/  UIADD3 UR6, UR6, UR10, -UR7 ;  /* 0x0000000a06067290 */ /* 0x000fc8000fffe807 */
[----:B------:R-:W-:-:S04]  /*1670*/  UIADD3 UR6, UR6, 0x7f, URZ ;  /* 0x0000007f06067890 */ /* 0x000fc8000fffe03f */
[----:B------:R-:W-:-:S04]  /*1680*/  USHF.R.S32.HI UR8, URZ, 0x1f, UR6 ;  /* 0x0000001f3f087899 */ /* 0x000fc80008011406 */
[----:B------:R-:W-:Y:S02]  /*1690*/  ULEA.HI UR10, UR8, UR6, URZ, 0x7 ;  /* 0x00000006080a7291 */ /* 0x000fe4000f8f383f */
[----:B------:R-:W-:-:S04]  /*16a0*/  @UP0 UIADD3 UR6, UR37, UR42, URZ ;  /* 0x0000002a25060290 */ /* 0x000fc8000fffe03f */
[----:B------:R-:W-:-:S04]  /*16b0*/  @UP0 UIMAD.WIDE.U32 UR8, UR6, UR16, URZ ;  /* 0x00000010060802a5 */ /* 0x000fc8000f8e003f */
[----:B------:R-:W-:Y:S02]  /*16c0*/  @UP0 UIMAD UR46, UR6, UR17, UR9 ;  /* 0x00000011062e02a4 */ /* 0x000fe4000f8e0209 */
[----:B------:R-:W-:Y:S02]  /*16d0*/  USHF.R.S32.HI UR9, URZ, 0x7, UR14 ;  /* 0x000000073f097899 */ /* 0x000fe4000801140e */
[----:B------:R-:W-:Y:S02]  /*16e0*/  USHF.R.S32.HI UR6, URZ, 0x7, UR10 ;  /* 0x000000073f067899 */ /* 0x000fe4000801140a */
[----:B------:R-:W-:Y:S02]  /*16f0*/  @UP0 UMOV UR44, UR8 ;  /* 0x00000008002c0c82 */ /* 0x000fe40008000000 */
[----:B------:R-:W-:-:S04]  /*1700*/  UISETP.LT.AND UP2, UPT, UR9, UR6, UPT ;  /* 0x000000060900728c */ /* 0x000fc8000bf41270 */
[----:B------:R-:W-:-:S04]  /*1710*/  USEL UR50, UR9, UR6, UP2 ;  /* 0x0000000609327287 */ /* 0x000fc80009000000 */
[----:B------:R-:W-:-:S04]  /*1720*/  ULEA UR6, UR50, 0xffffff80, 0x7 ;  /* 0xffffff8032067891 */ /* 0x000fc8000f8e383f */
[----:B------:R-:W-:Y:S01]  /*1730*/  USHF.R.S32.HI UR48, URZ, 0x1f, UR6 ;  /* 0x0000001f3f307899 */ /* 0x000fe20008011406 */
[----:B------:R-:W-:Y:S05]  /*1740*/  @P1 BRA `(.L_x_78) ;  /* 0x000000c000001947 */ /* 0x000fea0003800000 */
[----:B------:R-:W-:Y:S02]  /*1750*/  USHF.R.S32.HI UR10, URZ, 0x1f, UR37 ;  /* 0x0000001f3f0a7899 */ /* 0x000fe40008011425 */
[----:B------:R-:W-:Y:S02]  /*1760*/  ULDC.64 UR8, c[0x0][0x198] ;  /* 0x0000660000087ab9 */ /* 0x000fe40000000a00 */
[----:B------:R-:W-:Y:S02]  /*1770*/  UIMAD UR10, UR10, UR8, URZ ;  /* 0x000000080a0a72a4 */ /* 0x000fe4000f8e023f */
[----:B------:R-:W-:Y:S02]  /*1780*/  ULDC.64 UR16, c[0x0][0x180] ;  /* 0x0000600000107ab9 */ /* 0x000fe40000000a00 */
[----:B------:R-:W-:Y:S02]  /*1790*/  UIMAD UR10, UR37, UR9, UR10 ;  /* 0x00000009250a72a4 */ /* 0x000fe4000f8e020a */
[----:B------:R-:W-:-:S04]  /*17a0*/  UIMAD UR9, UR60, UR16, URZ ;  /* 0x000000103c0972a4 */ /* 0x000fc8000f8e023f */
[----:B------:R-:W-:Y:S02]  /*17b0*/  UIMAD UR17, UR53, UR17, UR9 ;  /* 0x00000011351172a4 */ /* 0x000fe4000f8e0209 */
[----:B------:R-:W-:-:S04]  /*17c0*/  UIMAD.WIDE.U32 UR8, UR37, UR8, URZ ;  /* 0x00000008250872a5 */ /* 0x000fc8000f8e003f */
[----:B------:R-:W-:-:S04]  /*17d0*/  UIADD3 UR9, UR9, UR10, URZ ;  /* 0x0000000a09097290 */ /* 0x000fc8000fffe03f */
[----:B------:R-:W-:-:S04]  /*17e0*/  UIMAD.WIDE.U32 UR8, UR53, UR16, UR8 ;  /* 0x00000010350872a5 */ /* 0x000fc8000f8e0008 */
[----:B------:R-:W-:-:S03]  /*17f0*/  UIADD3 UR46, UR9, UR17, URZ ;  /* 0x00000011092e7290 */ /* 0x000fc6000fffe03f */
[----:B------:R-:W-:Y:S02]  /*1800*/  UMOV UR44, UR8 ;  /* 0x00000008002c7c82 */ /* 0x000fe40008000000 */
.L_x_78:
        /* <DEDUP_REMOVED lines=18> */
.L_x_79:
[----:B------:R-:W2:Y:S01]  /*1930*/  LDL R0, [R1+0x20] ;  /* 0x0000200001007983 */ /* 0x000ea20000100800 */
[----:B------:R-:W-:-:S03]  /*1940*/  ULDC.64 UR16, c[0x0][0x370] ;  /* 0x0000dc0000107ab9 */ /* 0x000fc60000000a00 */
[----:B------:R-:W3:Y:S04]  /*1950*/  LDL R5, [R1+0xc] ;  /* 0x00000c0001057983 */ /* 0x000ee80000100800 */
[----:B------:R-:W4:Y:S04]  /*1960*/  LDL.64 R6, [R1] ;  /* 0x0000000001067983 */ /* 0x000f280000100a00 */
[----:B------:R-:W5:Y:S04]  /*1970*/  LDL R4, [R1+0x2c] ;  /* 0x00002c0001047983 */ /* 0x000f680000100800 */
[----:B------:R-:W3:Y:S01]  /*1980*/  LDL R3, [R1+0x28] ;  /* 0x0000280001037983 */ /* 0x000ee20000100800 */
[----:B------:R-:W-:-:S02]  /*1990*/  @UP3 UIMAD.WIDE.U32 UR8, UR4, UR16, URZ ;  /* 0x00000010040832a5 */ /* 0x000fc4000f8e003f */
[----:B------:R-:W-:Y:S02]  /*19a0*/  ULDC UR20, c[0x0][0x224] ;  /* 0x0000890000147ab9 */ /* 0x000fe40000000800 */
[----:B------:R-:W-:Y:S02]  /*19b0*/  @UP3 UIMAD UR49, UR4, UR17, UR9 ;  /* 0x00000011043132a4 */ /* 0x000fe4000f8e0209 */
[----:B------:R-:W-:Y:S02]  /*19c0*/  UIMAD.WIDE.U32 UR18, UR53, UR20, URZ ;  /* 0x00000014351272a5 */ /* 0x000fe4000f8e003f */
[----:B------:R-:W-:Y:S02]  /*19d0*/  @UP3 UMOV UR41, UR8 ;  /* 0x0000000800293c82 */ /* 0x000fe40008000000 */
[----:B------:R-:W-:Y:S02]  /*19e0*/  ULDC.64 UR8, c[0x0][0x368] ;  /* 0x0000da0000087ab9 */ /* 0x000fe40000000a00 */
[----:B------:R-:W-:-:S04]  /*19f0*/  @!UP3 UIMAD UR10, UR60, UR8, URZ ;  /* 0x000000083c0ab2a4 */ /* 0x000fc8000f8e023f */
[----:B------:R-:W-:Y:S02]  /*1a00*/  @!UP3 UIMAD UR10, UR53, UR9, UR10 ;  /* 0x00000009350ab2a4 */ /* 0x000fe4000f8e020a */
[----:B------:R-:W-:Y:S01]  /*1a10*/  @!UP3 UIMAD.WIDE.U32 UR8, UR53, UR8, URZ ;  /* 0x000000083508b2a5 */ /* 0x000fe2000f8e003f */
[----:B------:R-:W1:Y:S06]  /*1a20*/  S2UR UR18, SR_CTAID.X ;  /* 0x00000000001279c3 */ /* 0x000e6c0000002500 */
[----:B------:R-:W-:Y:S02]  /*1a30*/  @!UP3 UMOV UR41, UR8 ;  /* 0x000000080029bc82 */ /* 0x000fe40008000000 */
[----:B------:R-:W-:-:S02]  /*1a40*/  @!UP3 UIADD3 UR49, UR9, UR10, URZ ;  /* 0x0000000a0931b290 */ /* 0x000fc4000fffe03f */
[----:B------:R-:W-:Y:S01]  /*1a50*/  UIMAD UR10, UR57, UR4, URZ ;  /* 0x00000004390a72a4 */ /* 0x000fe2000f8e023f */
[----:B--2---:R2:W1:Y:S02]  /*1a60*/  R2UR UR14, R0 ;  /* 0x00000000000e73c2 */ /* 0x00446400000e0000 */
[----:B--2---:R-:W2:Y:S06]  /*1a70*/  LDL R0, [R1+0x18] ;  /* 0x0000180001007983 */ /* 0x004eac0000100800 */
[----:B---3--:R-:W3:Y:S08]  /*1a80*/  R2UR UR40, R5 ;  /* 0x00000000052873c2 */ /* 0x008ef000000e0000 */
[----:B----4-:R-:W4:Y:S08]  /*1a90*/  R2UR UR17, R7 ;  /* 0x00000000071173c2 */ /* 0x010f3000000e0000 */
[----:B------:R-:W5:Y:S01]  /*1aa0*/  R2UR UR16, R6 ;  /* 0x00000000061073c2 */ /* 0x000f6200000e0000 */
[----:B---3--:R-:W-:-:S04]  /*1ab0*/  UIMAD UR8, UR60, UR20, UR40 ;  /* 0x000000143c0872a4 */ /* 0x008fc8000f8e0228 */
[----:B------:R-:W-:-:S04]  /*1ac0*/  UIADD3 UR8, UR19, UR8, URZ ;  /* 0x0000000813087290 */ /* 0x000fc8000fffe03f */
[----:B-1----:R-:W-:-:S04]  /*1ad0*/  UIMAD UR8, UR56, UR8, UR14 ;  /* 0x00000008380872a4 */ /* 0x002fc8000f8e020e */
[----:B----4-:R-:W-:Y:S02]  /*1ae0*/  UIADD3 UR14, UR17, UR8, URZ ;  /* 0x00000008110e7290 */ /* 0x010fe4000fffe03f */
[----:B------:R-:W-:-:S04]  /*1af0*/  UIMAD.WIDE.U32 UR8, UR56, UR4, URZ ;  /* 0x00000004380872a5 */ /* 0x000fc8000f8e003f */
[----:B-----5:R-:W-:Y:S02]  /*1b00*/  USEL UR40, UR16, UR8, !UP3 ;  /* 0x0000000810287287 */ /* 0x020fe4000d800000 */
[----:B------:R-:W-:Y:S02]  /*1b10*/  @UP3 UIADD3 UR14, UR9, UR10, URZ ;  /* 0x0000000a090e3290 */ /* 0x000fe4000fffe03f */
[----:B------:R-:W-:Y:S02]  /*1b20*/  ULDC.64 UR16, c[0x0][0x3d8] ;  /* 0x0000f60000107ab9 */ /* 0x000fe40000000a00 */
[----:B------:R-:W-:Y:S01]  /*1b30*/  UIMAD.WIDE.U32 UR8, UR18, UR16, URZ ;  /* 0x00000010120872a5 */ /* 0x000fe2000f8e003f */
[----:B------:R-:W-:-:S03]  /*1b40*/  IABS R6, c[0x0][0x1c8] ;  /* 0x0000720000067a13 */ /* 0x000fc60000000000 */
[----:B------:R-:W-:Y:S01]  /*1b50*/  UIMAD UR17, UR18, UR17, UR9 ;  /* 0x00000011121172a4 */ /* 0x000fe2000f8e0209 */
[----:B------:R1:W3:Y:S02]  /*1b60*/  R2UR UR18, R4 ;  /* 0x00000000041273c2 */ /* 0x0002e400000e0000 */
[----:B-1----:R-:W1:Y:S08]  /*1b70*/  I2F.RP R4, R6 ;  /* 0x0000000600047306 */ /* 0x002e700000209400 */
[----:B-1----:R-:W1:Y:S02]  /*1b80*/  MUFU.RCP R4, R4 ;  /* 0x0000000400047308 */ /* 0x002e640000001000 */
[----:B-1----:R-:W-:-:S06]  /*1b90*/  IADD3 R4, R4, 0xffffffe, RZ ;  /* 0x0ffffffe04047810 */ /* 0x002fcc0007ffe0ff */
[----:B------:R1:W4:Y:S01]  /*1ba0*/  F2I.FTZ.U32.TRUNC.NTZ R5, R4 ;  /* 0x0000000400057305 */ /* 0x000322000021f000 */
[----:B------:R5:W3:Y:S01]  /*1bb0*/  R2UR UR19, R3 ;  /* 0x00000000031373c2 */ /* 0x000ae200000e0000 */
[----:B-1----:R-:W-:Y:S01]  /*1bc0*/  IMAD.MOV.U32 R4, RZ, RZ, RZ ;  /* 0x000000ffff047224 */ /* 0x002fe200078e00ff */
[----:B-----5:R-:W-:Y:S01]  /*1bd0*/  IABS R3, UR58 ;  /* 0x0000003a00037c13 */ /* 0x020fe20008000000 */
[----:B------:R-:W-:Y:S02]  /*1be0*/  USHF.L.U32 UR43, UR53, 0x7, URZ ;  /* 0x00000007352b7899 */ /* 0x000fe4000800063f */
[----:B------:R-:W-:Y:S02]  /*1bf0*/  USEL UR20, UR8, URZ, UP6 ;  /* 0x0000003f08147287 */ /* 0x000fe4000b000000 */
[----:B------:R-:W-:Y:S02]  /*1c00*/  USHF.L.U64.HI UR8, UR53, 0x7, UR60 ;  /* 0x0000000735087899 */ /* 0x000fe4000801023c */
[----:B------:R-:W-:-:S02]  /*1c10*/  USEL UR16, UR43, URZ, UP1 ;  /* 0x0000003f2b107287 */ /* 0x000fc40008800000 */
[----:B------:R-:W-:Y:S02]  /*1c20*/  USEL UR8, UR8, URZ, UP1 ;  /* 0x0000003f08087287 */ /* 0x000fe40008800000 */
[----:B------:R-:W-:Y:S01]  /*1c30*/  UIADD3 UR16, UP1, UR6, UR16, URZ ;  /* 0x0000001006107290 */ /* 0x000fe2000ff3e03f */
[----:B------:R-:W-:-:S03]  /*1c40*/  ISETP.NE.AND P2, PT, RZ, c[0x0][0x1c8], PT ;  /* 0x00007200ff007a0c */ /* 0x000fc60003f45270 */
[----:B------:R-:W-:Y:S02]  /*1c50*/  UIADD3.X UR9, UR48, UR8, URZ, UP1, !UPT ;  /* 0x0000000830097290 */ /* 0x000fe40008ffe43f */
[----:B------:R-:W-:-:S04]  /*1c60*/  UIMAD UR8, UR57, UR16, URZ ;  /* 0x00000010390872a4 */ /* 0x000fc8000f8e023f */
[----:B------:R-:W-:Y:S02]  /*1c70*/  UIMAD UR9, UR56, UR9, UR8 ;  /* 0x00000009380972a4 */ /* 0x000fe4000f8e0208 */
[----:B---3--:R-:W-:Y:S02]  /*1c80*/  @UP5 USEL UR8, UR19, UR4, !UP3 ;  /* 0x0000000413085287 */ /* 0x008fe4000d800000 */
[----:B------:R-:W-:Y:S02]  /*1c90*/  USEL UR19, UR17, URZ, UP6 ;  /* 0x0000003f11137287 */ /* 0x000fe4000b000000 */
[----:B------:R-:W-:Y:S01]  /*1ca0*/  UIMAD.WIDE.U32 UR16, UR56, UR16, URZ ;  /* 0x00000010381072a5 */ /* 0x000fe2000f8e003f */
[----:B--2---:R4:W1:Y:S02]  /*1cb0*/  R2UR UR10, R0 ;  /* 0x00000000000a73c2 */ /* 0x00486400000e0000 */
[----:B----4-:R-:W-:-:S04]  /*1cc0*/  IMAD.MOV R0, RZ, RZ, -R5 ;  /* 0x000000ffff007224 */ /* 0x010fc800078e0a05 */
        /* <DEDUP_REMOVED lines=10> */
[----:B------:R-:W-:Y:S01]  /*1d70*/  ISETP.LE.AND P0, PT, RZ, UR18, PT ;  /* 0x00000012ff007c0c */ /* 0x000fe2000bf03270 */
[----:B------:R-:W-:-:S10]  /*1d80*/  ULDC UR18, c[0x0][0x234] ;  /* 0x00008d0000127ab9 */ /* 0x000fd40000000800 */
[----:B------:R-:W-:-:S05]  /*1d90*/  @P3 IADD3 R4, R4, 0x1, RZ ;  /* 0x0000000104043810 */ /* 0x000fca0007ffe0ff */
[----:B------:R-:W-:Y:S01]  /*1da0*/  @!P0 IMAD.MOV R4, RZ, RZ, -R4 ;  /* 0x000000ffff048224 */ /* 0x000fe200078e0a04 */
[----:B------:R-:W-:Y:S01]  /*1db0*/  PLOP3.LUT P0, PT, PT, PT, UP5, 0x80, 0x0 ;  /* 0x000000000000781c */ /* 0x000fe20003f0f058 */
[----:B------:R-:W-:Y:S01]  /*1dc0*/  @UP5 UIMAD UR8, UR58, UR18, UR8 ;  /* 0x000000123a0852a4 */ /* 0x000fe2000f8e0208 */
[----:B------:R-:W-:Y:S01]  /*1dd0*/  @!P2 LOP3.LUT R4, RZ, c[0x0][0x1c8], RZ, 0x33, !PT ;  /* 0x00007200ff04aa12 */ /* 0x000fe200078e33ff */
[----:B------:R-:W-:Y:S02]  /*1de0*/  UIADD3 UR18, UR17, UR9, URZ ;  /* 0x0000000911127290 */ /* 0x000fe4000fffe03f */
[----:B------:R-:W-:-:S03]  /*1df0*/  USHF.R.S32.HI UR9, URZ, 0x1f, UR5 ;  /* 0x0000001f3f097899 */ /* 0x000fc60008011405 */
[----:B-1----:R-:W-:Y:S01]  /*1e00*/  @!UP5 UMOV UR8, UR10 ;  /* 0x0000000a0008dc82 */ /* 0x002fe20008000000 */
[----:B------:R-:W-:-:S04]  /*1e10*/  SHF.R.S32.HI R14, RZ, 0x1f, R4 ;  /* 0x0000001fff0e7819 */ /* 0x000fc80000011404 */
        /* <DEDUP_REMOVED lines=8> */
.L_x_80:
[----:B------:R-:W2:Y:S02]  /*1ea0*/  LDL R0, [R1+0x24] ;  /* 0x0000240001007983 */ /* 0x000ea40000100800 */
[----:B--2---:R1:W2:Y:S01]  /*1eb0*/  R2UR UR10, R0 ;  /* 0x00000000000a73c2 */ /* 0x0042a200000e0000 */
[----:B------:R-:W-:-:S07]  /*1ec0*/  DEPBAR.LE SB1, 0x0, {2} ;  /* 0x000090040000791a */ /* 0x000fce0000000000 */
.L_x_81:
[----:B------:R-:W2:Y:S04]  /*1ed0*/  LDL R6, [R1+0x10] ;  /* 0x0000100001067983 */ /* 0x000ea80000100800 */
[----:B------:R-:W3:Y:S04]  /*1ee0*/  LDL R5, [R1+0x1c] ;  /* 0x00001c0001057983 */ /* 0x000ee80000100800 */
[----:B------:R-:W4:Y:S04]  /*1ef0*/  LDL R3, [R1+0x8] ;  /* 0x0000080001037983 */ /* 0x000f280000100800 */
[----:B------:R-:W5:Y:S01]  /*1f00*/  LDL R0, [R1+0x14] ;  /* 0x0000140001007983 */ /* 0x000f620000100800 */
[----:B------:R-:W-:Y:S01]  /*1f10*/  SHF.R.S32.HI R239, RZ, 0x1f, R238 ;  /* 0x0000001fffef7819 */ /* 0x000fe200000114ee */
[----:B------:R-:W-:Y:S01]  /*1f20*/  UIADD3 UR8, UR6, UR8, URZ ;  /* 0x0000000806087290 */ /* 0x000fe2000fffe03f */
[----:B------:R-:W-:Y:S01]  /*1f30*/  IMAD.U32 R10, RZ, RZ, UR6 ;  /* 0x00000006ff0a7e24 */ /* 0x000fe2000f8e00ff */
[----:B------:R-:W1:Y:S01]  /*1f40*/  S2R R11, SR_TID.X ;  /* 0x00000000000b7919 */ /* 0x000e620000002100 */
[----:B------:R-:W-:Y:S01]  /*1f50*/  BSSY B1, `(.L_x_77) ;  /* 0x00006b9000017945 */ /* 0x000fe20003800000 */
[----:B-1----:R-:W-:Y:S01]  /*1f60*/  SHF.R.S32.HI R12, RZ, 0x1f, R11 ;  /* 0x0000001fff0c7819 */ /* 0x002fe2000001140b */
[----:B--2---:R-:W1:Y:S08]  /*1f70*/  R2UR UR47, R6 ;  /* 0x00000000062f73c2 */ /* 0x004e7000000e0000 */
[----:B---3--:R-:W1:Y:S08]  /*1f80*/  R2UR UR43, R5 ;  /* 0x00000000052b73c2 */ /* 0x008e7000000e0000 */
[----:B----4-:R2:W3:Y:S08]  /*1f90*/  R2UR UR45, R3 ;  /* 0x00000000032d73c2 */ /* 0x0104f000000e0000 */
[----:B-----5:R-:W3:Y:S01]  /*1fa0*/  R2UR UR4, R0 ;  /* 0x00000000000473c2 */ /* 0x020ee200000e0000 */
[----:B-1----:R-:W-:-:S02]  /*1fb0*/  UIADD3 UR16, UP4, UP3, UR16, UR43, UR47 ;  /* 0x0000002b10107290 */ /* 0x002fc4000fb9e02f */
[----:B------:R-:W-:Y:S02]  /*1fc0*/  USHF.R.S32.HI UR43, URZ, 0x1f, UR58 ;  /* 0x0000001f3f2b7899 */ /* 0x000fe4000801143a */
[----:B------:R-:W-:Y:S02]  /*1fd0*/  UIADD3 UR51, UP2, UP1, UR20, UR16, UR40 ;  /* 0x0000001014337290 */ /* 0x000fe4000f95e028 */
[----:B------:R-:W-:Y:S01]  /*1fe0*/  UIADD3 UR40, UR6, UR10, URZ ;  /* 0x0000000a06287290 */ /* 0x000fe2000fffe03f */
[----:B--2---:R-:W-:Y:S01]  /*1ff0*/  LEA.HI R3, R12, R11, RZ, 0x2 ;  /* 0x0000000b0c037211 */ /* 0x004fe200078f10ff */
[----:B------:R-:W-:Y:S02]  /*2000*/  ULDC.64 UR16, c[0x0][0x1a8] ;  /* 0x00006a0000107ab9 */ /* 0x000fe40000000a00 */
[----:B------:R-:W-:Y:S01]  /*2010*/  UMOV UR20, 0x4 ;  /* 0x0000000400147882 */ /* 0x000fe20000000000 */
[----:B------:R-:W-:-:S04]  /*2020*/  SHF.R.S32.HI R3, RZ, 0x2, R3 ;  /* 0x00000002ff037819 */ /* 0x000fc80000011403 */
[----:B------:R-:W-:Y:S01]  /*2030*/  SHF.R.S32.HI R15, RZ, 0x1f, R3 ;  /* 0x0000001fff0f7819 */ /* 0x000fe20000011403 */
[----:B---3--:R-:W-:Y:S01]  /*2040*/  UIADD3.X UR4, UR18, UR4, UR45, UP4, UP3 ;  /* 0x0000000412047290 */ /* 0x008fe2000a7e642d */
[----:B------:R-:W-:-:S03]  /*2050*/  IADD3 R0, P0, R3, UR6, RZ ;  /* 0x0000000603007c10 */ /* 0x000fc6000ff1e0ff */
[----:B------:R-:W-:Y:S01]  /*2060*/  UIADD3.X UR47, UR19, UR4, UR14, UP2, UP1 ;  /* 0x00000004132f7290 */ /* 0x000fe200097e240e */
[----:B------:R-:W-:Y:S01]  /*2070*/  IADD3.X R5, R15, UR48, RZ, P0, !PT ;  /* 0x000000300f057c10 */ /* 0x000fe200087fe4ff */
[----:B------:R-:W-:Y:S01]  /*2080*/  UIMAD UR4, UR43, UR16, URZ ;  /* 0x000000102b0472a4 */ /* 0x000fe2000f8e023f */
[----:B------:R-:W-:Y:S01]  /*2090*/  IMAD.WIDE.U32 R6, R0, c[0x0][0x190], R238 ;  /* 0x0000640000067a25 */ /* 0x000fe200078e00ee */
[----:B------:R-:W-:Y:S02]  /*20a0*/  ULDC.64 UR18, c[0x0][0x200] ;  /* 0x0000800000127ab9 */ /* 0x000fe40000000a00 */
[----:B------:R-:W-:Y:S01]  /*20b0*/  UIMAD UR45, UR58, UR17, UR4 ;  /* 0x000000113a2d72a4 */ /* 0x000fe2000f8e0204 */
[----:B------:R-:W-:Y:S01]  /*20c0*/  IMAD R5, R5, c[0x0][0x190], RZ ;  /* 0x0000640005057a24 */ /* 0x000fe200078e02ff */
[----:B------:R-:W-:Y:S01]  /*20d0*/  UIMAD.WIDE UR18, UR8, UR20, UR18 ;  /* 0x00000014081272a5 */ /* 0x000fe2000f8e0212 */
[----:B------:R-:W-:Y:S01]  /*20e0*/  IADD3 R8, P0, R6, UR59, RZ ;  /* 0x0000003b06087c10 */ /* 0x000fe2000ff1e0ff */
[----:B------:R-:W-:Y:S01]  /*20f0*/  ULDC.64 UR16, c[0x0][0x378] ;  /* 0x0000de0000107ab9 */ /* 0x000fe20000000a00 */
[----:B------:R-:W-:Y:S01]  /*2100*/  IMAD R0, R0, c[0x0][0x194], R5 ;  /* 0x0000650000007a24 */ /* 0x000fe200078e0205 */
[----:B------:R-:W-:-:S02]  /*2110*/  UIMAD UR4, UR43, UR16, URZ ;  /* 0x000000102b0472a4 */ /* 0x000fc4000f8e023f */
[----:B------:R-:W-:Y:S02]  /*2120*/  UIADD3 UR8, UR50, -0x1, URZ ;  /* 0xffffffff32087890 */ /* 0x000fe4000fffe03f */
[----:B------:R-:W-:Y:S01]  /*2130*/  UIMAD UR43, UR58, UR17, UR4 ;  /* 0x000000113a2b72a4 */ /* 0x000fe2000f8e0204 */
[----:B------:R-:W-:Y:S02]  /*2140*/  IADD3.X R9, R7, UR55, R0, P0, !PT ;  /* 0x0000003707097c10 */ /* 0x000fe400087fe400 */
[----:B------:R-:W-:Y:S01]  /*2150*/  ULDC.64 UR16, c[0x0][0x370] ;  /* 0x0000dc0000107ab9 */ /* 0x000fe20000000a00 */
[----:B------:R-:W-:Y:S01]  /*2160*/  IADD3 R6, P0, R238, UR41, RZ ;  /* 0x00000029ee067c10 */ /* 0x000fe2000ff1e0ff */
[----:B------:R-:W-:Y:S01]  /*2170*/  UIMAD UR4, UR48, UR16, URZ ;  /* 0x00000010300472a4 */ /* 0x000fe2000f8e023f */
[----:B------:R-:W1:Y:S01]  /*2180*/  R2UR UR48, R252 ;  /* 0x00000000fc3073c2 */ /* 0x000e6200000e0000 */
[----:B------:R-:W-:Y:S01]  /*2190*/  LEA.HI R0, R12, R11, RZ, 0x5 ;  /* 0x0000000b0c007211 */ /* 0x000fe200078f28ff */
[----:B------:R-:W-:Y:S01]  /*21a0*/  UMOV UR16, UR19 ;  /* 0x0000001300107c82 */ /* 0x000fe20008000000 */
[----:B------:R-:W-:Y:S01]  /*21b0*/  IADD3.X R7, R239, UR49, RZ, P0, !PT ;  /* 0x00000031ef077c10 */ /* 0x000fe200087fe4ff */
[----:B------:R-:W-:Y:S01]  /*21c0*/  UIMAD UR14, UR6, UR17, UR4 ;  /* 0x00000011060e72a4 */ /* 0x000fe2000f8e0204 */
[----:B------:R-:W-:Y:S01]  /*21d0*/  LOP3.LUT R5, R0, 0xffffffe0, RZ, 0xc0, !PT ;  /* 0xffffffe000057812 */ /* 0x000fe200078ec0ff */
[----:B------:R-:W-:Y:S01]  /*21e0*/  UIADD3 UR4, -UR7, UR11, UR5 ;  /* 0x0000000b07047290 */ /* 0x000fe2000fffe105 */
[----:B------:R-:W-:Y:S01]  /*21f0*/  SHF.R.S32.HI R0, RZ, 0x5, R0 ;  /* 0x00000005ff007819 */ /* 0x000fe20000011400 */
[----:B------:R-:W-:Y:S01]  /*2200*/  UMOV UR17, UR18 ;  /* 0x0000001200117c82 */ /* 0x000fe20008000000 */
[----:B------:R-:W-:Y:S01]  /*2210*/  IMAD.WIDE.U32 R6, R10, c[0x0][0x370], R6 ;  /* 0x0000dc000a067a25 */ /* 0x000fe200078e0006 */
[----:B------:R-:W-:-:S02]  /*2220*/  ULDC.64 UR18, c[0x0][0x3c8] ;  /* 0x0000f20000127ab9 */ /* 0x000fc40000000a00 */
[----:B------:R-:W-:Y:S01]  /*2230*/  UIMAD.WIDE UR40, UR40, UR20, UR18 ;  /* 0x00000014282872a5 */ /* 0x000fe2000f8e0212 */
[----:B------:R-:W-:Y:S01]  /*2240*/  IMAD.IADD R5, R11, 0x1, -R5 ;  /* 0x000000010b057824 */ /* 0x000fe200078e0a05 */
[----:B------:R-:W-:Y:S01]  /*2250*/  IADD3 R7, R7, UR14, RZ ;  /* 0x0000000e07077c10 */ /* 0x000fe2000fffe0ff */
[----:B------:R-:W-:Y:S02]  /*2260*/  ULDC UR20, c[0x0][0x2e8] ;  /* 0x0000ba0000147ab9 */ /* 0x000fe40000000800 */
[----:B------:R-:W-:Y:S02]  /*2270*/  UIADD3 UR4, UR4, -UR20, URZ ;  /* 0x8000001404047290 */ /* 0x000fe4000fffe03f */
[----:B------:R-:W-:Y:S02]  /*2280*/  UMOV UR19, UR40 ;  /* 0x0000002800137c82 */ /* 0x000fe40008000000 */
[----:B------:R-:W-:Y:S02]  /*2290*/  USHF.R.S32.HI UR20, URZ, 0x1f, UR4 ;  /* 0x0000001f3f147899 */ /* 0x000fe40008011404 */
[----:B------:R-:W-:Y:S01]  /*22a0*/  UMOV UR18, UR41 ;  /* 0x0000002900127c82 */ /* 0x000fe20008000000 */
[----:B-1----:R-:W-:Y:S01]  /*22b0*/  IMAD R0, R0, UR48, R5 ;  /* 0x0000003000007c24 */ /* 0x002fe2000f8e0205 */
[----:B------:R-:W-:-:S04]  /*22c0*/  ULEA.HI UR20, UR20, UR4, URZ, 0x7 ;  /* 0x0000000414147291 */ /* 0x000fc8000f8f383f */
[----:B------:R-:W-:Y:S01]  /*22d0*/  USHF.R.S32.HI UR20, URZ, 0x7, UR20 ;  /* 0x000000073f147899 */ /* 0x000fe20008011414 */
[----:B------:R-:W-:-:S03]  /*22e0*/  IADD3 R178, P0, R0, UR51, RZ ;  /* 0x0000003300b27c10 */ /* 0x000fc6000ff1e0ff */
[----:B------:R-:W-:Y:S01]  /*22f0*/  UISETP.LT.AND UP1, UPT, URZ, UR20, UPT ;  /* 0x000000143f00728c */ /* 0x000fe2000bf21270 */
[----:B------:R-:W-:Y:S01]  /*2300*/  LEA.HI.X.SX32 R5, R0, UR47, 0x1, P0 ;  /* 0x0000002f00057c11 */ /* 0x000fe200080f0eff */
[----:B------:R-:W-:Y:S01]  /*2310*/  IMAD.U32 R0, RZ, RZ, UR58 ;  /* 0x0000003aff007e24 */ /* 0x000fe2000f8e00ff */
[----:B------:R-:W-:Y:S01]  /*2320*/  LEA R179, P2, R178, c[0x0][0x350], 0x2 ;  /* 0x0000d400b2b37a11 */ /* 0x000fe200078410ff */
[----:B------:R-:W-:Y:S02]  /*2330*/  USEL UR20, URZ, UR20, !UP1 ;  /* 0x000000143f147287 */ /* 0x000fe4000c800000 */
[----:B------:R-:W-:Y:S01]  /*2340*/  IMAD.WIDE.U32 R6, R0, c[0x0][0x378], R6 ;  /* 0x0000de0000067a25 */ /* 0x000fe200078e0006 */
[----:B------:R-:W-:Y:S01]  /*2350*/  LEA.HI.X R178, R178, c[0x0][0x354], R5, 0x2, P2 ;  /* 0x0000d500b2b27a11 */ /* 0x000fe200010f1405 */
[----:B------:R-:W-:Y:S02]  /*2360*/  UISETP.GT.AND UP1, UPT, UR50, UR20, UPT ;  /* 0x000000143200728c */ /* 0x000fe4000bf24270 */
[----:B------:R-:W-:Y:S01]  /*2370*/  IMAD.WIDE.U32 R8, R0, c[0x0][0x1a8], R8 ;  /* 0x00006a0000087a25 */ /* 0x000fe200078e0008 */
[----:B------:R-:W-:-:S03]  /*2380*/  IADD3 R7, R7, UR43, RZ ;  /* 0x0000002b07077c10 */ /* 0x000fc6000fffe0ff */
[----:B------:R-:W-:Y:S01]  /*2390*/  PLOP3.LUT P0, PT, PT, PT, UP1, 0x80, 0x0 ;  /* 0x000000000000781c */ /* 0x000fe20003f0f018 */
[----:B------:R-:W-:Y:S01]  /*23a0*/  IMAD R0, R15, c[0x0][0x370], RZ ;  /* 0x0000dc000f007a24 */ /* 0x000fe200078e02ff */
[----:B------:R-:W-:Y:S01]  /*23b0*/  IADD3 R9, R9, UR45, RZ ;  /* 0x0000002d09097c10 */ /* 0x000fe2000fffe0ff */
[----:B------:R-:W-:Y:S01]  /*23c0*/  IMAD.WIDE.U32 R6, R3, c[0x0][0x370], R6 ;  /* 0x0000dc0003067a25 */ /* 0x000fe200078e0006 */
[----:B------:R-:W-:-:S03]  /*23d0*/  LEA R194, P4, R8, c[0x0][0x160], 0x1 ;  /* 0x0000580008c27a11 */ /* 0x000fc600078808ff */
[----:B------:R-:W-:Y:S01]  /*23e0*/  IMAD R0, R3, c[0x0][0x374], R0 ;  /* 0x0000dd0003007a24 */ /* 0x000fe200078e0200 */
[----:B------:R-:W-:Y:S02]  /*23f0*/  LEA R192, P3, R6, c[0x0][0x330], 0x1 ;  /* 0x0000cc0006c07a11 */ /* 0x000fe400078608ff */
[----:B------:R-:W-:Y:S01]  /*2400*/  LEA.HI.X R195, R8, c[0x0][0x164], R9, 0x1, P4 ;  /* 0x0000590008c37a11 */ /* 0x000fe200020f0c09 */
[----:B------:R-:W-:-:S05]  /*2410*/  IMAD.IADD R0, R7, 0x1, R0 ;  /* 0x0000000107007824 */ /* 0x000fca00078e0200 */
[----:B------:R-:W-:Y:S01]  /*2420*/  LEA.HI.X R193, R6, c[0x0][0x334], R0, 0x1, P3 ;  /* 0x0000cd0006c17a11 */ /* 0x000fe200018f0c00 */
[----:B------:R-:W-:Y:S05]  /*2430*/  @P0 BRA `(.L_x_82) ;  /* 0x0000077000000947 */ /* 0x000fea0003800000 */
        /* <DEDUP_REMOVED lines=18> */
.L_x_83:
        /* <DEDUP_REMOVED lines=18> */
.L_x_84:
[----:B------:R-:W-:Y:S01]  /*2680*/  ULDC.64 UR10, c[0x0][0x3a0] ;  /* 0x0000e800000a7ab9 */ /* 0x000fe20000000a00 */
[----:B------:R-:W-:Y:S01]  /*2690*/  IMAD.U32 R11, RZ, RZ, UR5 ;  /* 0x00000005ff0b7e24 */ /* 0x000fe2000f8e00ff */
[----:B------:R-:W-:Y:S01]  /*26a0*/  UIMAD UR8, UR9, UR10, URZ ;  /* 0x0000000a090872a4 */ /* 0x000fe2000f8e023f */
[----:B------:R-:W-:Y:S01]  /*26b0*/  ISETP.GE.AND P2, PT, R238, c[0x0][0x220], PT ;  /* 0x00008800ee007a0c */ /* 0x000fe20003f46270 */
[----:B------:R-:W-:Y:S01]  /*26c0*/  UIMAD UR7, UR15, -0x80, UR7 ;  /* 0xffffff800f0778a4 */ /* 0x000fe2000f8e0207 */
[----:B------:R-:W-:Y:S01]  /*26d0*/  IMAD.WIDE.U32 R4, R11, c[0x0][0x3a0], R238 ;  /* 0x0000e8000b047a25 */ /* 0x000fe200078e00ee */
[----:B------:R-:W-:Y:S01]  /*26e0*/  UIMAD UR8, UR5, UR11, UR8 ;  /* 0x0000000b050872a4 */ /* 0x000fe2000f8e0208 */
[----:B------:R-:W-:Y:S01]  /*26f0*/  BSSY B0, `(.L_x_85) ;  /* 0x0000016000007945 */ /* 0x000fe20003800000 */
[----:B------:R-:W-:Y:S02]  /*2700*/  USHF.R.S32.HI UR16, URZ, 0x1f, UR58 ;  /* 0x0000001f3f107899 */ /* 0x000fe4000801143a */
[----:B------:R-:W-:Y:S01]  /*2710*/  IADD3 R4, P0, R4, UR14, RZ ;  /* 0x0000000e04047c10 */ /* 0x000fe2000ff1e0ff */
[----:B------:R-:W-:Y:S01]  /*2720*/  ULDC.64 UR10, c[0x0][0x3b8] ;  /* 0x0000ee00000a7ab9 */ /* 0x000fe20000000a00 */
[----:B------:R-:W-:Y:S01]  /*2730*/  IMAD.U32 R0, RZ, RZ, UR8 ;  /* 0x00000008ff007e24 */ /* 0x000fe2000f8e00ff */
[----:B------:R-:W-:Y:S01]  /*2740*/  ISETP.GE.OR P1, PT, R3, UR7, P2 ;  /* 0x0000000703007c0c */ /* 0x000fe20009726670 */
[----:B------:R-:W-:-:S03]  /*2750*/  UIMAD UR8, UR16, UR10, URZ ;  /* 0x0000000a100872a4 */ /* 0x000fc6000f8e023f */
        /* <DEDUP_REMOVED lines=14> */
[----:B------:R1:W-:Y:S04]  /*2840*/  STG.E.128 [R8.64], RZ ;  /* 0x000000ff08007986 */ /* 0x0003e8000c101d26 */
.L_x_86:
[----:B------:R-:W-:Y:S05]  /*2850*/  BSYNC B0 ;  /* 0x0000000000007941 */ /* 0x000fea0003800000 */
.L_x_85:
        /* <DEDUP_REMOVED lines=14> */
.L_x_88:
[----:B------:R-:W-:Y:S05]  /*2940*/  BSYNC B0 ;  /* 0x0000000000007941 */ /* 0x000fea0003800000 */
.L_x_87:
[----:B------:R-:W-:Y:S01]  /*2950*/  ULDC.64 UR10, c[0x0][0x3a8] ;  /* 0x0000ea00000a7ab9 */ /* 0x000fe20000000a00 */
[----:B-1----:R-:W-:Y:S01]  /*2960*/  IMAD.WIDE.U32 R4, R11, c[0x0][0x3a8], R238 ;  /* 0x0000ea000b047a25 */ /* 0x002fe200078e00ee */
[----:B------:R-:W-:Y:S01]  /*2970*/  UIMAD UR9, UR9, UR10, URZ ;  /* 0x0000000a090972a4 */ /* 0x000fe2000f8e023f */
[----:B------:R-:W-:Y:S01]  /*2980*/  BSSY B0, `(.L_x_89) ;  /* 0x0000016000007945 */ /* 0x000fe20003800000 */
[----:B------:R-:W-:Y:S02]  /*2990*/  USHF.R.S32.HI UR8, URZ, 0x1f, UR58 ;  /* 0x0000001f3f087899 */ /* 0x000fe4000801143a */
[----:B------:R-:W-:Y:S01]  /*29a0*/  UIMAD UR5, UR5, UR11, UR9 ;  /* 0x0000000b050572a4 */ /* 0x000fe2000f8e0209 */
[----:B------:R-:W-:Y:S01]  /*29b0*/  IADD3 R4, P2, R4, UR6, RZ ;  /* 0x0000000604047c10 */ /* 0x000fe2000ff5e0ff */
[----:B------:R-:W-:-:S04]  /*29c0*/  ULDC.64 UR6, c[0x0][0x3c0] ;  /* 0x0000f00000067ab9 */ /* 0x000fc80000000a00 */
[----:B------:R-:W-:Y:S01]  /*29d0*/  IMAD.U32 R0, RZ, RZ, UR5 ;  /* 0x00000005ff007e24 */ /* 0x000fe2000f8e00ff */
[----:B------:R-:W-:-:S04]  /*29e0*/  UIMAD UR5, UR8, UR6, URZ ;  /* 0x00000006080572a4 */ /* 0x000fc8000f8e023f */
[----:B------:R-:W-:Y:S01]  /*29f0*/  IADD3.X R5, R5, UR4, R0, P2, !PT ;  /* 0x0000000405057c10 */ /* 0x000fe200097fe400 */
[----:B------:R-:W-:Y:S01]  /*2a00*/  UIMAD UR5, UR58, UR7, UR5 ;  /* 0x000000073a0572a4 */ /* 0x000fe2000f8e0205 */
[----:B------:R-:W-:-:S05]  /*2a10*/  MOV R0, UR58 ;  /* 0x0000003a00007c02 */ /* 0x000fca0008000f00 */
        /* <DEDUP_REMOVED lines=12> */
.L_x_90:
[----:B------:R-:W-:Y:S05]  /*2ae0*/  BSYNC B0 ;  /* 0x0000000000007941 */ /* 0x000fea0003800000 */
.L_x_89:
        /* <DEDUP_REMOVED lines=10> */
[----:B------:R1:W-:Y:S01]  /*2b90*/  STG.E.128 [R4.64], RZ ;  /* 0x000000ff04007986 */ /* 0x0003e2000c101d26 */
[----:B------:R-:W-:Y:S05]  /*2ba0*/  BRA `(.L_x_91) ;  /* 0x00005f3000007947 */ /* 0x000fea0003800000 */
.L_x_82:
[----:B------:R-:W-:Y:S01]  /*2bb0*/  ULDC.64 UR40, c[0x0][0x1a0] ;  /* 0x0000680000287ab9 */ /* 0x000fe20000000a00 */
[----:B------:R-:W-:Y:S01]  /*2bc0*/  IMAD.U32 R13, RZ, RZ, UR5 ;  /* 0x00000005ff0d7e24 */ /* 0x000fe2000f8e00ff */
[----:B------:R-:W-:Y:S01]  /*2bd0*/  UIMAD UR4, UR9, UR40, URZ ;  /* 0x00000028090472a4 */ /* 0x000fe2000f8e023f */
[----:B------:R-:W-:Y:S01]  /*2be0*/  IMAD R5, R14, c[0x0][0x1b8], RZ ;  /* 0x00006e000e057a24 */ /* 0x000fe200078e02ff */
[----:B------:R-:W-:Y:S01]  /*2bf0*/  BSSY B0, `(.L_x_92) ;  /* 0x0000027000007945 */ /* 0x000fe20003800000 */
[----:B------:R-:W-:Y:S01]  /*2c00*/  IMAD.WIDE.U32 R6, R13, c[0x0][0x1a0], R238 ;  /* 0x000068000d067a25 */ /* 0x000fe200078e00ee */
[----:B------:R-:W-:-:S03]  /*2c10*/  UIMAD UR4, UR5, UR41, UR4 ;  /* 0x00000029050472a4 */ /* 0x000fc6000f8e0204 */
[----:B------:R-:W-:Y:S01]  /*2c20*/  IMAD R5, R4, c[0x0][0x1bc], R5 ;  /* 0x00006f0004057a24 */ /* 0x000fe200078e0205 */
[----:B------:R-:W-:Y:S02]  /*2c30*/  IADD3 R6, P0, R6, UR52, RZ ;  /* 0x0000003406067c10 */ /* 0x000fe4000ff1e0ff */
[----:B------:R-:W-:Y:S01]  /*2c40*/  IMAD.U32 R0, RZ, RZ, UR4 ;  /* 0x00000004ff007e24 */ /* 0x000fe2000f8e00ff */
[----:B------:R-:W-:-:S04]  /*2c50*/  ULEA.HI UR4, UR8, UR8, URZ, 0x1 ;  /* 0x0000000808047291 */ /* 0x000fc8000f8f083f */
[----:B------:R-:W-:Y:S01]  /*2c60*/  IADD3.X R7, R7, UR54, R0, P0, !PT ;  /* 0x0000003607077c10 */ /* 0x000fe200087fe400 */
[----:B------:R-:W-:Y:S01]  /*2c70*/  ULOP3.LUT UR4, UR4, 0xfffffffe, URZ, 0xc0, !UPT ;  /* 0xfffffffe04047892 */ /* 0x000fe2000f8ec03f */
[----:B------:R-:W-:Y:S02]  /*2c80*/  PLOP3.LUT P0, PT, PT, PT, UP6, 0x80, 0x0 ;  /* 0x000000000000781c */ /* 0x000fe40003f0f068 */
[----:B------:R-:W-:Y:S01]  /*2c90*/  SHF.L.U32 R0, R247, 0x1, RZ ;  /* 0x00000001f7007819 */ /* 0x000fe200000006ff */
[----:B------:R-:W-:Y:S01]  /*2ca0*/  UIADD3 UR4, UR8, -UR4, URZ ;  /* 0x8000000408047290 */ /* 0x000fe2000fffe03f */
[----:B------:R-:W-:-:S03]  /*2cb0*/  IMAD.WIDE.U32 R6, R4, c[0x0][0x1b8], R6 ;  /* 0x00006e0004067a25 */ /* 0x000fc600078e0006 */
[----:B------:R-:W-:Y:S02]  /*2cc0*/  UISETP.NE.AND UP0, UPT, UR4, 0x1, UPT ;  /* 0x000000010400788c */ /* 0x000fe4000bf05270 */
[----:B------:R-:W-:Y:S01]  /*2cd0*/  UIMAD UR4, UR15, -0x80, UR7 ;  /* 0xffffff800f0478a4 */ /* 0x000fe2000f8e0207 */
[----:B------:R-:W-:-:S03]  /*2ce0*/  IADD3 R12, R7, R5, RZ ;  /* 0x00000005070c7210 */ /* 0x000fc60007ffe0ff */
[----:B------:R-:W-:Y:S02]  /*2cf0*/  @P0 BAR.SYNC.DEFER_BLOCKING 0x0 ;  /* 0x0000000000000b1d */ /* 0x000fe40000010000 */
        /* <DEDUP_REMOVED lines=22> */
.L_x_93:
[----:B------:R-:W-:Y:S05]  /*2e60*/  BSYNC B0 ;  /* 0x0000000000007941 */ /* 0x000fea0003800000 */
.L_x_92:
        /* <DEDUP_REMOVED lines=21> */
.L_x_95:
[----:B------:R-:W-:Y:S05]  /*2fc0*/  BSYNC B0 ;  /* 0x0000000000007941 */ /* 0x000fea0003800000 */
.L_x_94:
        /* <DEDUP_REMOVED lines=17> */
.L_x_97:
[----:B------:R-:W-:Y:S05]  /*30e0*/  BSYNC B0 ;  /* 0x0000000000007941 */ /* 0x000fea0003800000 */
.L_x_96:
        /* <DEDUP_REMOVED lines=15> */
.L_x_99:
[----:B------:R-:W-:Y:S05]  /*31e0*/  BSYNC B0 ;  /* 0x0000000000007941 */ /* 0x000fea0003800000 */
.L_x_98:
        /* <DEDUP_REMOVED lines=20> */
.L_x_101:
[----:B------:R-:W-:Y:S05]  /*3330*/  BSYNC B0 ;  /* 0x0000000000007941 */ /* 0x000fea0003800000 */
.L_x_100:
        /* <DEDUP_REMOVED lines=20> */
.L_x_103:
[----:B------:R-:W-:Y:S05]  /*3480*/  BSYNC B0 ;  /* 0x0000000000007941 */ /* 0x000fea0003800000 */
.L_x_102:
[----:B------:R-:W-:Y:S01]  /*3490*/  ULDC.64 UR40, c[0x0][0x198] ;  /* 0x0000660000287ab9 */ /* 0x000fe20000000a00 */
[----:B---3--:R-:W-:Y:S01]  /*34a0*/  IMAD.WIDE.U32 R6, R13, c[0x0][0x198], R238 ;  /* 0x000066000d067a25 */ /* 0x008fe200078e00ee */
[----:B------:R-:W-:Y:S01]  /*34b0*/  UIMAD UR9, UR9, UR40, URZ ;  /* 0x00000028090972a4 */ /* 0x000fe2000f8e023f */
[----:B------:R-:W-:Y:S02]  /*34c0*/  SHF.R.S32.HI R13, RZ, 0x1f, R243 ;  /* 0x0000001fff0d7819 */ /* 0x000fe400000114f3 */
[C---:B------:R-:W-:Y:S01]  /*34d0*/  IADD3 R12, R243.reuse, 0x40, RZ ;  /* 0x00000040f30c7810 */ /* 0x040fe20007ffe0ff */
[----:B------:R-:W-:Y:S01]  /*34e0*/  UIMAD UR5, UR5, UR41, UR9 ;  /* 0x00000029050572a4 */ /* 0x000fe2000f8e0209 */
[----:B------:R-:W-:Y:S01]  /*34f0*/  IADD3 R8, P3, R6, UR44, RZ ;  /* 0x0000002c06087c10 */ /* 0x000fe2000ff7e0ff */
[----:B------:R-:W-:Y:S01]  /*3500*/  IMAD.MOV.U32 R241, RZ, RZ, 0x7f800000 ;  /* 0x7f800000fff17424 */ /* 0x000fe200078e00ff */
[----:B------:R-:W-:Y:S01]  /*3510*/  IADD3 R6, R243, 0x8, RZ ;  /* 0x00000008f3067810 */ /* 0x000fe20007ffe0ff */
[----:B------:R-:W-:-:S02]  /*3520*/  IMAD.MOV.U32 R242, RZ, RZ, 0x7f800000 ;  /* 0x7f800000fff27424 */ /* 0x000fc400078e00ff */
[----:B------:R-:W-:Y:S01]  /*3530*/  IMAD.U32 R5, RZ, RZ, UR5 ;  /* 0x00000005ff057e24 */ /* 0x000fe2000f8e00ff */
[----:B------:R-:W-:Y:S01]  /*3540*/  ISETP.GE.AND P6, PT, R6, UR4, PT ;  /* 0x0000000406007c0c */ /* 0x000fe2000bfc6270 */
[----:B------:R-:W-:Y:S02]  /*3550*/  IMAD.SHL.U32 R6, R243, 0x4, RZ ;  /* 0x00000004f3067824 */ /* 0x000fe400078e00ff */
[----:B------:R-:W-:Y:S01]  /*3560*/  IMAD.MOV.U32 R237, RZ, RZ, 0x7f800000 ;  /* 0x7f800000ffed7424 */ /* 0x000fe200078e00ff */
[----:B------:R-:W-:Y:S01]  /*3570*/  IADD3.X R9, R7, UR46, R5, P3, !PT ;  /* 0x0000002e07097c10 */ /* 0x000fe20009ffe405 */
[----:B------:R-:W-:Y:S01]  /*3580*/  IMAD.MOV.U32 R240, RZ, RZ, 0x7f800000 ;  /* 0x7f800000fff07424 */ /* 0x000fe200078e00ff */
[----:B------:R-:W-:Y:S02]  /*3590*/  IADD3 R5, R243, 0x48, RZ ;  /* 0x00000048f3057810 */ /* 0x000fe40007ffe0ff */
[----:B------:R-:W-:Y:S02]  /*35a0*/  IADD3 R6, P4, R6, UR17, RZ ;  /* 0x0000001106067c10 */ /* 0x000fe4000ff9e0ff */
[----:B------:R-:W-:-:S02]  /*35b0*/  ISETP.GE.AND P5, PT, R5, UR4, PT ;  /* 0x0000000405007c0c */ /* 0x000fc4000bfa6270 */
[----:B------:R-:W-:Y:S02]  /*35c0*/  SHF.R.S32.HI R11, RZ, 0x1f, R5 ;  /* 0x0000001fff0b7819 */ /* 0x000fe40000011405 */
[----:B------:R-:W-:-:S04]  /*35d0*/  SHF.L.U64.HI R7, R243, 0x2, R13 ;  /* 0x00000002f3077819 */ /* 0x000fc8000001020d */
[----:B------:R-:W-:Y:S02]  /*35e0*/  IADD3.X R7, R7, UR16, RZ, P4, !PT ;  /* 0x0000001007077c10 */ /* 0x000fe4000a7fe4ff */
[----:B------:R-:W-:-:S03]  /*35f0*/  ISETP.GE.AND P4, PT, R12, UR4, PT ;  /* 0x000000040c007c0c */ /* 0x000fc6000bf86270 */
[C---:B------:R-:W-:Y:S01]  /*3600*/  @!P5 LEA R10, P3, R5.reuse, UR17, 0x2 ;  /* 0x00000011050adc11 */ /* 0x040fe2000f8610ff */
[----:B------:R3:W5:Y:S03]  /*3610*/  @!P6 LDG.E R242, [R6.64+0x20] ;  /* 0x0000202606f2e981 */ /* 0x000766000c1e1900 */
[----:B------:R-:W-:Y:S02]  /*3620*/  @!P5 LEA.HI.X R11, R5, UR16, R11, 0x2, P3 ;  /* 0x00000010050bdc11 */ /* 0x000fe400098f140b */
[----:B------:R-:W-:-:S04]  /*3630*/  ISETP.GE.AND P3, PT, R243, UR4, PT ;  /* 0x00000004f3007c0c */ /* 0x000fc8000bf66270 */
[----:B------:R3:W5:Y:S04]  /*3640*/  @!P4 LDG.E R237, [R6.64+0x100] ;  /* 0x0001002606edc981 */ /* 0x000768000c1e1900 */
[----:B------:R3:W-:Y:S04]  /*3650*/  @P2 STS [R0+0x6000], RZ ;  /* 0x006000ff00002388 */ /* 0x0007e80000000800 */
[----:B------:R3:W-:Y:S04]  /*3660*/  @P2 STS [R0+0x6004], RZ ;  /* 0x006004ff00002388 */ /* 0x0007e80000000800 */
[----:B------:R3:W5:Y:S04]  /*3670*/  @!P3 LDG.E R241, [R6.64] ;  /* 0x0000002606f1b981 */ /* 0x000768000c1e1900 */
[----:B------:R3:W-:Y:S01]  /*3680*/  @P2 STS.64 [R0+0x6008], RZ ;  /* 0x006008ff00002388 */ /* 0x0007e20000000a00 */
[----:B------:R-:W-:-:S03]  /*3690*/  IMAD R5, R14, c[0x0][0x1b0], RZ ;  /* 0x00006c000e057a24 */ /* 0x000fc600078e02ff */
[----:B------:R1:W5:Y:S01]  /*36a0*/  @!P5 LDG.E R240, [R10.64] ;  /* 0x000000260af0d981 */ /* 0x000362000c1e1900 */
[----:B------:R-:W-:Y:S01]  /*36b0*/  BSSY B0, `(.L_x_104) ;  /* 0x0000016000007945 */ /* 0x000fe20003800000 */
[C---:B-1----:R-:W-:Y:S02]  /*36c0*/  IMAD R10, R4.reuse, c[0x0][0x1b4], R5 ;  /* 0x00006d00040a7a24 */ /* 0x042fe400078e0205 */
[----:B------:R-:W-:-:S04]  /*36d0*/  IMAD.WIDE.U32 R4, R4, c[0x0][0x1b0], R8 ;  /* 0x00006c0004047a25 */ /* 0x000fc800078e0008 */
[----:B------:R-:W-:Y:S01]  /*36e0*/  IMAD.IADD R10, R5, 0x1, R10 ;  /* 0x00000001050a7824 */ /* 0x000fe200078e020a */
[----:B------:R-:W-:Y:S05]  /*36f0*/  @P2 BRA `(.L_x_105) ;  /* 0x0000011000002947 */ /* 0x000fea0003800000 */
[----:B---3--:R-:W-:-:S13]  /*3700*/  ISETP.GE.AND P2, PT, R238, c[0x0][0x220], PT ;  /* 0x00008800ee007a0c */ /* 0x008fda0003f46270 */
        /* <DEDUP_REMOVED lines=16> */
.L_x_105:
[----:B---3--:R-:W-:Y:S05]  /*3810*/  BSYNC B0 ;  /* 0x0000000000007941 */ /* 0x008fea0003800000 */
.L_x_104:
        /* <DEDUP_REMOVED lines=19> */
.L_x_107:
[----:B------:R-:W-:Y:S05]  /*3950*/  BSYNC B0 ;  /* 0x0000000000007941 */ /* 0x000fea0003800000 */
.L_x_106:
[----:B------:R-:W0:Y:S01]  /*3960*/  LDGDEPBAR ;  /* 0x00000000000079af */ /* 0x000e220000000000 */
[----:B------:R-:W-:Y:S01]  /*3970*/  IADD3 R3, R168, 0x1000, RZ ;  /* 0x00001000a8037810 */ /* 0x000fe20007ffe0ff */
[----:B------:R-:W-:Y:S01]  /*3980*/  IMAD.MOV.U32 R228, RZ, RZ, R177 ;  /* 0x000000ffffe47224 */ /* 0x000fe200078e00b1 */
[----:B-1234-:R-:W-:Y:S01]  /*3990*/  IADD3 R0, R167, 0x1000, RZ ;  /* 0x00001000a7007810 */ /* 0x01efe20007ffe0ff */
[----:B------:R-:W-:Y:S01]  /*39a0*/  CS2R R94, SRZ ;  /* 0x00000000005e7805 */ /* 0x000fe2000001ff00 */
[----:B------:R-:W-:Y:S01]  /*39b0*/  SEL R3, R3, R168, !P0 ;  /* 0x000000a803037207 */ /* 0x000fe20004000000 */
[----:B------:R-:W-:Y:S01]  /*39c0*/  CS2R R92, SRZ ;  /* 0x00000000005c7805 */ /* 0x000fe2000001ff00 */
[----:B------:R-:W-:Y:S01]  /*39d0*/  SEL R0, R0, R167, !P0 ;  /* 0x000000a700007207 */ /* 0x000fe20004000000 */
[----:B------:R-:W-:Y:S01]  /*39e0*/  CS2R R98, SRZ ;  /* 0x0000000000627805 */ /* 0x000fe2000001ff00 */
[----:B------:R-:W-:Y:S01]  /*39f0*/  CS2R R96, SRZ ;  /* 0x0000000000607805 */ /* 0x000fe2000001ff00 */
[----:B------:R-:W-:Y:S01]  /*3a00*/  IMAD.SHL.U32 R160, R3, 0x2, RZ ;  /* 0x0000000203a07824 */ /* 0x000fe200078e00ff */
[----:B------:R-:W-:Y:S01]  /*3a10*/  CS2R R90, SRZ ;  /* 0x00000000005a7805 */ /* 0x000fe2000001ff00 */
[----:B------:R-:W-:Y:S01]  /*3a20*/  IMAD.SHL.U32 R3, R0, 0x2, RZ ;  /* 0x0000000200037824 */ /* 0x000fe200078e00ff */
[----:B------:R-:W-:Y:S01]  /*3a30*/  IADD3 R0, R243, -0x80, RZ ;  /* 0xffffff80f3007810 */ /* 0x000fe20007ffe0ff */
        /* <DEDUP_REMOVED lines=13> */
[C---:B------:R-:W-:Y:S01]  /*3b10*/  SHF.L.U64.HI R246, R243.reuse, 0x2, R13 ;  /* 0x00000002f3f67819 */ /* 0x040fe2000001020d */
[----:B------:R-:W-:Y:S02]  /*3b20*/  IMAD.SHL.U32 R245, R243, 0x4, RZ ;  /* 0x00000004f3f57824 */ /* 0x000fe400078e00ff */
[----:B------:R-:W-:Y:S01]  /*3b30*/  IMAD.SHL.U32 R244, R0, 0x4, RZ ;  /* 0x0000000400f47824 */ /* 0x000fe200078e00ff */
[----:B------:R-:W-:Y:S01]  /*3b40*/  ULDC UR14, c[0x0][0x2e4] ;  /* 0x0000b900000e7ab9 */ /* 0x000fe20000000800 */
        /* <DEDUP_REMOVED lines=8> */
.L_x_112:
[----:B------:R-:W0:Y:S01]  /*3bd0*/  LDGDEPBAR ;  /* 0x00000000000079af */ /* 0x000e220000000000 */
[----:B------:R-:W-:Y:S01]  /*3be0*/  IADD3 R4, P0, R245, UR19, RZ ;  /* 0x00000013f5047c10 */ /* 0x000fe2000ff1e0ff */
[----:B------:R-:W-:Y:S01]  /*3bf0*/  IMAD.IADD R112, R166, 0x1, R160 ;  /* 0x00000001a6707824 */ /* 0x000fe200078e02a0 */
[----:B------:R-:W-:Y:S01]  /*3c00*/  USHF.L.U32 UR10, UR15, 0x7, URZ ;  /* 0x000000070f0a7899 */ /* 0x000fe2000800063f */
[----:B------:R-:W-:Y:S01]  /*3c10*/  IMAD.MOV.U32 R226, RZ, RZ, R179 ;  /* 0x000000ffffe27224 */ /* 0x000fe200078e00b3 */
[----:B------:R-:W-:Y:S01]  /*3c20*/  IADD3.X R5, R246, UR18, RZ, P0, !PT ;  /* 0x00000012f6057c10 */ /* 0x000fe200087fe4ff */
[----:B------:R-:W-:Y:S01]  /*3c30*/  ULDC UR5, c[0x0][0x2e8] ;  /* 0x0000ba0000057ab9 */ /* 0x000fe20000000800 */
[----:B------:R-:W-:Y:S01]  /*3c40*/  IMAD.MOV.U32 R227, RZ, RZ, R178 ;  /* 0x000000ffffe37224 */ /* 0x000fe200078e00b2 */
[----:B------:R-:W-:Y:S02]  /*3c50*/  UIADD3 UR9, UR10, UR11, URZ ;  /* 0x0000000b0a097290 */ /* 0x000fe4000fffe03f */
[----:B------:R-:W-:Y:S02]  /*3c60*/  USHF.L.U32 UR6, UR8, 0x7, URZ ;  /* 0x0000000708067899 */ /* 0x000fe4000800063f */
[----:B------:R-:W-:Y:S04]  /*3c70*/  UIADD3 UR4, -UR7, 0x80, UR9 ;  /* 0x0000008007047890 */ /* 0x000fe8000fffe109 */
[----:B------:R-:W-:Y:S03]  /*3c80*/  UIADD3 UR4, UR4, -UR5, URZ ;  /* 0x8000000504047290 */ /* 0x000fe6000fffe03f */
[----:B------:R-:W-:Y:S02]  /*3c90*/  ULDC UR5, c[0x0][0x2e4] ;  /* 0x0000b90000057ab9 */ /* 0x000fe40000000800 */
[----:B------:R-:W-:Y:S01]  /*3ca0*/  UISETP.GE.AND UP0, UPT, UR6, UR4, UPT ;  /* 0x000000040600728c */ /* 0x000fe2000bf06270 */
[----:B------:R-:W-:Y:S04]  /*3cb0*/  DEPBAR.LE SB0, 0x0 ;  /* 0x000080000000791a */ /* 0x000fe80000000000 */
[----:B------:R-:W-:Y:S01]  /*3cc0*/  BAR.SYNC.DEFER_BLOCKING 0x0 ;  /* 0x0000000000007b1d */ /* 0x000fe20000010000 */
[----:B------:R-:W-:Y:S05]  /*3cd0*/  PLOP3.LUT P0, PT, PT, PT, UP0, 0x80, 0x0 ;  /* 0x000000000000781c */ /* 0x000fea0003f0f008 */
[----:B------:R-:W-:Y:S06]  /*3ce0*/  LDSM.16.M88.4 R64, [R160] ;  /* 0x00000000a040783b */ /* 0x000fec0000000200 */
[----:B------:R-:W4:Y:S06]  /*3cf0*/  LDSM.16.M88.4 R16, [R162+0x6000] ;  /* 0x00600000a210783b */ /* 0x000f2c0000000200 */
[----:B------:R-:W3:Y:S06]  /*3d00*/  LDSM.16.M88.4 R60, [R160+0x1000] ;  /* 0x00100000a03c783b */ /* 0x000eec0000000200 */
[----:B-----5:R4:W5:Y:S06]  /*3d10*/  LDG.E R176, [R4.64] ;  /* 0x0000002604b07981 */ /* 0x02096c000c1e1900 */
[----:B------:R4:W5:Y:S06]  /*3d20*/  LDG.E R175, [R4.64+0x20] ;  /* 0x0000202604af7981 */ /* 0x00096c000c1e1900 */
[----:B------:R4:W5:Y:S06]  /*3d30*/  LDG.E R174, [R4.64+0x100] ;  /* 0x0001002604ae7981 */ /* 0x00096c000c1e1900 */
[----:B------:R4:W5:Y:S06]  /*3d40*/  LDG.E R173, [R4.64+0x120] ;  /* 0x0001202604ad7981 */ /* 0x00096c000c1e1900 */
[----:B------:R-:W2:Y:S06]  /*3d50*/  LDSM.16.M88.4 R32, [R162+0x6400] ;  /* 0x00640000a220783b */ /* 0x000eac0000000200 */
[----:B------:R-:W1:Y:S06]  /*3d60*/  LDSM.16.M88.4 R48, [R162+0x6800] ;  /* 0x00680000a230783b */ /* 0x000e6c0000000200 */
[----:B------:R-:W1:Y:S06]  /*3d70*/  LDSM.16.M88.4 R100, [R162+0x6c00] ;  /* 0x006c0000a264783b */ /* 0x000e6c0000000200 */
[----:B------:R-:W-:Y:S01]  /*3d80*/  LDSM.16.M88.4 R104, [R112] ;  /* 0x000000007068783b */ /* 0x000fe20000000200 */
[-C--:B----4-:R-:W-:Y:S05]  /*3d90*/  HMMA.16816.F32.BF16 R4, R64, R16.reuse, RZ ;  /* 0x000000104004723c */ /* 0x090fea00000418ff */
[----:B------:R-:W4:Y:S03]  /*3da0*/  LDSM.16.M88.4 R108, [R161+0x6000] ;  /* 0x00600000a16c783b */ /* 0x000f260000000200 */
[C---:B---3--:R-:W-:Y:S03]  /*3db0*/  HMMA.16816.F32.BF16 R8, R60.reuse, R16, RZ ;  /* 0x000000103c08723c */ /* 0x048fe600000418ff */
[----:B------:R-:W3:Y:S05]  /*3dc0*/  LDSM.16.M88.4 R112, [R112+0x1000] ;  /* 0x001000007070783b */ /* 0x000eea0000000200 */
[-C--:B------:R-:W-:Y:S01]  /*3dd0*/  HMMA.16816.F32.BF16 R12, R60, R18.reuse, RZ ;  /* 0x000000123c0c723c */ /* 0x080fe200000418ff */
[----:B------:R-:W1:Y:S06]  /*3de0*/  LDSM.16.M88.4 R116, [R161+0x6400] ;  /* 0x00640000a174783b */ /* 0x000e6c0000000200 */
[----:B------:R-:W1:Y:S01]  /*3df0*/  LDSM.16.M88.4 R120, [R161+0x6800] ;  /* 0x00680000a178783b */ /* 0x000e620000000200 */
[C---:B------:R-:W-:Y:S05]  /*3e00*/  HMMA.16816.F32.BF16 R16, R64.reuse, R18, RZ ;  /* 0x000000124010723c */ /* 0x040fea00000418ff */
[----:B------:R-:W3:Y:S03]  /*3e10*/  LDSM.16.M88.4 R124, [R161+0x6c00] ;  /* 0x006c0000a17c783b */ /* 0x000ee60000000200 */
        /* <DEDUP_REMOVED lines=11> */
[----:B------:R-:W-:Y:S08]  /*3ed0*/  HMMA.16816.F32.BF16 R64, R64, R102, RZ ;  /* 0x000000664040723c */ /* 0x000ff000000418ff */
[-C--:B----4-:R-:W-:Y:S08]  /*3ee0*/  HMMA.16816.F32.BF16 R4, R104, R108.reuse, R4 ;  /* 0x0000006c6804723c */ /* 0x090ff00000041804 */
[C---:B---3--:R-:W-:Y:S08]  /*3ef0*/  HMMA.16816.F32.BF16 R8, R112.reuse, R108, R8 ;  /* 0x0000006c7008723c */ /* 0x048ff00000041808 */
[-C--:B------:R-:W-:Y:S08]  /*3f00*/  HMMA.16816.F32.BF16 R12, R112, R110.reuse, R12 ;  /* 0x0000006e700c723c */ /* 0x080ff0000004180c */
[C---:B------:R-:W-:Y:S08]  /*3f10*/  HMMA.16816.F32.BF16 R16, R104.reuse, R110, R16 ;  /* 0x0000006e6810723c */ /* 0x040ff00000041810 */
        /* <DEDUP_REMOVED lines=11> */
[----:B------:R-:W-:Y:S01]  /*3fd0*/  HMMA.16816.F32.BF16 R64, R104, R126, R64 ;  /* 0x0000007e6840723c */ /* 0x000fe20000041840 */
[----:B------:R-:W-:-:S07]  /*3fe0*/  @!P0 BRA `(.L_x_108) ;  /* 0x000000a000008947 */ /* 0x000fce0003800000 */
[----:B------:R-:W-:Y:S02]  /*3ff0*/  UIADD3 UR9, UR14, UR9, -UR7 ;  /* 0x000000090e097290 */ /* 0x000fe4000fffe807 */
[----:B------:R-:W-:Y:S02]  /*4000*/  UIADD3 UR4, UR6, 0x80, URZ ;  /* 0x0000008006047890 */ /* 0x000fe4000fffe03f */
[----:B------:R-:W-:Y:S02]  /*4010*/  UMOV UR5, UR14 ;  /* 0x0000000e00057c82 */ /* 0x000fe40008000000 */
[----:B------:R-:W-:Y:S02]  /*4020*/  UISETP.GE.AND UP0, UPT, UR4, UR9, UPT ;  /* 0x000000090400728c */ /* 0x000fe4000bf06270 */
[----:B------:R-:W-:Y:S04]  /*4030*/  UIADD3 UR4, UR10, 0x80, URZ ;  /* 0x000000800a047890 */ /* 0x000fe8000fffe03f */
[----:B------:R-:W-:Y:S02]  /*4040*/  PLOP3.LUT P1, PT, PT, PT, UP0, 0x80, 0x0 ;  /* 0x000000000000781c */ /* 0x000fe40003f2f008 */
[----:B------:R-:W-:Y:S05]  /*4050*/  IMAD.U32 R0, RZ, RZ, UR4 ;  /* 0x00000004ff007e24 */ /* 0x000fea000f8e00ff */
[----:B------:R-:W-:Y:S11]  /*4060*/  ISETP.LT.AND P0, PT, R0, UR7, PT ;  /* 0x0000000700007c0c */ /* 0x000ff6000bf01270 */
[----:B------:R-:W-:Y:S02]  /*4070*/  @!UPT UIADD3 URZ, URZ, URZ, URZ ;  /* 0x0000003f3f3ff290 */ /* 0x000fe4000fffe03f */
[----:B------:R-:W-:-:S05]  /*4080*/  @!P1 BRA P0, `(.L_x_109) ;  /* 0x00000ea000009947 */ /* 0x000fca0000000000 */
.L_x_108:
[----:B------:R-:W-:Y:S01]  /*4090*/  IADD3 R0, R243, UR6, RZ ;  /* 0x00000006f3007c10 */ /* 0x000fe2000fffe0ff */
[----:B------:R-:W-:Y:S02]  /*40a0*/  UIADD3 UR4, -UR5, UR7, -UR11 ;  /* 0x0000000705047290 */ /* 0x000fe4000fffe90b */
[----:B------:R-:W-:Y:S01]  /*40b0*/  ULDC UR9, c[0x0][0x2e8] ;  /* 0x0000ba0000097ab9 */ /* 0x000fe20000000800 */
[C---:B------:R-:W-:Y:S01]  /*40c0*/  IADD3 R102, R0.reuse, 0x8, RZ ;  /* 0x0000000800667810 */ /* 0x040fe20007ffe0ff */
[----:B------:R-:W-:Y:S01]  /*40d0*/  UMOV UR14, UR5 ;  /* 0x00000005000e7c82 */ /* 0x000fe20008000000 */
[C---:B------:R-:W-:Y:S02]  /*40e0*/  IADD3 R101, R0.reuse, 0x40, RZ ;  /* 0x0000004000657810 */ /* 0x040fe40007ffe0ff */
[C---:B------:R-:W-:Y:S02]  /*40f0*/  IADD3 R100, R0.reuse, 0x48, RZ ;  /* 0x0000004800647810 */ /* 0x040fe40007ffe0ff */
[----:B------:R-:W-:Y:S02]  /*4100*/  IADD3 R103, R0, UR4, RZ ;  /* 0x0000000400677c10 */ /* 0x000fe4000fffe0ff */
[----:B------:R-:W-:Y:S02]  /*4110*/  IADD3 R121, R102, UR4, RZ ;  /* 0x0000000466797c10 */ /* 0x000fe4000fffe0ff */
[----:B------:R-:W-:Y:S02]  /*4120*/  IADD3 R123, R101, UR4, RZ ;  /* 0x00000004657b7c10 */ /* 0x000fe4000fffe0ff */
[----:B------:R-:W-:Y:S01]  /*4130*/  IADD3 R124, R100, UR4, RZ ;  /* 0x00000004647c7c10 */ /* 0x000fe2000fffe0ff */
[----:B------:R-:W-:Y:S04]  /*4140*/  UIADD3 UR4, UR7, 0x1, -UR11 ;  /* 0x0000000107047890 */ /* 0x000fe8000fffe80b */
[----:B------:R-:W-:Y:S06]  /*4150*/  UIADD3 UR4, UR4, UR9, URZ ;  /* 0x0000000904047290 */ /* 0x000fec000fffe03f */
[----:B------:R-:W-:Y:S01]  /*4160*/  IADD3 R118, R0, UR4, RZ ;  /* 0x0000000400767c10 */ /* 0x000fe2000fffe0ff */
[----:B------:R-:W-:Y:S01]  /*4170*/  IMAD.U32 R0, RZ, RZ, UR15 ;  /* 0x0000000fff007e24 */ /* 0x000fe2000f8e00ff */
[----:B------:R-:W-:Y:S02]  /*4180*/  IADD3 R122, R100, UR4, RZ ;  /* 0x00000004647a7c10 */ /* 0x000fe4000fffe0ff */
[----:B------:R-:W-:Y:S01]  /*4190*/  IMNMX R100, RZ, R103, !PT ;  /* 0x00000067ff647217 */ /* 0x000fe20007800200 */
[----:B------:R-:W-:Y:S01]  /*41a0*/  IMAD R0, R0, 0x80, R248 ;  /* 0x0000008000007824 */ /* 0x000fe200078e02f8 */
[----:B------:R-:W-:Y:S02]  /*41b0*/  IADD3 R119, R102, UR4, RZ ;  /* 0x0000000466777c10 */ /* 0x000fe4000fffe0ff */
[----:B------:R-:W-:Y:S02]  /*41c0*/  IMNMX R102, R118, UR7, PT ;  /* 0x0000000776667c17 */ /* 0x000fe4000b800200 */
[C---:B------:R-:W-:Y:S02]  /*41d0*/  IADD3 R117, R0.reuse, 0x1, RZ ;  /* 0x0000000100757810 */ /* 0x040fe40007ffe0ff */
[C---:B------:R-:W-:Y:S02]  /*41e0*/  IADD3 R116, R0.reuse, 0x8, RZ ;  /* 0x0000000800747810 */ /* 0x040fe40007ffe0ff */
[C---:B------:R-:W-:Y:S02]  /*41f0*/  IADD3 R115, R0.reuse, 0x9, RZ ;  /* 0x0000000900737810 */ /* 0x040fe40007ffe0ff */
[-C--:B------:R-:W-:Y:S02]  /*4200*/  ISETP.GE.AND P0, PT, R0, R100.reuse, PT ;  /* 0x000000640000720c */ /* 0x080fe40003f06270 */
[-C--:B------:R-:W-:Y:S02]  /*4210*/  ISETP.GE.AND P6, PT, R117, R100.reuse, PT ;  /* 0x000000647500720c */ /* 0x080fe40003fc6270 */
[-C--:B------:R-:W-:Y:S02]  /*4220*/  ISETP.GE.AND P5, PT, R116, R100.reuse, PT ;  /* 0x000000647400720c */ /* 0x080fe40003fa6270 */
[----:B------:R-:W-:Y:S02]  /*4230*/  ISETP.GE.AND P4, PT, R115, R100, PT ;  /* 0x000000647300720c */ /* 0x000fe40003f86270 */
[C---:B------:R-:W-:Y:S02]  /*4240*/  IADD3 R114, R0.reuse, 0x10, RZ ;  /* 0x0000001000727810 */ /* 0x040fe40007ffe0ff */
[C---:B------:R-:W-:Y:S02]  /*4250*/  IADD3 R113, R0.reuse, 0x11, RZ ;  /* 0x0000001100717810 */ /* 0x040fe40007ffe0ff */
[C---:B------:R-:W-:Y:S02]  /*4260*/  IADD3 R112, R0.reuse, 0x18, RZ ;  /* 0x0000001800707810 */ /* 0x040fe40007ffe0ff */
[C---:B------:R-:W-:Y:S02]  /*4270*/  IADD3 R111, R0.reuse, 0x19, RZ ;  /* 0x00000019006f7810 */ /* 0x040fe40007ffe0ff */
[C---:B------:R-:W-:Y:S02]  /*4280*/  IADD3 R110, R0.reuse, 0x20, RZ ;  /* 0x00000020006e7810 */ /* 0x040fe40007ffe0ff */
[C---:B------:R-:W-:Y:S02]  /*4290*/  IADD3 R109, R0.reuse, 0x21, RZ ;  /* 0x00000021006d7810 */ /* 0x040fe40007ffe0ff */
[C---:B------:R-:W-:Y:S02]  /*42a0*/  IADD3 R108, R0.reuse, 0x28, RZ ;  /* 0x00000028006c7810 */ /* 0x040fe40007ffe0ff */
[-C--:B------:R-:W-:Y:S02]  /*42b0*/  ISETP.GE.OR P0, PT, R0, R102.reuse, !P0 ;  /* 0x000000660000720c */ /* 0x080fe40004706670 */
[-C--:B------:R-:W-:Y:S02]  /*42c0*/  ISETP.GE.OR P6, PT, R117, R102.reuse, !P6 ;  /* 0x000000667500720c */ /* 0x080fe400077c6670 */
[-C--:B------:R-:W-:Y:S02]  /*42d0*/  ISETP.GE.OR P5, PT, R116, R102.reuse, !P5 ;  /* 0x000000667400720c */ /* 0x080fe40006fa6670 */
[----:B------:R-:W-:Y:S02]  /*42e0*/  ISETP.GE.OR P4, PT, R115, R102, !P4 ;  /* 0x000000667300720c */ /* 0x000fe40006786670 */
[-C--:B------:R-:W-:Y:S02]  /*42f0*/  ISETP.GE.AND P3, PT, R114, R100.reuse, PT ;  /* 0x000000647200720c */ /* 0x080fe40003f66270 */
[-C--:B------:R-:W-:Y:S02]  /*4300*/  ISETP.GE.AND P2, PT, R113, R100.reuse, PT ;  /* 0x000000647100720c */ /* 0x080fe40003f46270 */
[-C--:B------:R-:W-:Y:S02]  /*4310*/  ISETP.GE.AND P1, PT, R112, R100.reuse, PT ;  /* 0x000000647000720c */ /* 0x080fe40003f26270 */
[----:B------:R-:W-:Y:S02]  /*4320*/  FSEL R4, R4, -INF , !P0 ;  /* 0xff80000004047808 */ /* 0x000fe40004000000 */
[-C--:B------:R-:W-:Y:S02]  /*4330*/  ISETP.GE.AND P0, PT, R111, R100.reuse, PT ;  /* 0x000000646f00720c */ /* 0x080fe40003f06270 */
[----:B------:R-:W-:Y:S02]  /*4340*/  FSEL R5, R5, -INF , !P6 ;  /* 0xff80000005057808 */ /* 0x000fe40007000000 */
[-C--:B------:R-:W-:Y:S02]  /*4350*/  ISETP.GE.AND P6, PT, R110, R100.reuse, PT ;  /* 0x000000646e00720c */ /* 0x080fe40003fc6270 */
[----:B------:R-:W-:Y:S02]  /*4360*/  FSEL R16, R16, -INF , !P5 ;  /* 0xff80000010107808 */ /* 0x000fe40006800000 */
[-C--:B------:R-:W-:Y:S02]  /*4370*/  ISETP.GE.AND P5, PT, R109, R100.reuse, PT ;  /* 0x000000646d00720c */ /* 0x080fe40003fa6270 */
[----:B------:R-:W-:Y:S02]  /*4380*/  FSEL R17, R17, -INF , !P4 ;  /* 0xff80000011117808 */ /* 0x000fe40006000000 */
[----:B------:R-:W-:Y:S02]  /*4390*/  ISETP.GE.AND P4, PT, R108, R100, PT ;  /* 0x000000646c00720c */ /* 0x000fe40003f86270 */
[----:B------:R-:W-:Y:S02]  /*43a0*/  IADD3 R120, R101, UR4, RZ ;  /* 0x0000000465787c10 */ /* 0x000fe4000fffe0ff */
[C---:B------:R-:W-:Y:S02]  /*43b0*/  IADD3 R107, R0.reuse, 0x29, RZ ;  /* 0x00000029006b7810 */ /* 0x040fe40007ffe0ff */
[C---:B------:R-:W-:Y:S02]  /*43c0*/  IADD3 R106, R0.reuse, 0x30, RZ ;  /* 0x00000030006a7810 */ /* 0x040fe40007ffe0ff */
[C---:B------:R-:W-:Y:S02]  /*43d0*/  IADD3 R105, R0.reuse, 0x31, RZ ;  /* 0x0000003100697810 */ /* 0x040fe40007ffe0ff */
[C---:B------:R-:W-:Y:S02]  /*43e0*/  IADD3 R104, R0.reuse, 0x38, RZ ;  /* 0x0000003800687810 */ /* 0x040fe40007ffe0ff */
[----:B------:R-:W-:Y:S02]  /*43f0*/  IADD3 R103, R0, 0x39, RZ ;  /* 0x0000003900677810 */ /* 0x000fe40007ffe0ff */
[-C--:B------:R-:W-:Y:S02]  /*4400*/  ISETP.GE.OR P3, PT, R114, R102.reuse, !P3 ;  /* 0x000000667200720c */ /* 0x080fe40005f66670 */
[-C--:B------:R-:W-:Y:S02]  /*4410*/  ISETP.GE.OR P2, PT, R113, R102.reuse, !P2 ;  /* 0x000000667100720c */ /* 0x080fe40005746670 */
[-C--:B------:R-:W-:Y:S02]  /*4420*/  ISETP.GE.OR P1, PT, R112, R102.reuse, !P1 ;  /* 0x000000667000720c */ /* 0x080fe40004f26670 */
[-C--:B------:R-:W-:Y:S02]  /*4430*/  ISETP.GE.OR P0, PT, R111, R102.reuse, !P0 ;  /* 0x000000666f00720c */ /* 0x080fe40004706670 */
[-C--:B------:R-:W-:Y:S02]  /*4440*/  ISETP.GE.OR P6, PT, R110, R102.reuse, !P6 ;  /* 0x000000666e00720c */ /* 0x080fe400077c6670 */
[----:B------:R-:W-:Y:S02]  /*4450*/  IMNMX R101, RZ, R121, !PT ;  /* 0x00000079ff657217 */ /* 0x000fe40007800200 */
[-C--:B------:R-:W-:Y:S02]  /*4460*/  ISETP.GE.OR P5, PT, R109, R102.reuse, !P5 ;  /* 0x000000666d00720c */ /* 0x080fe40006fa6670 */
[----:B------:R-:W-:Y:S02]  /*4470*/  ISETP.GE.OR P4, PT, R108, R102, !P4 ;  /* 0x000000666c00720c */ /* 0x000fe40006786670 */
[----:B------:R-:W-:Y:S02]  /*4480*/  FSEL R20, R20, -INF , !P3 ;  /* 0xff80000014147808 */ /* 0x000fe40005800000 */
        /* <DEDUP_REMOVED lines=9> */
[----:B------:R-:W-:Y:S02]  /*4520*/  IMNMX R100, R119, UR7, PT ;  /* 0x0000000777647c17 */ /* 0x000fe4000b800200 */
[----:B------:R-:W-:Y:S02]  /*4530*/  FSEL R37, R37, -INF , !P5 ;  /* 0xff80000025257808 */ /* 0x000fe40006800000 */
[-C--:B------:R-:W-:Y:S02]  /*4540*/  ISETP.GE.AND P5, PT, R0, R101.reuse, PT ;  /* 0x000000650000720c */ /* 0x080fe40003fa6270 */
[----:B------:R-:W-:Y:S02]  /*4550*/  FSEL R48, R48, -INF , !P4 ;  /* 0xff80000030307808 */ /* 0x000fe40006000000 */
[-C--:B------:R-:W-:Y:S02]  /*4560*/  ISETP.GE.AND P4, PT, R117, R101.reuse, PT ;  /* 0x000000657500720c */ /* 0x080fe40003f86270 */
[-C--:B------:R-:W-:Y:S02]  /*4570*/  ISETP.GE.OR P3, PT, R107, R102.reuse, !P3 ;  /* 0x000000666b00720c */ /* 0x080fe40005f66670 */
[-C--:B------:R-:W-:Y:S02]  /*4580*/  ISETP.GE.OR P2, PT, R106, R102.reuse, !P2 ;  /* 0x000000666a00720c */ /* 0x080fe40005746670 */
[-C--:B------:R-:W-:Y:S02]  /*4590*/  ISETP.GE.OR P1, PT, R105, R102.reuse, !P1 ;  /* 0x000000666900720c */ /* 0x080fe40004f26670 */
[-C--:B------:R-:W-:Y:S02]  /*45a0*/  ISETP.GE.OR P0, PT, R104, R102.reuse, !P0 ;  /* 0x000000666800720c */ /* 0x080fe40004706670 */
[----:B------:R-:W-:Y:S02]  /*45b0*/  ISETP.GE.OR P6, PT, R103, R102, !P6 ;  /* 0x000000666700720c */ /* 0x000fe400077c6670 */
[-C--:B------:R-:W-:Y:S02]  /*45c0*/  ISETP.GE.OR P5, PT, R0, R100.reuse, !P5 ;  /* 0x000000640000720c */ /* 0x080fe40006fa6670 */
[-C--:B------:R-:W-:Y:S02]  /*45d0*/  ISETP.GE.OR P4, PT, R117, R100.reuse, !P4 ;  /* 0x000000647500720c */ /* 0x080fe40006786670 */
        /* <DEDUP_REMOVED lines=18> */
[-C--:B------:R-:W-:Y:S02]  /*4700*/  ISETP.GE.OR P6, PT, R112, R100.reuse, !P6 ;  /* 0x000000647000720c */ /* 0x080fe400077c6670 */
        /* <DEDUP_REMOVED lines=16> */
[-C--:B------:R-:W-:Y:S02]  /*4810*/  ISETP.GE.OR P3, PT, R109, R100.reuse, !P3 ;  /* 0x000000646d00720c */ /* 0x080fe40005f66670 */
[-C--:B------:R-:W-:Y:S02]  /*4820*/  ISETP.GE.OR P2, PT, R108, R100.reuse, !P2 ;  /* 0x000000646c00720c */ /* 0x080fe40005746670 */
[-C--:B------:R-:W-:Y:S02]  /*4830*/  ISETP.GE.OR P1, PT, R107, R100.reuse, !P1 ;  /* 0x000000646b00720c */ /* 0x080fe40004f26670 */
[-C--:B------:R-:W-:Y:S02]  /*4840*/  ISETP.GE.OR P0, PT, R106, R100.reuse, !P0 ;  /* 0x000000646a00720c */ /* 0x080fe40004706670 */
[-C--:B------:R-:W-:Y:S02]  /*4850*/  ISETP.GE.OR P6, PT, R105, R100.reuse, !P6 ;  /* 0x000000646900720c */ /* 0x080fe400077c6670 */
[-C--:B------:R-:W-:Y:S02]  /*4860*/  ISETP.GE.OR P5, PT, R104, R100.reuse, !P5 ;  /* 0x000000646800720c */ /* 0x080fe40006fa6670 */
[----:B------:R-:W-:Y:S02]  /*4870*/  ISETP.GE.OR P4, PT, R103, R100, !P4 ;  /* 0x000000646700720c */ /* 0x000fe40006786670 */
[----:B------:R-:W-:Y:S02]  /*4880*/  IMNMX R100, RZ, R123, !PT ;  /* 0x0000007bff647217 */ /* 0x000fe40007800200 */
[----:B------:R-:W-:Y:S02]  /*4890*/  IMNMX R102, R120, UR7, PT ;  /* 0x0000000778667c17 */ /* 0x000fe4000b800200 */
        /* <DEDUP_REMOVED lines=26> */
[----:B------:R-:W-:Y:S02]  /*4a40*/  IMNMX R101, RZ, R124, !PT ;  /* 0x0000007cff657217 */ /* 0x000fe40007800200 */
[-C--:B------:R-:W-:Y:S02]  /*4a50*/  ISETP.GE.OR P6, PT, R114, R102.reuse, !P6 ;  /* 0x000000667200720c */ /* 0x080fe400077c6670 */
[-C--:B------:R-:W-:Y:S02]  /*4a60*/  ISETP.GE.OR P5, PT, R113, R102.reuse, !P5 ;  /* 0x000000667100720c */ /* 0x080fe40006fa6670 */
[-C--:B------:R-:W-:Y:S02]  /*4a70*/  ISETP.GE.OR P4, PT, R112, R102.reuse, !P4 ;  /* 0x000000667000720c */ /* 0x080fe40006786670 */
        /* <DEDUP_REMOVED lines=69> */
[----:B------:R-:W-:Y:S02]  /*4ed0*/  FSEL R46, R46, -INF , !P5 ;  /* 0xff8000002e2e7808 */ /* 0x000fe40006800000 */
[----:B------:R-:W-:Y:S02]  /*4ee0*/  FSEL R47, R47, -INF , !P4 ;  /* 0xff8000002f2f7808 */ /* 0x000fe40006000000 */
[----:B------:R-:W-:Y:S02]  /*4ef0*/  FSEL R58, R58, -INF , !P3 ;  /* 0xff8000003a3a7808 */ /* 0x000fe40005800000 */
[----:B------:R-:W-:Y:S02]  /*4f00*/  FSEL R59, R59, -INF , !P2 ;  /* 0xff8000003b3b7808 */ /* 0x000fe40005000000 */
[----:B------:R-:W-:Y:S02]  /*4f10*/  FSEL R62, R62, -INF , !P1 ;  /* 0xff8000003e3e7808 */ /* 0x000fe40004800000 */
[----:B------:R-:W-:Y:S02]  /*4f20*/  FSEL R63, R63, -INF , !P0 ;  /* 0xff8000003f3f7808 */ /* 0x000fe40004000000 */
.L_x_109:
[C---:B------:R-:W-:Y:S01]  /*4f30*/  FMUL.FTZ R100, R241.reuse, 1.4426950216293334961 ;  /* 0x3fb8aa3bf1647820 */ /* 0x040fe20000410000 */
[----:B------:R-:W-:Y:S01]  /*4f40*/  FSETP.NEU.FTZ.AND P0, PT, R241, -INF , PT ;  /* 0xff800000f100780b */ /* 0x000fe20003f1d000 */
[----:B------:R-:W-:Y:S01]  /*4f50*/  FMUL.FTZ R0, R242, 1.4426950216293334961 ;  /* 0x3fb8aa3bf2007820 */ /* 0x000fe20000410000 */
[----:B------:R-:W-:Y:S02]  /*4f60*/  UISETP.GT.AND UP3, UPT, UR8, UR20, UPT ;  /* 0x000000140800728c */ /* 0x000fe4000bf64270 */
[----:B------:R-:W-:Y:S02]  /*4f70*/  FSEL R100, R100, RZ, P0 ;  /* 0x000000ff64647208 */ /* 0x000fe40000000000 */
[----:B------:R-:W-:Y:S02]  /*4f80*/  FSETP.NEU.FTZ.AND P0, PT, R242, -INF , PT ;  /* 0xff800000f200780b */ /* 0x000fe40003f1d000 */
[----:B------:R-:W-:Y:S01]  /*4f90*/  PLOP3.LUT P1, PT, PT, PT, UP3, 0x80, 0x0 ;  /* 0x000000000000781c */ /* 0x000fe20003f2f038 */
[--C-:B------:R-:W-:Y:S02]  /*4fa0*/  FFMA.FTZ R64, R64, c[0x0][0x23c], -R100.reuse ;  /* 0x00008f0040407a23 */ /* 0x100fe40000010864 */
[--C-:B------:R-:W-:Y:S02]  /*4fb0*/  FFMA.FTZ R5, R5, c[0x0][0x23c], -R100.reuse ;  /* 0x00008f0005057a23 */ /* 0x100fe40000010864 */
[----:B------:R-:W-:Y:S01]  /*4fc0*/  MUFU.EX2 R236, R64 ;  /* 0x0000004000ec7308 */ /* 0x000fe20000000800 */
[--C-:B------:R-:W-:Y:S02]  /*4fd0*/  FFMA.FTZ R4, R4, c[0x0][0x23c], -R100.reuse ;  /* 0x00008f0004047a23 */ /* 0x100fe40000010864 */
[--C-:B------:R-:W-:Y:S02]  /*4fe0*/  FFMA.FTZ R16, R16, c[0x0][0x23c], -R100.reuse ;  /* 0x00008f0010107a23 */ /* 0x100fe40000010864 */
[--C-:B------:R-:W-:Y:S02]  /*4ff0*/  FFMA.FTZ R17, R17, c[0x0][0x23c], -R100.reuse ;  /* 0x00008f0011117a23 */ /* 0x100fe40000010864 */
[--C-:B------:R-:W-:Y:S02]  /*5000*/  FFMA.FTZ R20, R20, c[0x0][0x23c], -R100.reuse ;  /* 0x00008f0014147a23 */ /* 0x100fe40000010864 */
[--C-:B------:R-:W-:Y:S01]  /*5010*/  FFMA.FTZ R21, R21, c[0x0][0x23c], -R100.reuse ;  /* 0x00008f0015157a23 */ /* 0x100fe20000010864 */
[----:B------:R1:W-:Y:S01]  /*5020*/  MUFU.EX2 R181, R5 ;  /* 0x0000000500b57308 */ /* 0x0003e20000000800 */
[--C-:B------:R-:W-:Y:S02]  /*5030*/  FFMA.FTZ R32, R32, c[0x0][0x23c], -R100.reuse ;  /* 0x00008f0020207a23 */ /* 0x100fe40000010864 */
[--C-:B------:R-:W-:Y:S02]  /*5040*/  FFMA.FTZ R33, R33, c[0x0][0x23c], -R100.reuse ;  /* 0x00008f0021217a23 */ /* 0x100fe40000010864 */
[--C-:B------:R-:W-:Y:S02]  /*5050*/  FFMA.FTZ R36, R36, c[0x0][0x23c], -R100.reuse ;  /* 0x00008f0024247a23 */ /* 0x100fe40000010864 */
[--C-:B------:R-:W-:Y:S02]  /*5060*/  FFMA.FTZ R37, R37, c[0x0][0x23c], -R100.reuse ;  /* 0x00008f0025257a23 */ /* 0x100fe40000010864 */
[--C-:B------:R-:W-:Y:S01]  /*5070*/  FFMA.FTZ R48, R48, c[0x0][0x23c], -R100.reuse ;  /* 0x00008f0030307a23 */ /* 0x100fe20000010864 */
[----:B------:R2:W3:Y:S01]  /*5080*/  MUFU.EX2 R182, R4 ;  /* 0x0000000400b67308 */ /* 0x0004e20000000800 */
[--C-:B------:R-:W-:Y:S02]  /*5090*/  FFMA.FTZ R49, R49, c[0x0][0x23c], -R100.reuse ;  /* 0x00008f0031317a23 */ /* 0x100fe40000010864 */
[--C-:B------:R-:W-:Y:S02]  /*50a0*/  FFMA.FTZ R52, R52, c[0x0][0x23c], -R100.reuse ;  /* 0x00008f0034347a23 */ /* 0x100fe40000010864 */
[--C-:B------:R-:W-:Y:S02]  /*50b0*/  FFMA.FTZ R53, R53, c[0x0][0x23c], -R100.reuse ;  /* 0x00008f0035357a23 */ /* 0x100fe40000010864 */
[----:B------:R-:W-:Y:S03]  /*50c0*/  FFMA.FTZ R100, R65, c[0x0][0x23c], -R100 ;  /* 0x00008f0041647a23 */ /* 0x000fe60000010864 */
[----:B------:R-:W-:Y:S01]  /*50d0*/  MUFU.EX2 R120, R16 ;  /* 0x0000001000787308 */ /* 0x000fe20000000800 */
[----:B-1----:R-:W-:Y:S01]  /*50e0*/  FSEL R5, R0, RZ, P0 ;  /* 0x000000ff00057208 */ /* 0x002fe20000000000 */
[----:B------:R-:W-:Y:S01]  /*50f0*/  FMUL.FTZ R0, R240, 1.4426950216293334961 ;  /* 0x3fb8aa3bf0007820 */ /* 0x000fe20000410000 */
[----:B------:R-:W-:Y:S03]  /*5100*/  FSETP.NEU.FTZ.AND P0, PT, R237, -INF , PT ;  /* 0xff800000ed00780b */ /* 0x000fe60003f1d000 */
[--C-:B------:R-:W-:Y:S04]  /*5110*/  FFMA.FTZ R66, R66, c[0x0][0x23c], -R5.reuse ;  /* 0x00008f0042427a23 */ /* 0x100fe80000010805 */
[----:B------:R-:W-:Y:S01]  /*5120*/  MUFU.EX2 R235, R100 ;  /* 0x0000006400eb7308 */ /* 0x000fe20000000800 */
[--C-:B------:R-:W-:Y:S02]  /*5130*/  FFMA.FTZ R7, R7, c[0x0][0x23c], -R5.reuse ;  /* 0x00008f0007077a23 */ /* 0x100fe40000010805 */
[--C-:B------:R-:W-:Y:S02]  /*5140*/  FFMA.FTZ R6, R6, c[0x0][0x23c], -R5.reuse ;  /* 0x00008f0006067a23 */ /* 0x100fe40000010805 */
[--C-:B------:R-:W-:Y:S02]  /*5150*/  FFMA.FTZ R18, R18, c[0x0][0x23c], -R5.reuse ;  /* 0x00008f0012127a23 */ /* 0x100fe40000010805 */
[--C-:B------:R-:W-:Y:S02]  /*5160*/  FFMA.FTZ R19, R19, c[0x0][0x23c], -R5.reuse ;  /* 0x00008f0013137a23 */ /* 0x100fe40000010805 */
[--C-:B------:R-:W-:Y:S01]  /*5170*/  FFMA.FTZ R22, R22, c[0x0][0x23c], -R5.reuse ;  /* 0x00008f0016167a23 */ /* 0x100fe20000010805 */
        /* <DEDUP_REMOVED lines=11> */
[----:B------:R-:W-:Y:S01]  /*5230*/  FFMA.FTZ R5, R67, c[0x0][0x23c], -R5 ;  /* 0x00008f0043057a23 */ /* 0x000fe20000010805 */
[----:B------:R-:W1:Y:S01]  /*5240*/  MUFU.EX2 R180, R6 ;  /* 0x0000000600b47308 */ /* 0x000e620000000800 */
[----:B--2---:R-:W-:Y:S05]  /*5250*/  FMUL.FTZ R4, R237, 1.4426950216293334961 ;  /* 0x3fb8aa3bed047820 */ /* 0x004fea0000410000 */
[----:B------:R-:W-:Y:S02]  /*5260*/  FSEL R4, R4, RZ, P0 ;  /* 0x000000ff04047208 */ /* 0x000fe40000000000 */
[----:B------:R-:W-:Y:S02]  /*5270*/  FSETP.NEU.FTZ.AND P0, PT, R240, -INF , PT ;  /* 0xff800000f000780b */ /* 0x000fe40003f1d000 */
[----:B------:R-:W-:Y:S01]  /*5280*/  MUFU.EX2 R229, R5 ;  /* 0x0000000500e57308 */ /* 0x000fe20000000800 */
[--C-:B------:R-:W-:Y:S01]  /*5290*/  FFMA.FTZ R60, R60, c[0x0][0x23c], -R4.reuse ;  /* 0x00008f003c3c7a23 */ /* 0x100fe20000010804 */
[----:B------:R-:W-:Y:S01]  /*52a0*/  FSEL R0, R0, RZ, P0 ;  /* 0x000000ff00007208 */ /* 0x000fe20000000000 */
[--C-:B------:R-:W-:Y:S02]  /*52b0*/  FFMA.FTZ R8, R8, c[0x0][0x23c], -R4.reuse ;  /* 0x00008f0008087a23 */ /* 0x100fe40000010804 */
[----:B------:R-:W-:Y:S02]  /*52c0*/  FFMA.FTZ R9, R9, c[0x0][0x23c], -R4 ;  /* 0x00008f0009097a23 */ /* 0x000fe40000010804 */
[--C-:B------:R-:W-:Y:S02]  /*52d0*/  FFMA.FTZ R62, R62, c[0x0][0x23c], -R0.reuse ;  /* 0x00008f003e3e7a23 */ /* 0x100fe40000010800 */
[--C-:B------:R-:W-:Y:S01]  /*52e0*/  FFMA.FTZ R10, R10, c[0x0][0x23c], -R0.reuse ;  /* 0x00008f000a0a7a23 */ /* 0x100fe20000010800 */
[----:B------:R-:W-:Y:S01]  /*52f0*/  MUFU.EX2 R213, R60 ;  /* 0x0000003c00d57308 */ /* 0x000fe20000000800 */
[--C-:B------:R-:W-:Y:S02]  /*5300*/  FFMA.FTZ R11, R11, c[0x0][0x23c], -R0.reuse ;  /* 0x00008f000b0b7a23 */ /* 0x100fe40000010800 */
[--C-:B------:R-:W-:Y:S02]  /*5310*/  FFMA.FTZ R14, R14, c[0x0][0x23c], -R0.reuse ;  /* 0x00008f000e0e7a23 */ /* 0x100fe40000010800 */
[----:B------:R-:W-:Y:S02]  /*5320*/  FFMA.FTZ R15, R15, c[0x0][0x23c], -R0 ;  /* 0x00008f000f0f7a23 */ /* 0x000fe40000010800 */
        /* <DEDUP_REMOVED lines=8> */
[----:B------:R-:W2:Y:S01]  /*53b0*/  MUFU.EX2 R119, R17 ;  /* 0x0000001100777308 */ /* 0x000ea20000000800 */
[--C-:B------:R-:W-:Y:S02]  /*53c0*/  FFMA.FTZ R41, R41, c[0x0][0x23c], -R4.reuse ;  /* 0x00008f0029297a23 */ /* 0x100fe40000010804 */
[--C-:B------:R-:W-:Y:S02]  /*53d0*/  FFMA.FTZ R44, R44, c[0x0][0x23c], -R4.reuse ;  /* 0x00008f002c2c7a23 */ /* 0x100fe40000010804 */
[--C-:B------:R-:W-:Y:S02]  /*53e0*/  FFMA.FTZ R45, R45, c[0x0][0x23c], -R4.reuse ;  /* 0x00008f002d2d7a23 */ /* 0x100fe40000010804 */
[--C-:B------:R-:W-:Y:S02]  /*53f0*/  FFMA.FTZ R56, R56, c[0x0][0x23c], -R4.reuse ;  /* 0x00008f0038387a23 */ /* 0x100fe40000010804 */
[--C-:B------:R-:W-:Y:S01]  /*5400*/  FFMA.FTZ R57, R57, c[0x0][0x23c], -R4.reuse ;  /* 0x00008f0039397a23 */ /* 0x100fe20000010804 */
[----:B------:R-:W-:Y:S01]  /*5410*/  MUFU.EX2 R209, R44 ;  /* 0x0000002c00d17308 */ /* 0x000fe20000000800 */
[----:B------:R-:W-:Y:S02]  /*5420*/  FFMA.FTZ R4, R61, c[0x0][0x23c], -R4 ;  /* 0x00008f003d047a23 */ /* 0x000fe40000010804 */
        /* <DEDUP_REMOVED lines=12> */
[----:B------:R-:W-:Y:S07]  /*54f0*/  FFMA.FTZ R0, R63, c[0x0][0x23c], -R0 ;  /* 0x00008f003f007a23 */ /* 0x000fee0000010800 */
[----:B------:R-:W-:Y:S10]  /*5500*/  MUFU.EX2 R198, R0 ;  /* 0x0000000000c67308 */ /* 0x000ff40000000800 */
[----:B------:R-:W-:Y:S10]  /*5510*/  MUFU.EX2 R117, R19 ;  /* 0x0000001300757308 */ /* 0x000ff40000000800 */
[----:B------:R-:W-:Y:S10]  /*5520*/  MUFU.EX2 R178, R8 ;  /* 0x0000000800b27308 */ /* 0x000ff40000000800 */
[----:B------:R-:W4:Y:S10]  /*5530*/  MUFU.EX2 R127, R9 ;  /* 0x00000009007f7308 */ /* 0x000f340000000800 */
[----:B------:R-:W-:Y:S10]  /*5540*/  MUFU.EX2 R126, R10 ;  /* 0x0000000a007e7308 */ /* 0x000ff40000000800 */
[----:B------:R-:W1:Y:S10]  /*5550*/  MUFU.EX2 R125, R11 ;  /* 0x0000000b007d7308 */ /* 0x000e740000000800 */
[----:B------:R-:W-:Y:S10]  /*5560*/  MUFU.EX2 R122, R14 ;  /* 0x0000000e007a7308 */ /* 0x000ff40000000800 */
        /* <DEDUP_REMOVED lines=10> */
[----:B------:R-:W1:Y:S10]  /*5610*/  MUFU.EX2 R217, R35 ;  /* 0x0000002300d97308 */ /* 0x000e740000000800 */
[----:B------:R1:W-:Y:S10]  /*5620*/  MUFU.EX2 R204, R4 ;  /* 0x0000000400cc7308 */ /* 0x0003f40000000800 */
[----:B------:R-:W-:Y:S10]  /*5630*/  MUFU.EX2 R113, R24 ;  /* 0x0000001800717308 */ /* 0x000ff40000000800 */
[----:B------:R-:W1:Y:S10]  /*5640*/  MUFU.EX2 R109, R25 ;  /* 0x00000019006d7308 */ /* 0x000e740000000800 */
[----:B------:R-:W-:Y:S10]  /*5650*/  MUFU.EX2 R112, R26 ;  /* 0x0000001a00707308 */ /* 0x000ff40000000800 */
[----:B------:R-:W-:Y:S10]  /*5660*/  MUFU.EX2 R108, R27 ;  /* 0x0000001b006c7308 */ /* 0x000ff40000000800 */
[----:B------:R-:W-:Y:S10]  /*5670*/  MUFU.EX2 R111, R28 ;  /* 0x0000001c006f7308 */ /* 0x000ff40000000800 */
[----:B------:R-:W1:Y:S10]  /*5680*/  MUFU.EX2 R197, R29 ;  /* 0x0000001d00c57308 */ /* 0x000e740000000800 */
[----:B------:R-:W-:Y:S10]  /*5690*/  MUFU.EX2 R196, R30 ;  /* 0x0000001e00c47308 */ /* 0x000ff40000000800 */
[----:B------:R-:W-:Y:S10]  /*56a0*/  MUFU.EX2 R191, R31 ;  /* 0x0000001f00bf7308 */ /* 0x000ff40000000800 */
[----:B------:R-:W-:Y:S10]  /*56b0*/  MUFU.EX2 R210, R36 ;  /* 0x0000002400d27308 */ /* 0x000ff40000000800 */
[----:B------:R-:W1:Y:S10]  /*56c0*/  MUFU.EX2 R208, R37 ;  /* 0x0000002500d07308 */ /* 0x000e740000000800 */
[----:B------:R-:W-:Y:S10]  /*56d0*/  MUFU.EX2 R206, R38 ;  /* 0x0000002600ce7308 */ /* 0x000ff40000000800 */
[----:B------:R-:W1:Y:S10]  /*56e0*/  MUFU.EX2 R205, R39 ;  /* 0x0000002700cd7308 */ /* 0x000e740000000800 */
[----:B------:R-:W-:Y:S10]  /*56f0*/  MUFU.EX2 R231, R48 ;  /* 0x0000003000e77308 */ /* 0x000ff40000000800 */
[----:B------:R-:W-:Y:S10]  /*5700*/  MUFU.EX2 R230, R49 ;  /* 0x0000003100e67308 */ /* 0x000ff40000000800 */
        /* <DEDUP_REMOVED lines=13> */
[----:B------:R-:W2:Y:S10]  /*57e0*/  MUFU.EX2 R216, R57 ;  /* 0x0000003900d87308 */ /* 0x000eb40000000800 */
[----:B------:R-:W-:Y:S10]  /*57f0*/  MUFU.EX2 R215, R58 ;  /* 0x0000003a00d77308 */ /* 0x000ff40000000800 */
[----:B------:R-:W4:Y:S01]  /*5800*/  MUFU.EX2 R214, R59 ;  /* 0x0000003b00d67308 */ /* 0x000f220000000800 */
[----:B---3--:R-:W-:Y:S02]  /*5810*/  F2FP.BF16.PACK_AB R7, R181, R182 ;  /* 0x000000b6b507723e */ /* 0x008fe400000010ff */
[----:B-1----:R-:W-:Y:S02]  /*5820*/  F2FP.BF16.PACK_AB R6, R179, R180 ;  /* 0x000000b4b306723e */ /* 0x002fe400000010ff */
[----:B--2---:R-:W-:Y:S01]  /*5830*/  F2FP.BF16.PACK_AB R5, R119, R120 ;  /* 0x000000787705723e */ /* 0x004fe200000010ff */
[----:B------:R1:W-:Y:S01]  /*5840*/  STS [R190+0x10000], R7 ;  /* 0x01000007be007388 */ /* 0x0003e20000000800 */
[----:B----4-:R-:W-:Y:S02]  /*5850*/  F2FP.BF16.PACK_AB R9, R127, R178 ;  /* 0x000000b27f09723e */ /* 0x010fe400000010ff */
[----:B------:R-:W-:Y:S01]  /*5860*/  F2FP.BF16.PACK_AB R8, R125, R126 ;  /* 0x0000007e7d08723e */ /* 0x000fe200000010ff */
[----:B------:R2:W-:Y:S01]  /*5870*/  STS [R190+0x10400], R6 ;  /* 0x01040006be007388 */ /* 0x0005e20000000800 */
[----:B------:R-:W-:Y:S02]  /*5880*/  F2FP.BF16.PACK_AB R4, R217, R219 ;  /* 0x000000dbd904723e */ /* 0x000fe400000010ff */
[----:B------:R-:W-:Y:S01]  /*5890*/  F2FP.BF16.PACK_AB R0, R207, R209 ;  /* 0x000000d1cf00723e */ /* 0x000fe200000010ff */
[----:B------:R3:W-:Y:S01]  /*58a0*/  STS [R188+0x10000], R5 ;  /* 0x01000005bc007388 */ /* 0x0007e20000000800 */
[----:B-1----:R-:W-:Y:S02]  /*58b0*/  F2FP.BF16.PACK_AB R7, R117, R118 ;  /* 0x000000767507723e */ /* 0x002fe400000010ff */
[----:B--2---:R-:W-:Y:S03]  /*58c0*/  F2FP.BF16.PACK_AB R6, R123, R124 ;  /* 0x0000007c7b06723e */ /* 0x004fe600000010ff */
[----:B------:R1:W-:Y:S01]  /*58d0*/  STS [R188+0x10400], R7 ;  /* 0x01040007bc007388 */ /* 0x0003e20000000800 */
[----:B---3--:R-:W-:Y:S03]  /*58e0*/  F2FP.BF16.PACK_AB R5, R121, R122 ;  /* 0x0000007a7905723e */ /* 0x008fe600000010ff */
[----:B------:R-:W-:Y:S04]  /*58f0*/  STS [R190+0x12000], R9 ;  /* 0x01200009be007388 */ /* 0x000fe80000000800 */
[----:B------:R2:W-:Y:S04]  /*5900*/  STS [R190+0x12400], R8 ;  /* 0x01240008be007388 */ /* 0x0005e80000000800 */
[----:B------:R3:W-:Y:S04]  /*5910*/  STS [R188+0x12400], R5 ;  /* 0x01240005bc007388 */ /* 0x0007e80000000800 */
[----:B------:R4:W-:Y:S01]  /*5920*/  STS [R188+0x12000], R6 ;  /* 0x01200006bc007388 */ /* 0x0009e20000000800 */
[----:B-1----:R-:W-:Y:S05]  /*5930*/  F2FP.BF16.PACK_AB R7, R110, R114 ;  /* 0x000000726e07723e */ /* 0x002fea00000010ff */
[----:B------:R1:W-:Y:S01]  /*5940*/  STS [R189+0x10400], R7 ;  /* 0x01040007bd007388 */ /* 0x0003e20000000800 */
[----:B--2---:R-:W-:Y:S02]  /*5950*/  F2FP.BF16.PACK_AB R8, R115, R116 ;  /* 0x000000747308723e */ /* 0x004fe400000010ff */
[----:B---3--:R-:W-:Y:S03]  /*5960*/  F2FP.BF16.PACK_AB R5, R220, R221 ;  /* 0x000000dddc05723e */ /* 0x008fe600000010ff */
[----:B------:R2:W-:Y:S01]  /*5970*/  STS [R189+0x10000], R8 ;  /* 0x01000008bd007388 */ /* 0x0005e20000000800 */
[----:B----4-:R-:W-:Y:S03]  /*5980*/  F2FP.BF16.PACK_AB R6, R109, R113 ;  /* 0x000000716d06723e */ /* 0x010fe600000010ff */
[----:B------:R3:W-:Y:S04]  /*5990*/  STS [R187+0x10000], R5 ;  /* 0x01000005bb007388 */ /* 0x0007e80000000800 */
[----:B------:R4:W-:Y:S04]  /*59a0*/  STS [R187+0x10400], R4 ;  /* 0x01040004bb007388 */ /* 0x0009e80000000800 */
[----:B------:R4:W-:Y:S01]  /*59b0*/  STS [R189+0x12000], R6 ;  /* 0x01200006bd007388 */ /* 0x0009e20000000800 */
[----:B-1----:R-:W-:Y:S02]  /*59c0*/  F2FP.BF16.PACK_AB R7, R197, R111 ;  /* 0x0000006fc507723e */ /* 0x002fe400000010ff */
[----:B--2---:R-:W-:Y:S02]  /*59d0*/  F2FP.BF16.PACK_AB R8, R108, R112 ;  /* 0x000000706c08723e */ /* 0x004fe400000010ff */
[----:B---3--:R-:W-:Y:S03]  /*59e0*/  F2FP.BF16.PACK_AB R5, R208, R210 ;  /* 0x000000d2d005723e */ /* 0x008fe600000010ff */
[----:B------:R-:W-:Y:S01]  /*59f0*/  STS [R189+0x12400], R8 ;  /* 0x01240008bd007388 */ /* 0x000fe20000000800 */
[----:B----4-:R-:W-:Y:S03]  /*5a00*/  F2FP.BF16.PACK_AB R4, R205, R206 ;  /* 0x000000cecd04723e */ /* 0x010fe600000010ff */
[----:B------:R1:W-:Y:S01]  /*5a10*/  STS [R187+0x12000], R7 ;  /* 0x01200007bb007388 */ /* 0x0003e20000000800 */
[----:B------:R-:W-:Y:S05]  /*5a20*/  F2FP.BF16.PACK_AB R6, R191, R196 ;  /* 0x000000c4bf06723e */ /* 0x000fea00000010ff */
[----:B------:R2:W-:Y:S04]  /*5a30*/  STS [R187+0x12400], R6 ;  /* 0x01240006bb007388 */ /* 0x0005e80000000800 */
[----:B------:R3:W-:Y:S04]  /*5a40*/  STS [R183+0x10000], R5 ;  /* 0x01000005b7007388 */ /* 0x0007e80000000800 */
[----:B------:R4:W-:Y:S01]  /*5a50*/  STS [R183+0x10400], R4 ;  /* 0x01040004b7007388 */ /* 0x0009e20000000800 */
[----:B-1----:R-:W-:Y:S02]  /*5a60*/  F2FP.BF16.PACK_AB R7, R201, R202 ;  /* 0x000000cac907723e */ /* 0x002fe400000010ff */
[----:B--2---:R-:W-:Y:S02]  /*5a70*/  F2FP.BF16.PACK_AB R6, R203, R200 ;  /* 0x000000c8cb06723e */ /* 0x004fe400000010ff */
[----:B---3--:R-:W-:Y:S02]  /*5a80*/  F2FP.BF16.PACK_AB R5, R230, R231 ;  /* 0x000000e7e605723e */ /* 0x008fe400000010ff */
[----:B----4-:R-:W-:Y:S03]  /*5a90*/  F2FP.BF16.PACK_AB R4, R233, R234 ;  /* 0x000000eae904723e */ /* 0x010fe600000010ff */
[----:B------:R1:W-:Y:S04]  /*5aa0*/  STS [R184+0x10000], R5 ;  /* 0x01000005b8007388 */ /* 0x0003e80000000800 */
[----:B------:R2:W-:Y:S04]  /*5ab0*/  STS [R184+0x10400], R4 ;  /* 0x01040004b8007388 */ /* 0x0005e80000000800 */
[----:B------:R3:W-:Y:S04]  /*5ac0*/  STS [R183+0x12000], R7 ;  /* 0x01200007b7007388 */ /* 0x0007e80000000800 */
[----:B------:R4:W-:Y:S04]  /*5ad0*/  STS [R183+0x12400], R6 ;  /* 0x01240006b7007388 */ /* 0x0009e80000000800 */
[----:B------:R4:W-:Y:S01]  /*5ae0*/  STS [R184+0x12000], R0 ;  /* 0x01200000b8007388 */ /* 0x0009e20000000800 */
[----:B-1----:R-:W-:Y:S02]  /*5af0*/  F2FP.BF16.PACK_AB R5, R222, R223 ;  /* 0x000000dfde05723e */ /* 0x002fe400000010ff */
[----:B--2---:R-:W-:Y:S02]  /*5b00*/  F2FP.BF16.PACK_AB R4, R235, R236 ;  /* 0x000000eceb04723e */ /* 0x004fe400000010ff */
[----:B---3--:R-:W-:Y:S02]  /*5b10*/  F2FP.BF16.PACK_AB R7, R211, R212 ;  /* 0x000000d4d307723e */ /* 0x008fe400000010ff */
[----:B----4-:R-:W-:Y:S03]  /*5b20*/  F2FP.BF16.PACK_AB R6, R224, R225 ;  /* 0x000000e1e006723e */ /* 0x010fe600000010ff */
[----:B------:R1:W-:Y:S01]  /*5b30*/  STS [R184+0x12400], R7 ;  /* 0x01240007b8007388 */ /* 0x0003e20000000800 */
[----:B------:R-:W-:Y:S03]  /*5b40*/  F2FP.BF16.PACK_AB R0, R229, R232 ;  /* 0x000000e8e500723e */ /* 0x000fe600000010ff */
[----:B------:R2:W-:Y:S04]  /*5b50*/  STS [R186+0x10000], R6 ;  /* 0x01000006ba007388 */ /* 0x0005e80000000800 */
[----:B------:R3:W-:Y:S04]  /*5b60*/  STS [R186+0x10400], R5 ;  /* 0x01040005ba007388 */ /* 0x0007e80000000800 */
[----:B------:R4:W-:Y:S04]  /*5b70*/  STS [R185+0x10000], R4 ;  /* 0x01000004b9007388 */ /* 0x0009e80000000800 */
[----:B------:R4:W-:Y:S01]  /*5b80*/  STS [R185+0x10400], R0 ;  /* 0x01040000b9007388 */ /* 0x0009e20000000800 */
[----:B-1----:R-:W-:Y:S02]  /*5b90*/  F2FP.BF16.PACK_AB R7, R216, R218 ;  /* 0x000000dad807723e */ /* 0x002fe400000010ff */
[----:B--2---:R-:W-:Y:S03]  /*5ba0*/  F2FP.BF16.PACK_AB R6, R214, R215 ;  /* 0x000000d7d606723e */ /* 0x004fe600000010ff */
[----:B------:R-:W-:Y:S01]  /*5bb0*/  STS [R186+0x12000], R7 ;  /* 0x01200007ba007388 */ /* 0x000fe20000000800 */
[----:B---3--:R-:W-:Y:S03]  /*5bc0*/  F2FP.BF16.PACK_AB R5, R204, R213 ;  /* 0x000000d5cc05723e */ /* 0x008fe600000010ff */
[----:B------:R-:W-:Y:S01]  /*5bd0*/  STS [R186+0x12400], R6 ;  /* 0x01240006ba007388 */ /* 0x000fe20000000800 */
[----:B----4-:R-:W-:Y:S03]  /*5be0*/  F2FP.BF16.PACK_AB R4, R198, R199 ;  /* 0x000000c7c604723e */ /* 0x010fe600000010ff */
[----:B------:R-:W-:Y:S01]  /*5bf0*/  STS [R185+0x12000], R5 ;  /* 0x01200005b9007388 */ /* 0x000fe20000000800 */
[----:B------:R-:W-:Y:S03]  /*5c00*/  SHF.L.U32 R0, R168, 0x1, RZ ;  /* 0x00000001a8007819 */ /* 0x000fe600000006ff */
[----:B------:R-:W-:Y:S04]  /*5c10*/  STS [R185+0x12400], R4 ;  /* 0x01240004b9007388 */ /* 0x000fe80000000800 */
[----:B------:R-:W1:Y:S08]  /*5c20*/  LDSM.16.M88.4 R64, [R0+0x4000] ;  /* 0x004000000040783b */ /* 0x000e700000000200 */
[----:B------:R2:W3:Y:S02]  /*5c30*/  LDSM.16.M88.4 R60, [R0+0x5000] ;  /* 0x00500000003c783b */ /* 0x0004e40000000200 */
[----:B--2---:R-:W-:Y:S06]  /*5c40*/  IADD3 R0, R0, R166, RZ ;  /* 0x000000a600007210 */ /* 0x004fec0007ffe0ff */
[----:B------:R-:W2:Y:S01]  /*5c50*/  LDSM.16.M88.4 R100, [R0+0x4000] ;  /* 0x004000000064783b */ /* 0x000ea20000000200 */
[-C--:B-1----:R-:W-:Y:S07]  /*5c60*/  HMMA.16816.F32.BF16 R4, R64, R128.reuse, RZ ;  /* 0x000000804004723c */ /* 0x082fee00000418ff */
[----:B------:R-:W1:Y:S01]  /*5c70*/  LDSM.16.M88.4 R104, [R0+0x5000] ;  /* 0x005000000068783b */ /* 0x000e620000000200 */
[C---:B---3--:R-:W-:Y:S08]  /*5c80*/  HMMA.16816.F32.BF16 R8, R60.reuse, R128, RZ ;  /* 0x000000803c08723c */ /* 0x048ff000000418ff */
        /* <DEDUP_REMOVED lines=14> */
[-C--:B--2---:R-:W-:Y:S08]  /*5d70*/  HMMA.16816.F32.BF16 R4, R100, R144.reuse, R4 ;  /* 0x000000906404723c */ /* 0x084ff00000041804 */
[C---:B-1----:R-:W-:Y:S08]  /*5d80*/  HMMA.16816.F32.BF16 R8, R104.reuse, R144, R8 ;  /* 0x000000906808723c */ /* 0x042ff00000041808 */
[-C--:B------:R-:W-:Y:S08]  /*5d90*/  HMMA.16816.F32.BF16 R12, R104, R146.reuse, R12 ;  /* 0x00000092680c723c */ /* 0x080ff0000004180c */
[C---:B-----5:R-:W-:Y:S01]  /*5da0*/  FADD.FTZ R4, -R176.reuse, R4 ;  /* 0x00000004b0047221 */ /* 0x060fe20000010100 */
[C---:B------:R-:W-:Y:S04]  /*5db0*/  HMMA.16816.F32.BF16 R16, R100.reuse, R146, R16 ;  /* 0x000000926410723c */ /* 0x040fe80000041810 */
[----:B------:R-:W-:Y:S02]  /*5dc0*/  FADD.FTZ R5, -R176, R5 ;  /* 0x00000005b0057221 */ /* 0x000fe40000010100 */
[C---:B------:R-:W-:Y:S02]  /*5dd0*/  FADD.FTZ R6, -R175.reuse, R6 ;  /* 0x00000006af067221 */ /* 0x040fe40000010100 */
[----:B------:R-:W-:Y:S01]  /*5de0*/  FADD.FTZ R7, -R175, R7 ;  /* 0x00000007af077221 */ /* 0x000fe20000010100 */
[-C--:B------:R-:W-:Y:S03]  /*5df0*/  HMMA.16816.F32.BF16 R20, R100, R148.reuse, R20 ;  /* 0x000000946414723c */ /* 0x080fe60000041814 */
[C---:B------:R-:W-:Y:S02]  /*5e00*/  FADD.FTZ R8, -R174.reuse, R8 ;  /* 0x00000008ae087221 */ /* 0x040fe40000010100 */
[C---:B------:R-:W-:Y:S02]  /*5e10*/  FADD.FTZ R9, -R174.reuse, R9 ;  /* 0x00000009ae097221 */ /* 0x040fe40000010100 */
[C---:B------:R-:W-:Y:S01]  /*5e20*/  FADD.FTZ R10, -R173.reuse, R10 ;  /* 0x0000000aad0a7221 */ /* 0x040fe20000010100 */
[C---:B------:R-:W-:Y:S04]  /*5e30*/  HMMA.16816.F32.BF16 R24, R104.reuse, R148, R24 ;  /* 0x000000946818723c */ /* 0x040fe80000041818 */
[C---:B------:R-:W-:Y:S02]  /*5e40*/  FADD.FTZ R11, -R173.reuse, R11 ;  /* 0x0000000bad0b7221 */ /* 0x040fe40000010100 */
[C---:B------:R-:W-:Y:S02]  /*5e50*/  FADD.FTZ R12, -R174.reuse, R12 ;  /* 0x0000000cae0c7221 */ /* 0x040fe40000010100 */
[----:B------:R-:W-:Y:S01]  /*5e60*/  FADD.FTZ R13, -R174, R13 ;  /* 0x0000000dae0d7221 */ /* 0x000fe20000010100 */
[-C--:B------:R-:W-:Y:S03]  /*5e70*/  HMMA.16816.F32.BF16 R28, R104, R150.reuse, R28 ;  /* 0x00000096681c723c */ /* 0x080fe6000004181c */
[C---:B------:R-:W-:Y:S02]  /*5e80*/  FADD.FTZ R14, -R173.reuse, R14 ;  /* 0x0000000ead0e7221 */ /* 0x040fe40000010100 */
[----:B------:R-:W-:Y:S02]  /*5e90*/  FADD.FTZ R15, -R173, R15 ;  /* 0x0000000fad0f7221 */ /* 0x000fe40000010100 */
[C---:B------:R-:W-:Y:S01]  /*5ea0*/  FADD.FTZ R16, -R176.reuse, R16 ;  /* 0x00000010b0107221 */ /* 0x040fe20000010100 */
[C---:B------:R-:W-:Y:S04]  /*5eb0*/  HMMA.16816.F32.BF16 R32, R100.reuse, R150, R32 ;  /* 0x000000966420723c */ /* 0x040fe80000041820 */
[C---:B------:R-:W-:Y:S02]  /*5ec0*/  FADD.FTZ R17, -R176.reuse, R17 ;  /* 0x00000011b0117221 */ /* 0x040fe40000010100 */
[C---:B------:R-:W-:Y:S02]  /*5ed0*/  FADD.FTZ R18, -R175.reuse, R18 ;  /* 0x00000012af127221 */ /* 0x040fe40000010100 */
[C---:B------:R-:W-:Y:S01]  /*5ee0*/  FADD.FTZ R19, -R175.reuse, R19 ;  /* 0x00000013af137221 */ /* 0x040fe20000010100 */
[-C--:B------:R-:W-:Y:S03]  /*5ef0*/  HMMA.16816.F32.BF16 R36, R100, R152.reuse, R36 ;  /* 0x000000986424723c */ /* 0x080fe60000041824 */
[C---:B------:R-:W-:Y:S02]  /*5f00*/  FADD.FTZ R20, -R176.reuse, R20 ;  /* 0x00000014b0147221 */ /* 0x040fe40000010100 */
[----:B------:R-:W-:Y:S02]  /*5f10*/  FADD.FTZ R21, -R176, R21 ;  /* 0x00000015b0157221 */ /* 0x000fe40000010100 */
[C---:B------:R-:W-:Y:S01]  /*5f20*/  FADD.FTZ R22, -R175.reuse, R22 ;  /* 0x00000016af167221 */ /* 0x040fe20000010100 */
[C---:B------:R-:W-:Y:S04]  /*5f30*/  HMMA.16816.F32.BF16 R40, R104.reuse, R152, R40 ;  /* 0x000000986828723c */ /* 0x040fe80000041828 */
[----:B------:R-:W-:Y:S02]  /*5f40*/  FADD.FTZ R23, -R175, R23 ;  /* 0x00000017af177221 */ /* 0x000fe40000010100 */
[C---:B------:R-:W-:Y:S02]  /*5f50*/  FADD.FTZ R24, -R174.reuse, R24 ;  /* 0x00000018ae187221 */ /* 0x040fe40000010100 */
[C---:B------:R-:W-:Y:S01]  /*5f60*/  FADD.FTZ R25, -R174.reuse, R25 ;  /* 0x00000019ae197221 */ /* 0x040fe20000010100 */
[-C--:B------:R-:W-:Y:S03]  /*5f70*/  HMMA.16816.F32.BF16 R44, R104, R154.reuse, R44 ;  /* 0x0000009a682c723c */ /* 0x080fe6000004182c */
[C---:B------:R-:W-:Y:S02]  /*5f80*/  FADD.FTZ R26, -R173.reuse, R26 ;  /* 0x0000001aad1a7221 */ /* 0x040fe40000010100 */
[C---:B------:R-:W-:Y:S02]  /*5f90*/  FADD.FTZ R27, -R173.reuse, R27 ;  /* 0x0000001bad1b7221 */ /* 0x040fe40000010100 */
[C---:B------:R-:W-:Y:S01]  /*5fa0*/  FADD.FTZ R28, -R174.reuse, R28 ;  /* 0x0000001cae1c7221 */ /* 0x040fe20000010100 */
        /* <DEDUP_REMOVED lines=16> */
[----:B------:R-:W-:Y:S04]  /*60b0*/  HMMA.16816.F32.BF16 R64, R100, R158, R64 ;  /* 0x0000009e6440723c */ /* 0x000fe80000041840 */
[C---:B------:R-:W-:Y:S02]  /*60c0*/  FADD.FTZ R41, -R174.reuse, R41 ;  /* 0x00000029ae297221 */ /* 0x040fe40000010100 */
[C---:B------:R-:W-:Y:S02]  /*60d0*/  FADD.FTZ R42, -R173.reuse, R42 ;  /* 0x0000002aad2a7221 */ /* 0x040fe40000010100 */
[C---:B------:R-:W-:Y:S04]  /*60e0*/  FADD.FTZ R43, -R173.reuse, R43 ;  /* 0x0000002bad2b7221 */ /* 0x040fe80000010100 */
[C---:B------:R-:W-:Y:S02]  /*60f0*/  FADD.FTZ R44, -R174.reuse, R44 ;  /* 0x0000002cae2c7221 */ /* 0x040fe40000010100 */
[----:B------:R-:W-:Y:S02]  /*6100*/  FADD.FTZ R45, -R174, R45 ;  /* 0x0000002dae2d7221 */ /* 0x000fe40000010100 */
[C---:B------:R-:W-:Y:S02]  /*6110*/  FADD.FTZ R46, -R173.reuse, R46 ;  /* 0x0000002ead2e7221 */ /* 0x040fe40000010100 */
[----:B------:R-:W-:Y:S02]  /*6120*/  FADD.FTZ R47, -R173, R47 ;  /* 0x0000002fad2f7221 */ /* 0x000fe40000010100 */
[C---:B------:R-:W-:Y:S02]  /*6130*/  FADD.FTZ R48, -R176.reuse, R48 ;  /* 0x00000030b0307221 */ /* 0x040fe40000010100 */
[C---:B------:R-:W-:Y:S02]  /*6140*/  FADD.FTZ R49, -R176.reuse, R49 ;  /* 0x00000031b0317221 */ /* 0x040fe40000010100 */
[C---:B------:R-:W-:Y:S02]  /*6150*/  FADD.FTZ R50, -R175.reuse, R50 ;  /* 0x00000032af327221 */ /* 0x040fe40000010100 */
[C---:B------:R-:W-:Y:S02]  /*6160*/  FADD.FTZ R51, -R175.reuse, R51 ;  /* 0x00000033af337221 */ /* 0x040fe40000010100 */
        /* <DEDUP_REMOVED lines=13> */
[----:B------:R-:W-:Y:S02]  /*6240*/  FADD.FTZ R65, -R176, R65 ;  /* 0x00000041b0417221 */ /* 0x000fe40000010100 */
        /* <DEDUP_REMOVED lines=65> */
[----:B------:R-:W-:Y:S01]  /*6660*/  FMUL.FTZ R67, R229, R67 ;  /* 0x00000043e5437220 */ /* 0x000fe20000410000 */
        /* <DEDUP_REMOVED lines=14> */
[----:B------:R-:W-:Y:S01]  /*6750*/  @!P2 LEA R4, P0, R24, R194, 0x7 ;  /* 0x000000c21804a211 */ /* 0x000fe200078038ff */
        /* <DEDUP_REMOVED lines=19> */
.L_x_110:
        /* <DEDUP_REMOVED lines=38> */
[----:B------:R-:W-:Y:S01]  /*6af0*/  IMAD.SHL.U32 R52, R247, 0x2, RZ ;  /* 0x00000002f7347824 */ /* 0x000fe200078e00ff */
        /* <DEDUP_REMOVED lines=109> */
.L_x_111:
        /* <DEDUP_REMOVED lines=9> */
[----:B------:R-:W-:Y:S01]  /*7260*/  IMAD.U32 R55, RZ, RZ, UR24 ;  /* 0x00000018ff377e24 */ /* 0x000fe2000f8e00ff */
[----:B------:R-:W-:Y:S01]  /*7270*/  UISETP.GT.AND UP2, UPT, UR8, UR20, UPT ;  /* 0x000000140800728c */ /* 0x000fe2000bf44270 */
[----:B------:R-:W-:Y:S01]  /*7280*/  IMAD.U32 R54, RZ, RZ, UR23 ;  /* 0x00000017ff367e24 */ /* 0x000fe2000f8e00ff */
[----:B------:R-:W-:Y:S01]  /*7290*/  LDSM.16.M88.4 R24, [R169] ;  /* 0x00000000a918783b */ /* 0x000fe20000000200 */
[----:B------:R-:W-:Y:S01]  /*72a0*/  IMAD.U32 R53, RZ, RZ, UR22 ;  /* 0x00000016ff357e24 */ /* 0x000fe2000f8e00ff */
[----:B------:R-:W-:Y:S02]  /*72b0*/  UIADD3 UR4, UR8, -0x1, URZ ;  /* 0xffffffff08047890 */ /* 0x000fe4000fffe03f */
[----:B------:R-:W4:Y:S04]  /*72c0*/  LDSM.16.MT88.4 R28, [R0+0x6400] ;  /* 0x00640000001c783b */ /* 0x000f280000004200 */
[----:B------:R-:W1:Y:S01]  /*72d0*/  LDSM.16.M88.4 R32, [R172] ;  /* 0x00000000ac20783b */ /* 0x000e620000000200 */
[----:B------:R-:W-:Y:S03]  /*72e0*/  UMOV UR8, UR4 ;  /* 0x0000000400087c82 */ /* 0x000fe60008000000 */
        /* <DEDUP_REMOVED lines=133> */
[----:B------:R-:W-:Y:S01]  /*7b40*/  PLOP3.LUT P0, PT, PT, PT, UP2, 0x80, 0x0 ;  /* 0x000000000000781c */ /* 0x000fe20003f0f028 */
[----:B------:R-:W-:Y:S01]  /*7b50*/  @UP3 UIADD3 UR19, UP0, UR19, -0x200, URZ ;  /* 0xfffffe0013133890 */ /* 0x000fe2000ff1e03f */
[C---:B------:R-:W-:Y:S01]  /*7b60*/  IADD3 R0, R3.reuse, -0x2000, RZ ;  /* 0xffffe00003007810 */ /* 0x040fe20007ffe0ff */
[----:B------:R-:W-:Y:S02]  /*7b70*/  RED.E.ADD.F32.FTZ.RN.STRONG.GPU [R26.64], R13 ;  /* 0x0000000d1a00798e */ /* 0x000fe4000c10e78c */
[----:B------:R-:W-:Y:S02]  /*7b80*/  @UP3 UIADD3.X UR18, UR18, -0x1, URZ, UP0, !UPT ;  /* 0xffffffff12123890 */ /* 0x000fe400087fe43f */
        /* <DEDUP_REMOVED lines=130> */
.L_x_113:
        /* <DEDUP_REMOVED lines=10> */
[----:B------:R-:W-:Y:S02]  /*8450*/  ULDC.64 UR8, c[0x0][0x390] ;  /* 0x0000e40000087ab9 */ /* 0x000fe40000000a00 */
[----:B------:R-:W-:-:S02]  /*8460*/  UIMAD UR6, UR37, UR5, UR6 ;  /* 0x00000005250672a4 */ /* 0x000fc4000f8e0206 */
[----:B------:R-:W-:-:S04]  /*8470*/  UIMAD UR5, UR10, UR8, URZ ;  /* 0x000000080a0572a4 */ /* 0x000fc8000f8e023f */
[----:B------:R-:W-:Y:S02]  /*8480*/  UIMAD UR9, UR53, UR9, UR5 ;  /* 0x00000009350972a4 */ /* 0x000fe4000f8e0205 */
[----:B------:R-:W-:-:S04]  /*8490*/  UIMAD.WIDE.U32 UR4, UR37, UR4, URZ ;  /* 0x00000004250472a5 */ /* 0x000fc8000f8e003f */
[----:B------:R-:W-:-:S04]  /*84a0*/  UIADD3 UR5, UR5, UR6, URZ ;  /* 0x0000000605057290 */ /* 0x000fc8000fffe03f */
[----:B------:R-:W-:-:S04]  /*84b0*/  UIMAD.WIDE.U32 UR4, UR53, UR8, UR4 ;  /* 0x00000008350472a5 */ /* 0x000fc8000f8e0004 */
[----:B------:R-:W-:-:S03]  /*84c0*/  UIADD3 UR8, UR5, UR9, URZ ;  /* 0x0000000905087290 */ /* 0x000fc6000fffe03f */
[----:B------:R-:W-:Y:S02]  /*84d0*/  UMOV UR6, UR4 ;  /* 0x0000000400067c82 */ /* 0x000fe40008000000 */
.L_x_114:
[----:B------:R-:W-:Y:S01]  /*84e0*/  BAR.SYNC.DEFER_BLOCKING 0x0 ;  /* 0x0000000000007b1d */ /* 0x000fe20000010000 */
[----:B------:R-:W-:Y:S01]  /*84f0*/  USHF.L.U32 UR4, UR15, 0x7, URZ ;  /* 0x000000070f047899 */ /* 0x000fe2000800063f */
[--C-:B-1----:R-:W-:Y:S01]  /*8500*/  SHF.R.S32.HI R5, RZ, 0x1f, R238.reuse ;  /* 0x0000001fff057819 */ /* 0x102fe200000114ee */
[----:B------:R-:W-:Y:S01]  /*8510*/  IMAD.MOV.U32 R4, RZ, RZ, R238 ;  /* 0x000000ffff047224 */ /* 0x000fe200078e00ee */
[----:B------:R-:W-:Y:S01]  /*8520*/  UIMAD UR7, UR15, -0x80, UR7 ;  /* 0xffffff800f0778a4 */ /* 0x000fe2000f8e0207 */
[----:B------:R-:W-:Y:S01]  /*8530*/  ISETP.GE.AND P1, PT, R238, c[0x0][0x220], PT ;  /* 0x00008800ee007a0c */ /* 0x000fe20003f26270 */
[----:B------:R-:W-:Y:S01]  /*8540*/  USHF.R.S32.HI UR5, URZ, 0x1f, UR4 ;  /* 0x0000001f3f057899 */ /* 0x000fe20008011404 */
[----:B------:R-:W1:Y:S01]  /*8550*/  S2R R3, SR_TID.X ;  /* 0x0000000000037919 */ /* 0x000e620000002100 */
[----:B------:R-:W-:Y:S01]  /*8560*/  ULDC.64 UR10, c[0x0][0x3a0] ;  /* 0x0000e800000a7ab9 */ /* 0x000fe20000000a00 */
[----:B------:R-:W-:Y:S01]  /*8570*/  IMAD.U32 R13, RZ, RZ, UR4 ;  /* 0x00000004ff0d7e24 */ /* 0x000fe2000f8e00ff */
[----:B------:R-:W-:Y:S01]  /*8580*/  UIMAD UR9, UR5, UR10, URZ ;  /* 0x0000000a050972a4 */ /* 0x000fe2000f8e023f */
[----:B------:R-:W-:Y:S01]  /*8590*/  BSSY B0, `(.L_x_115) ;  /* 0x0000020000007945 */ /* 0x000fe20003800000 */
[----:B------:R-:W-:Y:S01]  /*85a0*/  USHF.R.S32.HI UR17, URZ, 0x1f, UR58 ;  /* 0x0000001f3f117899 */ /* 0x000fe2000801143a */
[----:B------:R-:W-:Y:S01]  /*85b0*/  IMAD.WIDE.U32 R6, R13, c[0x0][0x3a0], R4 ;  /* 0x0000e8000d067a25 */ /* 0x000fe200078e0004 */
[----:B------:R-:W-:-:S03]  /*85c0*/  UIMAD UR9, UR4, UR11, UR9 ;  /* 0x0000000b040972a4 */ /* 0x000fc6000f8e0209 */
[----:B------:R-:W-:Y:S01]  /*85d0*/  ULDC.64 UR10, c[0x0][0x3b8] ;  /* 0x0000ee00000a7ab9 */ /* 0x000fe20000000a00 */
[----:B------:R-:W-:Y:S02]  /*85e0*/  IADD3 R6, P0, R6, UR14, RZ ;  /* 0x0000000e06067c10 */ /* 0x000fe4000ff1e0ff */
[----:B------:R-:W-:Y:S01]  /*85f0*/  IMAD.U32 R0, RZ, RZ, UR9 ;  /* 0x00000009ff007e24 */ /* 0x000fe2000f8e00ff */
[----:B------:R-:W-:Y:S01]  /*8600*/  UIMAD UR9, UR17, UR10, URZ ;  /* 0x0000000a110972a4 */ /* 0x000fe2000f8e023f */
[----:B------:R2:W3:Y:S03]  /*8610*/  LDS.128 R16, [R52+0x7000] ;  /* 0x0070000034107984 */ /* 0x0004e60000000c00 */
[----:B------:R-:W-:Y:S01]  /*8620*/  IADD3.X R7, R7, UR16, R0, P0, !PT ;  /* 0x0000001007077c10 */ /* 0x000fe200087fe400 */
[----:B------:R-:W-:Y:S01]  /*8630*/  IMAD.U32 R0, RZ, RZ, UR58 ;  /* 0x0000003aff007e24 */ /* 0x000fe2000f8e00ff */
[----:B------:R-:W-:Y:S01]  /*8640*/  UIMAD UR9, UR58, UR11, UR9 ;  /* 0x0000000b3a0972a4 */ /* 0x000fe2000f8e0209 */
[----:B------:R2:W4:Y:S02]  /*8650*/  LDS.128 R20, [R52+0x8000] ;  /* 0x0080000034147984 */ /* 0x0005240000000c00 */
[----:B------:R-:W-:Y:S01]  /*8660*/  IMAD.WIDE.U32 R6, R0, c[0x0][0x3b8], R6 ;  /* 0x0000ee0000067a25 */ /* 0x000fe200078e0006 */
[----:B-1----:R-:W-:Y:S01]  /*8670*/  SHF.R.S32.HI R0, RZ, 0x1f, R3 ;  /* 0x0000001fff007819 */ /* 0x002fe20000011403 */
[----:B------:R2:W1:Y:S03]  /*8680*/  LDS.128 R24, [R52+0x9000] ;  /* 0x0090000034187984 */ /* 0x0004660000000c00 */
[----:B------:R-:W-:-:S02]  /*8690*/  LEA.HI R0, R0, R3, RZ, 0x2 ;  /* 0x0000000300007211 */ /* 0x000fc400078f10ff */
[----:B------:R-:W-:Y:S02]  /*86a0*/  IADD3 R12, R7, UR9, RZ ;  /* 0x00000009070c7c10 */ /* 0x000fe4000fffe0ff */
[----:B------:R-:W-:-:S04]  /*86b0*/  SHF.R.S32.HI R0, RZ, 0x2, R0 ;  /* 0x00000002ff007819 */ /* 0x000fc80000011400 */
[----:B------:R-:W-:Y:S02]  /*86c0*/  ISETP.GE.OR P2, PT, R0, UR7, P1 ;  /* 0x0000000700007c0c */ /* 0x000fe40008f46670 */
[----:B------:R-:W-:-:S11]  /*86d0*/  SHF.R.S32.HI R14, RZ, 0x1f, R0 ;  /* 0x0000001fff0e7819 */ /* 0x000fd60000011400 */
[----:B------:R-:W-:Y:S05]  /*86e0*/  @P2 BRA `(.L_x_116) ;  /* 0x000000a000002947 */ /* 0x000fea0003800000 */
[----:B--2---:R-:W2:Y:S01]  /*86f0*/  LDS.128 R52, [R52+0x6000] ;  /* 0x0060000034347984 */ /* 0x004ea20000000c00 */
        /* <DEDUP_REMOVED lines=8> */
[----:B--2---:R2:W-:Y:S04]  /*8780*/  STG.E.128 [R10.64], R52 ;  /* 0x000000340a007986 */ /* 0x0045e8000c101d0c */
.L_x_116:
[----:B--2---:R-:W-:Y:S05]  /*8790*/  BSYNC B0 ;  /* 0x0000000000007941 */ /* 0x004fea0003800000 */
.L_x_115:
        /* <DEDUP_REMOVED lines=13> */
[----:B---3--:R2:W-:Y:S02]  /*8870*/  STG.E.128 [R6.64], R16 ;  /* 0x0000001006007986 */ /* 0x0085e4000c101d0c */
.L_x_118:
[----:B------:R-:W-:Y:S05]  /*8880*/  BSYNC B0 ;  /* 0x0000000000007941 */ /* 0x000fea0003800000 */
.L_x_117:
        /* <DEDUP_REMOVED lines=16> */
[----:B--2---:R-:W-:Y:S01]  /*8990*/  MOV R6, R4 ;  /* 0x0000000400067202 */ /* 0x004fe20000000f00 */
[----:B------:R-:W-:Y:S01]  /*89a0*/  IMAD R8, R14, c[0x0][0x3a8], RZ ;  /* 0x0000ea000e087a24 */ /* 0x000fe200078e02ff */
[----:B------:R-:W-:-:S03]  /*89b0*/  MOV R7, R3 ;  /* 0x0000000300077202 */ /* 0x000fc60000000f00 */
[C---:B------:R-:W-:Y:S02]  /*89c0*/  IMAD R8, R0.reuse, c[0x0][0x3ac], R8 ;  /* 0x0000eb0000087a24 */ /* 0x040fe400078e0208 */
[----:B------:R-:W-:-:S05]  /*89d0*/  IMAD.WIDE.U32 R6, R0, c[0x0][0x3a8], R6 ;  /* 0x0000ea0000067a25 */ /* 0x000fca00078e0006 */
[----:B------:R-:W-:Y:S02]  /*89e0*/  IADD3 R7, R8, R7, RZ ;  /* 0x0000000708077210 */ /* 0x000fe40007ffe0ff */
[----:B------:R-:W-:-:S04]  /*89f0*/  LEA R8, P0, R6, c[0x0][0x348], 0x1 ;  /* 0x0000d20006087a11 */ /* 0x000fc800078008ff */
[----:B------:R-:W-:-:S05]  /*8a00*/  LEA.HI.X R9, R6, c[0x0][0x34c], R7, 0x1, P0 ;  /* 0x0000d30006097a11 */ /* 0x000fca00000f0c07 */
[----:B----4-:R2:W-:Y:S04]  /*8a10*/  STG.E.128 [R8.64], R20 ;  /* 0x0000001408007986 */ /* 0x0105e8000c101d0c */
.L_x_120:
[----:B------:R-:W-:Y:S05]  /*8a20*/  BSYNC B0 ;  /* 0x0000000000007941 */ /* 0x000fea0003800000 */
.L_x_119:
[----:B------:R-:W-:Y:S05]  /*8a30*/  @P1 BRA `(.L_x_91) ;  /* 0x000000a000001947 */ /* 0x000fea0003800000 */
[----:B------:R-:W-:-:S04]  /*8a40*/  IADD3 R0, P0, R0, 0x40, RZ ;  /* 0x0000004000007810 */ /* 0x000fc80007f1e0ff */
[----:B------:R-:W-:-:S05]  /*8a50*/  IADD3.X R5, RZ, R14, RZ, P0, !PT ;  /* 0x0000000eff057210 */ /* 0x000fca00007fe4ff */
[----:B--2---:R-:W-:Y:S01]  /*8a60*/  IMAD R6, R5, c[0x0][0x3a8], RZ ;  /* 0x0000ea0005067a24 */ /* 0x004fe200078e02ff */
[----:B------:R-:W-:-:S05]  /*8a70*/  MOV R5, R3 ;  /* 0x0000000300057202 */ /* 0x000fca0000000f00 */
[----:B------:R-:W-:-:S04]  /*8a80*/  IMAD.WIDE.U32 R8, R0, c[0x0][0x3a8], R4 ;  /* 0x0000ea0000087a25 */ /* 0x000fc800078e0004 */
[----:B------:R-:W-:Y:S01]  /*8a90*/  IMAD R0, R0, c[0x0][0x3ac], R6 ;  /* 0x0000eb0000007a24 */ /* 0x000fe200078e0206 */
[----:B------:R-:W-:-:S04]  /*8aa0*/  LEA R4, P0, R8, c[0x0][0x348], 0x1 ;  /* 0x0000d20008047a11 */ /* 0x000fc800078008ff */
[----:B------:R-:W-:-:S04]  /*8ab0*/  IADD3 R0, R0, R9, RZ ;  /* 0x0000000900007210 */ /* 0x000fc80007ffe0ff */
[----:B------:R-:W-:-:S05]  /*8ac0*/  LEA.HI.X R5, R8, c[0x0][0x34c], R0, 0x1, P0 ;  /* 0x0000d30008057a11 */ /* 0x000fca00000f0c00 */
[----:B-1----:R1:W-:Y:S02]  /*8ad0*/  STG.E.128 [R4.64], R24 ;  /* 0x0000001804007986 */ /* 0x0023e4000c101d0c */
.L_x_91:
[----:B------:R-:W-:Y:S05]  /*8ae0*/  BSYNC B1 ;  /* 0x0000000000017941 */ /* 0x000fea0003800000 */
.L_x_77:
        /* <DEDUP_REMOVED lines=11> */
.L_x_121:
[----:B------:R-:W-:Y:S05]  /*8ba0*/  EXIT ;  /* 0x000000000000794d */ /* 0x000fea0003800000 */
.L_x_123:
        /* <DEDUP_REMOVED lines=13> */
.L_x_1326:


//--------------------- .text._ZN5flash44flash_bwd_dq_dk_dv_loop_seqk_parallel_kernelI23Flash_bwd_kernel_traitsILi32ELi128ELi128ELi8ELi4ELi4ELi4ELb1ELb0EN7cutlass10bfloat16_tE19Flash_kernel_traitsILi32ELi128ELi128ELi8ES3_EELb0ELb0ELb0ELb0ELb1ELb1ELb0EEEvNS_16Flash_bwd_paramsE --------------------------
	.section	.text._ZN5flash44flash_bwd_dq_dk_dv_loop_seqk_parallel_kernelI23Flash_bwd_kernel_traitsILi32ELi128ELi128ELi8ELi4ELi4ELi4ELb1ELb0EN7cutlass10bfloat16_tE19Flash_kernel_traitsILi32ELi128ELi128ELi8ES3_EELb0ELb0ELb0ELb0ELb1ELb1ELb0EEEvNS_16Flash_bwd_paramsE,"ax",@progbits
	.sectioninfo	@"SHI_REGISTERS=255"
	.align	128
        .global         _ZN5flash44flash_bwd_dq_dk_dv_loop_seqk_parallel_kernelI23Flash_bwd_kernel_traitsILi32ELi128ELi128ELi8ELi4ELi4ELi4ELb1ELb0EN7cutlass10bfloat16_tE19Flash_kernel_traitsILi32ELi128ELi128ELi8ES3_EELb0ELb0ELb0ELb0ELb1ELb1ELb0EEEvNS_16Flash_bwd_paramsE
        .type           _ZN5flash44flash_bwd_dq_dk_dv_loop_seqk_parallel_kernelI23Flash_bwd_kernel_traitsILi32ELi128ELi128ELi8ELi4ELi4ELi4ELb1ELb0EN7cutlass10bfloat16_tE19Flash_kernel_traitsILi32ELi128ELi128ELi8ES3_EELb0ELb0ELb0ELb0ELb1ELb1ELb0EEEvNS_16Flash_bwd_paramsE,@function
        .size           _ZN5flash44flash_bwd_dq_dk_dv_loop_seqk_parallel_kernelI23Flash_bwd_kernel_traitsILi32ELi128ELi128ELi8ELi4ELi4ELi4ELb1ELb0EN7cutlass10bfloat16_tE19Flash_kernel_traitsILi32ELi128ELi128ELi8ES3_EELb0ELb0ELb0ELb0ELb1ELb1ELb0EEEvNS_16Flash_bwd_paramsE,(.L_x_1327 - _ZN5flash44flash_bwd_dq_dk_dv_loop_seqk_parallel_kernelI23Flash_bwd_kernel_traitsILi32ELi128ELi128ELi8ELi4ELi4ELi4ELb1ELb0EN7cutlass10bfloat16_tE19Flash_kernel_traitsILi32ELi128ELi128ELi8ES3_EELb0ELb0ELb0ELb0ELb1ELb1ELb0EEEvNS_16Flash_bwd_paramsE)
        .other          _ZN5flash44flash_bwd_dq_dk_dv_loop_seqk_parallel_kernelI23Flash_bwd_kernel_traitsILi32ELi128ELi128ELi8ELi4ELi4ELi4ELb1ELb0EN7cutlass10bfloat16_tE19Flash_kernel_traitsILi32ELi128ELi128ELi8ES3_EELb0ELb0ELb0ELb0ELb1ELb1ELb0EEEvNS_16Flash_bwd_paramsE,@"STO_CUDA_ENTRY STV_DEFAULT"
_ZN5flash44flash_bwd_dq_dk_dv_loop_seqk_parallel_kernelI23Flash_bwd_kernel_traitsILi32ELi128ELi128ELi8ELi4ELi4ELi4ELb1ELb0EN7cutlass10bfloat16_tE19Flash_kernel_traitsILi32ELi128ELi128ELi8ES3_EELb0ELb0ELb0ELb0ELb1ELb1ELb0EEEvNS_16Flash_bwd_paramsE:
.text._ZN5flash44flash_bwd_dq_dk_dv_loop_seqk_parallel_kernelI23Flash_bwd_kernel_traitsILi32ELi128ELi128ELi8ELi4ELi4ELi4ELb1ELb0EN7cutlass10bfloat16_tE19Flash_kernel_traitsILi32ELi128ELi128ELi8ES3_EELb0ELb0ELb0ELb0ELb1ELb1ELb0EEEvNS_16Flash_bwd_paramsE:
[----:B------:R-:W-:Y:S02]  /*0000*/  MOV R1, c[0x0][0x28] ;  /* 0x00000a0000017a02 */ /* 0x000fe40000000f00 */
[----:B------:R-:W1:Y:S01]  /*0010*/  S2UR UR41, SR_CTAID.X ;  /* 0x00000000002979c3 */ /* 0x000e620000002500 */
[----:B------:R-:W-:Y:S02]  /*0020*/  ULDC UR4, c[0x0][0x218] ;  /* 0x0000860000047ab9 */ /* 0x000fe40000000800 */
        /* <DEDUP_REMOVED lines=8> */
[----:B------:R-:W-:Y:S01]  /*00b0*/  IMAD.MOV.U32 R175, RZ, RZ, 0x20 ;  /* 0x00000020ffaf7424 */ /* 0x000fe200078e00ff */
[----:B------:R-:W-:Y:S01]  /*00c0*/  ULDC UR46, c[0x0][0x22c] ;  /* 0x00008b00002e7ab9 */ /* 0x000fe20000000800 */
[----:B------:R-:W-:Y:S01]  /*00d0*/  IMAD.MOV.U32 R188, RZ, RZ, -0x10 ;  /* 0xfffffff0ffbc7424 */ /* 0x000fe200078e00ff */
[----:B------:R-:W-:Y:S01]  /*00e0*/  ULDC UR54, c[0x0][0x1c0] ;  /* 0x0000700000367ab9 */ /* 0x000fe20000000800 */
[----:B------:R-:W-:Y:S01]  /*00f0*/  IMAD.MOV.U32 R165, RZ, RZ, 0x40 ;  /* 0x00000040ffa57424 */ /* 0x000fe200078e00ff */
[----:B------:R-:W-:Y:S02]  /*0100*/  UIMAD UR51, UR46, UR54, URZ ;  /* 0x000000362e3372a4 */ /* 0x000fe4000f8e023f */
[----:B------:R-:W-:Y:S02]  /*0110*/  UMOV UR56, 0x80 ;  /* 0x0000008000387882 */ /* 0x000fe40000000000 */
[----:B------:R-:W-:-:S02]  /*0120*/  ULDC UR6, c[0x0][0x210] ;  /* 0x0000840000067ab9 */ /* 0x000fc40000000800 */
[----:B------:R-:W-:Y:S02]  /*0130*/  ULDC UR57, c[0x0][0x234] ;  /* 0x00008d0000397ab9 */ /* 0x000fe40000000800 */
[----:B------:R-:W-:Y:S02]  /*0140*/  UIMAD UR57, UR56, UR6, UR57 ;  /* 0x00000006383972a4 */ /* 0x000fe4000f8e0239 */
[----:B------:R-:W-:Y:S02]  /*0150*/  USHF.R.S32.HI UR6, URZ, 0x1f, UR46 ;  /* 0x0000001f3f067899 */ /* 0x000fe4000801142e */
[----:B------:R-:W-:Y:S02]  /*0160*/  USHF.L.U32 UR53, UR51, 0x7, URZ ;  /* 0x0000000733357899 */ /* 0x000fe4000800063f */
[----:B------:R-:W-:Y:S02]  /*0170*/  ULDC UR7, c[0x0][0x224] ;  /* 0x0000890000077ab9 */ /* 0x000fe40000000800 */
[----:B------:R-:W-:Y:S01]  /*0180*/  UIMAD.WIDE.U32 UR46, UR46, UR54, URZ ;  /* 0x000000362e2e72a5 */ /* 0x000fe2000f8e003f */
[----:B-1----:R-:W-:Y:S01]  /*0190*/  SHF.R.S32.HI R4, RZ, 0x1f, R17 ;  /* 0x0000001fff047819 */ /* 0x002fe20000011411 */
[----:B------:R-:W-:-:S02]  /*01a0*/  UMOV UR59, 0x4 ;  /* 0x00000004003b7882 */ /* 0x000fc40000000000 */
[----:B------:R-:W-:Y:S01]  /*01b0*/  ULDC.64 UR4, c[0x0][0x118] ;  /* 0x0000460000047ab9 */ /* 0x000fe20000000a00 */
[CC--:B------:R-:W-:Y:S01]  /*01c0*/  LEA.HI R12, R4.reuse, R17.reuse, RZ, 0x3 ;  /* 0x00000011040c7211 */ /* 0x0c0fe200078f18ff */
[----:B------:R-:W-:Y:S01]  /*01d0*/  UMOV UR50, 0xffffe000 ;  /* 0xffffe00000327882 */ /* 0x000fe20000000000 */
[CC--:B------:R-:W-:Y:S01]  /*01e0*/  LEA.HI R11, R4.reuse, R17.reuse, RZ, 0x2 ;  /* 0x00000011040b7211 */ /* 0x0c0fe200078f10ff */
[----:B------:R-:W-:Y:S01]  /*01f0*/  UIADD3 UR56, UR56, UR7, URZ ;  /* 0x0000000738387290 */ /* 0x000fe2000fffe03f */
[CC--:B------:R-:W-:Y:S01]  /*0200*/  LEA.HI R0, R4.reuse, R17.reuse, RZ, 0x5 ;  /* 0x0000001104007211 */ /* 0x0c0fe200078f28ff */
[----:B------:R-:W-:Y:S01]  /*0210*/  UIMAD UR54, UR6, UR54, URZ ;  /* 0x00000036063672a4 */ /* 0x000fe2000f8e023f */
[CC--:B------:R-:W-:Y:S01]  /*0220*/  LEA.HI R2, R4.reuse, R17.reuse, RZ, 0x4 ;  /* 0x0000001104027211 */ /* 0x0c0fe200078f20ff */
[----:B------:R-:W-:Y:S01]  /*0230*/  USHF.L.U32 UR26, UR51, 0x3, URZ ;  /* 0x00000003331a7899 */ /* 0x000fe2000800063f */
[----:B------:R-:W-:Y:S01]  /*0240*/  LEA.HI R7, R4, R17, RZ, 0x7 ;  /* 0x0000001104077211 */ /* 0x000fe200078f38ff */
[----:B------:R-:W-:Y:S01]  /*0250*/  USHF.L.U32 UR25, UR51, 0x4, URZ ;  /* 0x0000000433197899 */ /* 0x000fe2000800063f */
[----:B------:R-:W-:Y:S01]  /*0260*/  LOP3.LUT R10, R11, 0xfffffffc, RZ, 0xc0, !PT ;  /* 0xfffffffc0b0a7812 */ /* 0x000fe200078ec0ff */
[----:B------:R-:W-:Y:S01]  /*0270*/  UIMAD UR24, UR51, 0x18, URZ ;  /* 0x00000018331878a4 */ /* 0x000fe2000f8e023f */
[----:B------:R-:W-:Y:S01]  /*0280*/  LOP3.LUT R6, R0, 0xffffffe0, RZ, 0xc0, !PT ;  /* 0xffffffe000067812 */ /* 0x000fe200078ec0ff */
[----:B------:R-:W-:Y:S01]  /*0290*/  USHF.L.U32 UR23, UR51, 0x5, URZ ;  /* 0x0000000533177899 */ /* 0x000fe2000800063f */
[----:B------:R-:W-:Y:S01]  /*02a0*/  LOP3.LUT R8, R12, 0xfffffff8, RZ, 0xc0, !PT ;  /* 0xfffffff80c087812 */ /* 0x000fe200078ec0ff */
[C---:B------:R-:W-:Y:S01]  /*02b0*/  IMAD.IADD R10, R17.reuse, 0x1, -R10 ;  /* 0x00000001110a7824 */ /* 0x040fe200078e0a0a */
[----:B------:R-:W-:Y:S01]  /*02c0*/  LOP3.LUT R4, R2, 0xfffffff0, RZ, 0xc0, !PT ;  /* 0xfffffff002047812 */ /* 0x000fe200078ec0ff */
[C---:B------:R-:W-:Y:S01]  /*02d0*/  IMAD.IADD R6, R17.reuse, 0x1, -R6 ;  /* 0x0000000111067824 */ /* 0x040fe200078e0a06 */
[--C-:B------:R-:W-:Y:S01]  /*02e0*/  SHF.R.S32.HI R14, RZ, 0x2, R11.reuse ;  /* 0x00000002ff0e7819 */ /* 0x100fe2000001140b */
[C---:B------:R-:W-:Y:S01]  /*02f0*/  IMAD.IADD R9, R17.reuse, 0x1, -R8 ;  /* 0x0000000111097824 */ /* 0x040fe200078e0a08 */
[----:B------:R-:W-:Y:S01]  /*0300*/  SHF.R.S32.HI R181, RZ, 0x5, R0 ;  /* 0x00000005ffb57819 */ /* 0x000fe20000011400 */
[----:B------:R-:W-:Y:S01]  /*0310*/  IMAD.IADD R17, R17, 0x1, -R4 ;  /* 0x0000000111117824 */ /* 0x000fe200078e0a04 */
[----:B------:R-:W-:Y:S01]  /*0320*/  SHF.R.S32.HI R4, RZ, 0x3, R12 ;  /* 0x00000003ff047819 */ /* 0x000fe2000001140c */
[C---:B------:R-:W-:Y:S01]  /*0330*/  IMAD.SHL.U32 R3, R10.reuse, 0x8, RZ ;  /* 0x000000080a037824 */ /* 0x040fe200078e00ff */
[----:B------:R-:W-:Y:S01]  /*0340*/  SHF.R.S32.HI R0, RZ, 0x1f, R0 ;  /* 0x0000001fff007819 */ /* 0x000fe20000011400 */
[----:B------:R-:W-:Y:S01]  /*0350*/  IMAD.SHL.U32 R10, R10, 0x2, RZ ;  /* 0x000000020a0a7824 */ /* 0x000fe200078e00ff */
[----:B------:R-:W-:Y:S01]  /*0360*/  SHF.R.S32.HI R13, RZ, 0x1f, R11 ;  /* 0x0000001fff0d7819 */ /* 0x000fe2000001140b */
[----:B------:R-:W-:Y:S01]  /*0370*/  IMAD.SHL.U32 R4, R4, 0x40, RZ ;  /* 0x0000004004047824 */ /* 0x000fe200078e00ff */
[----:B------:R-:W-:Y:S01]  /*0380*/  LEA.HI R11, R11, R14, RZ, 0x1 ;  /* 0x0000000e0b0b7211 */ /* 0x000fe200078f08ff */
[----:B------:R-:W-:Y:S01]  /*0390*/  UIMAD UR22, UR51, 0x28, URZ ;  /* 0x00000028331678a4 */ /* 0x000fe2000f8e023f */
[----:B------:R-:W-:Y:S01]  /*03a0*/  LEA.HI R0, R0, R181, RZ, 0x2 ;  /* 0x000000b500007211 */ /* 0x000fe200078f10ff */
[----:B------:R-:W-:Y:S01]  /*03b0*/  UIMAD UR21, UR51, 0x30, URZ ;  /* 0x00000030331578a4 */ /* 0x000fe2000f8e023f */
[----:B------:R-:W-:Y:S01]  /*03c0*/  LOP3.LUT R4, R4, 0xc0, RZ, 0xc0, !PT ;  /* 0x000000c004047812 */ /* 0x000fe200078ec0ff */
[----:B------:R-:W-:Y:S01]  /*03d0*/  UIMAD UR20, UR51, 0x38, URZ ;  /* 0x00000038331478a4 */ /* 0x000fe2000f8e023f */
[----:B------:R-:W-:Y:S01]  /*03e0*/  LOP3.LUT R11, R11, 0x7fffffe, RZ, 0xc0, !PT ;  /* 0x07fffffe0b0b7812 */ /* 0x000fe200078ec0ff */
[----:B------:R-:W-:Y:S01]  /*03f0*/  USHF.L.U32 UR19, UR51, 0x6, URZ ;  /* 0x0000000633137899 */ /* 0x000fe2000800063f */
[----:B------:R-:W-:Y:S01]  /*0400*/  LOP3.LUT R3, R4, 0x18, R3, 0xf8, !PT ;  /* 0x0000001804037812 */ /* 0x000fe200078ef803 */
[----:B------:R-:W-:Y:S01]  /*0410*/  UIMAD UR18, UR51, 0x48, URZ ;  /* 0x00000048331278a4 */ /* 0x000fe2000f8e023f */
[----:B------:R-:W-:Y:S01]  /*0420*/  LOP3.LUT R0, R0, 0xfffffffc, RZ, 0xc0, !PT ;  /* 0xfffffffc00007812 */ /* 0x000fe200078ec0ff */
[----:B------:R-:W-:Y:S01]  /*0430*/  IMAD.IADD R8, R14, 0x1, -R11 ;  /* 0x000000010e087824 */ /* 0x000fe200078e0a0b */
[----:B------:R-:W-:Y:S01]  /*0440*/  SHF.R.S32.HI R5, RZ, 0x4, R2 ;  /* 0x00000004ff057819 */ /* 0x000fe20000011402 */
[----:B------:R-:W-:Y:S01]  /*0450*/  UIMAD UR17, UR51, 0x50, URZ ;  /* 0x00000050331178a4 */ /* 0x000fe2000f8e023f */
[----:B------:R-:W-:Y:S01]  /*0460*/  SHF.R.U32.HI R4, RZ, 0x3, R4 ;  /* 0x00000003ff047819 */ /* 0x000fe20000011604 */
[C---:B------:R-:W-:Y:S01]  /*0470*/  IMAD.IADD R0, R181.reuse, 0x1, -R0 ;  /* 0x00000001b5007824 */ /* 0x040fe200078e0a00 */
[----:B------:R-:W-:Y:S01]  /*0480*/  LEA.HI R2, R2, R5, RZ, 0x1 ;  /* 0x0000000502027211 */ /* 0x000fe200078f08ff */
[----:B------:R-:W-:Y:S01]  /*0490*/  IMAD R181, R181, 0x8, R8 ;  /* 0x00000008b5b57824 */ /* 0x000fe200078e0208 */
[----:B------:R-:W-:Y:S01]  /*04a0*/  LOP3.LUT R4, R3, R4, RZ, 0x3c, !PT ;  /* 0x0000000403047212 */ /* 0x000fe200078e3cff */
[----:B------:R-:W-:Y:S01]  /*04b0*/  IMAD.SHL.U32 R16, R0, 0x10, RZ ;  /* 0x0000001000107824 */ /* 0x000fe200078e00ff */
[----:B------:R-:W-:Y:S01]  /*04c0*/  LOP3.LUT R2, R2, 0xfffffffe, RZ, 0xc0, !PT ;  /* 0xfffffffe02027812 */ /* 0x000fe200078ec0ff */
[----:B------:R-:W-:Y:S01]  /*04d0*/  UIMAD UR16, UR51, 0x58, URZ ;  /* 0x00000058331078a4 */ /* 0x000fe2000f8e023f */
[----:B------:R-:W-:Y:S01]  /*04e0*/  SHF.R.S32.HI R3, RZ, 0x1f, R6 ;  /* 0x0000001fff037819 */ /* 0x000fe20000011406 */
[----:B------:R-:W-:Y:S01]  /*04f0*/  IMAD.U32 R181, R181, 0x20, R4 ;  /* 0x00000020b5b57824 */ /* 0x000fe200078e0004 */
[----:B------:R-:W-:Y:S01]  /*0500*/  LEA.HI R11, R9, R9, RZ, 0x1 ;  /* 0x00000009090b7211 */ /* 0x000fe200078f08ff */
[----:B------:R-:W-:Y:S01]  /*0510*/  IMAD.IADD R2, R5, 0x1, -R2 ;  /* 0x0000000105027824 */ /* 0x000fe200078e0a02 */
[----:B------:R-:W-:Y:S01]  /*0520*/  SHF.R.S32.HI R4, RZ, 0x1f, R17 ;  /* 0x0000001fff047819 */ /* 0x000fe20000011411 */
[----:B------:R-:W-:Y:S01]  /*0530*/  UIMAD UR15, UR51, 0x60, URZ ;  /* 0x00000060330f78a4 */ /* 0x000fe2000f8e023f */
[----:B------:R-:W-:Y:S01]  /*0540*/  LEA.HI R3, R3, R6, RZ, 0x2 ;  /* 0x0000000603037211 */ /* 0x000fe200078f10ff */
[----:B------:R-:W-:Y:S01]  /*0550*/  IMAD.SHL.U32 R177, R2, 0x8, RZ ;  /* 0x0000000802b17824 */ /* 0x000fe200078e00ff */
[----:B------:R-:W-:Y:S01]  /*0560*/  LOP3.LUT R6, R11, 0x3fffffe, RZ, 0xc0, !PT ;  /* 0x03fffffe0b067812 */ /* 0x000fe200078ec0ff */
[----:B------:R-:W-:Y:S01]  /*0570*/  UIMAD UR14, UR51, 0x68, URZ ;  /* 0x00000068330e78a4 */ /* 0x000fe2000f8e023f */
[----:B------:R-:W-:Y:S01]  /*0580*/  LEA.HI R13, R13, R14, RZ, 0x3 ;  /* 0x0000000e0d0d7211 */ /* 0x000fe200078f18ff */
[----:B------:R-:W-:Y:S01]  /*0590*/  UIMAD UR13, UR51, 0x70, URZ ;  /* 0x00000070330d78a4 */ /* 0x000fe2000f8e023f */
[-C--:B------:R-:W-:Y:S01]  /*05a0*/  LEA.HI R5, R17, R17.reuse, RZ, 0x1 ;  /* 0x0000001111057211 */ /* 0x080fe200078f08ff */
[C---:B------:R-:W-:Y:S01]  /*05b0*/  IMAD.IADD R19, R9.reuse, 0x1, -R6 ;  /* 0x0000000109137824 */ /* 0x040fe200078e0a06 */
[----:B------:R-:W-:Y:S01]  /*05c0*/  LEA.HI R15, R4, R17, RZ, 0x3 ;  /* 0x00000011040f7211 */ /* 0x000fe200078f18ff */
[----:B------:R-:W-:Y:S01]  /*05d0*/  IMAD.SHL.U32 R9, R9, 0x40, RZ ;  /* 0x0000004009097824 */ /* 0x000fe200078e00ff */
[----:B------:R-:W-:Y:S01]  /*05e0*/  LOP3.LUT R13, R13, 0xfffffff8, RZ, 0xc0, !PT ;  /* 0xfffffff80d0d7812 */ /* 0x000fe200078ec0ff */
[----:B------:R-:W-:Y:S01]  /*05f0*/  UIMAD UR12, UR51, 0x78, URZ ;  /* 0x00000078330c78a4 */ /* 0x000fe2000f8e023f */
[----:B------:R-:W-:Y:S01]  /*0600*/  LOP3.LUT R8, R5, 0x7fffffe, RZ, 0xc0, !PT ;  /* 0x07fffffe05087812 */ /* 0x000fe200078ec0ff */
[----:B------:R-:W-:Y:S01]  /*0610*/  USHF.R.S32.HI UR55, URZ, 0x1f, UR53 ;  /* 0x0000001f3f377899 */ /* 0x000fe20008011435 */
[----:B------:R-:W-:Y:S01]  /*0620*/  LOP3.LUT R4, R15, 0xfffffff8, RZ, 0xc0, !PT ;  /* 0xfffffff80f047812 */ /* 0x000fe200078ec0ff */
[----:B------:R-:W-:Y:S01]  /*0630*/  IMAD.IADD R13, R14, 0x1, -R13 ;  /* 0x000000010e0d7824 */ /* 0x000fe200078e0a0d */
[--C-:B------:R-:W-:Y:S01]  /*0640*/  SHF.R.S32.HI R6, RZ, 0x1, R5.reuse ;  /* 0x00000001ff067819 */ /* 0x100fe20000011405 */
[C---:B------:R-:W-:Y:S01]  /*0650*/  IMAD.IADD R8, R17.reuse, 0x1, -R8 ;  /* 0x0000000111087824 */ /* 0x040fe200078e0a08 */
[----:B------:R-:W-:Y:S01]  /*0660*/  SHF.R.S32.HI R5, RZ, 0x1f, R5 ;  /* 0x0000001fff057819 */ /* 0x000fe20000011405 */
[----:B------:R-:W-:Y:S01]  /*0670*/  IMAD.IADD R4, R17, 0x1, -R4 ;  /* 0x0000000111047824 */ /* 0x000fe200078e0a04 */
[----:B------:R-:W-:Y:S01]  /*0680*/  LOP3.LUT R9, R9, 0x1c0, RZ, 0xc0, !PT ;  /* 0x000001c009097812 */ /* 0x000fe200078ec0ff */
[----:B------:R-:W-:Y:S01]  /*0690*/  IMAD.SHL.U32 R14, R0, 0x400, RZ ;  /* 0x00000400000e7824 */ /* 0x000fe200078e00ff */
[----:B------:R-:W-:Y:S01]  /*06a0*/  LEA.HI R17, R5, R6, RZ, 0x2 ;  /* 0x0000000605117211 */ /* 0x000fe200078f10ff */
[----:B------:R-:W-:Y:S01]  /*06b0*/  ULDC.64 UR60, c[0x0][0x118] ;  /* 0x00004600003c7ab9 */ /* 0x000fe20000000a00 */
[----:B------:R-:W-:-:S02]  /*06c0*/  LOP3.LUT R5, R13, 0x1, RZ, 0xc0, !PT ;  /* 0x000000010d057812 */ /* 0x000fc400078ec0ff */
[----:B------:R-:W-:Y:S02]  /*06d0*/  LOP3.LUT R17, R17, 0xfffffffc, RZ, 0xc0, !PT ;  /* 0xfffffffc11117812 */ /* 0x000fe400078ec0ff */
[----:B------:R-:W-:Y:S02]  /*06e0*/  ISETP.NE.U32.AND P6, PT, R5, 0x1, PT ;  /* 0x000000010500780c */ /* 0x000fe40003fc5070 */
[----:B------:R-:W-:Y:S01]  /*06f0*/  SHF.R.S32.HI R15, RZ, 0x3, R15 ;  /* 0x00000003ff0f7819 */ /* 0x000fe2000001140f */
[----:B------:R-:W-:Y:S01]  /*0700*/  IMAD.IADD R5, R6, 0x1, -R17 ;  /* 0x0000000106057824 */ /* 0x000fe200078e0a11 */
[----:B------:R-:W-:Y:S02]  /*0710*/  LEA.HI R6, R13, R13, RZ, 0x1 ;  /* 0x0000000d0d067211 */ /* 0x000fe400078f08ff */
[----:B------:R-:W-:Y:S01]  /*0720*/  LOP3.LUT R17, R9, 0x30, R16, 0xf8, !PT ;  /* 0x0000003009117812 */ /* 0x000fe200078ef810 */
[----:B------:R-:W-:Y:S01]  /*0730*/  IMAD R172, R15, 0x200, R14 ;  /* 0x000002000fac7824 */ /* 0x000fe200078e020e */
[----:B------:R-:W-:Y:S01]  /*0740*/  LEA.HI.SX32 R180, R3, R16, 0x1e ;  /* 0x0000001003b47211 */ /* 0x000fe200078ff2ff */
[----:B------:R-:W-:Y:S01]  /*0750*/  IMAD R3, R15, 0x8, R8 ;  /* 0x000000080f037824 */ /* 0x000fe200078e0208 */
[----:B------:R-:W-:-:S02]  /*0760*/  LOP3.LUT R190, R6, 0x3fffffe, RZ, 0xc0, !PT ;  /* 0x03fffffe06be7812 */ /* 0x000fc400078ec0ff */
[----:B------:R-:W-:Y:S01]  /*0770*/  LOP3.LUT R8, R17, 0x8, R12, 0xf8, !PT ;  /* 0x0000000811087812 */ /* 0x000fe200078ef80c */
[----:B------:R-:W-:Y:S01]  /*0780*/  IMAD.SHL.U32 R3, R3, 0x20, RZ ;  /* 0x0000002003037824 */ /* 0x000fe200078e00ff */
[----:B------:R-:W-:Y:S01]  /*0790*/  SHF.R.U32.HI R173, RZ, 0x3, R9 ;  /* 0x00000003ffad7819 */ /* 0x000fe20000011609 */
[----:B------:R-:W-:Y:S01]  /*07a0*/  IMAD.IADD R190, R13, 0x1, -R190 ;  /* 0x000000010dbe7824 */ /* 0x000fe200078e0abe */
[----:B------:R-:W-:Y:S01]  /*07b0*/  IADD3 R179, R180, -0x80, RZ ;  /* 0xffffff80b4b37810 */ /* 0x000fe20007ffe0ff */
[C---:B------:R-:W-:Y:S01]  /*07c0*/  IMAD R9, R0.reuse, 0x200, R10 ;  /* 0x0000020000097824 */ /* 0x040fe200078e020a */
[----:B------:R-:W-:Y:S01]  /*07d0*/  SHF.R.S32.HI R6, RZ, 0x1, R6 ;  /* 0x00000001ff067819 */ /* 0x000fe20000011406 */
[----:B------:R-:W-:Y:S01]  /*07e0*/  IMAD R0, R0, 0x200, R3 ;  /* 0x0000020000007824 */ /* 0x000fe200078e0203 */
[----:B------:R-:W-:Y:S01]  /*07f0*/  LOP3.LUT R173, R8, R173, RZ, 0x3c, !PT ;  /* 0x000000ad08ad7212 */ /* 0x000fe200078e3cff */
[----:B------:R-:W-:Y:S01]  /*0800*/  IMAD R190, R190, 0x20, R9 ;  /* 0x00000020bebe7824 */ /* 0x000fe200078e0209 */
[----:B------:R-:W-:Y:S01]  /*0810*/  SHF.R.S32.HI R7, RZ, 0x7, R7 ;  /* 0x00000007ff077819 */ /* 0x000fe20000011407 */
[C---:B------:R-:W-:Y:S01]  /*0820*/  IMAD.SHL.U32 R9, R2.reuse, 0x10, RZ ;  /* 0x0000001002097824 */ /* 0x040fe200078e00ff */
[----:B------:R-:W-:Y:S01]  /*0830*/  SHF.R.S32.HI R8, RZ, 0x1f, R179 ;  /* 0x0000001fff087819 */ /* 0x000fe200000114b3 */
[----:B------:R-:W-:Y:S01]  /*0840*/  IMAD R173, R2, 0x200, R173 ;  /* 0x0000020002ad7824 */ /* 0x000fe200078e02ad */
[C---:B------:R-:W-:Y:S01]  /*0850*/  LOP3.LUT P3, RZ, R6.reuse, 0x2, RZ, 0xc0, !PT ;  /* 0x0000000206ff7812 */ /* 0x040fe2000786c0ff */
[----:B------:R-:W-:Y:S01]  /*0860*/  IMAD.SHL.U32 R6, R6, 0x40, RZ ;  /* 0x0000004006067824 */ /* 0x000fe200078e00ff */
[----:B------:R-:W-:Y:S01]  /*0870*/  SHF.R.S32.HI R11, RZ, 0x1, R11 ;  /* 0x00000001ff0b7819 */ /* 0x000fe2000001140b */
[----:B------:R-:W-:Y:S01]  /*0880*/  IMAD R174, R7, 0x8, R2 ;  /* 0x0000000807ae7824 */ /* 0x000fe200078e0202 */
[----:B------:R-:W-:Y:S01]  /*0890*/  SHF.L.U64.HI R179, R179, 0x2, R8 ;  /* 0x00000002b3b37819 */ /* 0x000fe20000010208 */
[----:B------:R-:W-:Y:S01]  /*08a0*/  IMAD.SHL.U32 R8, R7, 0x8, RZ ;  /* 0x0000000807087824 */ /* 0x000fe200078e00ff */
[----:B------:R-:W-:Y:S01]  /*08b0*/  LOP3.LUT P0, RZ, R11, 0x2, RZ, 0xc0, !PT ;  /* 0x000000020bff7812 */ /* 0x000fe2000780c0ff */
[----:B------:R-:W-:Y:S01]  /*08c0*/  IMAD R182, R7, 0x2000, R10 ;  /* 0x0000200007b67824 */ /* 0x000fe200078e020a */
[----:B------:R-:W-:Y:S01]  /*08d0*/  LOP3.LUT P5, RZ, R13, 0x2, RZ, 0xc0, !PT ;  /* 0x000000020dff7812 */ /* 0x000fe200078ac0ff */
[----:B------:R-:W-:Y:S01]  /*08e0*/  IMAD.SHL.U32 R11, R11, 0x40, RZ ;  /* 0x000000400b0b7824 */ /* 0x000fe200078e00ff */
[C---:B------:R-:W-:Y:S01]  /*08f0*/  LOP3.LUT P4, RZ, R13.reuse, 0x4, RZ, 0xc0, !PT ;  /* 0x000000040dff7812 */ /* 0x040fe2000788c0ff */
[----:B------:R-:W-:Y:S01]  /*0900*/  IMAD.SHL.U32 R13, R13, 0x40, RZ ;  /* 0x000000400d0d7824 */ /* 0x000fe200078e00ff */
[----:B------:R-:W-:Y:S01]  /*0910*/  LOP3.LUT R6, R6, 0xc0, RZ, 0xc0, !PT ;  /* 0x000000c006067812 */ /* 0x000fe200078ec0ff */
[----:B------:R-:W-:Y:S01]  /*0920*/  IMAD R174, R174, 0x8, R19 ;  /* 0x00000008aeae7824 */ /* 0x000fe200078e0213 */
[----:B------:R-:W-:Y:S01]  /*0930*/  LOP3.LUT R8, R8, 0x8, RZ, 0xc0, !PT ;  /* 0x0000000808087812 */ /* 0x000fe200078ec0ff */
[----:B------:R-:W-:Y:S01]  /*0940*/  IMAD.SHL.U32 R173, R173, 0x2, RZ ;  /* 0x00000002adad7824 */ /* 0x000fe200078e00ff */
[----:B------:R-:W-:-:S02]  /*0950*/  SHF.R.U32.HI R7, RZ, 0x3, R6 ;  /* 0x00000003ff077819 */ /* 0x000fc40000011606 */
[C---:B------:R-:W-:Y:S01]  /*0960*/  R2P PR, R4.reuse, 0x6 ;  /* 0x0000000604007804 */ /* 0x040fe20000000000 */
[----:B------:R-:W-:Y:S01]  /*0970*/  IMAD.SHL.U32 R4, R4, 0x40, RZ ;  /* 0x0000004004047824 */ /* 0x000fe200078e00ff */
[----:B------:R-:W-:Y:S01]  /*0980*/  LOP3.LUT R7, R7, R6, R8, 0x1e, !PT ;  /* 0x0000000607077212 */ /* 0x000fe200078e1e08 */
[----:B------:R-:W-:Y:S01]  /*0990*/  IMAD.SHL.U32 R6, R5, 0x40, RZ ;  /* 0x0000004005067824 */ /* 0x000fe200078e00ff */
[----:B------:R-:W-:Y:S02]  /*09a0*/  SEL R167, R175, 0xffffffe0, !P0 ;  /* 0xffffffe0afa77807 */ /* 0x000fe40004000000 */
[----:B------:R-:W-:Y:S01]  /*09b0*/  LOP3.LUT P0, RZ, R5, 0x2, RZ, 0xc0, !PT ;  /* 0x0000000205ff7812 */ /* 0x000fe2000780c0ff */
[----:B------:R-:W-:Y:S01]  /*09c0*/  IMAD.IADD R190, R7, 0x1, R190 ;  /* 0x0000000107be7824 */ /* 0x000fe200078e02be */
[----:B------:R-:W-:Y:S02]  /*09d0*/  LOP3.LUT R13, R13, 0x1c0, RZ, 0xc0, !PT ;  /* 0x000001c00d0d7812 */ /* 0x000fe400078ec0ff */
[----:B------:R-:W-:-:S02]  /*09e0*/  LOP3.LUT R5, R4, 0x1c0, RZ, 0xc0, !PT ;  /* 0x000001c004057812 */ /* 0x000fc400078ec0ff */
[----:B------:R-:W-:Y:S02]  /*09f0*/  LEA.HI R13, R13, R13, RZ, 0x1d ;  /* 0x0000000d0d0d7211 */ /* 0x000fe400078fe8ff */
[----:B------:R-:W-:Y:S02]  /*0a00*/  LOP3.LUT R177, R177, 0x8, RZ, 0xc0, !PT ;  /* 0x00000008b1b17812 */ /* 0x000fe400078ec0ff */
[----:B------:R-:W-:Y:S02]  /*0a10*/  SHF.R.U32.HI R4, RZ, 0x3, R5 ;  /* 0x00000003ff047819 */ /* 0x000fe40000011605 */
[----:B------:R-:W-:Y:S02]  /*0a20*/  IADD3 R182, R13, R182, R14 ;  /* 0x000000b60db67210 */ /* 0x000fe40007ffe00e */
[----:B------:R-:W-:Y:S02]  /*0a30*/  LOP3.LUT R5, R4, R5, R177, 0x1e, !PT ;  /* 0x0000000504057212 */ /* 0x000fe400078e1eb1 */
[----:B------:R-:W-:Y:S01]  /*0a40*/  LOP3.LUT R11, R11, 0xc0, RZ, 0xc0, !PT ;  /* 0x000000c00b0b7812 */ /* 0x000fe200078ec0ff */
[----:B------:R-:W-:Y:S01]  /*0a50*/  IMAD.SHL.U32 R182, R182, 0x2, RZ ;  /* 0x00000002b6b67824 */ /* 0x000fe200078e00ff */
[----:B------:R-:W-:Y:S01]  /*0a60*/  LOP3.LUT R2, R6, 0xc0, RZ, 0xc0, !PT ;  /* 0x000000c006027812 */ /* 0x000fe200078ec0ff */
[----:B------:R-:W-:Y:S01]  /*0a70*/  IMAD.IADD R172, R172, 0x1, R5 ;  /* 0x00000001acac7824 */ /* 0x000fe200078e0205 */
[----:B------:R-:W-:-:S02]  /*0a80*/  LOP3.LUT R12, R11, 0x8, R12, 0xf8, !PT ;  /* 0x000000080b0c7812 */ /* 0x000fc400078ef80c */
[----:B------:R-:W-:Y:S02]  /*0a90*/  SHF.R.U32.HI R11, RZ, 0x3, R11 ;  /* 0x00000003ff0b7819 */ /* 0x000fe4000001160b */
[----:B------:R-:W-:Y:S02]  /*0aa0*/  LOP3.LUT R176, R8, 0x10, R9, 0xf8, !PT ;  /* 0x0000001008b07812 */ /* 0x000fe400078ef809 */
[----:B------:R-:W-:Y:S02]  /*0ab0*/  LOP3.LUT R11, R12, R11, RZ, 0x3c, !PT ;  /* 0x0000000b0c0b7212 */ /* 0x000fe400078e3cff */
[----:B------:R-:W-:Y:S02]  /*0ac0*/  SHF.R.U32.HI R9, RZ, 0x3, R2 ;  /* 0x00000003ff097819 */ /* 0x000fe40000011602 */
[----:B------:R-:W-:Y:S01]  /*0ad0*/  SEL R188, R188, 0x10, !P6 ;  /* 0x00000010bcbc7807 */ /* 0x000fe20007000000 */
[----:B------:R-:W-:Y:S01]  /*0ae0*/  IMAD.U32 R174, R174, 0x20, R11 ;  /* 0x00000020aeae7824 */ /* 0x000fe200078e000b */
[----:B------:R-:W-:-:S02]  /*0af0*/  IADD3 R183, R182, 0x40, RZ ;  /* 0x00000040b6b77810 */ /* 0x000fc40007ffe0ff */
[----:B------:R-:W-:Y:S01]  /*0b00*/  LEA R172, R172, 0x8000, 0x1 ;  /* 0x00008000acac7811 */ /* 0x000fe200078e08ff */
[C---:B------:R-:W-:Y:S01]  /*0b10*/  IMAD.IADD R185, R182.reuse, 0x1, R188 ;  /* 0x00000001b6b97824 */ /* 0x040fe200078e02bc */
[----:B------:R-:W-:Y:S01]  /*0b20*/  @P4 IADD3 R183, R182, -0x40, RZ ;  /* 0xffffffc0b6b74810 */ /* 0x000fe20007ffe0ff */
[C---:B------:R-:W-:Y:S01]  /*0b30*/  IMAD R167, R174.reuse, 0x2, R167 ;  /* 0x00000002aea77824 */ /* 0x040fe200078e02a7 */
[----:B------:R-:W-:Y:S01]  /*0b40*/  LOP3.LUT R176, R9, R176, R2, 0x1e, !PT ;  /* 0x000000b009b07212 */ /* 0x000fe200078e1e02 */
[----:B------:R-:W-:Y:S01]  /*0b50*/  IMAD.SHL.U32 R174, R174, 0x2, RZ ;  /* 0x00000002aeae7824 */ /* 0x000fe200078e00ff */
[----:B------:R-:W-:Y:S01]  /*0b60*/  SEL R186, R175, 0xffffffe0, !P5 ;  /* 0xffffffe0afba7807 */ /* 0x000fe20006800000 */
[----:B------:R-:W-:Y:S01]  /*0b70*/  IMAD.IADD R188, R188, 0x1, R183 ;  /* 0x00000001bcbc7824 */ /* 0x000fe200078e02b7 */
[----:B------:R-:W-:Y:S01]  /*0b80*/  SEL R165, R165, 0xffffffc0, !P2 ;  /* 0xffffffc0a5a57807 */ /* 0x000fe20005000000 */
[----:B------:R-:W-:Y:S01]  /*0b90*/  IMAD.IADD R176, R3, 0x1, R176 ;  /* 0x0000000103b07824 */ /* 0x000fe200078e02b0 */
[----:B------:R-:W-:Y:S01]  /*0ba0*/  IADD3 R171, R172, 0x20, RZ ;  /* 0x00000020acab7810 */ /* 0x000fe20007ffe0ff */
[--C-:B------:R-:W-:Y:S01]  /*0bb0*/  IMAD.IADD R184, R182, 0x1, R186.reuse ;  /* 0x00000001b6b87824 */ /* 0x100fe200078e02ba */
[----:B------:R-:W-:Y:S01]  /*0bc0*/  LOP3.LUT R177, R9, R2, R177, 0x1e, !PT ;  /* 0x0000000209b17212 */ /* 0x000fe200078e1eb1 */
[----:B------:R-:W-:Y:S01]  /*0bd0*/  IMAD.IADD R191, R185, 0x1, R186 ;  /* 0x00000001b9bf7824 */ /* 0x000fe200078e02ba */
[----:B------:R-:W-:Y:S01]  /*0be0*/  LEA R190, R190, 0x6000, 0x1 ;  /* 0x00006000bebe7811 */ /* 0x000fe200078e08ff */
[----:B------:R-:W-:Y:S01]  /*0bf0*/  IMAD.IADD R187, R186, 0x1, R183 ;  /* 0x00000001babb7824 */ /* 0x000fe200078e02b7 */
[C---:B------:R-:W-:Y:S01]  /*0c00*/  @P1 IADD3 R171, R172.reuse, -0x20, RZ ;  /* 0xffffffe0acab1810 */ /* 0x040fe20007ffe0ff */
[----:B------:R-:W-:Y:S01]  /*0c10*/  IMAD.IADD R170, R172, 0x1, R165 ;  /* 0x00000001acaa7824 */ /* 0x000fe200078e02a5 */
[----:B------:R-:W-:Y:S01]  /*0c20*/  IADD3 R189, R190, 0x20, RZ ;  /* 0x00000020bebd7810 */ /* 0x000fe20007ffe0ff */
[----:B------:R-:W-:Y:S01]  /*0c30*/  IMAD.IADD R177, R0, 0x1, R177 ;  /* 0x0000000100b17824 */ /* 0x000fe200078e02b1 */
[----:B------:R-:W-:Y:S01]  /*0c40*/  SEL R175, R175, 0xffffffe0, !P0 ;  /* 0xffffffe0afaf7807 */ /* 0x000fe20004000000 */
[----:B------:R-:W-:Y:S01]  /*0c50*/  IMAD.IADD R186, R186, 0x1, R188 ;  /* 0x00000001baba7824 */ /* 0x000fe200078e02bc */
[----:B------:R-:W-:Y:S01]  /*0c60*/  @P3 IADD3 R189, R190, -0x20, RZ ;  /* 0xffffffe0bebd3810 */ /* 0x000fe20007ffe0ff */
[----:B------:R-:W-:Y:S01]  /*0c70*/  IMAD.IADD R165, R165, 0x1, R171 ;  /* 0x00000001a5a57824 */ /* 0x000fe200078e02ab */
[----:B------:R-:W-:-:S02]  /*0c80*/  IADD3 R166, R171, 0x2000, RZ ;  /* 0x00002000aba67810 */ /* 0x000fc40007ffe0ff */
[C---:B------:R-:W-:Y:S02]  /*0c90*/  IADD3 R164, R171.reuse, 0x4000, RZ ;  /* 0x00004000aba47810 */ /* 0x040fe40007ffe0ff */
[----:B------:R-:W-:Y:S02]  /*0ca0*/  IADD3 R3, R171, 0x6000, RZ ;  /* 0x00006000ab037810 */ /* 0x000fe40007ffe0ff */
.L_x_132:
[----:B------:R-:W-:Y:S01]  /*0cb0*/  ULDC.64 UR6, c[0x0][0x258] ;  /* 0x0000960000067ab9 */ /* 0x000fe20000000a00 */
[----:B------:R-:W-:Y:S01]  /*0cc0*/  ISETP.NE.U32.AND P1, PT, RZ, c[0x0][0x250], PT ;  /* 0x00009400ff007a0c */ /* 0x000fe20003f25070 */
[----:B------:R-:W-:Y:S02]  /*0cd0*/  UISETP.NE.U32.AND UP1, UPT, URZ, UR6, UPT ;  /* 0x000000063f00728c */ /* 0x000fe4000bf25070 */
[----:B------:R-:W-:Y:S01]  /*0ce0*/  ULDC.64 UR8, c[0x0][0x258] ;  /* 0x0000960000087ab9 */ /* 0x000fe20000000a00 */
[----:B------:R-:W-:Y:S01]  /*0cf0*/  ISETP.NE.AND.EX P1, PT, RZ, c[0x0][0x254], PT, P1 ;  /* 0x00009500ff007a0c */ /* 0x000fe20003f25310 */
[----:B------:R-:W-:Y:S02]  /*0d00*/  UISETP.NE.AND.EX UP1, UPT, URZ, UR7, UPT, UP1 ;  /* 0x000000073f00728c */ /* 0x000fe4000bf25310 */
[----:B------:R-:W-:-:S04]  /*0d10*/  ULDC.64 UR28, c[0x0][0x118] ;  /* 0x00004600001c7ab9 */ /* 0x000fc80000000a00 */
[----:B------:R-:W-:-:S05]  /*0d20*/  PLOP3.LUT P0, PT, PT, PT, UP1, 0x80, 0x0 ;  /* 0x000000000000781c */ /* 0x000fca0003f0f018 */
[----:B------:R-:W-:Y:S01]  /*0d30*/  @UP1 UMOV UR6, 0x4 ;  /* 0x0000000400061882 */ /* 0x000fe20000000000 */
[----:B-1----:R-:W1:Y:S01]  /*0d40*/  @P1 S2R R5, SR_CTAID.Y ;  /* 0x0000000000051919 */ /* 0x002e620000002600 */
[----:B------:R-:W-:-:S06]  /*0d50*/  @P1 IMAD.MOV.U32 R0, RZ, RZ, 0x4 ;  /* 0x00000004ff001424 */ /* 0x000fcc00078e00ff */
[----:B------:R-:W2:Y:S01]  /*0d60*/  @P0 S2R R8, SR_CTAID.Y ;  /* 0x0000000000080919 */ /* 0x000ea20000002600 */
[----:B-1----:R-:W-:-:S05]  /*0d70*/  @P1 IMAD.WIDE R6, R5, R0, c[0x0][0x250] ;  /* 0x0000940005061625 */ /* 0x002fca00078e0200 */
[----:B------:R-:W3:Y:S01]  /*0d80*/  @P1 LDG.E R2, [R6.64] ;  /* 0x0000001c06021981 */ /* 0x000ee2000c1e1900 */
[----:B--2---:R-:W1:Y:S02]  /*0d90*/  @P0 R2UR UR7, R8 ;  /* 0x00000000080703c2 */ /* 0x004e6400000e0000 */
[----:B-1----:R-:W-:Y:S02]  /*0da0*/  @UP1 UIMAD.WIDE UR6, UR7, UR6, UR8 ;  /* 0x00000006070612a5 */ /* 0x002fe4000f8e0208 */
[----:B------:R-:W-:Y:S02]  /*0db0*/  UMOV UR27, URZ ;  /* 0x0000003f001b7c82 */ /* 0x000fe40008000000 */
[----:B------:R-:W-:Y:S02]  /*0dc0*/  ULDC.64 UR8, c[0x0][0x218] ;  /* 0x0000860000087ab9 */ /* 0x000fe40000000a00 */
[----:B------:R-:W-:Y:S02]  /*0dd0*/  IMAD.U32 R4, RZ, RZ, UR6 ;  /* 0x00000006ff047e24 */ /* 0x000fe4000f8e00ff */
[----:B------:R-:W-:Y:S01]  /*0de0*/  IMAD.U32 R5, RZ, RZ, UR7 ;  /* 0x00000007ff057e24 */ /* 0x000fe2000f8e00ff */
[----:B------:R-:W-:-:S04]  /*0df0*/  ULDC.64 UR6, c[0x0][0x268] ;  /* 0x00009a0000067ab9 */ /* 0x000fc80000000a00 */
[----:B------:R-:W2:Y:S01]  /*0e00*/  @P0 LDG.E R0, [R4.64] ;  /* 0x0000001c04000981 */ /* 0x000ea2000c1e1900 */
[----:B------:R-:W-:-:S04]  /*0e10*/  @!UP1 UISETP.NE.U32.AND UP0, UPT, URZ, UR6, UPT ;  /* 0x000000063f00928c */ /* 0x000fc8000bf05070 */
[----:B------:R-:W-:-:S04]  /*0e20*/  @!UP1 UISETP.NE.AND.EX UP0, UPT, URZ, UR7, UPT, UP0 ;  /* 0x000000073f00928c */ /* 0x000fc8000bf05300 */
[----:B------:R-:W-:Y:S02]  /*0e30*/  @!UP1 USEL UR9, URZ, UR9, !UP0 ;  /* 0x000000093f099287 */ /* 0x000fe4000c000000 */
[----:B------:R-:W-:Y:S01]  /*0e40*/  USHF.L.U32 UR6, UR41, 0x7, URZ ;  /* 0x0000000729067899 */ /* 0x000fe2000800063f */
[----:B---3--:R-:W1:Y:S08]  /*0e50*/  @P1 R2UR UR27, R2 ;  /* 0x00000000021b13c2 */ /* 0x008e7000000e0000 */
[----:B--2---:R-:W1:Y:S02]  /*0e60*/  @P0 R2UR UR10, R0 ;  /* 0x00000000000a03c2 */ /* 0x004e6400000e0000 */
[----:B-1----:R-:W-:-:S02]  /*0e70*/  @UP1 UIADD3 UR7, UR10, -UR27, URZ ;  /* 0x8000001b0a071290 */ /* 0x002fc4000fffe03f */
[----:B------:R-:W-:-:S04]  /*0e80*/  @!UP1 UIADD3 UR7, UR9, UR8, -UR27 ;  /* 0x0000000809079290 */ /* 0x000fc8000fffe81b */
[----:B------:R-:W-:-:S06]  /*0e90*/  UISETP.GE.AND UP0, UPT, UR6, UR7, UPT ;  /* 0x000000070600728c */ /* 0x000fcc000bf06270 */
[----:B------:R-:W-:-:S13]  /*0ea0*/  PLOP3.LUT P0, PT, PT, PT, UP0, 0x80, 0x0 ;  /* 0x000000000000781c */ /* 0x000fda0003f0f008 */
[----:B-----5:R-:W-:Y:S05]  /*0eb0*/  @P0 BRA `(.L_x_124) ;  /* 0x00004bf000000947 */ /* 0x020fea0003800000 */
[----:B------:R-:W-:Y:S01]  /*0ec0*/  IABS R4, c[0x0][0x1c8] ;  /* 0x0000720000047a13 */ /* 0x000fe20000000000 */
[----:B------:R-:W1:Y:S01]  /*0ed0*/  S2R R0, SR_CTAID.Z ;  /* 0x0000000000007919 */ /* 0x000e620000002700 */
[----:B------:R-:W2:Y:S01]  /*0ee0*/  S2UR UR32, SR_CTAID.Z ;  /* 0x00000000002079c3 */ /* 0x000ea20000002700 */
[----:B------:R-:W-:Y:S01]  /*0ef0*/  ULDC UR7, c[0x0][0x1c8] ;  /* 0x0000720000077ab9 */ /* 0x000fe20000000800 */
[----:B------:R-:W3:Y:S01]  /*0f00*/  I2F.RP R5, R4 ;  /* 0x0000000400057306 */ /* 0x000ee20000209400 */
[----:B------:R-:W-:Y:S02]  /*0f10*/  ULDC.64 UR8, c[0x0][0x240] ;  /* 0x0000900000087ab9 */ /* 0x000fe40000000a00 */
[----:B------:R-:W-:Y:S02]  /*0f20*/  UISETP.NE.U32.AND UP1, UPT, URZ, UR8, UPT ;  /* 0x000000083f00728c */ /* 0x000fe4000bf25070 */
[----:B------:R-:W-:Y:S01]  /*0f30*/  ULDC UR58, c[0x0][0x214] ;  /* 0x00008500003a7ab9 */ /* 0x000fe20000000800 */
[----:B------:R-:W4:Y:S01]  /*0f40*/  S2UR UR33, SR_CTAID.Y ;  /* 0x00000000002179c3 */ /* 0x000f220000002600 */
[----:B------:R-:W-:-:S02]  /*0f50*/  UISETP.NE.AND.EX UP1, UPT, URZ, UR9, UPT, UP1 ;  /* 0x000000093f00728c */ /* 0x000fc4000bf25310 */
[----:B------:R-:W-:Y:S02]  /*0f60*/  ULDC.U8 UR31, c[0x0][0x328] ;  /* 0x0000ca00001f7ab9 */ /* 0x000fe40000000000 */
[----:B------:R-:W-:Y:S02]  /*0f70*/  UIADD3 UR9, UR58, 0x7f, URZ ;  /* 0x0000007f3a097890 */ /* 0x000fe4000fffe03f */
[----:B------:R-:W-:Y:S02]  /*0f80*/  UISETP.NE.AND UP0, UPT, UR31, URZ, UPT ;  /* 0x0000003f1f00728c */ /* 0x000fe4000bf05270 */
[----:B------:R-:W-:Y:S01]  /*0f90*/  USHF.R.S32.HI UR8, URZ, 0x1f, UR9 ;  /* 0x0000001f3f087899 */ /* 0x000fe20008011409 */
[----:B---3--:R-:W3:Y:S01]  /*0fa0*/  MUFU.RCP R6, R5 ;  /* 0x0000000500067308 */ /* 0x008ee20000001000 */
[----:B------:R-:W-:Y:S02]  /*0fb0*/  ULDC UR30, c[0x0][0x214] ;  /* 0x00008500001e7ab9 */ /* 0x000fe40000000800 */
[----:B------:R-:W-:Y:S01]  /*0fc0*/  ULEA.HI UR35, UR8, UR9, URZ, 0x7 ;  /* 0x0000000908237291 */ /* 0x000fe2000f8f383f */
[----:B-1----:R-:W-:Y:S01]  /*0fd0*/  IABS R0, R0 ;  /* 0x0000000000007213 */ /* 0x002fe20000000000 */
[----:B--2---:R-:W-:-:S02]  /*0fe0*/  ULOP3.LUT UR7, UR32, UR7, URZ, 0x3c, !UPT ;  /* 0x0000000720077292 */ /* 0x004fc4000f8e3c3f */
[----:B------:R-:W-:Y:S02]  /*0ff0*/  ULDC UR36, c[0x0][0x22c] ;  /* 0x00008b0000247ab9 */ /* 0x000fe40000000800 */
[----:B------:R-:W-:Y:S02]  /*1000*/  ULDC UR8, c[0x0][0x1c0] ;  /* 0x0000700000087ab9 */ /* 0x000fe40000000800 */
[----:B------:R-:W-:Y:S01]  /*1010*/  ISETP.LE.AND P1, PT, RZ, UR7, PT ;  /* 0x00000007ff007c0c */ /* 0x000fe2000bf23270 */
[----:B------:R-:W-:Y:S02]  /*1020*/  ULDC.U8 UR34, c[0x0][0x3d0] ;  /* 0x0000f40000227ab9 */ /* 0x000fe40000000000 */
[----:B----4-:R-:W-:Y:S01]  /*1030*/  UIMAD.WIDE UR10, UR33, 0x80, URZ ;  /* 0x00000080210a78a5 */ /* 0x010fe2000f8e023f */
[----:B---3--:R-:W-:Y:S01]  /*1040*/  IADD3 R6, R6, 0xffffffe, RZ ;  /* 0x0ffffffe06067810 */ /* 0x008fe20007ffe0ff */
[----:B------:R-:W-:Y:S01]  /*1050*/  @UP0 UIMAD UR7, UR33, UR30, URZ ;  /* 0x0000001e210702a4 */ /* 0x000fe2000f8e023f */
[----:B------:R-:W-:Y:S01]  /*1060*/  ISETP.NE.AND P0, PT, RZ, UR34, PT ;  /* 0x00000022ff007c0c */ /* 0x000fe2000bf05270 */
[----:B------:R-:W-:Y:S01]  /*1070*/  USEL UR49, UR10, URZ, UP1 ;  /* 0x0000003f0a317287 */ /* 0x000fe20008800000 */
[----:B------:R-:W1:Y:S01]  /*1080*/  F2I.FTZ.U32.TRUNC.NTZ R7, R6 ;  /* 0x0000000600077305 */ /* 0x000e62000021f000 */
[----:B------:R-:W-:-:S02]  /*1090*/  ULOP3.LUT UR10, UR35, 0xffffff80, URZ, 0xc0, !UPT ;  /* 0xffffff80230a7892 */ /* 0x000fc4000f8ec03f */
[----:B------:R-:W-:Y:S02]  /*10a0*/  UIMAD UR36, UR32, UR36, URZ ;  /* 0x00000024202472a4 */ /* 0x000fe4000f8e023f */
[----:B------:R-:W-:Y:S02]  /*10b0*/  @!UP0 UIMAD UR8, UR33, UR8, UR32 ;  /* 0x00000008210882a4 */ /* 0x000fe4000f8e0220 */
[----:B------:R-:W-:Y:S02]  /*10c0*/  UIADD3 UR10, UR10, -0x80, URZ ;  /* 0xffffff800a0a7890 */ /* 0x000fe4000fffe03f */
[----:B------:R-:W-:Y:S02]  /*10d0*/  ULDC UR38, c[0x0][0x234] ;  /* 0x00008d0000267ab9 */ /* 0x000fe40000000800 */
[----:B------:R-:W-:Y:S02]  /*10e0*/  ULDC UR52, c[0x0][0x1c0] ;  /* 0x0000700000347ab9 */ /* 0x000fe40000000800 */
[----:B------:R-:W-:-:S02]  /*10f0*/  USEL UR48, UR11, URZ, UP1 ;  /* 0x0000003f0b307287 */ /* 0x000fc40008800000 */
[----:B------:R-:W-:Y:S01]  /*1100*/  @UP0 UIMAD UR34, UR32, UR38, UR7 ;  /* 0x00000026202202a4 */ /* 0x000fe2000f8e0207 */
[--C-:B-1----:R-:W-:Y:S01]  /*1110*/  IMAD.MOV R2, RZ, RZ, -R7.reuse ;  /* 0x000000ffff027224 */ /* 0x102fe200078e0a07 */
[----:B------:R-:W-:Y:S01]  /*1120*/  USHF.R.S32.HI UR43, URZ, 0x1f, UR27 ;  /* 0x0000001f3f2b7899 */ /* 0x000fe2000801141b */
[----:B------:R-:W-:Y:S01]  /*1130*/  IMAD.MOV.U32 R6, RZ, RZ, RZ ;  /* 0x000000ffff067224 */ /* 0x000fe200078e00ff */
[----:B------:R-:W-:Y:S01]  /*1140*/  USHF.R.S32.HI UR42, URZ, 0x1f, UR6 ;  /* 0x0000001f3f2a7899 */ /* 0x000fe20008011406 */
[----:B------:R-:W-:Y:S01]  /*1150*/  IMAD R2, R2, R4, RZ ;  /* 0x0000000402027224 */ /* 0x000fe200078e02ff */
[----:B------:R-:W-:Y:S02]  /*1160*/  USHF.R.S32.HI UR44, URZ, 0x1f, UR33 ;  /* 0x0000001f3f2c7899 */ /* 0x000fe40008011421 */
[----:B------:R-:W-:Y:S01]  /*1170*/  USHF.R.S32.HI UR37, URZ, 0x1f, UR32 ;  /* 0x0000001f3f257899 */ /* 0x000fe20008011420 */
[----:B------:R-:W-:Y:S01]  /*1180*/  IMAD.HI.U32 R7, R7, R2, R6 ;  /* 0x0000000207077227 */ /* 0x000fe200078e0006 */
[----:B------:R-:W-:-:S02]  /*1190*/  USHF.R.S32.HI UR52, URZ, 0x1f, UR52 ;  /* 0x0000001f3f347899 */ /* 0x000fc40008011434 */
[----:B------:R-:W-:Y:S02]  /*11a0*/  @!UP0 UIMAD UR34, UR8, UR30, URZ ;  /* 0x0000001e082282a4 */ /* 0x000fe4000f8e023f */
[----:B------:R-:W-:Y:S01]  /*11b0*/  USHF.R.S32.HI UR45, URZ, 0x1f, UR36 ;  /* 0x0000001f3f2d7899 */ /* 0x000fe20008011424 */
[----:B------:R-:W-:Y:S01]  /*11c0*/  IMAD.HI.U32 R10, R7, R0, RZ ;  /* 0x00000000070a7227 */ /* 0x000fe200078e00ff */
[----:B------:R-:W-:-:S03]  /*11d0*/  USHF.R.S32.HI UR11, URZ, 0x1f, UR10 ;  /* 0x0000001f3f0b7899 */ /* 0x000fc6000801140a */
[----:B------:R-:W-:-:S04]  /*11e0*/  IMAD.MOV R5, RZ, RZ, -R10 ;  /* 0x000000ffff057224 */ /* 0x000fc800078e0a0a */
[C---:B------:R-:W-:Y:S02]  /*11f0*/  IMAD R5, R4.reuse, R5, R0 ;  /* 0x0000000504057224 */ /* 0x040fe400078e0200 */
[----:B------:R-:W1:Y:S03]  /*1200*/  S2R R0, SR_CTAID.X ;  /* 0x0000000000007919 */ /* 0x000e660000002500 */
[----:B------:R-:W-:-:S13]  /*1210*/  ISETP.GT.U32.AND P2, PT, R4, R5, PT ;  /* 0x000000050400720c */ /* 0x000fda0003f44070 */
[----:B------:R-:W-:Y:S01]  /*1220*/  @!P2 IMAD.IADD R5, R5, 0x1, -R4 ;  /* 0x000000010505a824 */ /* 0x000fe200078e0a04 */
[----:B------:R-:W-:Y:S02]  /*1230*/  @!P2 IADD3 R10, R10, 0x1, RZ ;  /* 0x000000010a0aa810 */ /* 0x000fe40007ffe0ff */
[----:B------:R-:W-:Y:S02]  /*1240*/  ISETP.NE.AND P2, PT, RZ, c[0x0][0x1c8], PT ;  /* 0x00007200ff007a0c */ /* 0x000fe40003f45270 */
[----:B------:R-:W-:Y:S01]  /*1250*/  ISETP.GE.U32.AND P3, PT, R5, R4, PT ;  /* 0x000000040500720c */ /* 0x000fe20003f66070 */
[----:B-1----:R-:W-:-:S04]  /*1260*/  IMAD.WIDE.U32 R4, R0, c[0x0][0x3d8], RZ ;  /* 0x0000f60000047a25 */ /* 0x002fc800078e00ff */
[----:B------:R-:W-:Y:S01]  /*1270*/  IMAD R2, R0, c[0x0][0x3dc], R5 ;  /* 0x0000f70000027a24 */ /* 0x000fe200078e0205 */
[----:B------:R-:W-:-:S04]  /*1280*/  SEL R4, R4, RZ, P0 ;  /* 0x000000ff04047207 */ /* 0x000fc80000000000 */
[----:B------:R-:W-:-:S03]  /*1290*/  SEL R2, R2, RZ, P0 ;  /* 0x000000ff02027207 */ /* 0x000fc60000000000 */
[----:B------:R-:W-:-:S05]  /*12a0*/  @P3 IADD3 R10, R10, 0x1, RZ ;  /* 0x000000010a0a3810 */ /* 0x000fca0007ffe0ff */
[----:B------:R-:W-:Y:S01]  /*12b0*/  @!P1 IMAD.MOV R10, RZ, RZ, -R10 ;  /* 0x000000ffff0a9224 */ /* 0x000fe200078e0a0a */
[----:B------:R-:W-:Y:S02]  /*12c0*/  PLOP3.LUT P1, PT, PT, PT, UP0, 0x80, 0x0 ;  /* 0x000000000000781c */ /* 0x000fe40003f2f008 */
[----:B------:R-:W-:-:S04]  /*12d0*/  @!P2 LOP3.LUT R10, RZ, c[0x0][0x1c8], RZ, 0x33, !PT ;  /* 0x00007200ff0aaa12 */ /* 0x000fc800078e33ff */
[----:B------:R-:W-:-:S07]  /*12e0*/  SHF.R.S32.HI R9, RZ, 0x1f, R10 ;  /* 0x0000001fff097819 */ /* 0x000fce000001140a */
[----:B------:R-:W-:Y:S05]  /*12f0*/  @!P1 BRA `(.L_x_125) ;  /* 0x0000003000009947 */ /* 0x000fea0003800000 */
[----:B------:R-:W-:-:S04]  /*1300*/  UIMAD UR7, UR56, UR33, URZ ;  /* 0x00000021380772a4 */ /* 0x000fc8000f8e023f */
[----:B------:R-:W-:Y:S01]  /*1310*/  UIMAD UR38, UR57, UR32, UR7 ;  /* 0x00000020392672a4 */ /* 0x000fe2000f8e0207 */
[----:B------:R-:W-:Y:S05]  /*1320*/  BRA `(.L_x_126) ;  /* 0x0000004000007947 */ /* 0x000fea0003800000 */
.L_x_125:
[----:B------:R-:W-:Y:S02]  /*1330*/  ULDC UR7, c[0x0][0x1c0] ;  /* 0x0000700000077ab9 */ /* 0x000fe40000000800 */
[----:B------:R-:W-:Y:S02]  /*1340*/  UIMAD UR7, UR33, UR7, UR32 ;  /* 0x00000007210772a4 */ /* 0x000fe4000f8e0220 */
[----:B------:R-:W-:Y:S02]  /*1350*/  ULDC UR8, c[0x0][0x224] ;  /* 0x0000890000087ab9 */ /* 0x000fe40000000800 */
[----:B------:R-:W-:Y:S02]  /*1360*/  UIMAD UR38, UR7, UR8, URZ ;  /* 0x00000008072672a4 */ /* 0x000fe4000f8e023f */
.L_x_126:
[----:B------:R-:W1:Y:S01]  /*1370*/  S2R R5, SR_TID.X ;  /* 0x0000000000057919 */ /* 0x000e620000002100 */
[----:B------:R-:W-:Y:S01]  /*1380*/  ULDC.64 UR30, c[0x0][0x1a8] ;  /* 0x00006a00001e7ab9 */ /* 0x000fe20000000a00 */
[----:B------:R-:W-:Y:S01]  /*1390*/  SHF.R.S32.HI R193, RZ, 0x1f, R180 ;  /* 0x0000001fffc17819 */ /* 0x000fe200000114b4 */
[----:B------:R-:W-:Y:S01]  /*13a0*/  ULDC.64 UR8, c[0x0][0x378] ;  /* 0x0000de0000087ab9 */ /* 0x000fe20000000a00 */
[----:B------:R-:W2:Y:S01]  /*13b0*/  S2R R6, SR_CTAID.Y ;  /* 0x0000000000067919 */ /* 0x000ea20000002600 */
[----:B------:R-:W-:-:S02]  /*13c0*/  UIMAD UR30, UR37, UR30, URZ ;  /* 0x0000001e251e72a4 */ /* 0x000fc4000f8e023f */
[----:B------:R-:W-:Y:S02]  /*13d0*/  UIMAD UR7, UR37, UR8, URZ ;  /* 0x00000008250772a4 */ /* 0x000fe4000f8e023f */
[----:B------:R-:W-:Y:S02]  /*13e0*/  UIMAD UR40, UR32, UR31, UR30 ;  /* 0x0000001f202872a4 */ /* 0x000fe4000f8e021e */
[----:B------:R-:W-:Y:S02]  /*13f0*/  UIMAD UR39, UR32, UR9, UR7 ;  /* 0x00000009202772a4 */ /* 0x000fe4000f8e0207 */
[----:B------:R-:W-:Y:S02]  /*1400*/  ULDC.64 UR30, c[0x0][0x188] ;  /* 0x00006200001e7ab9 */ /* 0x000fe40000000a00 */
[----:B------:R-:W-:Y:S02]  /*1410*/  ULDC.64 UR8, c[0x0][0x178] ;  /* 0x00005e0000087ab9 */ /* 0x000fe40000000a00 */
[----:B------:R-:W-:-:S02]  /*1420*/  UIMAD UR7, UR44, UR8, URZ ;  /* 0x000000082c0772a4 */ /* 0x000fc4000f8e023f */
[----:B------:R-:W-:Y:S02]  /*1430*/  UIMAD UR30, UR44, UR30, URZ ;  /* 0x0000001e2c1e72a4 */ /* 0x000fe4000f8e023f */
[----:B------:R-:W-:Y:S02]  /*1440*/  UIMAD UR37, UR33, UR9, UR7 ;  /* 0x00000009212572a4 */ /* 0x000fe4000f8e0207 */
[----:B------:R-:W-:Y:S01]  /*1450*/  UIMAD UR31, UR33, UR31, UR30 ;  /* 0x0000001f211f72a4 */ /* 0x000fe2000f8e021e */
[----:B-1----:R-:W-:Y:S01]  /*1460*/  SHF.R.S32.HI R0, RZ, 0x1f, R5 ;  /* 0x0000001fff007819 */ /* 0x002fe20000011405 */
[----:B------:R-:W-:Y:S02]  /*1470*/  ULDC.64 UR8, c[0x0][0x368] ;  /* 0x0000da0000087ab9 */ /* 0x000fe40000000a00 */
[----:B------:R-:W-:Y:S01]  /*1480*/  UIMAD UR7, UR44, UR8, URZ ;  /* 0x000000082c0772a4 */ /* 0x000fe2000f8e023f */
[----:B------:R-:W-:Y:S01]  /*1490*/  LEA.HI R8, R0, R5, RZ, 0x2 ;  /* 0x0000000500087211 */ /* 0x000fe200078f10ff */
[----:B------:R-:W-:-:S02]  /*14a0*/  UIADD3 UR27, UP0, UR6, UR27, URZ ;  /* 0x0000001b061b7290 */ /* 0x000fc4000ff1e03f */
[----:B------:R-:W-:Y:S01]  /*14b0*/  UIMAD UR32, UR33, UR9, UR7 ;  /* 0x00000009212072a4 */ /* 0x000fe2000f8e0207 */
[----:B------:R-:W-:Y:S01]  /*14c0*/  LOP3.LUT R22, R8, 0xfffffffc, RZ, 0xc0, !PT ;  /* 0xfffffffc08167812 */ /* 0x000fe200078ec0ff */
[----:B------:R-:W-:Y:S01]  /*14d0*/  UIADD3.X UR30, UR43, UR42, URZ, UP0, !UPT ;  /* 0x0000002a2b1e7290 */ /* 0x000fe200087fe43f */
[----:B------:R-:W-:Y:S01]  /*14e0*/  SHF.R.S32.HI R8, RZ, 0x2, R8 ;  /* 0x00000002ff087819 */ /* 0x000fe20000011408 */
[----:B------:R-:W-:Y:S02]  /*14f0*/  ULDC.64 UR6, c[0x0][0x1a0] ;  /* 0x0000680000067ab9 */ /* 0x000fe40000000a00 */
[----:B------:R-:W-:Y:S01]  /*1500*/  IMAD.IADD R22, R5, 0x1, -R22 ;  /* 0x0000000105167824 */ /* 0x000fe200078e0a16 */
[----:B------:R-:W-:Y:S01]  /*1510*/  SHF.R.S32.HI R7, RZ, 0x1f, R8 ;  /* 0x0000001fff077819 */ /* 0x000fe20000011408 */
[----:B------:R-:W-:Y:S01]  /*1520*/  IMAD.WIDE.U32 R12, R8, c[0x0][0x1a0], RZ ;  /* 0x00006800080c7a25 */ /* 0x000fe200078e00ff */
[----:B------:R-:W-:Y:S02]  /*1530*/  UIMAD UR6, UR30, UR6, URZ ;  /* 0x000000061e0672a4 */ /* 0x000fe4000f8e023f */
[----:B------:R-:W-:Y:S01]  /*1540*/  ULDC.64 UR8, c[0x0][0x180] ;  /* 0x0000600000087ab9 */ /* 0x000fe20000000a00 */
[----:B------:R-:W-:Y:S01]  /*1550*/  IMAD.SHL.U32 R22, R22, 0x8, RZ ;  /* 0x0000000816167824 */ /* 0x000fe200078e00ff */
[----:B------:R-:W-:Y:S01]  /*1560*/  UIMAD UR6, UR27, UR7, UR6 ;  /* 0x000000071b0672a4 */ /* 0x000fe2000f8e0206 */
[----:B------:R-:W-:Y:S01]  /*1570*/  IMAD R11, R7, c[0x0][0x1a0], RZ ;  /* 0x00006800070b7a24 */ /* 0x000fe200078e02ff */
[----:B------:R-:W-:Y:S01]  /*1580*/  UIMAD UR8, UR44, UR8, URZ ;  /* 0x000000082c0872a4 */ /* 0x000fe2000f8e023f */
[----:B------:R-:W-:Y:S01]  /*1590*/  IMAD.MOV.U32 R16, RZ, RZ, R12 ;  /* 0x000000ffff107224 */ /* 0x000fe200078e000c */
[----:B------:R-:W-:Y:S01]  /*15a0*/  SHF.R.S32.HI R23, RZ, 0x1f, R22 ;  /* 0x0000001fff177819 */ /* 0x000fe20000011416 */
[C---:B------:R-:W-:Y:S01]  /*15b0*/  IMAD R11, R8.reuse, c[0x0][0x1a4], R11 ;  /* 0x00006900080b7a24 */ /* 0x040fe200078e020b */
[----:B------:R-:W-:Y:S01]  /*15c0*/  UIMAD UR8, UR33, UR9, UR8 ;  /* 0x00000009210872a4 */ /* 0x000fe2000f8e0208 */
[----:B------:R-:W-:Y:S01]  /*15d0*/  IMAD.WIDE.U32 R24, R8, c[0x0][0x198], RZ ;  /* 0x0000660008187a25 */ /* 0x000fe200078e00ff */
[----:B------:R-:W-:-:S03]  /*15e0*/  ULDC.64 UR42, c[0x0][0x200] ;  /* 0x00008000002a7ab9 */ /* 0x000fc60000000a00 */
[----:B--2---:R-:W-:-:S04]  /*15f0*/  IMAD.WIDE.U32 R14, R6, c[0x0][0x188], R22 ;  /* 0x00006200060e7a25 */ /* 0x004fc800078e0016 */
[----:B------:R-:W-:Y:S01]  /*1600*/  IMAD.IADD R17, R13, 0x1, R11 ;  /* 0x000000010d117824 */ /* 0x000fe200078e020b */
[----:B------:R-:W-:Y:S01]  /*1610*/  IADD3 R15, R15, UR31, RZ ;  /* 0x0000001f0f0f7c10 */ /* 0x000fe2000fffe0ff */
[----:B------:R-:W-:Y:S02]  /*1620*/  IMAD R13, R9, c[0x0][0x1b8], RZ ;  /* 0x00006e00090d7a24 */ /* 0x000fe400078e02ff */
[----:B------:R-:W-:Y:S02]  /*1630*/  IMAD.U32 R11, RZ, RZ, UR27 ;  /* 0x0000001bff0b7e24 */ /* 0x000fe4000f8e00ff */
[C---:B------:R-:W-:Y:S02]  /*1640*/  IMAD R13, R10.reuse, c[0x0][0x1bc], R13 ;  /* 0x00006f000a0d7a24 */ /* 0x040fe400078e020d */
[----:B------:R-:W-:-:S04]  /*1650*/  IMAD.WIDE.U32 R14, R10, c[0x0][0x1b8], R14 ;  /* 0x00006e000a0e7a25 */ /* 0x000fc800078e000e */
[----:B------:R-:W-:-:S04]  /*1660*/  IMAD.WIDE.U32 R16, R11, c[0x0][0x1a0], R16 ;  /* 0x000068000b107a25 */ /* 0x000fc800078e0010 */
[----:B------:R-:W-:Y:S01]  /*1670*/  IMAD.IADD R13, R15, 0x1, R13 ;  /* 0x000000010f0d7824 */ /* 0x000fe200078e020d */
[----:B------:R-:W-:Y:S01]  /*1680*/  IADD3 R15, P1, R14, R16, RZ ;  /* 0x000000100e0f7210 */ /* 0x000fe20007f3e0ff */
[----:B------:R-:W-:-:S03]  /*1690*/  IMAD.WIDE.U32 R18, R6, c[0x0][0x368], R22 ;  /* 0x0000da0006127a25 */ /* 0x000fc600078e0016 */
[----:B------:R-:W-:Y:S01]  /*16a0*/  IADD3.X R14, R13, UR6, R17, P1, !PT ;  /* 0x000000060d0e7c10 */ /* 0x000fe20008ffe411 */
[--C-:B------:R-:W-:Y:S01]  /*16b0*/  IMAD.WIDE.U32 R20, R6, c[0x0][0x180], R22.reuse ;  /* 0x0000600006147a25 */ /* 0x100fe200078e0016 */
[----:B------:R-:W-:Y:S01]  /*16c0*/  IADD3 R13, P1, R8, UR10, RZ ;  /* 0x0000000a080d7c10 */ /* 0x000fe2000ff3e0ff */
[----:B------:R-:W-:Y:S01]  /*16d0*/  ULDC.64 UR6, c[0x0][0x198] ;  /* 0x0000660000067ab9 */ /* 0x000fe20000000a00 */
[----:B------:R-:W-:Y:S01]  /*16e0*/  IADD3 R19, R19, UR32, RZ ;  /* 0x0000002013137c10 */ /* 0x000fe2000fffe0ff */
[----:B------:R-:W-:Y:S01]  /*16f0*/  IMAD R9, R9, c[0x0][0x1b0], RZ ;  /* 0x00006c0009097a24 */ /* 0x000fe200078e02ff */
[----:B------:R-:W-:Y:S01]  /*1700*/  IADD3.X R12, R7, UR11, RZ, P1, !PT ;  /* 0x0000000b070c7c10 */ /* 0x000fe20008ffe4ff */
[----:B------:R-:W-:Y:S01]  /*1710*/  IMAD.WIDE.U32 R22, R13, c[0x0][0x190], R22 ;  /* 0x000064000d167a25 */ /* 0x000fe200078e0016 */
[----:B------:R-:W-:Y:S01]  /*1720*/  IADD3 R17, R21, UR8, RZ ;  /* 0x0000000815117c10 */ /* 0x000fe2000fffe0ff */
[----:B------:R-:W-:Y:S02]  /*1730*/  UIMAD UR6, UR30, UR6, URZ ;  /* 0x000000061e0672a4 */ /* 0x000fe4000f8e023f */
[----:B------:R-:W-:Y:S01]  /*1740*/  IMAD R16, R12, c[0x0][0x190], RZ ;  /* 0x000064000c107a24 */ /* 0x000fe200078e02ff */
[----:B------:R-:W-:Y:S01]  /*1750*/  UIADD3 UR8, UR10, UR34, URZ ;  /* 0x000000220a087290 */ /* 0x000fe2000fffe03f */
[----:B------:R-:W-:Y:S01]  /*1760*/  IMAD R7, R7, c[0x0][0x198], RZ ;  /* 0x0000660007077a24 */ /* 0x000fe200078e02ff */
[----:B------:R-:W-:Y:S01]  /*1770*/  UIMAD UR6, UR27, UR7, UR6 ;  /* 0x000000071b0672a4 */ /* 0x000fe2000f8e0206 */
[----:B------:R-:W-:Y:S01]  /*1780*/  IMAD R11, R13, c[0x0][0x194], R16 ;  /* 0x000065000d0b7a24 */ /* 0x000fe200078e0210 */
[----:B------:R-:W-:Y:S01]  /*1790*/  UIMAD.WIDE UR8, UR8, UR59, UR42 ;  /* 0x0000003b080872a5 */ /* 0x000fe2000f8e022a */
[----:B------:R-:W-:-:S02]  /*17a0*/  IMAD.MOV.U32 R16, RZ, RZ, R20 ;  /* 0x000000ffff107224 */ /* 0x000fc400078e0014 */
[----:B------:R-:W-:Y:S02]  /*17b0*/  IMAD.IADD R23, R23, 0x1, R11 ;  /* 0x0000000117177824 */ /* 0x000fe400078e020b */
[----:B------:R-:W-:Y:S02]  /*17c0*/  IMAD R9, R10, c[0x0][0x1b4], R9 ;  /* 0x00006d000a097a24 */ /* 0x000fe400078e0209 */
[----:B------:R-:W-:-:S04]  /*17d0*/  IMAD.WIDE.U32 R22, R6, c[0x0][0x178], R22 ;  /* 0x00005e0006167a25 */ /* 0x000fc800078e0016 */
[----:B------:R-:W-:Y:S01]  /*17e0*/  IMAD R6, R8, c[0x0][0x19c], R7 ;  /* 0x0000670008067a24 */ /* 0x000fe200078e0207 */
[----:B------:R-:W-:Y:S01]  /*17f0*/  IADD3 R23, R23, UR37, RZ ;  /* 0x0000002517177c10 */ /* 0x000fe2000fffe0ff */
[----:B------:R-:W-:-:S03]  /*1800*/  IMAD.WIDE.U32 R10, R10, c[0x0][0x1b0], R16 ;  /* 0x00006c000a0a7a25 */ /* 0x000fc600078e0010 */
[----:B------:R-:W-:Y:S01]  /*1810*/  IADD3 R25, R25, R6, RZ ;  /* 0x0000000619197210 */ /* 0x000fe20007ffe0ff */
[----:B------:R-:W-:Y:S02]  /*1820*/  IMAD.U32 R6, RZ, RZ, UR27 ;  /* 0x0000001bff067e24 */ /* 0x000fe4000f8e00ff */
[----:B------:R-:W-:Y:S02]  /*1830*/  IMAD R12, R12, c[0x0][0x370], RZ ;  /* 0x0000dc000c0c7a24 */ /* 0x000fe400078e02ff */
[----:B------:R-:W-:Y:S02]  /*1840*/  IMAD.WIDE.U32 R24, R6, c[0x0][0x198], R24 ;  /* 0x0000660006187a25 */ /* 0x000fe400078e0018 */
[----:B------:R-:W1:Y:S02]  /*1850*/  S2R R6, SR_CTAID.Z ;  /* 0x0000000000067919 */ /* 0x000e640000002700 */
[----:B------:R-:W-:Y:S01]  /*1860*/  IMAD.IADD R9, R11, 0x1, R9 ;  /* 0x000000010b097824 */ /* 0x000fe200078e0209 */
[----:B------:R-:W-:Y:S01]  /*1870*/  IADD3 R7, P1, R10, R24, RZ ;  /* 0x000000180a077210 */ /* 0x000fe20007f3e0ff */
[----:B------:R-:W-:Y:S01]  /*1880*/  IMAD R12, R13, c[0x0][0x374], R12 ;  /* 0x0000dd000d0c7a24 */ /* 0x000fe200078e020c */
[----:B------:R-:W-:Y:S01]  /*1890*/  LEA R10, P2, R15, c[0x0][0x170], 0x1 ;  /* 0x00005c000f0a7a11 */ /* 0x000fe200078408ff */
[----:B------:R-:W-:Y:S01]  /*18a0*/  IMAD.WIDE.U32 R18, R13, c[0x0][0x370], R18 ;  /* 0x0000dc000d127a25 */ /* 0x000fe200078e0012 */
[----:B------:R-:W-:Y:S01]  /*18b0*/  IADD3.X R24, R9, UR6, R25, P1, !PT ;  /* 0x0000000609187c10 */ /* 0x000fe20008ffe419 */
[----:B------:R-:W-:Y:S01]  /*18c0*/  ULEA.HI.SX32 UR6, UR35, 0xffffffff, 0x19 ;  /* 0xffffffff23067891 */ /* 0x000fe2000f8fca3f */
[----:B------:R-:W-:Y:S01]  /*18d0*/  LEA R8, P1, R7, c[0x0][0x168], 0x1 ;  /* 0x00005a0007087a11 */ /* 0x000fe200078208ff */
[----:B------:R-:W-:Y:S01]  /*18e0*/  IMAD.IADD R19, R19, 0x1, R12 ;  /* 0x0000000113137824 */ /* 0x000fe200078e020c */
[----:B------:R-:W-:Y:S01]  /*18f0*/  MOV R13, c[0x0][0x198] ;  /* 0x00006600000d7a02 */ /* 0x000fe20000000f00 */
[----:B------:R-:W-:Y:S01]  /*1900*/  ULEA.HI UR7, UR6, UR6, URZ, 0x1 ;  /* 0x0000000606077291 */ /* 0x000fe2000f8f083f */
[----:B------:R-:W-:Y:S01]  /*1910*/  IMAD.MOV.U32 R17, RZ, RZ, c[0x0][0x1a0] ;  /* 0x00006800ff117624 */ /* 0x000fe200078e00ff */
[----:B------:R-:W-:Y:S01]  /*1920*/  LEA.HI.X R11, R15, c[0x0][0x174], R14, 0x1, P2 ;  /* 0x00005d000f0b7a11 */ /* 0x000fe200010f0c0e */
[----:B------:R-:W-:Y:S01]  /*1930*/  IMAD.MOV.U32 R15, RZ, RZ, c[0x0][0x1a4] ;  /* 0x00006900ff0f7624 */ /* 0x000fe200078e00ff */
[----:B------:R-:W-:Y:S01]  /*1940*/  ULOP3.LUT UR7, UR7, 0xfffffffe, URZ, 0xc0, !UPT ;  /* 0xfffffffe07077892 */ /* 0x000fe2000f8ec03f */
[----:B------:R-:W-:Y:S01]  /*1950*/  LEA.HI.X R9, R7, c[0x0][0x16c], R24, 0x1, P1 ;  /* 0x00005b0007097a11 */ /* 0x000fe200008f0c18 */
[----:B------:R-:W-:Y:S01]  /*1960*/  IMAD.MOV.U32 R7, RZ, RZ, c[0x0][0x19c] ;  /* 0x00006700ff077624 */ /* 0x000fe200078e00ff */
[----:B------:R-:W-:Y:S01]  /*1970*/  LEA R16, P2, R17, R10, 0x7 ;  /* 0x0000000a11107211 */ /* 0x000fe200078438ff */
[----:B------:R-:W-:Y:S01]  /*1980*/  UIADD3 UR7, UR6, -UR7, URZ ;  /* 0x8000000706077290 */ /* 0x000fe2000fffe03f */
[----:B------:R-:W-:-:S02]  /*1990*/  LEA R14, P1, R13, R8, 0x7 ;  /* 0x000000080d0e7211 */ /* 0x000fc400078238ff */
[----:B------:R-:W-:Y:S01]  /*19a0*/  LEA.HI.X R17, R17, R11, R15, 0x7, P2 ;  /* 0x0000000b11117211 */ /* 0x000fe200010f3c0f */
[C---:B-1----:R-:W-:Y:S01]  /*19b0*/  IMAD.WIDE.U32 R18, R6.reuse, c[0x0][0x378], R18 ;  /* 0x0000de0006127a25 */ /* 0x042fe200078e0012 */
[----:B------:R-:W-:Y:S01]  /*19c0*/  @P0 BAR.SYNC.DEFER_BLOCKING 0x0 ;  /* 0x0000000000000b1d */ /* 0x000fe20000010000 */
[----:B------:R-:W-:Y:S01]  /*19d0*/  LEA.HI.X R15, R13, R9, R7, 0x7, P1 ;  /* 0x000000090d0f7211 */ /* 0x000fe200008f3c07 */
[----:B------:R-:W-:Y:S01]  /*19e0*/  UISETP.NE.AND UP0, UPT, UR7, 0x1, UPT ;  /* 0x000000010700788c */ /* 0x000fe2000bf05270 */
[----:B------:R-:W-:Y:S01]  /*19f0*/  IMAD.WIDE.U32 R22, R6, c[0x0][0x1a8], R22 ;  /* 0x00006a0006167a25 */ /* 0x000fe200078e0016 */
[----:B------:R-:W-:Y:S02]  /*1a00*/  IADD3 R12, R19, UR39, RZ ;  /* 0x00000027130c7c10 */ /* 0x000fe4000fffe0ff */
[C---:B------:R-:W-:Y:S01]  /*1a10*/  LEA R202, P0, R18.reuse, c[0x0][0x330], 0x1 ;  /* 0x0000cc0012ca7a11 */ /* 0x040fe200078008ff */
[----:B------:R-:W-:Y:S01]  /*1a20*/  IMAD.MOV.U32 R19, RZ, RZ, c[0x0][0x370] ;  /* 0x0000dc00ff137624 */ /* 0x000fe200078e00ff */
[----:B------:R-:W-:Y:S01]  /*1a30*/  IADD3 R6, R23, UR40, RZ ;  /* 0x0000002817067c10 */ /* 0x000fe2000fffe0ff */
[----:B------:R-:W-:Y:S01]  /*1a40*/  IMAD.MOV.U32 R13, RZ, RZ, c[0x0][0x374] ;  /* 0x0000dd00ff0d7624 */ /* 0x000fe200078e00ff */
[----:B------:R-:W-:Y:S01]  /*1a50*/  LEA.HI.X R203, R18, c[0x0][0x334], R12, 0x1, P0 ;  /* 0x0000cd0012cb7a11 */ /* 0x000fe200000f0c0c */
[----:B------:R-:W-:Y:S01]  /*1a60*/  IMAD.SHL.U32 R7, R181, 0x2, RZ ;  /* 0x00000002b5077824 */ /* 0x000fe200078e00ff */
[----:B------:R-:W-:Y:S01]  /*1a70*/  LEA R204, P1, R22, c[0x0][0x160], 0x1 ;  /* 0x0000580016cc7a11 */ /* 0x000fe200078208ff */
[----:B------:R-:W-:Y:S01]  /*1a80*/  IMAD.SHL.U32 R12, R180, 0x4, RZ ;  /* 0x00000004b40c7824 */ /* 0x000fe200078e00ff */
[----:B------:R-:W-:Y:S01]  /*1a90*/  LEA R18, P0, R19, R202, 0x7 ;  /* 0x000000ca13127211 */ /* 0x000fe200078038ff */
[----:B------:R-:W-:Y:S01]  /*1aa0*/  UMOV UR7, UR9 ;  /* 0x0000000900077c82 */ /* 0x000fe20008000000 */
[----:B------:R-:W-:-:S02]  /*1ab0*/  LEA.HI.X R205, R22, c[0x0][0x164], R6, 0x1, P1 ;  /* 0x0000590016cd7a11 */ /* 0x000fc400008f0c06 */
[----:B------:R-:W-:Y:S02]  /*1ac0*/  LEA.HI.X R19, R19, R203, R13, 0x7, P0 ;  /* 0x000000cb13137211 */ /* 0x000fe400000f3c0d */
[----:B------:R-:W-:Y:S02]  /*1ad0*/  IADD3 R6, R181, 0x1000, RZ ;  /* 0x00001000b5067810 */ /* 0x000fe40007ffe0ff */
[----:B------:R-:W-:Y:S02]  /*1ae0*/  PLOP3.LUT P0, PT, PT, PT, UP0, 0x80, 0x0 ;  /* 0x000000000000781c */ /* 0x000fe40003f0f008 */
[----:B------:R-:W-:Y:S01]  /*1af0*/  MOV R13, c[0x0][0x190] ;  /* 0x00006400000d7a02 */ /* 0x000fe20000000f00 */
[----:B------:R-:W-:Y:S01]  /*1b00*/  @!PT LDS RZ, [RZ] ;  /* 0x00000000fffff984 */ /* 0x000fe20000000800 */
[----:B------:R-:W-:Y:S01]  /*1b10*/  @!PT LDS RZ, [RZ] ;  /* 0x00000000fffff984 */ /* 0x000fe20000000800 */
[----:B------:R-:W-:Y:S01]  /*1b20*/  @!PT LDS RZ, [RZ] ;  /* 0x00000000fffff984 */ /* 0x000fe20000000800 */
[----:B------:R1:W-:Y:S01]  /*1b30*/  LDGSTS.E.BYPASS.LTC128B.128 [R7+0x8000], [R10.64] ;  /* 0x080000000a077fae */ /* 0x0003e2000b901d5c */
[----:B------:R-:W-:Y:S02]  /*1b40*/  SEL R6, R6, R181, !P0 ;  /* 0x000000b506067207 */ /* 0x000fe40004000000 */
[----:B------:R-:W-:Y:S01]  /*1b50*/  IADD3 R12, P1, R12, UR8, RZ ;  /* 0x000000080c0c7c10 */ /* 0x000fe2000ff3e0ff */
[----:B------:R2:W-:Y:S02]  /*1b60*/  LDGSTS.E.BYPASS.LTC128B.128 [R7+0x9000], [R16.64] ;  /* 0x0900000010077fae */ /* 0x0005e4000b901d5c */
[----:B------:R-:W-:Y:S01]  /*1b70*/  IMAD.SHL.U32 R200, R6, 0x2, RZ ;  /* 0x0000000206c87824 */ /* 0x000fe200078e00ff */
[----:B------:R-:W-:Y:S01]  /*1b80*/  LEA.HI R6, R0, R5, RZ, 0x5 ;  /* 0x0000000500067211 */ /* 0x000fe200078f28ff */
[----:B------:R-:W0:Y:S04]  /*1b90*/  LDGDEPBAR ;  /* 0x00000000000079af */ /* 0x000e280000000000 */
[----:B------:R3:W-:Y:S01]  /*1ba0*/  LDGSTS.E.BYPASS.LTC128B.128 [R7+0x4000], [R202.64] ;  /* 0x04000000ca077fae */ /* 0x0007e2000b901d5c */
[----:B------:R-:W-:-:S03]  /*1bb0*/  LOP3.LUT R0, R6, 0xffffffe0, RZ, 0xc0, !PT ;  /* 0xffffffe006007812 */ /* 0x000fc600078ec0ff */
[----:B------:R3:W-:Y:S04]  /*1bc0*/  LDGSTS.E.BYPASS.LTC128B.128 [R7+0x5000], [R18.64] ;  /* 0x0500000012077fae */ /* 0x0007e8000b901d5c */
[----:B------:R4:W-:Y:S01]  /*1bd0*/  LDGSTS.E.BYPASS.LTC128B.128 [R200], [R204.64] ;  /* 0x00000000ccc87fae */ /* 0x0009e2000b901d5c */
[----:B-1----:R-:W-:Y:S01]  /*1be0*/  IMAD.MOV.U32 R11, RZ, RZ, c[0x0][0x194] ;  /* 0x00006500ff0b7624 */ /* 0x002fe200078e00ff */
[----:B------:R-:W-:Y:S02]  /*1bf0*/  SHF.L.U64.HI R10, R180, 0x2, R193 ;  /* 0x00000002b40a7819 */ /* 0x000fe400000102c1 */
[----:B--2---:R-:W-:-:S04]  /*1c00*/  LEA R16, P2, R13, R204, 0x7 ;  /* 0x000000cc0d107211 */ /* 0x004fc800078438ff */
[----:B------:R-:W-:Y:S01]  /*1c10*/  LEA.HI.X R17, R13, R205, R11, 0x7, P2 ;  /* 0x000000cd0d117211 */ /* 0x000fe200010f3c0b */
[----:B------:R-:W-:Y:S01]  /*1c20*/  IMAD.IADD R0, R5, 0x1, -R0 ;  /* 0x0000000105007824 */ /* 0x000fe200078e0a00 */
[----:B------:R-:W-:Y:S01]  /*1c30*/  ULDC UR32, c[0x0][0x224] ;  /* 0x0000890000207ab9 */ /* 0x000fe20000000800 */
[----:B------:R-:W-:Y:S02]  /*1c40*/  IADD3.X R13, R10, UR7, RZ, P1, !PT ;  /* 0x000000070a0d7c10 */ /* 0x000fe40008ffe4ff */
[----:B------:R4:W-:Y:S04]  /*1c50*/  LDGSTS.E.BYPASS.LTC128B.128 [R200+0x1000], [R16.64] ;  /* 0x0100000010c87fae */ /* 0x0009e8000b901d5c */
[----:B------:R3:W-:Y:S04]  /*1c60*/  LDGSTS.E.BYPASS.LTC128B.128 [R7+0x6000], [R8.64] ;  /* 0x0600000008077fae */ /* 0x0007e8000b901d5c */
[----:B------:R3:W-:Y:S04]  /*1c70*/  LDGSTS.E.BYPASS.LTC128B.128 [R7+0x7000], [R14.64] ;  /* 0x070000000e077fae */ /* 0x0007e8000b901d5c */
[----:B------:R-:W0:Y:S01]  /*1c80*/  LDGDEPBAR ;  /* 0x00000000000079af */ /* 0x000e220000000000 */
[----:B------:R-:W-:Y:S01]  /*1c90*/  SHF.R.S32.HI R5, RZ, 0x5, R6 ;  /* 0x00000005ff057819 */ /* 0x000fe20000011406 */
[----:B------:R-:W-:-:S02]  /*1ca0*/  ULDC UR31, c[0x0][0x22c] ;  /* 0x00008b00001f7ab9 */ /* 0x000fc40000000800 */
[----:B------:R-:W-:Y:S01]  /*1cb0*/  UIMAD.WIDE UR32, UR33, UR32, UR10 ;  /* 0x00000020212072a5 */ /* 0x000fe2000f8e020a */
[----:B------:R4:W5:Y:S01]  /*1cc0*/  LDG.E R199, [R12.64] ;  /* 0x0000001c0cc77981 */ /* 0x000962000c1e1900 */
[----:B------:R-:W-:Y:S02]  /*1cd0*/  IMAD R6, R5, UR51, R0 ;  /* 0x0000003305067c24 */ /* 0x000fe4000f8e0200 */
[----:B------:R-:W-:Y:S01]  /*1ce0*/  IMAD.U32 R5, RZ, RZ, UR36 ;  /* 0x00000024ff057e24 */ /* 0x000fe2000f8e00ff */
[----:B------:R-:W-:Y:S01]  /*1cf0*/  MOV R0, UR45 ;  /* 0x0000002d00007c02 */ /* 0x000fe20008000f00 */
[----:B------:R-:W-:Y:S01]  /*1d00*/  UIMAD UR11, UR52, UR31, UR54 ;  /* 0x0000001f340b72a4 */ /* 0x000fe2000f8e0236 */
[----:B------:R4:W5:Y:S02]  /*1d10*/  LDG.E R198, [R12.64+0x20] ;  /* 0x0000201c0cc67981 */ /* 0x000964000c1e1900 */
[----:B------:R-:W-:Y:S01]  /*1d20*/  IADD3 R5, P2, P1, R6, UR53, R5 ;  /* 0x0000003506057c10 */ /* 0x000fe2000f95e005 */
[----:B------:R-:W-:Y:S01]  /*1d30*/  UIADD3 UR9, UP0, UR32, UR49, URZ ;  /* 0x0000003120097290 */ /* 0x000fe2000ff1e03f */
[----:B------:R4:W5:Y:S01]  /*1d40*/  LDG.E R197, [R12.64+0x100] ;  /* 0x0001001c0cc57981 */ /* 0x000962000c1e1900 */
[----:B------:R-:W-:-:S03]  /*1d50*/  UIADD3 UR11, UR47, UR11, URZ ;  /* 0x0000000b2f0b7290 */ /* 0x000fc6000fffe03f */
[----:B------:R4:W5:Y:S01]  /*1d60*/  LDG.E R196, [R12.64+0x120] ;  /* 0x0001201c0cc47981 */ /* 0x000962000c1e1900 */
[----:B------:R-:W-:Y:S01]  /*1d70*/  UIADD3.X UR32, UR33, UR48, URZ, UP0, !UPT ;  /* 0x0000003021207290 */ /* 0x000fe200087fe43f */
[----:B------:R-:W-:Y:S01]  /*1d80*/  CS2R R94, SRZ ;  /* 0x00000000005e7805 */ /* 0x000fe2000001ff00 */
[----:B------:R-:W-:Y:S01]  /*1d90*/  UIMAD UR11, UR11, UR9, URZ ;  /* 0x000000090b0b72a4 */ /* 0x000fe2000f8e023f */
[----:B---3--:R-:W-:Y:S01]  /*1da0*/  SHF.R.S32.HI R7, RZ, 0x1f, R6 ;  /* 0x0000001fff077819 */ /* 0x008fe20000011406 */
[----:B------:R-:W-:Y:S01]  /*1db0*/  IMAD.U32 R6, RZ, RZ, UR46 ;  /* 0x0000002eff067e24 */ /* 0x000fe2000f8e00ff */
[----:B------:R-:W-:-:S04]  /*1dc0*/  DEPBAR.LE SB0, 0x1 ;  /* 0x000080400000791a */ /* 0x000fc80000000000 */
[----:B------:R-:W-:Y:S01]  /*1dd0*/  IADD3.X R7, R7, UR55, R0, P2, P1 ;  /* 0x0000003707077c10 */ /* 0x000fe200097e2400 */
[----:B------:R-:W-:Y:S01]  /*1de0*/  BAR.SYNC.DEFER_BLOCKING 0x0 ;  /* 0x0000000000007b1d */ /* 0x000fe20000010000 */
[----:B------:R-:W-:Y:S01]  /*1df0*/  IADD3 R4, P1, R5, R4, RZ ;  /* 0x0000000405047210 */ /* 0x000fe20007f3e0ff */
[----:B------:R-:W-:Y:S01]  /*1e00*/  UIMAD UR11, UR32, UR46, UR11 ;  /* 0x0000002e200b72a4 */ /* 0x000fe2000f8e020b */
[----:B------:R-:W-:Y:S01]  /*1e10*/  CS2R R92, SRZ ;  /* 0x00000000005c7805 */ /* 0x000fe2000001ff00 */
[----:B------:R-:W-:Y:S01]  /*1e20*/  UISETP.GE.AND UP0, UPT, UR58, 0x1, UPT ;  /* 0x000000013a00788c */ /* 0x000fe2000bf06270 */
[----:B------:R-:W-:Y:S01]  /*1e30*/  CS2R R98, SRZ ;  /* 0x0000000000627805 */ /* 0x000fe2000001ff00 */
[----:B------:R-:W-:Y:S01]  /*1e40*/  IMAD.X R5, R7, 0x1, R2, P1 ;  /* 0x0000000107057824 */ /* 0x000fe200008e0602 */
[----:B------:R-:W-:Y:S01]  /*1e50*/  UIADD3 UR10, UR10, UR38, URZ ;  /* 0x000000260a0a7290 */ /* 0x000fe2000fffe03f */
[----:B------:R-:W-:Y:S01]  /*1e60*/  IMAD.U32 R7, RZ, RZ, UR47 ;  /* 0x0000002fff077e24 */ /* 0x000fe2000f8e00ff */
[----:B------:R-:W-:Y:S01]  /*1e70*/  ULDC.64 UR34, c[0x0][0x3c8] ;  /* 0x0000f20000227ab9 */ /* 0x000fe20000000a00 */
[----:B------:R-:W-:Y:S01]  /*1e80*/  IMAD.WIDE.U32 R4, R6, UR9, R4 ;  /* 0x0000000906047c25 */ /* 0x000fe2000f8e0004 */
[----:B------:R-:W-:Y:S01]  /*1e90*/  CS2R R96, SRZ ;  /* 0x0000000000607805 */ /* 0x000fe2000001ff00 */
[----:B------:R-:W-:Y:S01]  /*1ea0*/  CS2R R90, SRZ ;  /* 0x00000000005a7805 */ /* 0x000fe2000001ff00 */
[----:B------:R-:W-:Y:S01]  /*1eb0*/  CS2R R88, SRZ ;  /* 0x0000000000587805 */ /* 0x000fe2000001ff00 */
[----:B------:R-:W-:Y:S01]  /*1ec0*/  CS2R R86, SRZ ;  /* 0x0000000000567805 */ /* 0x000fe2000001ff00 */
[----:B------:R-:W-:Y:S01]  /*1ed0*/  IADD3 R0, R5, UR11, RZ ;  /* 0x0000000b05007c10 */ /* 0x000fe2000fffe0ff */
[----:B------:R-:W-:Y:S01]  /*1ee0*/  UIMAD.WIDE UR10, UR10, UR59, UR34 ;  /* 0x0000003b0a0a72a5 */ /* 0x000fe2000f8e0222 */
[C---:B------:R-:W-:Y:S01]  /*1ef0*/  LEA R206, P1, R4.reuse, c[0x0][0x350], 0x2 ;  /* 0x0000d40004ce7a11 */ /* 0x040fe200078210ff */
[----:B------:R-:W-:Y:S01]  /*1f00*/  CS2R R84, SRZ ;  /* 0x0000000000547805 */ /* 0x000fe2000001ff00 */
[----:B------:R-:W-:Y:S01]  /*1f10*/  CS2R R78, SRZ ;  /* 0x00000000004e7805 */ /* 0x000fe2000001ff00 */
[----:B------:R-:W-:Y:S01]  /*1f20*/  CS2R R76, SRZ ;  /* 0x00000000004c7805 */ /* 0x000fe2000001ff00 */
[----:B------:R-:W-:Y:S01]  /*1f30*/  LEA.HI.X R207, R4, c[0x0][0x354], R0, 0x2, P1 ;  /* 0x0000d50004cf7a11 */ /* 0x000fe200008f1400 */
[----:B------:R-:W-:Y:S01]  /*1f40*/  CS2R R82, SRZ ;  /* 0x0000000000527805 */ /* 0x000fe2000001ff00 */
[----:B------:R-:W-:Y:S01]  /*1f50*/  PLOP3.LUT P1, PT, PT, PT, UP0, 0x80, 0x0 ;  /* 0x000000000000781c */ /* 0x000fe20003f2f008 */
[----:B------:R4:W1:Y:S01]  /*1f60*/  LDSM.16.M88.4 R132, [R174+0x8000] ;  /* 0x00800000ae84783b */ /* 0x0008620000000200 */
[----:B------:R-:W-:Y:S01]  /*1f70*/  CS2R R80, SRZ ;  /* 0x0000000000507805 */ /* 0x000fe2000001ff00 */
[----:B------:R-:W-:Y:S01]  /*1f80*/  CS2R R74, SRZ ;  /* 0x00000000004a7805 */ /* 0x000fe2000001ff00 */
[----:B------:R-:W-:Y:S01]  /*1f90*/  CS2R R72, SRZ ;  /* 0x0000000000487805 */ /* 0x000fe2000001ff00 */
[----:B------:R4:W2:Y:S01]  /*1fa0*/  LDSM.16.M88.4 R136, [R174+0x8400] ;  /* 0x00840000ae88783b */ /* 0x0008a20000000200 */
[----:B------:R-:W-:Y:S01]  /*1fb0*/  CS2R R70, SRZ ;  /* 0x0000000000467805 */ /* 0x000fe2000001ff00 */
[----:B------:R-:W-:-:S02]  /*1fc0*/  CS2R R68, SRZ ;  /* 0x0000000000447805 */ /* 0x000fc4000001ff00 */
[----:B------:R4:W3:Y:S04]  /*1fd0*/  LDSM.16.M88.4 R140, [R174+0x8800] ;  /* 0x00880000ae8c783b */ /* 0x0008e80000000200 */
[----:B------:R4:W1:Y:S04]  /*1fe0*/  LDSM.16.M88.4 R144, [R174+0x8c00] ;  /* 0x008c0000ae90783b */ /* 0x0008680000000200 */
[----:B------:R4:W1:Y:S04]  /*1ff0*/  LDSM.16.M88.4 R148, [R167+0x8000] ;  /* 0x00800000a794783b */ /* 0x0008680000000200 */
[----:B------:R4:W1:Y:S04]  /*2000*/  LDSM.16.M88.4 R152, [R167+0x8400] ;  /* 0x00840000a798783b */ /* 0x0008680000000200 */
[----:B------:R4:W1:Y:S04]  /*2010*/  LDSM.16.M88.4 R156, [R167+0x8800] ;  /* 0x00880000a79c783b */ /* 0x0008680000000200 */
[----:B------:R4:W1:Y:S01]  /*2020*/  LDSM.16.M88.4 R160, [R167+0x8c00] ;  /* 0x008c0000a7a0783b */ /* 0x0008620000000200 */
[----:B------:R-:W-:Y:S05]  /*2030*/  @!P1 BRA `(.L_x_127) ;  /* 0x000032a000009947 */ /* 0x000fea0003800000 */
[----:B------:R-:W-:Y:S01]  /*2040*/  IADD3 R169, R176, 0x1000, RZ ;  /* 0x00001000b0a97810 */ /* 0x000fe20007ffe0ff */
[----:B------:R-:W-:Y:S01]  /*2050*/  IMAD.MOV.U32 R95, RZ, RZ, RZ ;  /* 0x000000ffff5f7224 */ /* 0x000fe200078e00ff */
[----:B------:R-:W-:Y:S01]  /*2060*/  IADD3 R168, R177, 0x1000, RZ ;  /* 0x00001000b1a87810 */ /* 0x000fe20007ffe0ff */
[----:B------:R-:W-:Y:S01]  /*2070*/  UMOV UR9, UR11 ;  /* 0x0000000b00097c82 */ /* 0x000fe20008000000 */
[----:B------:R-:W-:-:S02]  /*2080*/  SEL R169, R169, R176, !P0 ;  /* 0x000000b0a9a97207 */ /* 0x000fc40004000000 */
[----:B------:R-:W-:-:S03]  /*2090*/  SEL R168, R168, R177, !P0 ;  /* 0x000000b1a8a87207 */ /* 0x000fc60004000000 */
[----:B------:R-:W-:Y:S02]  /*20a0*/  IMAD.SHL.U32 R169, R169, 0x2, RZ ;  /* 0x00000002a9a97824 */ /* 0x000fe400078e00ff */
[----:B------:R-:W-:Y:S02]  /*20b0*/  IMAD.SHL.U32 R168, R168, 0x2, RZ ;  /* 0x00000002a8a87824 */ /* 0x000fe400078e00ff */
[----:B------:R-:W-:Y:S01]  /*20c0*/  IMAD.MOV.U32 R195, RZ, RZ, c[0x0][0x22c] ;  /* 0x00008b00ffc37624 */ /* 0x000fe200078e00ff */
[C---:B------:R-:W-:Y:S01]  /*20d0*/  IADD3 R192, R180.reuse, -0x80, RZ ;  /* 0xffffff80b4c07810 */ /* 0x040fe20007ffe0ff */
[----:B------:R-:W-:Y:S01]  /*20e0*/  IMAD.SHL.U32 R2, R177, 0x2, RZ ;  /* 0x00000002b1027824 */ /* 0x000fe200078e00ff */
[C---:B------:R-:W-:Y:S01]  /*20f0*/  SHF.L.U64.HI R193, R180.reuse, 0x2, R193 ;  /* 0x00000002b4c17819 */ /* 0x040fe200000102c1 */
[----:B------:R-:W-:Y:S01]  /*2100*/  IMAD R195, R195, c[0x0][0x1c0], RZ ;  /* 0x00007000c3c37a24 */ /* 0x000fe200078e02ff */
[----:B------:R-:W-:Y:S01]  /*2110*/  SHF.L.U32 R194, R180, 0x2, RZ ;  /* 0x00000002b4c27819 */ /* 0x000fe200000006ff */
[----:B------:R-:W-:Y:S01]  /*2120*/  IMAD.SHL.U32 R192, R192, 0x4, RZ ;  /* 0x00000004c0c07824 */ /* 0x000fe200078e00ff */
[----:B------:R-:W-:Y:S02]  /*2130*/  IADD3 R0, R2, R175, RZ ;  /* 0x000000af02007210 */ /* 0x000fe40007ffe0ff */
[----:B------:R-:W-:-:S02]  /*2140*/  LEA R195, -R195, RZ, 0x7 ;  /* 0x000000ffc3c37211 */ /* 0x000fc400078e39ff */
.L_x_130:
[----:B------:R-:W0:Y:S01]  /*2150*/  LDGDEPBAR ;  /* 0x00000000000079af */ /* 0x000e220000000000 */
[----:B------:R-:W-:Y:S01]  /*2160*/  IADD3 R178, R175, R168, RZ ;  /* 0x000000a8afb27210 */ /* 0x000fe20007ffe0ff */
[C---:B-----5:R-:W-:Y:S01]  /*2170*/  FMUL.FTZ R209, R199.reuse, 1.4426950216293334961 ;  /* 0x3fb8aa3bc7d17820 */ /* 0x060fe20000410000 */
[----:B------:R-:W-:Y:S01]  /*2180*/  FSETP.NEU.FTZ.AND P0, PT, R199, -INF , PT ;  /* 0xff800000c700780b */ /* 0x000fe20003f1d000 */
[----:B------:R-:W-:Y:S01]  /*2190*/  FMUL.FTZ R213, R197, 1.4426950216293334961 ;  /* 0x3fb8aa3bc5d57820 */ /* 0x000fe20000410000 */
[----:B------:R-:W-:Y:S06]  /*21a0*/  UISETP.GE.AND UP2, UPT, UR6, 0x1, UPT ;  /* 0x000000010600788c */ /* 0x000fec000bf46270 */
[----:B------:R-:W-:Y:S01]  /*21b0*/  PLOP3.LUT P2, PT, PT, PT, UP2, 0x80, 0x0 ;  /* 0x000000000000781c */ /* 0x000fe20003f4f028 */
[----:B------:R-:W-:Y:S04]  /*21c0*/  DEPBAR.LE SB0, 0x0 ;  /* 0x000080000000791a */ /* 0x000fe80000000000 */
[----:B------:R-:W-:Y:S08]  /*21d0*/  BAR.SYNC.DEFER_BLOCKING 0x0 ;  /* 0x0000000000007b1d */ /* 0x000ff00000010000 */
        /* <DEDUP_REMOVED lines=11> */
[C---:B------:R-:W-:Y:S01]  /*2290*/  HMMA.16816.F32.BF16 R16, R100.reuse, R106, RZ ;  /* 0x0000006a6410723c */ /* 0x040fe200000418ff */
[----:B------:R-:W-:Y:S07]  /*22a0*/  LDSM.16.M88.4 R104, [R167+0x6400] ;  /* 0x00640000a768783b */ /* 0x000fee0000000200 */
        /* <DEDUP_REMOVED lines=9> */
[C---:B------:R-:W-:Y:S07]  /*2340*/  HMMA.16816.F32.BF16 R56, R108.reuse, R120, RZ ;  /* 0x000000786c38723c */ /* 0x040fee00000418ff */
[----:B------:R-:W-:Y:S01]  /*2350*/  FSEL R120, R209, RZ, P0 ;  /* 0x000000ffd1787208 */ /* 0x000fe20000000000 */
[-C--:B------:R-:W-:Y:S01]  /*2360*/  HMMA.16816.F32.BF16 R60, R108, R122.reuse, RZ ;  /* 0x0000007a6c3c723c */ /* 0x080fe200000418ff */
[----:B------:R-:W-:Y:S01]  /*2370*/  LDSM.16.M88.4 R108, [R167+0x6800] ;  /* 0x00680000a76c783b */ /* 0x000fe20000000200 */
[C---:B------:R-:W-:Y:S02]  /*2380*/  FSETP.NEU.FTZ.AND P0, PT, R198.reuse, -INF , PT ;  /* 0xff800000c600780b */ /* 0x040fe40003f1d000 */
[----:B------:R-:W-:Y:S04]  /*2390*/  FMUL.FTZ R209, R198, 1.4426950216293334961 ;  /* 0x3fb8aa3bc6d17820 */ /* 0x000fe80000410000 */
[----:B------:R-:W-:Y:S01]  /*23a0*/  HMMA.16816.F32.BF16 R64, R100, R122, RZ ;  /* 0x0000007a6440723c */ /* 0x000fe200000418ff */
[----:B------:R-:W1:Y:S07]  /*23b0*/  LDSM.16.M88.4 R100, [R178+0x1000] ;  /* 0x00100000b264783b */ /* 0x000e6e0000000200 */
[-C--:B---3--:R-:W-:Y:S11]  /*23c0*/  HMMA.16816.F32.BF16 R4, R124, R128.reuse, R4 ;  /* 0x000000807c04723c */ /* 0x088ff60000041804 */
[----:B------:R-:W-:Y:S11]  /*23d0*/  @!UPT UIADD3 URZ, URZ, URZ, URZ ;  /* 0x0000003f3f3ff290 */ /* 0x000ff6000fffe03f */
[----:B------:R-:W-:Y:S02]  /*23e0*/  @!UPT UIADD3 URZ, URZ, URZ, URZ ;  /* 0x0000003f3f3ff290 */ /* 0x000fe4000fffe03f */
[--C-:B------:R-:W-:Y:S01]  /*23f0*/  FFMA.FTZ R208, R5, c[0x0][0x23c], -R120.reuse ;  /* 0x00008f0005d07a23 */ /* 0x100fe20000010878 */
[----:B------:R-:W-:Y:S01]  /*2400*/  FSEL R5, R209, RZ, P0 ;  /* 0x000000ffd1057208 */ /* 0x000fe20000000000 */
[----:B------:R-:W-:Y:S01]  /*2410*/  FFMA.FTZ R201, R4, c[0x0][0x23c], -R120 ;  /* 0x00008f0004c97a23 */ /* 0x000fe20000010878 */
[----:B------:R-:W-:Y:S03]  /*2420*/  FSETP.NEU.FTZ.AND P0, PT, R197, -INF , PT ;  /* 0xff800000c500780b */ /* 0x000fe60003f1d000 */
[----:B------:R-:W-:Y:S01]  /*2430*/  MUFU.EX2 R208, R208 ;  /* 0x000000d000d07308 */ /* 0x000fe20000000800 */
[--C-:B------:R-:W-:Y:S01]  /*2440*/  FFMA.FTZ R214, R6, c[0x0][0x23c], -R5.reuse ;  /* 0x00008f0006d67a23 */ /* 0x100fe20000010805 */
[C---:B-1----:R-:W-:Y:S04]  /*2450*/  HMMA.16816.F32.BF16 R8, R100.reuse, R128, R8 ;  /* 0x000000806408723c */ /* 0x042fe80000041808 */
[----:B------:R-:W-:Y:S01]  /*2460*/  FFMA.FTZ R210, R7, c[0x0][0x23c], -R5 ;  /* 0x00008f0007d27a23 */ /* 0x000fe20000010805 */
[----:B------:R-:W-:Y:S01]  /*2470*/  FSEL R7, R213, RZ, P0 ;  /* 0x000000ffd5077208 */ /* 0x000fe20000000000 */
[C---:B------:R-:W-:Y:S02]  /*2480*/  FMUL.FTZ R213, R196.reuse, 1.4426950216293334961 ;  /* 0x3fb8aa3bc4d57820 */ /* 0x040fe40000410000 */
[----:B------:R1:W-:Y:S01]  /*2490*/  MUFU.EX2 R209, R214 ;  /* 0x000000d600d17308 */ /* 0x0003e20000000800 */
[-C--:B------:R-:W-:Y:S03]  /*24a0*/  HMMA.16816.F32.BF16 R12, R100, R130.reuse, R12 ;  /* 0x00000082640c723c */ /* 0x080fe6000004180c */
[----:B------:R-:W-:Y:S04]  /*24b0*/  FSETP.NEU.FTZ.AND P0, PT, R196, -INF , PT ;  /* 0xff800000c400780b */ /* 0x000fe80003f1d000 */
[----:B------:R-:W-:Y:S01]  /*24c0*/  FSEL R6, R213, RZ, P0 ;  /* 0x000000ffd5067208 */ /* 0x000fe20000000000 */
[C---:B------:R-:W-:Y:S01]  /*24d0*/  HMMA.16816.F32.BF16 R16, R124.reuse, R130, R16 ;  /* 0x000000827c10723c */ /* 0x040fe20000041810 */
[----:B------:R-:W-:Y:S07]  /*24e0*/  MUFU.EX2 R201, R201 ;  /* 0x000000c900c97308 */ /* 0x000fee0000000800 */
[-C--:B------:R-:W-:Y:S03]  /*24f0*/  HMMA.16816.F32.BF16 R20, R124, R104.reuse, R20 ;  /* 0x000000687c14723c */ /* 0x080fe60000041814 */
[----:B------:R-:W-:Y:S01]  /*2500*/  MUFU.EX2 R210, R210 ;  /* 0x000000d200d27308 */ /* 0x000fe20000000800 */
[--C-:B------:R-:W-:Y:S01]  /*2510*/  FFMA.FTZ R218, R10, c[0x0][0x23c], -R6.reuse ;  /* 0x00008f000ada7a23 */ /* 0x100fe20000010806 */
[----:B------:R-:W-:Y:S01]  /*2520*/  IADD3 R10, P0, R194, UR10, RZ ;  /* 0x0000000ac20a7c10 */ /* 0x000fe2000ff1e0ff */
[----:B------:R-:W-:Y:S02]  /*2530*/  FFMA.FTZ R212, R9, c[0x0][0x23c], -R7 ;  /* 0x00008f0009d47a23 */ /* 0x000fe40000010807 */
[C---:B------:R-:W-:Y:S04]  /*2540*/  HMMA.16816.F32.BF16 R24, R100.reuse, R104, R24 ;  /* 0x000000686418723c */ /* 0x040fe80000041818 */
[--C-:B-1----:R-:W-:Y:S01]  /*2550*/  FFMA.FTZ R214, R11, c[0x0][0x23c], -R6.reuse ;  /* 0x00008f000bd67a23 */ /* 0x102fe20000010806 */
[----:B------:R-:W-:Y:S01]  /*2560*/  MUFU.EX2 R213, R218 ;  /* 0x000000da00d57308 */ /* 0x000fe20000000800 */
[----:B------:R-:W-:Y:S01]  /*2570*/  IADD3.X R11, R193, UR9, RZ, P0, !PT ;  /* 0x00000009c10b7c10 */ /* 0x000fe200087fe4ff */
[----:B------:R-:W-:Y:S01]  /*2580*/  FFMA.FTZ R217, R14, c[0x0][0x23c], -R6 ;  /* 0x00008f000ed97a23 */ /* 0x000fe20000010806 */
[-C--:B------:R-:W-:Y:S03]  /*2590*/  HMMA.16816.F32.BF16 R28, R100, R106.reuse, R28 ;  /* 0x0000006a641c723c */ /* 0x080fe6000004181c */
[----:B------:R1:W2:Y:S01]  /*25a0*/  LDG.E R244, [R10.64] ;  /* 0x0000001c0af47981 */ /* 0x0002a2000c1e1900 */
[--C-:B------:R-:W-:Y:S01]  /*25b0*/  FFMA.FTZ R221, R18, c[0x0][0x23c], -R5.reuse ;  /* 0x00008f0012dd7a23 */ /* 0x100fe20000010805 */
[C---:B------:R-:W-:Y:S01]  /*25c0*/  LEA R206, P0, R195.reuse, R206, 0x2 ;  /* 0x000000cec3ce7211 */ /* 0x040fe200078010ff */
[--C-:B------:R-:W-:Y:S01]  /*25d0*/  FFMA.FTZ R219, R16, c[0x0][0x23c], -R120.reuse ;  /* 0x00008f0010db7a23 */ /* 0x100fe20000010878 */
[----:B------:R-:W-:Y:S01]  /*25e0*/  MUFU.EX2 R212, R212 ;  /* 0x000000d400d47308 */ /* 0x000fe20000000800 */
[----:B------:R1:W3:Y:S01]  /*25f0*/  LDG.E R251, [R10.64+0x20] ;  /* 0x0000201c0afb7981 */ /* 0x0002e2000c1e1900 */
[C---:B------:R-:W-:Y:S03]  /*2600*/  HMMA.16816.F32.BF16 R32, R124.reuse, R106, R32 ;  /* 0x0000006a7c20723c */ /* 0x040fe60000041820 */
[----:B------:R-:W4:Y:S01]  /*2610*/  LDSM.16.M88.4 R104, [R167+0x6c00] ;  /* 0x006c0000a768783b */ /* 0x000f220000000200 */
[----:B------:R-:W-:Y:S01]  /*2620*/  FFMA.FTZ R225, R22, c[0x0][0x23c], -R5 ;  /* 0x00008f0016e17a23 */ /* 0x000fe20000010805 */
[----:B------:R-:W-:Y:S01]  /*2630*/  LEA.HI.X.SX32 R207, R195, R207, 0x2, P0 ;  /* 0x000000cfc3cf7211 */ /* 0x000fe200000f16ff */
[----:B------:R-:W-:Y:S02]  /*2640*/  FFMA.FTZ R220, R17, c[0x0][0x23c], -R120 ;  /* 0x00008f0011dc7a23 */ /* 0x000fe40000010878 */
[----:B------:R-:W-:Y:S01]  /*2650*/  MUFU.EX2 R219, R219 ;  /* 0x000000db00db7308 */ /* 0x000fe20000000800 */
[-C--:B------:R-:W-:Y:S02]  /*2660*/  HMMA.16816.F32.BF16 R36, R124, R108.reuse, R36 ;  /* 0x0000006c7c24723c */ /* 0x080fe40000041824 */
[----:B------:R1:W2:Y:S01]  /*2670*/  LDG.E R131, [R10.64+0x100] ;  /* 0x0001001c0a837981 */ /* 0x0002a2000c1e1900 */
[--C-:B------:R-:W-:Y:S02]  /*2680*/  FFMA.FTZ R228, R25, c[0x0][0x23c], -R7.reuse ;  /* 0x00008f0019e47a23 */ /* 0x100fe40000010807 */
[----:B------:R-:W-:Y:S01]  /*2690*/  FFMA.FTZ R223, R15, c[0x0][0x23c], -R6 ;  /* 0x00008f000fdf7a23 */ /* 0x000fe20000010806 */
[----:B------:R1:W2:Y:S01]  /*26a0*/  LDG.E R117, [R10.64+0x120] ;  /* 0x0001201c0a757981 */ /* 0x0002a2000c1e1900 */
[----:B------:R-:W-:Y:S01]  /*26b0*/  FFMA.FTZ R232, R29, c[0x0][0x23c], -R7 ;  /* 0x00008f001de87a23 */ /* 0x000fe20000010807 */
[C---:B------:R-:W-:Y:S01]  /*26c0*/  HMMA.16816.F32.BF16 R40, R100.reuse, R108, R40 ;  /* 0x0000006c6428723c */ /* 0x040fe20000041828 */
[----:B------:R1:W-:Y:S03]  /*26d0*/  MUFU.EX2 R218, R223 ;  /* 0x000000df00da7308 */ /* 0x0003e60000000800 */
[----:B------:R-:W-:Y:S02]  /*26e0*/  FFMA.FTZ R222, R19, c[0x0][0x23c], -R5 ;  /* 0x00008f0013de7a23 */ /* 0x000fe40000010805 */
[--C-:B------:R-:W-:Y:S02]  /*26f0*/  FFMA.FTZ R211, R8, c[0x0][0x23c], -R7.reuse ;  /* 0x00008f0008d37a23 */ /* 0x100fe40000010807 */
[-C--:B------:R-:W-:Y:S03]  /*2700*/  HMMA.16816.F32.BF16 R44, R100, R110.reuse, R44 ;  /* 0x0000006e642c723c */ /* 0x080fe6000004182c */
[----:B------:R-:W1:Y:S01]  /*2710*/  MUFU.EX2 R220, R220 ;  /* 0x000000dc00dc7308 */ /* 0x000e620000000800 */
[--C-:B------:R-:W-:Y:S02]  /*2720*/  FFMA.FTZ R215, R12, c[0x0][0x23c], -R7.reuse ;  /* 0x00008f000cd77a23 */ /* 0x100fe40000010807 */
[--C-:B------:R-:W-:Y:S02]  /*2730*/  FFMA.FTZ R216, R13, c[0x0][0x23c], -R7.reuse ;  /* 0x00008f000dd87a23 */ /* 0x100fe40000010807 */
[C---:B------:R-:W-:Y:S04]  /*2740*/  HMMA.16816.F32.BF16 R48, R124.reuse, R110, R48 ;  /* 0x0000006e7c30723c */ /* 0x040fe80000041830 */
[--C-:B------:R-:W-:Y:S01]  /*2750*/  FFMA.FTZ R227, R24, c[0x0][0x23c], -R7.reuse ;  /* 0x00008f0018e37a23 */ /* 0x100fe20000010807 */
[----:B------:R-:W-:Y:S01]  /*2760*/  MUFU.EX2 R221, R221 ;  /* 0x000000dd00dd7308 */ /* 0x000fe20000000800 */
[--C-:B------:R-:W-:Y:S02]  /*2770*/  FFMA.FTZ R231, R28, c[0x0][0x23c], -R7.reuse ;  /* 0x00008f001ce77a23 */ /* 0x100fe40000010807 */
[--C-:B------:R-:W-:Y:S01]  /*2780*/  FFMA.FTZ R243, R40, c[0x0][0x23c], -R7.reuse ;  /* 0x00008f0028f37a23 */ /* 0x100fe20000010807 */
[-C--:B----4-:R-:W-:Y:S03]  /*2790*/  HMMA.16816.F32.BF16 R52, R124, R104.reuse, R52 ;  /* 0x000000687c34723c */ /* 0x090fe60000041834 */
[--C-:B------:R-:W-:Y:S03]  /*27a0*/  FFMA.FTZ R246, R41, c[0x0][0x23c], -R7.reuse ;  /* 0x00008f0029f67a23 */ /* 0x100fe60000010807 */
[----:B------:R-:W4:Y:S01]  /*27b0*/  MUFU.EX2 R222, R222 ;  /* 0x000000de00de7308 */ /* 0x000f220000000800 */
[--C-:B------:R-:W-:Y:S01]  /*27c0*/  FFMA.FTZ R247, R44, c[0x0][0x23c], -R7.reuse ;  /* 0x00008f002cf77a23 */ /* 0x100fe20000010807 */
[C---:B------:R-:W-:Y:S04]  /*27d0*/  HMMA.16816.F32.BF16 R56, R100.reuse, R104, R56 ;  /* 0x000000686438723c */ /* 0x040fe80000041838 */
[----:B------:R-:W-:Y:S02]  /*27e0*/  FFMA.FTZ R250, R45, c[0x0][0x23c], -R7 ;  /* 0x00008f002dfa7a23 */ /* 0x000fe40000010807 */
[--C-:B-1----:R-:W-:Y:S02]  /*27f0*/  FFMA.FTZ R223, R20, c[0x0][0x23c], -R120.reuse ;  /* 0x00008f0014df7a23 */ /* 0x102fe40000010878 */
[----:B------:R-:W1:Y:S01]  /*2800*/  MUFU.EX2 R211, R211 ;  /* 0x000000d300d37308 */ /* 0x000e620000000800 */
[-C--:B------:R-:W-:Y:S03]  /*2810*/  HMMA.16816.F32.BF16 R60, R100, R106.reuse, R60 ;  /* 0x0000006a643c723c */ /* 0x080fe6000004183c */
[--C-:B------:R-:W-:Y:S02]  /*2820*/  FFMA.FTZ R224, R21, c[0x0][0x23c], -R120.reuse ;  /* 0x00008f0015e07a23 */ /* 0x100fe40000010878 */
[----:B------:R-:W-:Y:S03]  /*2830*/  FFMA.FTZ R226, R23, c[0x0][0x23c], -R5 ;  /* 0x00008f0017e27a23 */ /* 0x000fe60000010805 */
[----:B------:R-:W-:Y:S01]  /*2840*/  HMMA.16816.F32.BF16 R64, R124, R106, R64 ;  /* 0x0000006a7c40723c */ /* 0x000fe20000041840 */
[----:B------:R-:W1:Y:S03]  /*2850*/  MUFU.EX2 R217, R217 ;  /* 0x000000d900d97308 */ /* 0x000e660000000800 */
[--C-:B------:R-:W-:Y:S02]  /*2860*/  FFMA.FTZ R9, R52, c[0x0][0x23c], -R120.reuse ;  /* 0x00008f0034097a23 */ /* 0x100fe40000010878 */
[--C-:B------:R-:W-:Y:S02]  /*2870*/  FFMA.FTZ R235, R32, c[0x0][0x23c], -R120.reuse ;  /* 0x00008f0020eb7a23 */ /* 0x100fe40000010878 */
[--C-:B------:R-:W-:Y:S03]  /*2880*/  FFMA.FTZ R13, R56, c[0x0][0x23c], -R7.reuse ;  /* 0x00008f00380d7a23 */ /* 0x100fe60000010807 */
[----:B------:R1:W-:Y:S01]  /*2890*/  MUFU.EX2 R178, R9 ;  /* 0x0000000900b27308 */ /* 0x0003e20000000800 */
[--C-:B------:R-:W-:Y:S02]  /*28a0*/  FFMA.FTZ R57, R57, c[0x0][0x23c], -R7.reuse ;  /* 0x00008f0039397a23 */ /* 0x100fe40000010807 */
[----:B------:R-:W-:Y:S02]  /*28b0*/  FFMA.FTZ R236, R33, c[0x0][0x23c], -R120 ;  /* 0x00008f0021ec7a23 */ /* 0x000fe40000010878 */
[--C-:B------:R-:W-:Y:S01]  /*28c0*/  FFMA.FTZ R125, R60, c[0x0][0x23c], -R7.reuse ;  /* 0x00008f003c7d7a23 */ /* 0x100fe20000010807 */
[----:B------:R-:W-:Y:S01]  /*28d0*/  F2FP.BF16.PACK_AB R60, R220, R219 ;  /* 0x000000dbdc3c723e */ /* 0x000fe200000010ff */
[----:B------:R-:W-:Y:S01]  /*28e0*/  FFMA.FTZ R7, R61, c[0x0][0x23c], -R7 ;  /* 0x00008f003d077a23 */ /* 0x000fe20000010807 */
[----:B------:R-:W-:Y:S01]  /*28f0*/  F2FP.BF16.PACK_AB R61, R208, R201 ;  /* 0x000000c9d03d723e */ /* 0x000fe200000010ff */
[----:B------:R-:W-:Y:S01]  /*2900*/  FFMA.FTZ R10, R62, c[0x0][0x23c], -R6 ;  /* 0x00008f003e0a7a23 */ /* 0x000fe20000010806 */
[----:B------:R-:W-:Y:S01]  /*2910*/  MUFU.EX2 R223, R223 ;  /* 0x000000df00df7308 */ /* 0x000fe20000000800 */
[----:B------:R-:W-:Y:S01]  /*2920*/  F2FP.BF16.PACK_AB R62, R210, R209 ;  /* 0x000000d1d23e723e */ /* 0x000fe200000010ff */
[--C-:B------:R-:W-:Y:S01]  /*2930*/  FFMA.FTZ R237, R34, c[0x0][0x23c], -R5.reuse ;  /* 0x00008f0022ed7a23 */ /* 0x100fe20000010805 */
[----:B------:R4:W-:Y:S01]  /*2940*/  STS [R182+0x10000], R61 ;  /* 0x0100003db6007388 */ /* 0x0009e20000000800 */
[--C-:B------:R-:W-:Y:S02]  /*2950*/  FFMA.FTZ R66, R66, c[0x0][0x23c], -R5.reuse ;  /* 0x00008f0042427a23 */ /* 0x100fe40000010805 */
[--C-:B------:R-:W-:Y:S01]  /*2960*/  FFMA.FTZ R238, R35, c[0x0][0x23c], -R5.reuse ;  /* 0x00008f0023ee7a23 */ /* 0x100fe20000010805 */
[----:B------:R-:W-:Y:S01]  /*2970*/  STS [R182+0x10400], R62 ;  /* 0x0104003eb6007388 */ /* 0x000fe20000000800 */
[--C-:B------:R-:W-:Y:S02]  /*2980*/  FFMA.FTZ R239, R36, c[0x0][0x23c], -R120.reuse ;  /* 0x00008f0024ef7a23 */ /* 0x100fe40000010878 */
[----:B------:R-:W4:Y:S01]  /*2990*/  MUFU.EX2 R224, R224 ;  /* 0x000000e000e07308 */ /* 0x000f220000000800 */
[----:B------:R4:W-:Y:S01]  /*29a0*/  STS [R185+0x10000], R60 ;  /* 0x0100003cb9007388 */ /* 0x0009e20000000800 */
[--C-:B------:R-:W-:Y:S02]  /*29b0*/  FFMA.FTZ R240, R37, c[0x0][0x23c], -R120.reuse ;  /* 0x00008f0025f07a23 */ /* 0x100fe40000010878 */
[--C-:B-1----:R-:W-:Y:S01]  /*29c0*/  FFMA.FTZ R9, R64, c[0x0][0x23c], -R120.reuse ;  /* 0x00008f0040097a23 */ /* 0x102fe20000010878 */
[----:B----4-:R-:W-:Y:S01]  /*29d0*/  F2FP.BF16.PACK_AB R64, R222, R221 ;  /* 0x000000ddde40723e */ /* 0x010fe200000010ff */
[--C-:B------:R-:W-:Y:S02]  /*29e0*/  FFMA.FTZ R122, R48, c[0x0][0x23c], -R120.reuse ;  /* 0x00008f00307a7a23 */ /* 0x100fe40000010878 */
[--C-:B------:R-:W-:Y:S02]  /*29f0*/  FFMA.FTZ R49, R49, c[0x0][0x23c], -R120.reuse ;  /* 0x00008f0031317a23 */ /* 0x100fe40000010878 */
[----:B------:R-:W-:Y:S01]  /*2a00*/  MUFU.EX2 R225, R225 ;  /* 0x000000e100e17308 */ /* 0x000fe20000000800 */
[----:B------:R1:W-:Y:S01]  /*2a10*/  STS [R185+0x10400], R64 ;  /* 0x01040040b9007388 */ /* 0x0003e20000000800 */
[--C-:B------:R-:W-:Y:S02]  /*2a20*/  FFMA.FTZ R53, R53, c[0x0][0x23c], -R120.reuse ;  /* 0x00008f0035357a23 */ /* 0x100fe40000010878 */
[----:B------:R-:W-:Y:S01]  /*2a30*/  FFMA.FTZ R120, R65, c[0x0][0x23c], -R120 ;  /* 0x00008f0041787a23 */ /* 0x000fe20000010878 */
[----:B------:R-:W-:Y:S01]  /*2a40*/  F2FP.BF16.PACK_AB R65, R212, R211 ;  /* 0x000000d3d441723e */ /* 0x000fe200000010ff */
[--C-:B------:R-:W-:Y:S01]  /*2a50*/  FFMA.FTZ R229, R26, c[0x0][0x23c], -R6.reuse ;  /* 0x00008f001ae57a23 */ /* 0x100fe20000010806 */
[----:B------:R-:W-:Y:S01]  /*2a60*/  F2FP.BF16.PACK_AB R61, R218, R217 ;  /* 0x000000d9da3d723e */ /* 0x000fe200000010ff */
[--C-:B------:R-:W-:Y:S02]  /*2a70*/  FFMA.FTZ R230, R27, c[0x0][0x23c], -R6.reuse ;  /* 0x00008f001be67a23 */ /* 0x100fe40000010806 */
[----:B------:R-:W1:Y:S01]  /*2a80*/  MUFU.EX2 R226, R226 ;  /* 0x000000e200e27308 */ /* 0x000e620000000800 */
[----:B------:R4:W-:Y:S01]  /*2a90*/  STS [R182+0x12000], R65 ;  /* 0x01200041b6007388 */ /* 0x0009e20000000800 */
[--C-:B------:R-:W-:Y:S02]  /*2aa0*/  FFMA.FTZ R233, R30, c[0x0][0x23c], -R6.reuse ;  /* 0x00008f001ee97a23 */ /* 0x100fe40000010806 */
[--C-:B------:R-:W-:Y:S01]  /*2ab0*/  FFMA.FTZ R234, R31, c[0x0][0x23c], -R6.reuse ;  /* 0x00008f001fea7a23 */ /* 0x100fe20000010806 */
[----:B------:R-:W-:Y:S01]  /*2ac0*/  F2FP.BF16.PACK_AB R60, R224, R223 ;  /* 0x000000dfe03c723e */ /* 0x000fe200000010ff */
[--C-:B------:R-:W-:Y:S02]  /*2ad0*/  FFMA.FTZ R241, R38, c[0x0][0x23c], -R5.reuse ;  /* 0x00008f0026f17a23 */ /* 0x100fe40000010805 */
[--C-:B------:R-:W-:Y:S02]  /*2ae0*/  FFMA.FTZ R242, R39, c[0x0][0x23c], -R5.reuse ;  /* 0x00008f0027f27a23 */ /* 0x100fe40000010805 */
[----:B------:R-:W-:Y:S01]  /*2af0*/  MUFU.EX2 R235, R235 ;  /* 0x000000eb00eb7308 */ /* 0x000fe20000000800 */
[--C-:B------:R-:W-:Y:S02]  /*2b00*/  FFMA.FTZ R50, R50, c[0x0][0x23c], -R5.reuse ;  /* 0x00008f0032327a23 */ /* 0x100fe40000010805 */
[--C-:B------:R-:W-:Y:S02]  /*2b10*/  FFMA.FTZ R51, R51, c[0x0][0x23c], -R5.reuse ;  /* 0x00008f0033337a23 */ /* 0x100fe40000010805 */
[--C-:B------:R-:W-:Y:S02]  /*2b20*/  FFMA.FTZ R54, R54, c[0x0][0x23c], -R5.reuse ;  /* 0x00008f0036367a23 */ /* 0x100fe40000010805 */
[--C-:B------:R-:W-:Y:S02]  /*2b30*/  FFMA.FTZ R55, R55, c[0x0][0x23c], -R5.reuse ;  /* 0x00008f0037377a23 */ /* 0x100fe40000010805 */
[----:B------:R-:W-:Y:S01]  /*2b40*/  FFMA.FTZ R5, R67, c[0x0][0x23c], -R5 ;  /* 0x00008f0043057a23 */ /* 0x000fe20000010805 */
[----:B------:R-:W4:Y:S01]  /*2b50*/  MUFU.EX2 R236, R236 ;  /* 0x000000ec00ec7308 */ /* 0x000f220000000800 */
[--C-:B------:R-:W-:Y:S02]  /*2b60*/  FFMA.FTZ R245, R42, c[0x0][0x23c], -R6.reuse ;  /* 0x00008f002af57a23 */ /* 0x100fe40000010806 */
[--C-:B------:R-:W-:Y:S01]  /*2b70*/  FFMA.FTZ R248, R43, c[0x0][0x23c], -R6.reuse ;  /* 0x00008f002bf87a23 */ /* 0x100fe20000010806 */
[----:B-1----:R-:W-:Y:S01]  /*2b80*/  F2FP.BF16.PACK_AB R64, R226, R225 ;  /* 0x000000e1e240723e */ /* 0x002fe200000010ff */
[--C-:B------:R-:W-:Y:S02]  /*2b90*/  FFMA.FTZ R249, R46, c[0x0][0x23c], -R6.reuse ;  /* 0x00008f002ef97a23 */ /* 0x100fe40000010806 */
[--C-:B------:R-:W-:Y:S02]  /*2ba0*/  FFMA.FTZ R252, R47, c[0x0][0x23c], -R6.reuse ;  /* 0x00008f002ffc7a23 */ /* 0x100fe40000010806 */
[--C-:B------:R-:W-:Y:S01]  /*2bb0*/  FFMA.FTZ R58, R58, c[0x0][0x23c], -R6.reuse ;  /* 0x00008f003a3a7a23 */ /* 0x100fe20000010806 */
[----:B------:R-:W-:Y:S01]  /*2bc0*/  MUFU.EX2 R237, R237 ;  /* 0x000000ed00ed7308 */ /* 0x000fe20000000800 */
[--C-:B------:R-:W-:Y:S02]  /*2bd0*/  FFMA.FTZ R59, R59, c[0x0][0x23c], -R6.reuse ;  /* 0x00008f003b3b7a23 */ /* 0x100fe40000010806 */
[----:B------:R-:W-:Y:S07]  /*2be0*/  FFMA.FTZ R6, R63, c[0x0][0x23c], -R6 ;  /* 0x00008f003f067a23 */ /* 0x000fee0000010806 */
[----:B------:R-:W1:Y:S01]  /*2bf0*/  MUFU.EX2 R238, R238 ;  /* 0x000000ee00ee7308 */ /* 0x000e620000000800 */
[----:B----4-:R-:W-:Y:S09]  /*2c00*/  F2FP.BF16.PACK_AB R62, R236, R235 ;  /* 0x000000ebec3e723e */ /* 0x010ff200000010ff */
[----:B------:R-:W-:Y:S10]  /*2c10*/  MUFU.EX2 R227, R227 ;  /* 0x000000e300e37308 */ /* 0x000ff40000000800 */
[----:B------:R-:W4:Y:S01]  /*2c20*/  MUFU.EX2 R228, R228 ;  /* 0x000000e400e47308 */ /* 0x000f220000000800 */
[----:B-1----:R-:W-:Y:S09]  /*2c30*/  F2FP.BF16.PACK_AB R65, R238, R237 ;  /* 0x000000edee41723e */ /* 0x002ff200000010ff */
[----:B------:R-:W-:Y:S10]  /*2c40*/  MUFU.EX2 R233, R233 ;  /* 0x000000e900e97308 */ /* 0x000ff40000000800 */
[----:B------:R-:W-:Y:S01]  /*2c50*/  MUFU.EX2 R234, R234 ;  /* 0x000000ea00ea7308 */ /* 0x000fe20000000800 */
[----:B----4-:R-:W-:Y:S09]  /*2c60*/  F2FP.BF16.PACK_AB R67, R228, R227 ;  /* 0x000000e3e443723e */ /* 0x010ff200000010ff */
        /* <DEDUP_REMOVED lines=10> */
[----:B------:R-:W-:Y:S01]  /*2d10*/  MUFU.EX2 R250, R250 ;  /* 0x000000fa00fa7308 */ /* 0x000fe20000000800 */
[----:B-1----:R-:W-:Y:S09]  /*2d20*/  F2FP.BF16.PACK_AB R66, R248, R245 ;  /* 0x000000f5f842723e */ /* 0x002ff200000010ff */
[----:B------:R-:W-:Y:S10]  /*2d30*/  MUFU.EX2 R249, R249 ;  /* 0x000000f900f97308 */ /* 0x000ff40000000800 */
[----:B------:R-:W1:Y:S10]  /*2d40*/  MUFU.EX2 R252, R252 ;  /* 0x000000fc00fc7308 */ /* 0x000e740000000800 */
[----:B------:R-:W4:Y:S10]  /*2d50*/  MUFU.EX2 R214, R214 ;  /* 0x000000d600d67308 */ /* 0x000f340000000800 */
[----:B------:R4:W-:Y:S01]  /*2d60*/  MUFU.EX2 R127, R7 ;  /* 0x00000007007f7308 */ /* 0x0009e20000000800 */
[----:B-1----:R-:W-:Y:S09]  /*2d70*/  F2FP.BF16.PACK_AB R63, R252, R249 ;  /* 0x000000f9fc3f723e */ /* 0x002ff200000010ff */
[----:B------:R-:W-:Y:S10]  /*2d80*/  MUFU.EX2 R215, R215 ;  /* 0x000000d700d77308 */ /* 0x000ff40000000800 */
[----:B------:R-:W1:Y:S01]  /*2d90*/  MUFU.EX2 R216, R216 ;  /* 0x000000d800d87308 */ /* 0x000e620000000800 */
[----:B----4-:R-:W-:Y:S05]  /*2da0*/  F2FP.BF16.PACK_AB R7, R214, R213 ;  /* 0x000000d5d607723e */ /* 0x010fea00000010ff */
[----:B------:R-:W-:Y:S04]  /*2db0*/  STS [R182+0x12400], R7 ;  /* 0x01240007b6007388 */ /* 0x000fe80000000800 */
[----:B------:R1:W-:Y:S01]  /*2dc0*/  MUFU.EX2 R124, R10 ;  /* 0x0000000a007c7308 */ /* 0x0003e20000000800 */
[----:B------:R4:W-:Y:S09]  /*2dd0*/  STS [R185+0x12400], R61 ;  /* 0x0124003db9007388 */ /* 0x0009f20000000800 */
[----:B------:R-:W-:Y:S10]  /*2de0*/  MUFU.EX2 R229, R229 ;  /* 0x000000e500e57308 */ /* 0x000ff40000000800 */
[----:B------:R-:W2:Y:S01]  /*2df0*/  MUFU.EX2 R230, R230 ;  /* 0x000000e600e67308 */ /* 0x000ea20000000800 */
[----:B-1----:R-:W-:Y:S02]  /*2e00*/  F2FP.BF16.PACK_AB R10, R216, R215 ;  /* 0x000000d7d80a723e */ /* 0x002fe400000010ff */
[----:B----4-:R-:W-:Y:S03]  /*2e10*/  F2FP.BF16.PACK_AB R61, R234, R233 ;  /* 0x000000e9ea3d723e */ /* 0x010fe600000010ff */
[----:B------:R-:W-:Y:S04]  /*2e20*/  STS [R185+0x12000], R10 ;  /* 0x0120000ab9007388 */ /* 0x000fe80000000800 */
[----:B------:R-:W-:Y:S01]  /*2e30*/  MUFU.EX2 R231, R231 ;  /* 0x000000e700e77308 */ /* 0x000fe20000000800 */
[----:B------:R1:W-:Y:S04]  /*2e40*/  STS [R184+0x10000], R60 ;  /* 0x0100003cb8007388 */ /* 0x0003e80000000800 */
[----:B------:R4:W-:Y:S05]  /*2e50*/  STS [R184+0x10400], R64 ;  /* 0x01040040b8007388 */ /* 0x0009ea0000000800 */
[----:B------:R-:W3:Y:S01]  /*2e60*/  MUFU.EX2 R232, R232 ;  /* 0x000000e800e87308 */ /* 0x000ee20000000800 */
[----:B------:R-:W-:Y:S01]  /*2e70*/  STS [R191+0x10000], R62 ;  /* 0x0100003ebf007388 */ /* 0x000fe20000000800 */
[----:B--2---:R-:W-:Y:S03]  /*2e80*/  F2FP.BF16.PACK_AB R7, R230, R229 ;  /* 0x000000e5e607723e */ /* 0x004fe600000010ff */
[----:B------:R2:W-:Y:S04]  /*2e90*/  STS [R191+0x10400], R65 ;  /* 0x01040041bf007388 */ /* 0x0005e80000000800 */
[----:B------:R2:W-:Y:S01]  /*2ea0*/  STS [R184+0x12000], R67 ;  /* 0x01200043b8007388 */ /* 0x0005e20000000800 */
[----:B------:R-:W-:Y:S03]  /*2eb0*/  MUFU.EX2 R241, R241 ;  /* 0x000000f100f17308 */ /* 0x000fe60000000800 */
[----:B------:R-:W-:Y:S04]  /*2ec0*/  STS [R184+0x12400], R7 ;  /* 0x01240007b8007388 */ /* 0x000fe80000000800 */
[----:B------:R-:W-:Y:S01]  /*2ed0*/  STS [R191+0x12400], R61 ;  /* 0x0124003dbf007388 */ /* 0x000fe20000000800 */
[----:B-1----:R-:W-:Y:S02]  /*2ee0*/  F2FP.BF16.PACK_AB R60, R240, R239 ;  /* 0x000000eff03c723e */ /* 0x002fe400000010ff */
[----:B------:R-:W1:Y:S01]  /*2ef0*/  MUFU.EX2 R242, R242 ;  /* 0x000000f200f27308 */ /* 0x000e620000000800 */
[----:B----4-:R-:W-:Y:S02]  /*2f00*/  F2FP.BF16.PACK_AB R64, R123, R122 ;  /* 0x0000007a7b40723e */ /* 0x010fe400000010ff */
[----:B---3--:R-:W-:Y:S05]  /*2f10*/  F2FP.BF16.PACK_AB R18, R232, R231 ;  /* 0x000000e7e812723e */ /* 0x008fea00000010ff */
[----:B------:R-:W-:Y:S02]  /*2f20*/  STS [R191+0x12000], R18 ;  /* 0x01200012bf007388 */ /* 0x000fe40000000800 */
[----:B------:R-:W-:Y:S01]  /*2f30*/  MUFU.EX2 R243, R243 ;  /* 0x000000f300f37308 */ /* 0x000fe20000000800 */
[----:B--2---:R-:W-:Y:S01]  /*2f40*/  F2FP.BF16.PACK_AB R65, R250, R247 ;  /* 0x000000f7fa41723e */ /* 0x004fe200000010ff */
[----:B------:R2:W-:Y:S01]  /*2f50*/  STS [R183+0x10000], R60 ;  /* 0x0100003cb7007388 */ /* 0x0005e20000000800 */
[----:B------:R-:W-:Y:S07]  /*2f60*/  F2FP.BF16.PACK_AB R67, R130, R129 ;  /* 0x000000818243723e */ /* 0x000fee00000010ff */
[----:B------:R-:W3:Y:S01]  /*2f70*/  MUFU.EX2 R246, R246 ;  /* 0x000000f600f67308 */ /* 0x000ee20000000800 */
[----:B-1----:R-:W-:Y:S05]  /*2f80*/  F2FP.BF16.PACK_AB R14, R242, R241 ;  /* 0x000000f1f20e723e */ /* 0x002fea00000010ff */
[----:B------:R-:W-:Y:S04]  /*2f90*/  STS [R183+0x10400], R14 ;  /* 0x0104000eb7007388 */ /* 0x000fe80000000800 */
[----:B------:R-:W1:Y:S01]  /*2fa0*/  MUFU.EX2 R113, R53 ;  /* 0x0000003500717308 */ /* 0x000e620000000800 */
[----:B------:R-:W-:Y:S04]  /*2fb0*/  STS [R188+0x10000], R64 ;  /* 0x01000040bc007388 */ /* 0x000fe80000000800 */
[----:B------:R-:W-:Y:S05]  /*2fc0*/  STS [R188+0x10400], R67 ;  /* 0x01040043bc007388 */ /* 0x000fea0000000800 */
[----:B------:R-:W-:Y:S01]  /*2fd0*/  MUFU.EX2 R114, R54 ;  /* 0x0000003600727308 */ /* 0x000fe20000000800 */
[----:B------:R-:W-:Y:S01]  /*2fe0*/  STS [R183+0x12400], R66 ;  /* 0x01240042b7007388 */ /* 0x000fe20000000800 */
[----:B---3--:R-:W-:Y:S05]  /*2ff0*/  F2FP.BF16.PACK_AB R10, R246, R243 ;  /* 0x000000f3f60a723e */ /* 0x008fea00000010ff */
[----:B------:R-:W-:Y:S03]  /*3000*/  STS [R183+0x12000], R10 ;  /* 0x0120000ab7007388 */ /* 0x000fe60000000800 */
[----:B------:R-:W2:Y:S01]  /*3010*/  MUFU.EX2 R115, R55 ;  /* 0x0000003700737308 */ /* 0x000ea20000000800 */
[----:B------:R-:W-:Y:S01]  /*3020*/  STS [R188+0x12000], R65 ;  /* 0x01200041bc007388 */ /* 0x000fe20000000800 */
[----:B-1----:R-:W-:Y:S03]  /*3030*/  F2FP.BF16.PACK_AB R62, R113, R178 ;  /* 0x000000b2713e723e */ /* 0x002fe600000010ff */
[----:B------:R-:W-:Y:S05]  /*3040*/  STS [R188+0x12400], R63 ;  /* 0x0124003fbc007388 */ /* 0x000fea0000000800 */
[----:B------:R-:W-:Y:S01]  /*3050*/  MUFU.EX2 R128, R9 ;  /* 0x0000000900807308 */ /* 0x000fe20000000800 */
[----:B------:R-:W-:Y:S09]  /*3060*/  STS [R187+0x10000], R62 ;  /* 0x0100003ebb007388 */ /* 0x000ff20000000800 */
[----:B------:R-:W1:Y:S01]  /*3070*/  MUFU.EX2 R109, R120 ;  /* 0x00000078006d7308 */ /* 0x000e620000000800 */
[----:B--2---:R-:W-:Y:S05]  /*3080*/  F2FP.BF16.PACK_AB R60, R115, R114 ;  /* 0x00000072733c723e */ /* 0x004fea00000010ff */
[----:B------:R-:W-:Y:S04]  /*3090*/  STS [R187+0x10400], R60 ;  /* 0x0104003cbb007388 */ /* 0x000fe80000000800 */
[----:B------:R-:W-:Y:S10]  /*30a0*/  MUFU.EX2 R118, R13 ;  /* 0x0000000d00767308 */ /* 0x000ff40000000800 */
[----:B------:R-:W2:Y:S01]  /*30b0*/  MUFU.EX2 R111, R5 ;  /* 0x00000005006f7308 */ /* 0x000ea20000000800 */
[----:B-1----:R-:W-:Y:S05]  /*30c0*/  F2FP.BF16.PACK_AB R61, R109, R128 ;  /* 0x000000806d3d723e */ /* 0x002fea00000010ff */
[----:B------:R-:W-:Y:S04]  /*30d0*/  STS [R186+0x10000], R61 ;  /* 0x0100003dba007388 */ /* 0x000fe80000000800 */
[----:B------:R-:W1:Y:S10]  /*30e0*/  MUFU.EX2 R119, R57 ;  /* 0x0000003900777308 */ /* 0x000e740000000800 */
[----:B------:R-:W-:Y:S01]  /*30f0*/  MUFU.EX2 R121, R58 ;  /* 0x0000003a00797308 */ /* 0x000fe20000000800 */
[----:B--2---:R-:W-:Y:S05]  /*3100*/  F2FP.BF16.PACK_AB R13, R111, R110 ;  /* 0x0000006e6f0d723e */ /* 0x004fea00000010ff */
[----:B------:R-:W-:Y:S04]  /*3110*/  STS [R186+0x10400], R13 ;  /* 0x0104000dba007388 */ /* 0x000fe80000000800 */
[----:B------:R-:W2:Y:S01]  /*3120*/  MUFU.EX2 R126, R59 ;  /* 0x0000003b007e7308 */ /* 0x000ea20000000800 */
[----:B-1----:R-:W-:Y:S05]  /*3130*/  F2FP.BF16.PACK_AB R18, R119, R118 ;  /* 0x000000767712723e */ /* 0x002fea00000010ff */
[----:B------:R-:W-:Y:S04]  /*3140*/  STS [R187+0x12000], R18 ;  /* 0x01200012bb007388 */ /* 0x000fe80000000800 */
[----:B------:R-:W1:Y:S10]  /*3150*/  MUFU.EX2 R125, R125 ;  /* 0x0000007d007d7308 */ /* 0x000e740000000800 */
[----:B------:R-:W3:Y:S01]  /*3160*/  MUFU.EX2 R120, R6 ;  /* 0x0000000600787308 */ /* 0x000ee20000000800 */
[----:B--2---:R-:W-:Y:S05]  /*3170*/  F2FP.BF16.PACK_AB R22, R126, R121 ;  /* 0x000000797e16723e */ /* 0x004fea00000010ff */
[----:B------:R-:W-:Y:S01]  /*3180*/  STS [R187+0x12400], R22 ;  /* 0x01240016bb007388 */ /* 0x000fe20000000800 */
[----:B-1----:R-:W-:Y:S05]  /*3190*/  F2FP.BF16.PACK_AB R25, R127, R125 ;  /* 0x0000007d7f19723e */ /* 0x002fea00000010ff */
[----:B------:R-:W-:Y:S01]  /*31a0*/  STS [R186+0x12000], R25 ;  /* 0x01200019ba007388 */ /* 0x000fe20000000800 */
[----:B---3--:R-:W-:Y:S05]  /*31b0*/  F2FP.BF16.PACK_AB R29, R120, R124 ;  /* 0x0000007c781d723e */ /* 0x008fea00000010ff */
        /* <DEDUP_REMOVED lines=24> */
[----:B------:R-:W-:Y:S01]  /*3340*/  FADD.FTZ R5, -R244, R5 ;  /* 0x00000005f4057221 */ /* 0x000fe20000010100 */
[C---:B------:R-:W-:Y:S04]  /*3350*/  HMMA.16816.F32.BF16 R16, R100.reuse, R150, R16 ;  /* 0x000000966410723c */ /* 0x040fe80000041810 */
[----:B------:R-:W-:Y:S02]  /*3360*/  FMUL.FTZ R208, R208, R5 ;  /* 0x00000005d0d07220 */ /* 0x000fe40000410000 */
[C---:B------:R-:W-:Y:S02]  /*3370*/  FADD.FTZ R6, -R251.reuse, R6 ;  /* 0x00000006fb067221 */ /* 0x040fe40000010100 */
[----:B------:R-:W-:Y:S01]  /*3380*/  FADD.FTZ R7, -R251, R7 ;  /* 0x00000007fb077221 */ /* 0x000fe20000010100 */
[-C--:B------:R-:W-:Y:S03]  /*3390*/  HMMA.16816.F32.BF16 R20, R100, R152.reuse, R20 ;  /* 0x000000986414723c */ /* 0x080fe60000041814 */
[----:B------:R-:W-:Y:S02]  /*33a0*/  FMUL.FTZ R209, R209, R6 ;  /* 0x00000006d1d17220 */ /* 0x000fe40000410000 */
[C---:B------:R-:W-:Y:S02]  /*33b0*/  FADD.FTZ R9, -R131.reuse, R9 ;  /* 0x0000000983097221 */ /* 0x040fe40000010100 */
[----:B------:R-:W-:Y:S01]  /*33c0*/  FADD.FTZ R13, -R131, R13 ;  /* 0x0000000d830d7221 */ /* 0x000fe20000010100 */
[C---:B------:R-:W-:Y:S04]  /*33d0*/  HMMA.16816.F32.BF16 R24, R104.reuse, R152, R24 ;  /* 0x000000986818723c */ /* 0x040fe80000041818 */
[C---:B------:R-:W-:Y:S02]  /*33e0*/  FADD.FTZ R10, -R117.reuse, R10 ;  /* 0x0000000a750a7221 */ /* 0x040fe40000010100 */
[----:B------:R-:W-:Y:S02]  /*33f0*/  FADD.FTZ R11, -R117, R11 ;  /* 0x0000000b750b7221 */ /* 0x000fe40000010100 */
[----:B------:R-:W-:Y:S01]  /*3400*/  FADD.FTZ R17, -R244, R17 ;  /* 0x00000011f4117221 */ /* 0x000fe20000010100 */
[-C--:B------:R-:W-:Y:S03]  /*3410*/  HMMA.16816.F32.BF16 R28, R104, R154.reuse, R28 ;  /* 0x0000009a681c723c */ /* 0x080fe6000004181c */
[----:B------:R-:W-:Y:S02]  /*3420*/  FADD.FTZ R18, -R251, R18 ;  /* 0x00000012fb127221 */ /* 0x000fe40000010100 */
[----:B------:R-:W-:Y:S02]  /*3430*/  FMUL.FTZ R220, R220, R17 ;  /* 0x00000011dcdc7220 */ /* 0x000fe40000410000 */
[C---:B------:R-:W-:Y:S01]  /*3440*/  FADD.FTZ R5, -R244.reuse, R20 ;  /* 0x00000014f4057221 */ /* 0x040fe20000010100 */
[C---:B------:R-:W-:Y:S04]  /*3450*/  HMMA.16816.F32.BF16 R32, R100.reuse, R154, R32 ;  /* 0x0000009a6420723c */ /* 0x040fe80000041820 */
[----:B------:R-:W-:Y:S02]  /*3460*/  FMUL.FTZ R223, R223, R5 ;  /* 0x00000005dfdf7220 */ /* 0x000fe40000410000 */
[----:B------:R-:W-:Y:S02]  /*3470*/  FADD.FTZ R22, -R251, R22 ;  /* 0x00000016fb167221 */ /* 0x000fe40000010100 */
[----:B------:R-:W-:Y:S01]  /*3480*/  FMUL.FTZ R221, R221, R18 ;  /* 0x00000012dddd7220 */ /* 0x000fe20000410000 */
[-C--:B------:R-:W-:Y:S03]  /*3490*/  HMMA.16816.F32.BF16 R36, R100, R156.reuse, R36 ;  /* 0x0000009c6424723c */ /* 0x080fe60000041824 */
[----:B------:R-:W-:Y:S02]  /*34a0*/  FMUL.FTZ R225, R225, R22 ;  /* 0x00000016e1e17220 */ /* 0x000fe40000410000 */
[C---:B------:R-:W-:Y:S02]  /*34b0*/  FADD.FTZ R18, -R131.reuse, R8 ;  /* 0x0000000883127221 */ /* 0x040fe40000010100 */
[----:B------:R-:W-:Y:S01]  /*34c0*/  FADD.FTZ R22, -R131, R12 ;  /* 0x0000000c83167221 */ /* 0x000fe20000010100 */
[C---:B------:R-:W-:Y:S04]  /*34d0*/  HMMA.16816.F32.BF16 R40, R104.reuse, R156, R40 ;  /* 0x0000009c6828723c */ /* 0x040fe80000041828 */
[C---:B------:R-:W-:Y:S02]  /*34e0*/  FADD.FTZ R21, -R244.reuse, R21 ;  /* 0x00000015f4157221 */ /* 0x040fe40000010100 */
[----:B------:R-:W-:Y:S02]  /*34f0*/  FMUL.FTZ R211, R211, R18 ;  /* 0x00000012d3d37220 */ /* 0x000fe40000410000 */
[C---:B------:R-:W-:Y:S01]  /*3500*/  FADD.FTZ R17, -R244.reuse, R32 ;  /* 0x00000020f4117221 */ /* 0x040fe20000010100 */
[-C--:B------:R-:W-:Y:S03]  /*3510*/  HMMA.16816.F32.BF16 R44, R104, R158.reuse, R44 ;  /* 0x0000009e682c723c */ /* 0x080fe6000004182c */
[C---:B------:R-:W-:Y:S02]  /*3520*/  FADD.FTZ R33, -R244.reuse, R33 ;  /* 0x00000021f4217221 */ /* 0x040fe40000010100 */
[----:B------:R-:W-:Y:S02]  /*3530*/  FMUL.FTZ R235, R235, R17 ;  /* 0x00000011ebeb7220 */ /* 0x000fe40000410000 */
[C---:B------:R-:W-:Y:S01]  /*3540*/  FADD.FTZ R5, -R244.reuse, R36 ;  /* 0x00000024f4057221 */ /* 0x040fe20000010100 */
[C---:B------:R-:W-:Y:S04]  /*3550*/  HMMA.16816.F32.BF16 R48, R100.reuse, R158, R48 ;  /* 0x0000009e6430723c */ /* 0x040fe80000041830 */
[----:B------:R-:W-:Y:S02]  /*3560*/  FMUL.FTZ R239, R239, R5 ;  /* 0x00000005efef7220 */ /* 0x000fe40000410000 */
[C---:B------:R-:W-:Y:S02]  /*3570*/  FADD.FTZ R37, -R244.reuse, R37 ;  /* 0x00000025f4257221 */ /* 0x040fe40000010100 */
[----:B------:R-:W-:Y:S01]  /*3580*/  FMUL.FTZ R215, R215, R22 ;  /* 0x00000016d7d77220 */ /* 0x000fe20000410000 */
        /* <DEDUP_REMOVED lines=10> */
[C---:B------:R-:W-:Y:S02]  /*3630*/  FADD.FTZ R35, -R251.reuse, R35 ;  /* 0x00000023fb237221 */ /* 0x040fe40000010100 */
[C---:B------:R-:W-:Y:S01]  /*3640*/  FADD.FTZ R5, -R244.reuse, R52 ;  /* 0x00000034f4057221 */ /* 0x040fe20000010100 */
[----:B------:R-:W-:Y:S04]  /*3650*/  HMMA.16816.F32.BF16 R64, R100, R162, R64 ;  /* 0x000000a26440723c */ /* 0x000fe80000041840 */
[C---:B------:R-:W-:Y:S02]  /*3660*/  FADD.FTZ R106, -R244.reuse, R4 ;  /* 0x00000004f46a7221 */ /* 0x040fe40000010100 */
[C---:B------:R-:W-:Y:S02]  /*3670*/  FADD.FTZ R105, -R244.reuse, R16 ;  /* 0x00000010f4697221 */ /* 0x040fe40000010100 */
[C---:B------:R-:W-:Y:S04]  /*3680*/  FADD.FTZ R53, -R244.reuse, R53 ;  /* 0x00000035f4357221 */ /* 0x040fe80000010100 */
[C---:B------:R-:W-:Y:S02]  /*3690*/  FADD.FTZ R38, -R251.reuse, R38 ;  /* 0x00000026fb267221 */ /* 0x040fe40000010100 */
[C---:B------:R-:W-:Y:S02]  /*36a0*/  FADD.FTZ R39, -R251.reuse, R39 ;  /* 0x00000027fb277221 */ /* 0x040fe40000010100 */
[C---:B------:R-:W-:Y:S02]  /*36b0*/  FADD.FTZ R50, -R251.reuse, R50 ;  /* 0x00000032fb327221 */ /* 0x040fe40000010100 */
[C---:B------:R-:W-:Y:S02]  /*36c0*/  FADD.FTZ R51, -R251.reuse, R51 ;  /* 0x00000033fb337221 */ /* 0x040fe40000010100 */
[----:B------:R-:W-:Y:S02]  /*36d0*/  FADD.FTZ R6, -R251, R55 ;  /* 0x00000037fb067221 */ /* 0x000fe40000010100 */
[----:B------:R-:W-:Y:S02]  /*36e0*/  FMUL.FTZ R227, R227, R18 ;  /* 0x00000012e3e37220 */ /* 0x000fe40000410000 */
[C---:B------:R-:W-:Y:S02]  /*36f0*/  FADD.FTZ R64, -R244.reuse, R64 ;  /* 0x00000040f4407221 */ /* 0x040fe40000010100 */
[----:B------:R-:W-:Y:S02]  /*3700*/  FADD.FTZ R244, -R244, R65 ;  /* 0x00000041f4f47221 */ /* 0x000fe40000010100 */
[----:B------:R-:W-:Y:S02]  /*3710*/  FMUL.FTZ R65, R178, R5 ;  /* 0x00000005b2417220 */ /* 0x000fe40000410000 */
[C---:B------:R-:W-:Y:S02]  /*3720*/  FADD.FTZ R5, -R251.reuse, R54 ;  /* 0x00000036fb057221 */ /* 0x040fe40000010100 */
[C---:B------:R-:W-:Y:S02]  /*3730*/  FADD.FTZ R66, -R251.reuse, R66 ;  /* 0x00000042fb427221 */ /* 0x040fe40000010100 */
[----:B------:R-:W-:Y:S02]  /*3740*/  FADD.FTZ R251, -R251, R67 ;  /* 0x00000043fbfb7221 */ /* 0x000fe40000010100 */
        /* <DEDUP_REMOVED lines=78> */
[----:B------:R-:W-:Y:S03]  /*3c30*/  ULOP3.LUT UR11, UR6, 0x1, URZ, 0xc0, !UPT ;  /* 0x00000001060b7892 */ /* 0x000fe6000f8ec03f */
[----:B------:R-:W-:Y:S01]  /*3c40*/  IMAD.U32 R7, R9, -0x80, RZ ;  /* 0xffffff8009077824 */ /* 0x000fe200078e00ff */
[----:B------:R-:W-:Y:S04]  /*3c50*/  UISETP.NE.U32.AND UP0, UPT, UR11, 0x1, UPT ;  /* 0x000000010b00788c */ /* 0x000fe8000bf05070 */
[----:B------:R-:W-:Y:S01]  /*3c60*/  USEL UR11, UR50, 0x2000, !UP0 ;  /* 0x00002000320b7887 */ /* 0x000fe2000c000000 */
[C---:B------:R-:W-:Y:S04]  /*3c70*/  LEA R204, P0, R7.reuse, R204, 0x1 ;  /* 0x000000cc07cc7211 */ /* 0x040fe800078008ff */
[----:B------:R-:W-:Y:S01]  /*3c80*/  LEA.HI.X.SX32 R205, R7, R205, 0x1, P0 ;  /* 0x000000cd07cd7211 */ /* 0x000fe200000f0eff */
[----:B------:R-:W-:Y:S01]  /*3c90*/  IMAD.MOV.U32 R7, RZ, RZ, c[0x0][0x194] ;  /* 0x00006500ff077624 */ /* 0x000fe200078e00ff */
[C---:B------:R-:W-:Y:S02]  /*3ca0*/  LEA R8, P0, R9.reuse, R204, 0x7 ;  /* 0x000000cc09087211 */ /* 0x040fe400078038ff */
[----:B------:R-:W-:Y:S02]  /*3cb0*/  IADD3 R200, R200, UR11, RZ ;  /* 0x0000000bc8c87c10 */ /* 0x000fe4000fffe0ff */
[----:B------:R-:W-:Y:S02]  /*3cc0*/  LEA.HI.X R9, R9, R205, R7, 0x7, P0 ;  /* 0x000000cd09097211 */ /* 0x000fe400000f3c07 */
[----:B------:R-:W-:Y:S01]  /*3cd0*/  IADD3 R168, R168, UR11, RZ ;  /* 0x0000000ba8a87c10 */ /* 0x000fe2000fffe0ff */
[----:B------:R-:W-:Y:S01]  /*3ce0*/  @!PT LDS RZ, [RZ] ;  /* 0x00000000fffff984 */ /* 0x000fe20000000800 */
[----:B------:R-:W-:Y:S01]  /*3cf0*/  @!PT LDS RZ, [RZ] ;  /* 0x00000000fffff984 */ /* 0x000fe20000000800 */
[----:B------:R-:W-:Y:S01]  /*3d00*/  @!PT LDS RZ, [RZ] ;  /* 0x00000000fffff984 */ /* 0x000fe20000000800 */
[----:B------:R1:W-:Y:S04]  /*3d10*/  LDGSTS.E.BYPASS.LTC128B.128 [R200], [R204.64] ;  /* 0x00000000ccc87fae */ /* 0x0003e8000b901d44 */
[----:B------:R1:W-:Y:S04]  /*3d20*/  LDGSTS.E.BYPASS.LTC128B.128 [R200+0x1000], [R8.64] ;  /* 0x0100000008c87fae */ /* 0x0003e8000b901d44 */
[----:B------:R-:W0:Y:S02]  /*3d30*/  LDGDEPBAR ;  /* 0x00000000000079af */ /* 0x000e240000000000 */
.L_x_128:
        /* <DEDUP_REMOVED lines=65> */
[----:B------:R-:W-:Y:S06]  /*4150*/  BAR.SYNC.DEFER_BLOCKING 0x0 ;  /* 0x0000000000007b1d */ /* 0x000fec0000010000 */
        /* <DEDUP_REMOVED lines=58> */
[----:B------:R-:W-:Y:S02]  /*4500*/  IMAD.MOV.U32 R7, RZ, RZ, c[0x0][0x370] ;  /* 0x0000dc00ff077624 */ /* 0x000fe400078e00ff */
[----:B------:R-:W-:Y:S02]  /*4510*/  IMAD.SHL.U32 R9, R181, 0x2, RZ ;  /* 0x00000002b5097824 */ /* 0x000fe400078e00ff */
[----:B------:R-:W-:Y:S05]  /*4520*/  IMAD.U32 R5, R7, -0x80, RZ ;  /* 0xffffff8007057824 */ /* 0x000fea00078e00ff */
[C---:B------:R-:W-:Y:S04]  /*4530*/  LEA R202, P0, R5.reuse, R202, 0x1 ;  /* 0x000000ca05ca7211 */ /* 0x040fe800078008ff */
[----:B------:R-:W-:Y:S01]  /*4540*/  LEA.HI.X.SX32 R203, R5, R203, 0x1, P0 ;  /* 0x000000cb05cb7211 */ /* 0x000fe200000f0eff */
[----:B------:R-:W-:Y:S01]  /*4550*/  IMAD.MOV.U32 R5, RZ, RZ, c[0x0][0x374] ;  /* 0x0000dd00ff057624 */ /* 0x000fe200078e00ff */
        /* <DEDUP_REMOVED lines=8> */
.L_x_129:
[----:B------:R-:W-:Y:S01]  /*45e0*/  LDSM.16.M88.4 R20, [R172] ;  /* 0x00000000ac14783b */ /* 0x000fe20000000200 */
[----:B------:R-:W-:Y:S03]  /*45f0*/  ULOP3.LUT UR11, UR6, 0x1, URZ, 0xc0, !UPT ;  /* 0x00000001060b7892 */ /* 0x000fe6000f8ec03f */
[----:B------:R-:W2:Y:S01]  /*4600*/  LDSM.16.MT88.4 R16, [R52+0x6000] ;  /* 0x006000003410783b */ /* 0x000ea20000004200 */
[----:B------:R-:W-:Y:S02]  /*4610*/  UISETP.NE.U32.AND UP0, UPT, UR11, 0x1, UPT ;  /* 0x000000010b00788c */ /* 0x000fe4000bf05070 */
[----:B------:R-:W-:Y:S01]  /*4620*/  UIADD3 UR11, UR6, -0x1, URZ ;  /* 0xffffffff060b7890 */ /* 0x000fe2000fffe03f */
[----:B------:R-:W3:Y:S04]  /*4630*/  LDSM.16.M88.4 R12, [R172+0x2000] ;  /* 0x00200000ac0c783b */ /* 0x000ee80000000200 */
[----:B------:R-:W-:Y:S04]  /*4640*/  LDSM.16.M88.4 R24, [R171] ;  /* 0x00000000ab18783b */ /* 0x000fe80000000200 */
[----:B------:R-:W4:Y:S04]  /*4650*/  LDSM.16.MT88.4 R28, [R52+0x6400] ;  /* 0x00640000341c783b */ /* 0x000f280000004200 */
[----:B------:R-:W1:Y:S04]  /*4660*/  LDSM.16.M88.4 R32, [R166] ;  /* 0x00000000a620783b */ /* 0x000e680000000200 */
[----:B------:R-:W-:Y:S04]  /*4670*/  LDSM.16.M88.4 R36, [R170] ;  /* 0x00000000aa24783b */ /* 0x000fe80000000200 */
[----:B------:R-:W1:Y:S04]  /*4680*/  LDSM.16.MT88.4 R40, [R52+0x6800] ;  /* 0x006800003428783b */ /* 0x000e680000004200 */
[----:B------:R-:W1:Y:S04]  /*4690*/  LDSM.16.M88.4 R44, [R170+0x2000] ;  /* 0x00200000aa2c783b */ /* 0x000e680000000200 */
[----:B------:R-:W-:Y:S01]  /*46a0*/  LDSM.16.MT88.4 R48, [R52+0x6c00] ;  /* 0x006c00003430783b */ /* 0x000fe20000004200 */
[-C--:B--2---:R-:W-:Y:S08]  /*46b0*/  HMMA.16816.F32.BF16 R4, R20, R16.reuse, RZ ;  /* 0x000000101404723c */ /* 0x084ff000000418ff */
[C---:B-1-3--:R-:W-:Y:S08]  /*46c0*/  HMMA.16816.F32.BF16 R8, R12.reuse, R16, RZ ;  /* 0x000000100c08723c */ /* 0x04aff000000418ff */
        /* <DEDUP_REMOVED lines=29> */
[----:B------:R-:W-:Y:S04]  /*48a0*/  LDSM.16.MT88.4 R28, [R52+0x7c00] ;  /* 0x007c0000341c783b */ /* 0x000fe80000004200 */
[----:B------:R-:W4:Y:S03]  /*48b0*/  LDSM.16.M88.4 R24, [R165+0x4000] ;  /* 0x00400000a518783b */ /* 0x000f260000000200 */
[-C--:B------:R-:W-:Y:S08]  /*48c0*/  HMMA.16816.F32.BF16 R4, R36, R40.reuse, R4 ;  /* 0x000000282404723c */ /* 0x080ff00000041804 */
[C---:B-1----:R-:W-:Y:S07]  /*48d0*/  HMMA.16816.F32.BF16 R8, R32.reuse, R40, R8 ;  /* 0x000000282008723c */ /* 0x042fee0000041808 */
[----:B------:R-:W-:Y:S01]  /*48e0*/  IMAD.U32 R41, RZ, RZ, UR24 ;  /* 0x00000018ff297e24 */ /* 0x000fe2000f8e00ff */
[-C--:B------:R-:W-:Y:S01]  /*48f0*/  HMMA.16816.F32.BF16 R12, R32, R42.reuse, R12 ;  /* 0x0000002a200c723c */ /* 0x080fe2000004180c */
[----:B------:R-:W1:Y:S07]  /*4900*/  LDSM.16.M88.4 R32, [R165+0x6000] ;  /* 0x00600000a520783b */ /* 0x000e6e0000000200 */
[----:B------:R-:W-:Y:S07]  /*4910*/  HMMA.16816.F32.BF16 R16, R36, R42, R16 ;  /* 0x0000002a2410723c */ /* 0x000fee0000041810 */
[----:B------:R-:W-:Y:S01]  /*4920*/  @P2 IADD3 R36, P0, R192, UR8, RZ ;  /* 0x00000008c0242c10 */ /* 0x000fe2000ff1e0ff */
[-C--:B--2---:R-:W-:Y:S01]  /*4930*/  HMMA.16816.F32.BF16 R4, R20, R48.reuse, R4 ;  /* 0x000000301404723c */ /* 0x084fe20000041804 */
[----:B------:R-:W-:Y:S01]  /*4940*/  IMAD.U32 R39, RZ, RZ, UR23 ;  /* 0x00000017ff277e24 */ /* 0x000fe2000f8e00ff */
[----:B------:R-:W-:Y:S03]  /*4950*/  @UP2 UIADD3 UR8, UP1, UR8, -0x200, URZ ;  /* 0xfffffe0008082890 */ /* 0x000fe6000ff3e03f */
[----:B------:R-:W-:Y:S01]  /*4960*/  @P2 IADD3.X R37, R179, UR7, RZ, P0, !PT ;  /* 0x00000007b3252c10 */ /* 0x000fe200087fe4ff */
[----:B------:R-:W-:Y:S02]  /*4970*/  @UP2 UIADD3.X UR7, UR7, -0x1, URZ, UP1, !UPT ;  /* 0xffffffff07072890 */ /* 0x000fe40008ffe43f */
[C---:B---3--:R-:W-:Y:S02]  /*4980*/  HMMA.16816.F32.BF16 R8, R44.reuse, R48, R8 ;  /* 0x000000302c08723c */ /* 0x048fe40000041808 */
[----:B------:R2:W5:Y:S04]  /*4990*/  @P2 LDG.E R199, [R36.64] ;  /* 0x0000000424c72981 */ /* 0x000568000c1e1900 */
[----:B------:R2:W5:Y:S02]  /*49a0*/  @P2 LDG.E R198, [R36.64+0x20] ;  /* 0x0000200424c62981 */ /* 0x000564000c1e1900 */
[-C--:B------:R-:W-:Y:S02]  /*49b0*/  HMMA.16816.F32.BF16 R12, R44, R50.reuse, R12 ;  /* 0x000000322c0c723c */ /* 0x080fe4000004180c */
[----:B------:R2:W5:Y:S04]  /*49c0*/  @P2 LDG.E R197, [R36.64+0x100] ;  /* 0x0001000424c52981 */ /* 0x000568000c1e1900 */
[----:B------:R2:W5:Y:S02]  /*49d0*/  @P2 LDG.E R196, [R36.64+0x120] ;  /* 0x0001200424c42981 */ /* 0x000564000c1e1900 */
[----:B------:R-:W-:Y:S02]  /*49e0*/  HMMA.16816.F32.BF16 R16, R20, R50, R16 ;  /* 0x000000321410723c */ /* 0x000fe40000041810 */
[----:B------:R-:W-:Y:S06]  /*49f0*/  LDSM.16.MT88.4 R20, [R173+0xc000] ;  /* 0x00c00000ad14783b */ /* 0x000fec0000004200 */
[-C--:B----4-:R-:W-:Y:S08]  /*4a00*/  HMMA.16816.F32.BF16 R4, R24, R28.reuse, R4 ;  /* 0x0000001c1804723c */ /* 0x090ff00000041804 */
[C---:B-1----:R-:W-:Y:S07]  /*4a10*/  HMMA.16816.F32.BF16 R8, R32.reuse, R28, R8 ;  /* 0x0000001c2008723c */ /* 0x042fee0000041808 */
[----:B------:R-:W-:Y:S01]  /*4a20*/  IMAD.U32 R29, RZ, RZ, UR26 ;  /* 0x0000001aff1d7e24 */ /* 0x000fe2000f8e00ff */
[-C--:B------:R-:W-:Y:S01]  /*4a30*/  HMMA.16816.F32.BF16 R12, R32, R30.reuse, R12 ;  /* 0x0000001e200c723c */ /* 0x080fe2000004180c */
[----:B--2---:R-:W-:Y:S06]  /*4a40*/  IMAD.U32 R37, RZ, RZ, UR19 ;  /* 0x00000013ff257e24 */ /* 0x004fec000f8e00ff */
[----:B------:R-:W-:Y:S01]  /*4a50*/  IMAD.U32 R33, RZ, RZ, UR25 ;  /* 0x00000019ff217e24 */ /* 0x000fe2000f8e00ff */
[----:B------:R-:W-:Y:S01]  /*4a60*/  HMMA.16816.F32.BF16 R16, R24, R30, R16 ;  /* 0x0000001e1810723c */ /* 0x000fe20000041810 */
[----:B------:R-:W-:Y:S01]  /*4a70*/  IMAD.U32 R35, RZ, RZ, UR26 ;  /* 0x0000001aff237e24 */ /* 0x000fe2000f8e00ff */
[----:B------:R-:W-:Y:S02]  /*4a80*/  RED.E.ADD.F32.FTZ.RN.STRONG.GPU [R206.64], R4 ;  /* 0x00000004ce00798e */ /* 0x000fe4000c10e784 */
[-C--:B------:R-:W-:Y:S01]  /*4a90*/  LEA R32, P1, R29, R206.reuse, 0x2 ;  /* 0x000000ce1d207211 */ /* 0x080fe200078210ff */
[----:B------:R-:W-:Y:S01]  /*4aa0*/  IMAD.U32 R29, RZ, RZ, UR25 ;  /* 0x00000019ff1d7e24 */ /* 0x000fe2000f8e00ff */
[-C--:B------:R-:W-:Y:S01]  /*4ab0*/  LEA R28, P0, R33, R206.reuse, 0x2 ;  /* 0x000000ce211c7211 */ /* 0x080fe200078010ff */
[----:B------:R-:W-:Y:S01]  /*4ac0*/  IMAD.U32 R25, RZ, RZ, UR24 ;  /* 0x00000018ff197e24 */ /* 0x000fe2000f8e00ff */
[-C--:B------:R-:W-:Y:S01]  /*4ad0*/  LEA.HI.X.SX32 R33, R35, R207.reuse, 0x2, P1 ;  /* 0x000000cf23217211 */ /* 0x080fe200008f16ff */
[----:B------:R-:W-:Y:S03]  /*4ae0*/  IMAD.U32 R31, RZ, RZ, UR22 ;  /* 0x00000016ff1f7e24 */ /* 0x000fe6000f8e00ff */
[-C--:B------:R-:W-:Y:S01]  /*4af0*/  LEA.HI.X.SX32 R29, R29, R207.reuse, 0x2, P0 ;  /* 0x000000cf1d1d7211 */ /* 0x080fe200000f16ff */
[----:B------:R1:W-:Y:S01]  /*4b00*/  RED.E.ADD.F32.FTZ.RN.STRONG.GPU [R32.64], R5 ;  /* 0x000000052000798e */ /* 0x0003e2000c10e784 */
[-C--:B------:R-:W-:Y:S01]  /*4b10*/  LEA R30, P0, R25, R206.reuse, 0x2 ;  /* 0x000000ce191e7211 */ /* 0x080fe200078010ff */
[----:B------:R-:W-:Y:S01]  /*4b20*/  IMAD.U32 R27, RZ, RZ, UR21 ;  /* 0x00000015ff1b7e24 */ /* 0x000fe2000f8e00ff */
[-C--:B------:R-:W-:Y:S01]  /*4b30*/  LEA R24, P1, R31, R206.reuse, 0x2 ;  /* 0x000000ce1f187211 */ /* 0x080fe200078210ff */
[----:B------:R2:W-:Y:S01]  /*4b40*/  RED.E.ADD.F32.FTZ.RN.STRONG.GPU [R28.64], R6 ;  /* 0x000000061c00798e */ /* 0x0005e2000c10e784 */
[-C--:B------:R-:W-:Y:S01]  /*4b50*/  LEA.HI.X.SX32 R31, R41, R207.reuse, 0x2, P0 ;  /* 0x000000cf291f7211 */ /* 0x080fe200000f16ff */
[----:B------:R-:W-:Y:S01]  /*4b60*/  IMAD.U32 R35, RZ, RZ, UR23 ;  /* 0x00000017ff237e24 */ /* 0x000fe2000f8e00ff */
[-C--:B------:R-:W-:Y:S01]  /*4b70*/  LEA R26, P2, R39, R206.reuse, 0x2 ;  /* 0x000000ce271a7211 */ /* 0x080fe200078410ff */
[----:B------:R-:W-:Y:S02]  /*4b80*/  IMAD.U32 R25, RZ, RZ, UR22 ;  /* 0x00000016ff197e24 */ /* 0x000fe4000f8e00ff */
[----:B------:R3:W-:Y:S01]  /*4b90*/  RED.E.ADD.F32.FTZ.RN.STRONG.GPU [R30.64], R7 ;  /* 0x000000071e00798e */ /* 0x0007e2000c10e784 */
[----:B------:R-:W-:Y:S02]  /*4ba0*/  IMAD.U32 R39, RZ, RZ, UR20 ;  /* 0x00000014ff277e24 */ /* 0x000fe4000f8e00ff */
[-C--:B------:R-:W-:Y:S01]  /*4bb0*/  LEA.HI.X.SX32 R25, R25, R207.reuse, 0x2, P1 ;  /* 0x000000cf19197211 */ /* 0x080fe200008f16ff */
[----:B-1----:R-:W-:Y:S02]  /*4bc0*/  IMAD.U32 R5, RZ, RZ, UR21 ;  /* 0x00000015ff057e24 */ /* 0x002fe4000f8e00ff */
[----:B------:R-:W-:Y:S01]  /*4bd0*/  IMAD.U32 R33, RZ, RZ, UR17 ;  /* 0x00000011ff217e24 */ /* 0x000fe2000f8e00ff */
[-C--:B--2---:R-:W-:Y:S02]  /*4be0*/  LEA R28, P0, R27, R206.reuse, 0x2 ;  /* 0x000000ce1b1c7211 */ /* 0x084fe400078010ff */
[-C--:B------:R-:W-:Y:S01]  /*4bf0*/  LEA.HI.X.SX32 R27, R35, R207.reuse, 0x2, P2 ;  /* 0x000000cf231b7211 */ /* 0x080fe200010f16ff */
[----:B------:R-:W-:Y:S01]  /*4c00*/  IMAD.U32 R35, RZ, RZ, UR18 ;  /* 0x00000012ff237e24 */ /* 0x000fe2000f8e00ff */
[-C--:B------:R-:W-:Y:S01]  /*4c10*/  LEA.HI.X.SX32 R29, R5, R207.reuse, 0x2, P0 ;  /* 0x000000cf051d7211 */ /* 0x080fe200000f16ff */
[----:B------:R-:W-:Y:S01]  /*4c20*/  IMAD.U32 R5, RZ, RZ, UR20 ;  /* 0x00000014ff057e24 */ /* 0x000fe2000f8e00ff */
[-C--:B------:R-:W-:Y:S01]  /*4c30*/  LEA R6, P2, R37, R206.reuse, 0x2 ;  /* 0x000000ce25067211 */ /* 0x080fe200078410ff */
[----:B------:R1:W-:Y:S01]  /*4c40*/  RED.E.ADD.F32.FTZ.RN.STRONG.GPU [R26.64], R8 ;  /* 0x000000081a00798e */ /* 0x0003e2000c10e784 */
[----:B---3--:R-:W-:Y:S01]  /*4c50*/  IMAD.U32 R7, RZ, RZ, UR19 ;  /* 0x00000013ff077e24 */ /* 0x008fe2000f8e00ff */
[-C--:B------:R-:W-:Y:S01]  /*4c60*/  LEA R4, P1, R35, R206.reuse, 0x2 ;  /* 0x000000ce23047211 */ /* 0x080fe200078210ff */
[----:B------:R-:W-:Y:S01]  /*4c70*/  IMAD.U32 R35, RZ, RZ, UR15 ;  /* 0x0000000fff237e24 */ /* 0x000fe2000f8e00ff */
[-C--:B------:R-:W-:Y:S01]  /*4c80*/  LEA R36, P0, R5, R206.reuse, 0x2 ;  /* 0x000000ce05247211 */ /* 0x080fe200078010ff */
[----:B------:R2:W-:Y:S01]  /*4c90*/  RED.E.ADD.F32.FTZ.RN.STRONG.GPU [R24.64], R9 ;  /* 0x000000091800798e */ /* 0x0005e2000c10e784 */
[----:B------:R-:W-:Y:S01]  /*4ca0*/  IMAD.U32 R5, RZ, RZ, UR18 ;  /* 0x00000012ff057e24 */ /* 0x000fe2000f8e00ff */
[-C--:B------:R-:W-:Y:S01]  /*4cb0*/  LEA.HI.X.SX32 R7, R7, R207.reuse, 0x2, P2 ;  /* 0x000000cf07077211 */ /* 0x080fe200010f16ff */
[----:B------:R-:W-:Y:S01]  /*4cc0*/  IMAD.U32 R31, RZ, RZ, UR14 ;  /* 0x0000000eff1f7e24 */ /* 0x000fe2000f8e00ff */
[-C--:B------:R-:W-:Y:S01]  /*4cd0*/  LEA.HI.X.SX32 R37, R39, R207.reuse, 0x2, P0 ;  /* 0x000000cf27257211 */ /* 0x080fe200000f16ff */
[----:B------:R3:W-:Y:S01]  /*4ce0*/  RED.E.ADD.F32.FTZ.RN.STRONG.GPU [R28.64], R10 ;  /* 0x0000000a1c00798e */ /* 0x0007e2000c10e784 */
[-C--:B------:R-:W-:Y:S01]  /*4cf0*/  LEA.HI.X.SX32 R5, R5, R207.reuse, 0x2, P1 ;  /* 0x000000cf05057211 */ /* 0x080fe200008f16ff */
[----:B------:R-:W-:Y:S02]  /*4d00*/  IMAD.U32 R39, RZ, RZ, UR16 ;  /* 0x00000010ff277e24 */ /* 0x000fe4000f8e00ff */
[----:B------:R4:W-:Y:S04]  /*4d10*/  RED.E.ADD.F32.FTZ.RN.STRONG.GPU [R36.64], R11 ;  /* 0x0000000b2400798e */ /* 0x0009e8000c10e784 */
[----:B------:R4:W-:Y:S04]  /*4d20*/  RED.E.ADD.F32.FTZ.RN.STRONG.GPU [R6.64], R16 ;  /* 0x000000100600798e */ /* 0x0009e8000c10e784 */
[----:B------:R4:W-:Y:S01]  /*4d30*/  RED.E.ADD.F32.FTZ.RN.STRONG.GPU [R4.64], R17 ;  /* 0x000000110400798e */ /* 0x0009e2000c10e784 */
[-C--:B-1----:R-:W-:Y:S01]  /*4d40*/  LEA R8, P0, R33, R206.reuse, 0x2 ;  /* 0x000000ce21087211 */ /* 0x082fe200078010ff */
[----:B------:R-:W-:Y:S02]  /*4d50*/  IMAD.U32 R27, RZ, RZ, UR15 ;  /* 0x0000000fff1b7e24 */ /* 0x000fe4000f8e00ff */
[----:B------:R-:W-:Y:S02]  /*4d60*/  IMAD.U32 R33, RZ, RZ, UR14 ;  /* 0x0000000eff217e24 */ /* 0x000fe4000f8e00ff */
[----:B--2---:R-:W-:Y:S01]  /*4d70*/  IMAD.U32 R9, RZ, RZ, UR17 ;  /* 0x00000011ff097e24 */ /* 0x004fe2000f8e00ff */
[-C--:B------:R-:W-:Y:S01]  /*4d80*/  LEA R32, P3, R27, R206.reuse, 0x2 ;  /* 0x000000ce1b207211 */ /* 0x080fe200078610ff */
[----:B------:R-:W-:Y:S01]  /*4d90*/  IMAD.U32 R25, RZ, RZ, UR16 ;  /* 0x00000010ff197e24 */ /* 0x000fe2000f8e00ff */
[-C--:B------:R-:W-:Y:S02]  /*4da0*/  LEA R34, P2, R33, R206.reuse, 0x2 ;  /* 0x000000ce21227211 */ /* 0x080fe400078410ff */
[-C--:B------:R-:W-:Y:S01]  /*4db0*/  LEA.HI.X.SX32 R9, R9, R207.reuse, 0x2, P0 ;  /* 0x000000cf09097211 */ /* 0x080fe200000f16ff */
[----:B---3--:R-:W-:Y:S01]  /*4dc0*/  IMAD.U32 R29, RZ, RZ, UR13 ;  /* 0x0000000dff1d7e24 */ /* 0x008fe2000f8e00ff */
[-C--:B------:R-:W-:Y:S01]  /*4dd0*/  LEA R24, P0, R25, R206.reuse, 0x2 ;  /* 0x000000ce19187211 */ /* 0x080fe200078010ff */
[----:B----4-:R-:W-:Y:S02]  /*4de0*/  IMAD.U32 R11, RZ, RZ, UR12 ;  /* 0x0000000cff0b7e24 */ /* 0x010fe4000f8e00ff */
[----:B------:R-:W-:Y:S01]  /*4df0*/  RED.E.ADD.F32.FTZ.RN.STRONG.GPU [R8.64], R18 ;  /* 0x000000120800798e */ /* 0x000fe2000c10e784 */
[-C--:B------:R-:W-:Y:S01]  /*4e00*/  LEA.HI.X.SX32 R25, R39, R207.reuse, 0x2, P0 ;  /* 0x000000cf27197211 */ /* 0x080fe200000f16ff */
[----:B------:R-:W-:Y:S01]  /*4e10*/  IMAD.U32 R7, RZ, RZ, UR13 ;  /* 0x0000000dff077e24 */ /* 0x000fe2000f8e00ff */
[-C--:B------:R-:W-:Y:S03]  /*4e20*/  LEA.HI.X.SX32 R33, R35, R207.reuse, 0x2, P3 ;  /* 0x000000cf23217211 */ /* 0x080fe600018f16ff */
[----:B------:R-:W-:Y:S01]  /*4e30*/  RED.E.ADD.F32.FTZ.RN.STRONG.GPU [R24.64], R19 ;  /* 0x000000131800798e */ /* 0x000fe2000c10e784 */
[----:B------:R-:W-:Y:S01]  /*4e40*/  IMAD.U32 R5, RZ, RZ, UR12 ;  /* 0x0000000cff057e24 */ /* 0x000fe2000f8e00ff */
[-C--:B------:R-:W-:Y:S02]  /*4e50*/  LEA R36, P1, R29, R206.reuse, 0x2 ;  /* 0x000000ce1d247211 */ /* 0x080fe400078210ff */
[----:B------:R-:W-:Y:S01]  /*4e60*/  LEA R38, P0, R11, R206, 0x2 ;  /* 0x000000ce0b267211 */ /* 0x000fe200078010ff */
[----:B------:R-:W-:Y:S01]  /*4e70*/  RED.E.ADD.F32.FTZ.RN.STRONG.GPU [R32.64], R12 ;  /* 0x0000000c2000798e */ /* 0x000fe2000c10e784 */
[-C--:B------:R-:W-:Y:S02]  /*4e80*/  LEA.HI.X.SX32 R35, R31, R207.reuse, 0x2, P2 ;  /* 0x000000cf1f237211 */ /* 0x080fe400010f16ff */
[-C--:B------:R-:W-:Y:S01]  /*4e90*/  LEA.HI.X.SX32 R37, R7, R207.reuse, 0x2, P1 ;  /* 0x000000cf07257211 */ /* 0x080fe200008f16ff */
[----:B------:R-:W-:Y:S01]  /*4ea0*/  LDSM.16.MT88.4 R8, [R169] ;  /* 0x00000000a908783b */ /* 0x000fe20000004200 */
[----:B------:R-:W-:Y:S02]  /*4eb0*/  LEA.HI.X.SX32 R39, R5, R207, 0x2, P0 ;  /* 0x000000cf05277211 */ /* 0x000fe400000f16ff */
[----:B------:R-:W-:Y:S01]  /*4ec0*/  PLOP3.LUT P0, PT, PT, PT, UP0, 0x80, 0x0 ;  /* 0x000000000000781c */ /* 0x000fe20003f0f008 */
[----:B------:R-:W1:Y:S01]  /*4ed0*/  LDSM.16.MT88.4 R4, [R173+0x8000] ;  /* 0x00800000ad04783b */ /* 0x000e620000004200 */
[----:B------:R-:W-:Y:S01]  /*4ee0*/  ISETP.LT.AND P1, PT, RZ, UR6, PT ;  /* 0x00000006ff007c0c */ /* 0x000fe2000bf21270 */
[----:B------:R-:W-:Y:S02]  /*4ef0*/  @UP2 UIADD3 UR10, UP0, UR10, -0x200, URZ ;  /* 0xfffffe000a0a2890 */ /* 0x000fe4000ff1e03f */
[----:B------:R-:W-:Y:S01]  /*4f00*/  RED.E.ADD.F32.FTZ.RN.STRONG.GPU [R34.64], R13 ;  /* 0x0000000d2200798e */ /* 0x000fe2000c10e784 */
[----:B------:R-:W-:Y:S02]  /*4f10*/  UMOV UR6, UR11 ;  /* 0x0000000b00067c82 */ /* 0x000fe40008000000 */
[----:B------:R-:W-:Y:S01]  /*4f20*/  @UP2 UIADD3.X UR9, UR9, -0x1, URZ, UP0, !UPT ;  /* 0xffffffff09092890 */ /* 0x000fe200087fe43f */
[----:B------:R-:W-:Y:S04]  /*4f30*/  RED.E.ADD.F32.FTZ.RN.STRONG.GPU [R36.64], R14 ;  /* 0x0000000e2400798e */ /* 0x000fe8000c10e784 */
[----:B------:R-:W-:Y:S04]  /*4f40*/  RED.E.ADD.F32.FTZ.RN.STRONG.GPU [R38.64], R15 ;  /* 0x0000000f2600798e */ /* 0x000fe8000c10e784 */
[----:B------:R-:W-:Y:S04]  /*4f50*/  LDSM.16.MT88.4 R16, [R173+0x8800] ;  /* 0x00880000ad10783b */ /* 0x000fe80000004200 */
[----:B------:R-:W2:Y:S04]  /*4f60*/  LDSM.16.MT88.4 R24, [R169+0x400] ;  /* 0x00040000a918783b */ /* 0x000ea80000004200 */
[----:B------:R-:W3:Y:S04]  /*4f70*/  LDSM.16.MT88.4 R28, [R173+0xc800] ;  /* 0x00c80000ad1c783b */ /* 0x000ee80000004200 */
[----:B------:R-:W-:Y:S04]  /*4f80*/  LDSM.16.MT88.4 R12, [R169+0x800] ;  /* 0x00080000a90c783b */ /* 0x000fe80000004200 */
[----:B------:R-:W-:Y:S01]  /*4f90*/  LDSM.16.MT88.4 R32, [R173+0xd000] ;  /* 0x00d00000ad20783b */ /* 0x000fe20000004200 */
[-C--:B-1----:R-:W-:Y:S08]  /*4fa0*/  HMMA.16816.F32.BF16 R84, R4, R8.reuse, R84 ;  /* 0x000000080454723c */ /* 0x082ff00000041854 */
[C---:B------:R-:W-:Y:S08]  /*4fb0*/  HMMA.16816.F32.BF16 R88, R20.reuse, R8, R88 ;  /* 0x000000081458723c */ /* 0x040ff00000041858 */
[-C--:B------:R-:W-:Y:S01]  /*4fc0*/  HMMA.16816.F32.BF16 R92, R20, R10.reuse, R92 ;  /* 0x0000000a145c723c */ /* 0x080fe2000004185c */
[----:B------:R-:W1:Y:S07]  /*4fd0*/  LDSM.16.MT88.4 R20, [R173+0x9000] ;  /* 0x00900000ad14783b */ /* 0x000e6e0000004200 */
[----:B------:R-:W-:Y:S01]  /*4fe0*/  HMMA.16816.F32.BF16 R96, R4, R10, R96 ;  /* 0x0000000a0460723c */ /* 0x000fe20000041860 */
[----:B------:R-:W-:Y:S04]  /*4ff0*/  LDSM.16.MT88.4 R4, [R173+0x9800] ;  /* 0x00980000ad04783b */ /* 0x000fe80000004200 */
[----:B------:R-:W4:Y:S03]  /*5000*/  LDSM.16.MT88.4 R8, [R169+0xc00] ;  /* 0x000c0000a908783b */ /* 0x000f260000004200 */
[-C--:B--2---:R-:W-:Y:S08]  /*5010*/  HMMA.16816.F32.BF16 R84, R16, R24.reuse, R84 ;  /* 0x000000181054723c */ /* 0x084ff00000041854 */
[C---:B---3--:R-:W-:Y:S08]  /*5020*/  HMMA.16816.F32.BF16 R88, R28.reuse, R24, R88 ;  /* 0x000000181c58723c */ /* 0x048ff00000041858 */
[-C--:B------:R-:W-:Y:S01]  /*5030*/  HMMA.16816.F32.BF16 R92, R28, R26.reuse, R92 ;  /* 0x0000001a1c5c723c */ /* 0x080fe2000004185c */
[----:B------:R-:W2:Y:S07]  /*5040*/  LDSM.16.MT88.4 R28, [R173+0xd800] ;  /* 0x00d80000ad1c783b */ /* 0x000eae0000004200 */
[----:B------:R-:W-:Y:S01]  /*5050*/  HMMA.16816.F32.BF16 R96, R16, R26, R96 ;  /* 0x0000001a1060723c */ /* 0x000fe20000041860 */
[----:B------:R-:W-:Y:S04]  /*5060*/  LDSM.16.MT88.4 R16, [R173+0xa000] ;  /* 0x00a00000ad10783b */ /* 0x000fe80000004200 */
[----:B------:R-:W3:Y:S03]  /*5070*/  LDSM.16.MT88.4 R24, [R169+0x1000] ;  /* 0x00100000a918783b */ /* 0x000ee60000004200 */
[-C--:B-1----:R-:W-:Y:S08]  /*5080*/  HMMA.16816.F32.BF16 R84, R20, R12.reuse, R84 ;  /* 0x0000000c1454723c */ /* 0x082ff00000041854 */
[C---:B------:R-:W-:Y:S08]  /*5090*/  HMMA.16816.F32.BF16 R88, R32.reuse, R12, R88 ;  /* 0x0000000c2058723c */ /* 0x040ff00000041858 */
[-C--:B------:R-:W-:Y:S01]  /*50a0*/  HMMA.16816.F32.BF16 R92, R32, R14.reuse, R92 ;  /* 0x0000000e205c723c */ /* 0x080fe2000004185c */
[----:B------:R-:W1:Y:S07]  /*50b0*/  LDSM.16.MT88.4 R32, [R173+0xe000] ;  /* 0x00e00000ad20783b */ /* 0x000e6e0000004200 */
[----:B------:R-:W-:Y:S01]  /*50c0*/  HMMA.16816.F32.BF16 R96, R20, R14, R96 ;  /* 0x0000000e1460723c */ /* 0x000fe20000041860 */
[----:B------:R-:W-:Y:S04]  /*50d0*/  LDSM.16.MT88.4 R12, [R173+0xa800] ;  /* 0x00a80000ad0c783b */ /* 0x000fe80000004200 */
[----:B------:R-:W1:Y:S03]  /*50e0*/  LDSM.16.MT88.4 R20, [R169+0x1400] ;  /* 0x00140000a914783b */ /* 0x000e660000004200 */
[-C--:B----4-:R-:W-:Y:S08]  /*50f0*/  HMMA.16816.F32.BF16 R84, R4, R8.reuse, R84 ;  /* 0x000000080454723c */ /* 0x090ff00000041854 */
[C---:B--2---:R-:W-:Y:S08]  /*5100*/  HMMA.16816.F32.BF16 R88, R28.reuse, R8, R88 ;  /* 0x000000081c58723c */ /* 0x044ff00000041858 */
[-C--:B------:R-:W-:Y:S01]  /*5110*/  HMMA.16816.F32.BF16 R92, R28, R10.reuse, R92 ;  /* 0x0000000a1c5c723c */ /* 0x080fe2000004185c */
[----:B------:R-:W2:Y:S07]  /*5120*/  LDSM.16.MT88.4 R28, [R173+0xe800] ;  /* 0x00e80000ad1c783b */ /* 0x000eae0000004200 */
[----:B------:R-:W-:Y:S01]  /*5130*/  HMMA.16816.F32.BF16 R96, R4, R10, R96 ;  /* 0x0000000a0460723c */ /* 0x000fe20000041860 */
[----:B------:R-:W-:Y:S04]  /*5140*/  LDSM.16.MT88.4 R4, [R173+0xb000] ;  /* 0x00b00000ad04783b */ /* 0x000fe80000004200 */
[----:B------:R-:W4:Y:S03]  /*5150*/  LDSM.16.MT88.4 R8, [R169+0x1800] ;  /* 0x00180000a908783b */ /* 0x000f260000004200 */
[-C--:B---3--:R-:W-:Y:S08]  /*5160*/  HMMA.16816.F32.BF16 R84, R16, R24.reuse, R84 ;  /* 0x000000181054723c */ /* 0x088ff00000041854 */
[C---:B-1----:R-:W-:Y:S08]  /*5170*/  HMMA.16816.F32.BF16 R88, R32.reuse, R24, R88 ;  /* 0x000000182058723c */ /* 0x042ff00000041858 */
[-C--:B------:R-:W-:Y:S01]  /*5180*/  HMMA.16816.F32.BF16 R92, R32, R26.reuse, R92 ;  /* 0x0000001a205c723c */ /* 0x080fe2000004185c */
[----:B------:R-:W1:Y:S07]  /*5190*/  LDSM.16.MT88.4 R32, [R173+0xf000] ;  /* 0x00f00000ad20783b */ /* 0x000e6e0000004200 */
[----:B------:R-:W-:Y:S01]  /*51a0*/  HMMA.16816.F32.BF16 R96, R16, R26, R96 ;  /* 0x0000001a1060723c */ /* 0x000fe20000041860 */
[----:B------:R-:W-:Y:S04]  /*51b0*/  LDSM.16.MT88.4 R16, [R173+0xb800] ;  /* 0x00b80000ad10783b */ /* 0x000fe80000004200 */
[----:B------:R-:W3:Y:S03]  /*51c0*/  LDSM.16.MT88.4 R24, [R169+0x1c00] ;  /* 0x001c0000a918783b */ /* 0x000ee60000004200 */
[-C--:B------:R-:W-:Y:S08]  /*51d0*/  HMMA.16816.F32.BF16 R84, R12, R20.reuse, R84 ;  /* 0x000000140c54723c */ /* 0x080ff00000041854 */
[C---:B--2---:R-:W-:Y:S08]  /*51e0*/  HMMA.16816.F32.BF16 R88, R28.reuse, R20, R88 ;  /* 0x000000141c58723c */ /* 0x044ff00000041858 */
[-C--:B------:R-:W-:Y:S01]  /*51f0*/  HMMA.16816.F32.BF16 R92, R28, R22.reuse, R92 ;  /* 0x000000161c5c723c */ /* 0x080fe2000004185c */
[----:B------:R-:W2:Y:S07]  /*5200*/  LDSM.16.MT88.4 R28, [R173+0xf800] ;  /* 0x00f80000ad1c783b */ /* 0x000eae0000004200 */
[----:B------:R-:W-:Y:S08]  /*5210*/  HMMA.16816.F32.BF16 R96, R12, R22, R96 ;  /* 0x000000160c60723c */ /* 0x000ff00000041860 */
[-C--:B----4-:R-:W-:Y:S08]  /*5220*/  HMMA.16816.F32.BF16 R84, R4, R8.reuse, R84 ;  /* 0x000000080454723c */ /* 0x090ff00000041854 */
[C---:B-1----:R-:W-:Y:S08]  /*5230*/  HMMA.16816.F32.BF16 R88, R32.reuse, R8, R88 ;  /* 0x000000082058723c */ /* 0x042ff00000041858 */
[-C--:B------:R-:W-:Y:S08]  /*5240*/  HMMA.16816.F32.BF16 R92, R32, R10.reuse, R92 ;  /* 0x0000000a205c723c */ /* 0x080ff0000004185c */
[----:B------:R-:W-:Y:S07]  /*5250*/  HMMA.16816.F32.BF16 R96, R4, R10, R96 ;  /* 0x0000000a0460723c */ /* 0x000fee0000041860 */
[C---:B------:R-:W-:Y:S01]  /*5260*/  IADD3 R4, R169.reuse, -0x2000, RZ ;  /* 0xffffe000a9047810 */ /* 0x040fe20007ffe0ff */
[-C--:B---3--:R-:W-:Y:S05]  /*5270*/  HMMA.16816.F32.BF16 R84, R16, R24.reuse, R84 ;  /* 0x000000181054723c */ /* 0x088fea0000041854 */
[----:B------:R-:W-:Y:S03]  /*5280*/  @P0 IADD3 R4, R169, 0x2000, RZ ;  /* 0x00002000a9040810 */ /* 0x000fe60007ffe0ff */
[C---:B--2---:R-:W-:Y:S04]  /*5290*/  HMMA.16816.F32.BF16 R88, R28.reuse, R24, R88 ;  /* 0x000000181c58723c */ /* 0x044fe80000041858 */
[----:B------:R-:W-:Y:S04]  /*52a0*/  IMAD.MOV.U32 R169, RZ, RZ, R4 ;  /* 0x000000ffffa97224 */ /* 0x000fe800078e0004 */
[-C--:B------:R-:W-:Y:S08]  /*52b0*/  HMMA.16816.F32.BF16 R92, R28, R26.reuse, R92 ;  /* 0x0000001a1c5c723c */ /* 0x080ff0000004185c */
[----:B------:R-:W-:Y:S01]  /*52c0*/  HMMA.16816.F32.BF16 R96, R16, R26, R96 ;  /* 0x0000001a1060723c */ /* 0x000fe20000041860 */
[----:B------:R-:W-:-:S07]  /*52d0*/  @P1 BRA `(.L_x_130) ;  /* 0xffffce7000001947 */ /* 0x000fce000383ffff */
.L_x_127:
[----:B------:R-:W-:Y:S07]  /*52e0*/  @!UPT UIADD3 URZ, URZ, URZ, URZ ;  /* 0x0000003f3f3ff290 */ /* 0x000fee000fffe03f */
[----:B------:R-:W4:Y:S01]  /*52f0*/  S2R R0, SR_TID.X ;  /* 0x0000000000007919 */ /* 0x000f220000002100 */
[----:B------:R-:W-:Y:S01]  /*5300*/  FMUL.FTZ R84, R84, c[0x0][0x2e0] ;  /* 0x0000b80054547a20 */ /* 0x000fe20000410000 */
[----:B------:R-:W-:Y:S01]  /*5310*/  F2FP.BF16.PACK_AB R69, R69, R68 ;  /* 0x000000444545723e */ /* 0x000fe200000010ff */
[----:B------:R-:W-:Y:S01]  /*5320*/  FMUL.FTZ R85, R85, c[0x0][0x2e0] ;  /* 0x0000b80055557a20 */ /* 0x000fe20000410000 */
[----:B------:R-:W-:Y:S01]  /*5330*/  BAR.SYNC.DEFER_BLOCKING 0x0 ;  /* 0x0000000000007b1d */ /* 0x000fe20000010000 */
[----:B------:R-:W-:Y:S01]  /*5340*/  FMUL.FTZ R86, R86, c[0x0][0x2e0] ;  /* 0x0000b80056567a20 */ /* 0x000fe20000410000 */
[----:B------:R-:W-:Y:S01]  /*5350*/  F2FP.BF16.PACK_AB R71, R71, R70 ;  /* 0x000000464747723e */ /* 0x000fe200000010ff */
[----:B------:R-:W-:Y:S01]  /*5360*/  FMUL.FTZ R87, R87, c[0x0][0x2e0] ;  /* 0x0000b80057577a20 */ /* 0x000fe20000410000 */
[----:B------:R-:W-:Y:S01]  /*5370*/  F2FP.BF16.PACK_AB R85, R85, R84 ;  /* 0x000000545555723e */ /* 0x000fe200000010ff */
[----:B------:R-:W-:Y:S01]  /*5380*/  FMUL.FTZ R96, R96, c[0x0][0x2e0] ;  /* 0x0000b80060607a20 */ /* 0x000fe20000410000 */
[----:B------:R-:W3:Y:S01]  /*5390*/  S2R R2, SR_CTAID.Y ;  /* 0x0000000000027919 */ /* 0x000ee20000002600 */
        /* <DEDUP_REMOVED lines=13> */
[----:B----4-:R-:W-:Y:S01]  /*5470*/  SHF.R.S32.HI R5, RZ, 0x1f, R0 ;  /* 0x0000001fff057819 */ /* 0x010fe20000011400 */
[----:B------:R-:W-:Y:S01]  /*5480*/  FMUL.FTZ R92, R92, c[0x0][0x2e0] ;  /* 0x0000b8005c5c7a20 */ /* 0x000fe20000410000 */
[----:B------:R-:W-:Y:S01]  /*5490*/  F2FP.BF16.PACK_AB R89, R89, R88 ;  /* 0x000000585959723e */ /* 0x000fe200000010ff */
[----:B------:R-:W-:Y:S01]  /*54a0*/  FMUL.FTZ R93, R93, c[0x0][0x2e0] ;  /* 0x0000b8005d5d7a20 */ /* 0x000fe20000410000 */
[----:B------:R-:W-:Y:S01]  /*54b0*/  LEA.HI R5, R5, R0, RZ, 0x2 ;  /* 0x0000000005057211 */ /* 0x000fe200078f10ff */
[----:B------:R-:W-:Y:S01]  /*54c0*/  FMUL.FTZ R94, R94, c[0x0][0x2e0] ;  /* 0x0000b8005e5e7a20 */ /* 0x000fe20000410000 */
[----:B------:R-:W-:Y:S01]  /*54d0*/  F2FP.BF16.PACK_AB R91, R91, R90 ;  /* 0x0000005a5b5b723e */ /* 0x000fe200000010ff */
[----:B------:R-:W-:Y:S01]  /*54e0*/  FMUL.FTZ R95, R95, c[0x0][0x2e0] ;  /* 0x0000b8005f5f7a20 */ /* 0x000fe20000410000 */
[----:B------:R-:W-:Y:S01]  /*54f0*/  LOP3.LUT R7, R5, 0xfffffffc, RZ, 0xc0, !PT ;  /* 0xfffffffc05077812 */ /* 0x000fe200078ec0ff */
[----:B------:R-:W-:Y:S01]  /*5500*/  STS [R190], R85 ;  /* 0x00000055be007388 */ /* 0x000fe20000000800 */
[----:B------:R-:W-:Y:S01]  /*5510*/  SHF.R.S32.HI R5, RZ, 0x2, R5 ;  /* 0x00000002ff057819 */ /* 0x000fe20000011405 */
[----:B------:R-:W-:Y:S01]  /*5520*/  IMAD.SHL.U32 R22, R181, 0x2, RZ ;  /* 0x00000002b5167824 */ /* 0x000fe200078e00ff */
[----:B------:R-:W-:Y:S01]  /*5530*/  F2FP.BF16.PACK_AB R92, R93, R92 ;  /* 0x0000005c5d5c723e */ /* 0x000fe200000010ff */
[----:B------:R-:W-:Y:S01]  /*5540*/  STS [R190+0x200], R87 ;  /* 0x00020057be007388 */ /* 0x000fe20000000800 */
[----:B------:R-:W-:Y:S01]  /*5550*/  F2FP.BF16.PACK_AB R94, R95, R94 ;  /* 0x0000005e5f5e723e */ /* 0x000fe200000010ff */
[----:B------:R-:W-:Y:S01]  /*5560*/  IMAD.WIDE.U32 R8, R5, c[0x0][0x3a0], RZ ;  /* 0x0000e80005087a25 */ /* 0x000fe200078e00ff */
[----:B------:R-:W-:Y:S01]  /*5570*/  F2FP.BF16.PACK_AB R75, R75, R74 ;  /* 0x0000004a4b4b723e */ /* 0x000fe200000010ff */
[----:B------:R-:W-:Y:S01]  /*5580*/  STS [R189], R96 ;  /* 0x00000060bd007388 */ /* 0x000fe20000000800 */
[----:B------:R-:W-:Y:S01]  /*5590*/  SHF.R.S32.HI R4, RZ, 0x1f, R5 ;  /* 0x0000001fff047819 */ /* 0x000fe20000011405 */
[----:B------:R-:W-:Y:S01]  /*55a0*/  IMAD.U32 R24, RZ, RZ, UR27 ;  /* 0x0000001bff187e24 */ /* 0x000fe2000f8e00ff */
[----:B------:R-:W-:Y:S01]  /*55b0*/  F2FP.BF16.PACK_AB R76, R77, R76 ;  /* 0x0000004c4d4c723e */ /* 0x000fe200000010ff */
[----:B------:R-:W-:Y:S01]  /*55c0*/  STS [R189+0x200], R98 ;  /* 0x00020062bd007388 */ /* 0x000fe20000000800 */
[----:B------:R-:W-:Y:S01]  /*55d0*/  F2FP.BF16.PACK_AB R78, R79, R78 ;  /* 0x0000004e4f4e723e */ /* 0x000fe200000010ff */
[C---:B------:R-:W-:Y:S01]  /*55e0*/  IMAD R6, R4.reuse, c[0x0][0x3a8], RZ ;  /* 0x0000ea0004067a24 */ /* 0x040fe200078e02ff */
[----:B------:R-:W-:Y:S01]  /*55f0*/  IADD3 R7, -R7, R0, RZ ;  /* 0x0000000007077210 */ /* 0x000fe20007ffe1ff */
[----:B------:R-:W-:Y:S01]  /*5600*/  STS [R190+0x1000], R89 ;  /* 0x00100059be007388 */ /* 0x000fe20000000800 */
[----:B------:R-:W-:Y:S01]  /*5610*/  IMAD R0, R4, c[0x0][0x3a0], RZ ;  /* 0x0000e80004007a24 */ /* 0x000fe200078e02ff */
[----:B---3--:R-:W-:Y:S01]  /*5620*/  SHF.R.S32.HI R11, RZ, 0x1f, R2 ;  /* 0x0000001fff0b7819 */ /* 0x008fe20000011402 */
[C---:B------:R-:W-:Y:S01]  /*5630*/  IMAD R6, R5.reuse, c[0x0][0x3ac], R6 ;  /* 0x0000eb0005067a24 */ /* 0x040fe200078e0206 */
[----:B------:R-:W-:Y:S01]  /*5640*/  STS [R190+0x1200], R91 ;  /* 0x0012005bbe007388 */ /* 0x000fe20000000800 */
[----:B------:R-:W-:Y:S01]  /*5650*/  IMAD R15, R5, c[0x0][0x3a4], R0 ;  /* 0x0000e900050f7a24 */ /* 0x000fe200078e0200 */
[----:B------:R-:W-:Y:S01]  /*5660*/  SHF.L.U32 R32, R7, 0x3, RZ ;  /* 0x0000000307207819 */ /* 0x000fe200000006ff */
[----:B------:R-:W-:Y:S01]  /*5670*/  IMAD R13, R11, c[0x0][0x388], RZ ;  /* 0x0000e2000b0d7a24 */ /* 0x000fe200078e02ff */
[----:B------:R-:W-:Y:S01]  /*5680*/  STS [R189+0x1000], R92 ;  /* 0x0010005cbd007388 */ /* 0x000fe20000000800 */
[----:B------:R-:W-:Y:S01]  /*5690*/  IMAD.IADD R9, R9, 0x1, R15 ;  /* 0x0000000109097824 */ /* 0x000fe200078e020f */
[--C-:B------:R-:W-:Y:S01]  /*56a0*/  SHF.R.S32.HI R33, RZ, 0x1f, R32.reuse ;  /* 0x0000001fff217819 */ /* 0x100fe20000011420 */
[----:B------:R-:W-:Y:S01]  /*56b0*/  IMAD.WIDE.U32 R14, R5, c[0x0][0x3a8], RZ ;  /* 0x0000ea00050e7a25 */ /* 0x000fe200078e00ff */
[----:B------:R-:W-:Y:S01]  /*56c0*/  STS [R189+0x1200], R94 ;  /* 0x0012005ebd007388 */ /* 0x000fe20000000800 */
[----:B------:R-:W-:Y:S01]  /*56d0*/  MOV R26, UR27 ;  /* 0x0000001b001a7c02 */ /* 0x000fe20008000f00 */
[----:B------:R-:W-:Y:S01]  /*56e0*/  ULDC.64 UR6, c[0x0][0x3a0] ;  /* 0x0000e80000067ab9 */ /* 0x000fe20000000a00 */
[----:B------:R-:W-:Y:S01]  /*56f0*/  IMAD R11, R11, c[0x0][0x390], RZ ;  /* 0x0000e4000b0b7a24 */ /* 0x000fe200078e02ff */
[----:B------:R-:W-:Y:S01]  /*5700*/  STS [R190+0x2000], R69 ;  /* 0x00200045be007388 */ /* 0x000fe20000000800 */
[----:B------:R-:W-:Y:S01]  /*5710*/  IADD3 R7, R15, R6, RZ ;  /* 0x000000060f077210 */ /* 0x000fe20007ffe0ff */
[C---:B------:R-:W-:Y:S01]  /*5720*/  IMAD R5, R2.reuse, c[0x0][0x38c], R13 ;  /* 0x0000e30002057a24 */ /* 0x040fe200078e020d */
[----:B------:R-:W-:Y:S01]  /*5730*/  ULDC.64 UR8, c[0x0][0x3a8] ;  /* 0x0000ea0000087ab9 */ /* 0x000fe20000000a00 */
[----:B------:R-:W-:Y:S01]  /*5740*/  STS [R190+0x2200], R71 ;  /* 0x00220047be007388 */ /* 0x000fe20000000800 */
[----:B------:R-:W-:Y:S01]  /*5750*/  IMAD.WIDE.U32 R30, R2, c[0x0][0x388], R32 ;  /* 0x0000e200021e7a25 */ /* 0x000fe200078e0020 */
[----:B------:R-:W-:-:S02]  /*5760*/  UIMAD UR6, UR30, UR6, URZ ;  /* 0x000000061e0672a4 */ /* 0x000fc4000f8e023f */
[----:B------:R-:W-:Y:S01]  /*5770*/  STS [R189+0x2000], R80 ;  /* 0x00200050bd007388 */ /* 0x000fe20000000800 */
[----:B------:R-:W-:Y:S01]  /*5780*/  IMAD.MOV.U32 R6, RZ, RZ, R14 ;  /* 0x000000ffff067224 */ /* 0x000fe200078e000e */
[----:B------:R-:W-:Y:S01]  /*5790*/  IADD3 R31, R31, R5, RZ ;  /* 0x000000051f1f7210 */ /* 0x000fe20007ffe0ff */
[----:B------:R-:W-:Y:S01]  /*57a0*/  IMAD R28, R2, c[0x0][0x394], R11 ;  /* 0x0000e500021c7a24 */ /* 0x000fe200078e020b */
[----:B------:R-:W-:Y:S01]  /*57b0*/  STS [R189+0x2200], R82 ;  /* 0x00220052bd007388 */ /* 0x000fe20000000800 */
[----:B------:R-:W-:Y:S01]  /*57c0*/  IMAD.WIDE.U32 R26, R26, c[0x0][0x3a0], R8 ;  /* 0x0000e8001a1a7a25 */ /* 0x000fe200078e0008 */
[----:B------:R-:W-:Y:S02]  /*57d0*/  UIMAD UR30, UR30, UR8, URZ ;  /* 0x000000081e1e72a4 */ /* 0x000fe4000f8e023f */
[----:B------:R-:W-:Y:S01]  /*57e0*/  STS [R190+0x3000], R73 ;  /* 0x00300049be007388 */ /* 0x000fe20000000800 */
[----:B------:R-:W-:Y:S01]  /*57f0*/  IMAD.WIDE.U32 R24, R24, c[0x0][0x3a8], R6 ;  /* 0x0000ea0018187a25 */ /* 0x000fe200078e0006 */
[----:B------:R-:W-:-:S02]  /*5800*/  UIMAD UR6, UR27, UR7, UR6 ;  /* 0x000000071b0672a4 */ /* 0x000fc4000f8e0206 */
[----:B------:R-:W-:Y:S01]  /*5810*/  STS [R190+0x3200], R75 ;  /* 0x0032004bbe007388 */ /* 0x000fe20000000800 */
[----:B------:R-:W-:Y:S01]  /*5820*/  IMAD.WIDE.U32 R32, R2, c[0x0][0x390], R32 ;  /* 0x0000e40002207a25 */ /* 0x000fe200078e0020 */
[----:B------:R-:W-:Y:S02]  /*5830*/  UIMAD UR27, UR27, UR9, UR30 ;  /* 0x000000091b1b72a4 */ /* 0x000fe4000f8e021e */
[----:B------:R-:W-:Y:S02]  /*5840*/  STS [R189+0x3000], R76 ;  /* 0x0030004cbd007388 */ /* 0x000fe40000000800 */
[----:B------:R-:W-:Y:S01]  /*5850*/  IADD3 R29, R33, R28, RZ ;  /* 0x0000001c211d7210 */ /* 0x000fe20007ffe0ff */
[----:B------:R-:W-:Y:S01]  /*5860*/  IMAD.MOV.U32 R28, RZ, RZ, R32 ;  /* 0x000000ffff1c7224 */ /* 0x000fe200078e0020 */
[----:B------:R-:W-:Y:S04]  /*5870*/  STS [R189+0x3200], R78 ;  /* 0x0032004ebd007388 */ /* 0x000fe80000000800 */
[----:B------:R-:W-:Y:S06]  /*5880*/  BAR.SYNC.DEFER_BLOCKING 0x0 ;  /* 0x0000000000007b1d */ /* 0x000fec0000010000 */
[----:B------:R-:W3:Y:S04]  /*5890*/  S2R R0, SR_CTAID.Z ;  /* 0x0000000000007919 */ /* 0x000ee80000002700 */
[----:B------:R-:W4:Y:S04]  /*58a0*/  LDS.128 R16, [R22+0x6000] ;  /* 0x0060000016107984 */ /* 0x000f280000000c00 */
[----:B------:R-:W2:Y:S01]  /*58b0*/  LDS.128 R12, [R22+0x7000] ;  /* 0x00700000160c7984 */ /* 0x000ea20000000c00 */
[----:B---3--:R-:W-:Y:S01]  /*58c0*/  SHF.R.S32.HI R21, RZ, 0x1f, R0 ;  /* 0x0000001fff157819 */ /* 0x008fe20000011400 */
[----:B------:R-:W-:-:S02]  /*58d0*/  IMAD.WIDE.U32 R28, R0, c[0x0][0x3c0], R28 ;  /* 0x0000f000001c7a25 */ /* 0x000fc400078e001c */
[----:B------:R-:W3:Y:S02]  /*58e0*/  LDS.128 R8, [R22+0x8000] ;  /* 0x0080000016087984 */ /* 0x000ee40000000c00 */
[C---:B------:R-:W-:Y:S02]  /*58f0*/  IMAD R23, R21.reuse, c[0x0][0x3b8], RZ ;  /* 0x0000ee0015177a24 */ /* 0x040fe400078e02ff */
[----:B------:R1:W2:Y:S01]  /*5900*/  LDS.128 R4, [R22+0x9000] ;  /* 0x0090000016047984 */ /* 0x0002a20000000c00 */
[----:B------:R-:W-:Y:S02]  /*5910*/  IMAD R21, R21, c[0x0][0x3c0], RZ ;  /* 0x0000f00015157a24 */ /* 0x000fe400078e02ff */
[C---:B------:R-:W-:Y:S02]  /*5920*/  IMAD R20, R0.reuse, c[0x0][0x3bc], R23 ;  /* 0x0000ef0000147a24 */ /* 0x040fe400078e0217 */
[----:B------:R-:W-:Y:S01]  /*5930*/  IMAD R2, R0, c[0x0][0x3c4], R21 ;  /* 0x0000f10000027a24 */ /* 0x000fe200078e0215 */
[----:B------:R-:W-:Y:S01]  /*5940*/  IADD3 R21, P0, R28, R24, RZ ;  /* 0x000000181c157210 */ /* 0x000fe20007f1e0ff */
[----:B------:R-:W-:-:S04]  /*5950*/  IMAD.WIDE.U32 R30, R0, c[0x0][0x3b8], R30 ;  /* 0x0000ee00001e7a25 */ /* 0x000fc800078e001e */
[----:B------:R-:W-:Y:S01]  /*5960*/  IMAD.IADD R2, R29, 0x1, R2 ;  /* 0x000000011d027824 */ /* 0x000fe200078e0202 */
[----:B------:R-:W-:Y:S02]  /*5970*/  IADD3 R0, R31, R20, RZ ;  /* 0x000000141f007210 */ /* 0x000fe40007ffe0ff */
[----:B------:R-:W-:Y:S02]  /*5980*/  IADD3 R20, P1, R30, R26, RZ ;  /* 0x0000001a1e147210 */ /* 0x000fe40007f3e0ff */
[----:B------:R-:W-:Y:S02]  /*5990*/  IADD3.X R2, R2, UR27, R25, P0, !PT ;  /* 0x0000001b02027c10 */ /* 0x000fe400087fe419 */
[----:B------:R-:W-:Y:S02]  /*59a0*/  LEA R26, P0, R21, c[0x0][0x348], 0x1 ;  /* 0x0000d200151a7a11 */ /* 0x000fe400078008ff */
[----:B------:R-:W-:Y:S02]  /*59b0*/  IADD3.X R23, R0, UR6, R27, P1, !PT ;  /* 0x0000000600177c10 */ /* 0x000fe40008ffe41b */
[----:B------:R-:W-:-:S02]  /*59c0*/  LEA R24, P1, R20, c[0x0][0x340], 0x1 ;  /* 0x0000d00014187a11 */ /* 0x000fc400078208ff */
[----:B------:R-:W-:Y:S02]  /*59d0*/  MOV R0, c[0x0][0x3a0] ;  /* 0x0000e80000007a02 */ /* 0x000fe40000000f00 */
[----:B------:R-:W-:Y:S01]  /*59e0*/  LEA.HI.X R27, R21, c[0x0][0x34c], R2, 0x1, P0 ;  /* 0x0000d300151b7a11 */ /* 0x000fe200000f0c02 */
[----:B------:R-:W-:Y:S01]  /*59f0*/  IMAD.MOV.U32 R21, RZ, RZ, c[0x0][0x3a8] ;  /* 0x0000ea00ff157624 */ /* 0x000fe200078e00ff */
[----:B------:R-:W-:Y:S01]  /*5a00*/  LEA.HI.X R25, R20, c[0x0][0x344], R23, 0x1, P1 ;  /* 0x0000d10014197a11 */ /* 0x000fe200008f0c17 */
[----:B------:R-:W-:Y:S01]  /*5a10*/  IMAD.MOV.U32 R2, RZ, RZ, c[0x0][0x3ac] ;  /* 0x0000eb00ff027624 */ /* 0x000fe200078e00ff */
[----:B------:R-:W-:Y:S02]  /*5a20*/  MOV R23, c[0x0][0x3a4] ;  /* 0x0000e90000177a02 */ /* 0x000fe40000000f00 */
[----:B-1----:R-:W-:Y:S01]  /*5a30*/  LEA R22, P1, R0, R24, 0x7 ;  /* 0x0000001800167211 */ /* 0x002fe200078238ff */
[----:B----4-:R1:W-:Y:S01]  /*5a40*/  STG.E.128 [R24.64], R16 ;  /* 0x0000001018007986 */ /* 0x0103e2000c101d3c */
[----:B------:R-:W-:-:S02]  /*5a50*/  LEA R20, P0, R21, R26, 0x7 ;  /* 0x0000001a15147211 */ /* 0x000fc400078038ff */
[----:B------:R-:W-:Y:S02]  /*5a60*/  LEA.HI.X R23, R0, R25, R23, 0x7, P1 ;  /* 0x0000001900177211 */ /* 0x000fe400008f3c17 */
[----:B------:R-:W-:-:S03]  /*5a70*/  LEA.HI.X R21, R21, R27, R2, 0x7, P0 ;  /* 0x0000001b15157211 */ /* 0x000fc600000f3c02 */
[----:B--2---:R1:W-:Y:S04]  /*5a80*/  STG.E.128 [R22.64], R12 ;  /* 0x0000000c16007986 */ /* 0x0043e8000c101d3c */
[----:B---3--:R1:W-:Y:S04]  /*5a90*/  STG.E.128 [R26.64], R8 ;  /* 0x000000081a007986 */ /* 0x0083e8000c101d3c */
[----:B------:R1:W-:Y:S02]  /*5aa0*/  STG.E.128 [R20.64], R4 ;  /* 0x0000000414007986 */ /* 0x0003e4000c101d3c */
.L_x_124:
        /* <DEDUP_REMOVED lines=11> */
.L_x_131:
[----:B------:R-:W-:Y:S05]  /*5b60*/  EXIT ;  /* 0x000000000000794d */ /* 0x000fea0003800000 */
.L_x_133:
        /* <DEDUP_REMOVED lines=9> */
.L_x_1327:


//--------------------- .text._ZN5flash44flash_bwd_dq_dk_dv_loop_seqk_parallel_kernelI23Flash_bwd_kernel_traitsILi32ELi128ELi128ELi8ELi4ELi4ELi4ELb1ELb0EN7cutlass10bfloat16_tE19Flash_kernel_traitsILi32ELi128ELi128ELi8ES3_EELb0ELb0ELb0ELb1ELb0ELb0ELb0EEEvNS_16Flash_bwd_paramsE --------------------------
	.section	.text._ZN5flash44flash_bwd_dq_dk_dv_loop_seqk_parallel_kernelI23Flash_bwd_kernel_traitsILi32ELi128ELi128ELi8ELi4ELi4ELi4ELb1ELb0EN7cutlass10bfloat16_tE19Flash_kernel_traitsILi32ELi128ELi128ELi8ES3_EELb0ELb0ELb0ELb1ELb0ELb0ELb0EEEvNS_16Flash_bwd_paramsE,"ax",@progbits
	.sectioninfo	@"SHI_REGISTERS=255"
	.align	128
        .global         _ZN5flash44flash_bwd_dq_dk_dv_loop_seqk_parallel_kernelI23Flash_bwd_kernel_traitsILi32ELi128ELi128ELi8ELi4ELi4ELi4ELb1ELb0EN7cutlass10bfloat16_tE19Flash_kernel_traitsILi32ELi128ELi128ELi8ES3_EELb0ELb0ELb0ELb1ELb0ELb0ELb0EEEvNS_16Flash_bwd_paramsE
        .type           _ZN5flash44flash_bwd_dq_dk_dv_loop_seqk_parallel_kernelI23Flash_bwd_kernel_traitsILi32ELi128ELi128ELi8ELi4ELi4ELi4ELb1ELb0EN7cutlass10bfloat16_tE19Flash_kernel_traitsILi32ELi128ELi128ELi8ES3_EELb0ELb0ELb0ELb1ELb0ELb0ELb0EEEvNS_16Flash_bwd_paramsE,@function
        .size           _ZN5flash44flash_bwd_dq_dk_dv_loop_seqk_parallel_kernelI23Flash_bwd_kernel_traitsILi32ELi128ELi128ELi8ELi4ELi4ELi4ELb1ELb0EN7cutlass10bfloat16_tE19Flash_kernel_traitsILi32ELi128ELi128ELi8ES3_EELb0ELb0ELb0ELb1ELb0ELb0ELb0EEEvNS_16Flash_bwd_paramsE,(.L_x_1328 - _ZN5flash44flash_bwd_dq_dk_dv_loop_seqk_parallel_kernelI23Flash_bwd_kernel_traitsILi32ELi128ELi128ELi8ELi4ELi4ELi4ELb1ELb0EN7cutlass10bfloat16_tE19Flash_kernel_traitsILi32ELi128ELi128ELi8ES3_EELb0ELb0ELb0ELb1ELb0ELb0ELb0EEEvNS_16Flash_bwd_paramsE)
        .other          _ZN5flash44flash_bwd_dq_dk_dv_loop_seqk_parallel_kernelI23Flash_bwd_kernel_traitsILi32ELi128ELi128ELi8ELi4ELi4ELi4ELb1ELb0EN7cutlass10bfloat16_tE19Flash_kernel_traitsILi32ELi128ELi128ELi8ES3_EELb0ELb0ELb0ELb1ELb0ELb0ELb0EEEvNS_16Flash_bwd_paramsE,@"STO_CUDA_ENTRY STV_DEFAULT"
_ZN5flash44flash_bwd_dq_dk_dv_loop_seqk_parallel_kernelI23Flash_bwd_kernel_traitsILi32ELi128ELi128ELi8ELi4ELi4ELi4ELb1ELb0EN7cutlass10bfloat16_tE19Flash_kernel_traitsILi32ELi128ELi128ELi8ES3_EELb0ELb0ELb0ELb1ELb0ELb0ELb0EEEvNS_16Flash_bwd_paramsE:
.text._ZN5flash44flash_bwd_dq_dk_dv_loop_seqk_parallel_kernelI23Flash_bwd_kernel_traitsILi32ELi128ELi128ELi8ELi4ELi4ELi4ELb1ELb0EN7cutlass10bfloat16_tE19Flash_kernel_traitsILi32ELi128ELi128ELi8ES3_EELb0ELb0ELb0ELb1ELb0ELb0ELb0EEEvNS_16Flash_bwd_paramsE:
        /* <DEDUP_REMOVED lines=28> */
[----:B------:R-:W-:Y:S01]  /*01c0*/  ULDC UR17, c[0x0][0x224] ;  /* 0x0000890000117ab9 */ /* 0x000fe20000000800 */
[----:B-1----:R-:W-:Y:S01]  /*01d0*/  SHF.R.S32.HI R8, RZ, 0x1f, R19 ;  /* 0x0000001fff087819 */ /* 0x002fe20000011413 */
[----:B------:R-:W-:-:S02]  /*01e0*/  USHF.R.S32.HI UR5, URZ, 0x1f, UR19 ;  /* 0x0000001f3f057899 */ /* 0x000fc40008011413 */
[----:B--2---:R-:W-:Y:S01]  /*01f0*/  UIMAD UR18, UR50, UR57, URZ ;  /* 0x00000039321272a4 */ /* 0x004fe2000f8e023f */
[CC--:B------:R-:W-:Y:S01]  /*0200*/  LEA.HI R5, R8.reuse, R19.reuse, RZ, 0x5 ;  /* 0x0000001308057211 */ /* 0x0c0fe200078f28ff */
[----:B------:R-:W-:Y:S01]  /*0210*/  ULOP3.LUT UR6, UR50, UR14, URZ, 0x3c, !UPT ;  /* 0x0000000e32067292 */ /* 0x000fe2000f8e3c3f */
[CC--:B------:R-:W-:Y:S01]  /*0220*/  LEA.HI R9, R8.reuse, R19.reuse, RZ, 0x4 ;  /* 0x0000001308097211 */ /* 0x0c0fe200078f20ff */
[----:B------:R-:W-:Y:S01]  /*0230*/  ULDC UR52, c[0x0][0x1c0] ;  /* 0x0000700000347ab9 */ /* 0x000fe20000000800 */
[----:B------:R-:W-:Y:S01]  /*0240*/  LOP3.LUT R0, R5, 0xffffffe0, RZ, 0xc0, !PT ;  /* 0xffffffe005007812 */ /* 0x000fe200078ec0ff */
[----:B------:R-:W-:Y:S01]  /*0250*/  ULDC UR13, c[0x0][0x1c0] ;  /* 0x00007000000d7ab9 */ /* 0x000fe20000000800 */
[----:B------:R-:W-:Y:S01]  /*0260*/  SHF.R.S32.HI R2, RZ, 0x4, R9 ;  /* 0x00000004ff027819 */ /* 0x000fe20000011409 */
[----:B---3--:R-:W-:Y:S01]  /*0270*/  UIMAD UR5, UR5, UR46, URZ ;  /* 0x0000002e050572a4 */ /* 0x008fe2000f8e023f */
[CC--:B------:R-:W-:Y:S01]  /*0280*/  LEA.HI R6, R8.reuse, R19.reuse, RZ, 0x2 ;  /* 0x0000001308067211 */ /* 0x0c0fe200078f10ff */
[----:B------:R-:W-:Y:S01]  /*0290*/  IMAD.IADD R0, R19, 0x1, -R0 ;  /* 0x0000000113007824 */ /* 0x000fe200078e0a00 */
[----:B------:R-:W-:Y:S01]  /*02a0*/  LEA.HI R4, R9, R2, RZ, 0x1 ;  /* 0x0000000209047211 */ /* 0x000fe200078f08ff */
[----:B------:R-:W-:Y:S01]  /*02b0*/  UIMAD.WIDE UR52, UR57, UR52, URZ ;  /* 0x00000034393472a5 */ /* 0x000fe2000f8e023f */
[----:B------:R-:W-:Y:S01]  /*02c0*/  SHF.R.S32.HI R7, RZ, 0x2, R6 ;  /* 0x00000002ff077819 */ /* 0x000fe20000011406 */
[----:B------:R-:W-:Y:S01]  /*02d0*/  UIMAD.WIDE.U32 UR60, UR46, UR19, URZ ;  /* 0x000000132e3c72a5 */ /* 0x000fe2000f8e003f */
[----:B------:R-:W-:Y:S01]  /*02e0*/  SHF.R.S32.HI R3, RZ, 0x1f, R0 ;  /* 0x0000001fff037819 */ /* 0x000fe20000011400 */
[----:B------:R-:W-:Y:S01]  /*02f0*/  UIMAD UR57, UR57, UR13, URZ ;  /* 0x0000000d393972a4 */ /* 0x000fe2000f8e023f */
[----:B------:R-:W-:Y:S01]  /*0300*/  LEA.HI R20, R8, R19, RZ, 0x3 ;  /* 0x0000001308147211 */ /* 0x000fe200078f18ff */
[----:B------:R-:W-:Y:S01]  /*0310*/  ULDC UR16, c[0x0][0x1c0] ;  /* 0x0000700000107ab9 */ /* 0x000fe20000000800 */
[----:B------:R-:W-:Y:S01]  /*0320*/  LEA.HI R18, R3, R0, RZ, 0x2 ;  /* 0x0000000003127211 */ /* 0x000fe200078f10ff */
[----:B------:R-:W-:Y:S01]  /*0330*/  ULDC.U8 UR12, c[0x0][0x3d0] ;  /* 0x0000f400000c7ab9 */ /* 0x000fe20000000000 */
[----:B------:R-:W-:Y:S01]  /*0340*/  LOP3.LUT R0, R4, 0xfffffffe, RZ, 0xc0, !PT ;  /* 0xfffffffe04007812 */ /* 0x000fe200078ec0ff */
[----:B------:R-:W-:Y:S01]  /*0350*/  ULDC.64 UR8, c[0x0][0x118] ;  /* 0x0000460000087ab9 */ /* 0x000fe20000000a00 */
[----:B------:R-:W-:Y:S01]  /*0360*/  SHF.R.S32.HI R3, RZ, 0x1f, R6 ;  /* 0x0000001fff037819 */ /* 0x000fe20000011406 */
[----:B------:R-:W-:-:S02]  /*0370*/  UMOV UR56, 0xffffe000 ;  /* 0xffffe00000387882 */ /* 0x000fc40000000000 */
[----:B------:R-:W-:Y:S01]  /*0380*/  IMAD.IADD R15, R2, 0x1, -R0 ;  /* 0x00000001020f7824 */ /* 0x000fe200078e0a00 */
[--C-:B------:R-:W-:Y:S01]  /*0390*/  SHF.R.S32.HI R2, RZ, 0x5, R5.reuse ;  /* 0x00000005ff027819 */ /* 0x100fe20000011405 */
[----:B------:R-:W-:Y:S01]  /*03a0*/  UISETP.NE.AND UP3, UPT, UR12, URZ, UPT ;  /* 0x0000003f0c00728c */ /* 0x000fe2000bf65270 */
[----:B------:R-:W-:Y:S01]  /*03b0*/  SHF.R.S32.HI R0, RZ, 0x1f, R5 ;  /* 0x0000001fff007819 */ /* 0x000fe20000011405 */
[----:B------:R-:W-:Y:S01]  /*03c0*/  UIMAD.WIDE.U32 UR58, UR52, UR60, URZ ;  /* 0x0000003c343a72a5 */ /* 0x000fe2000f8e003f */
[-C--:B------:R-:W-:Y:S01]  /*03d0*/  LEA.HI R5, R6, R7.reuse, RZ, 0x1 ;  /* 0x0000000706057211 */ /* 0x080fe200078f08ff */
[----:B------:R-:W-:Y:S01]  /*03e0*/  USHF.L.U32 UR30, UR57, 0x3, URZ ;  /* 0x00000003391e7899 */ /* 0x000fe2000800063f */
[----:B------:R-:W-:Y:S01]  /*03f0*/  LEA.HI R3, R3, R7, RZ, 0x3 ;  /* 0x0000000703037211 */ /* 0x000fe200078f18ff */
[----:B------:R-:W-:Y:S01]  /*0400*/  USHF.L.U32 UR29, UR57, 0x4, URZ ;  /* 0x00000004391d7899 */ /* 0x000fe2000800063f */
[----:B------:R-:W-:Y:S01]  /*0410*/  LEA.HI R0, R0, R2, RZ, 0x2 ;  /* 0x0000000200007211 */ /* 0x000fe200078f10ff */
[----:B------:R-:W-:Y:S01]  /*0420*/  UIMAD UR28, UR57, 0x18, URZ ;  /* 0x00000018391c78a4 */ /* 0x000fe2000f8e023f */
[----:B------:R-:W-:Y:S01]  /*0430*/  LOP3.LUT R5, R5, 0x7fffffe, RZ, 0xc0, !PT ;  /* 0x07fffffe05057812 */ /* 0x000fe200078ec0ff */
[----:B------:R-:W-:Y:S01]  /*0440*/  USHF.L.U32 UR27, UR57, 0x5, URZ ;  /* 0x00000005391b7899 */ /* 0x000fe2000800063f */
[----:B------:R-:W-:Y:S01]  /*0450*/  LOP3.LUT R4, R3, 0xfffffff8, RZ, 0xc0, !PT ;  /* 0xfffffff803047812 */ /* 0x000fe200078ec0ff */
[----:B------:R-:W-:Y:S01]  /*0460*/  UIMAD UR26, UR57, 0x28, URZ ;  /* 0x00000028391a78a4 */ /* 0x000fe2000f8e023f */
[----:B------:R-:W-:Y:S01]  /*0470*/  LOP3.LUT R0, R0, 0xfffffffc, RZ, 0xc0, !PT ;  /* 0xfffffffc00007812 */ /* 0x000fe200078ec0ff */
[C---:B------:R-:W-:Y:S01]  /*0480*/  IMAD.IADD R3, R7.reuse, 0x1, -R5 ;  /* 0x0000000107037824 */ /* 0x040fe200078e0a05 */
[----:B------:R-:W-:Y:S01]  /*0490*/  LEA.HI R5, R8, R19, RZ, 0x7 ;  /* 0x0000001308057211 */ /* 0x000fe200078f38ff */
[----:B------:R-:W-:Y:S01]  /*04a0*/  IMAD.IADD R4, R7, 0x1, -R4 ;  /* 0x0000000107047824 */ /* 0x000fe200078e0a04 */
[----:B------:R-:W-:Y:S01]  /*04b0*/  UIMAD UR25, UR57, 0x30, URZ ;  /* 0x00000030391978a4 */ /* 0x000fe2000f8e023f */
[----:B------:R-:W-:Y:S01]  /*04c0*/  IMAD.IADD R158, R2, 0x1, -R0 ;  /* 0x00000001029e7824 */ /* 0x000fe200078e0a00 */
[----:B------:R-:W-:Y:S01]  /*04d0*/  LOP3.LUT R0, R20, 0xfffffff8, RZ, 0xc0, !PT ;  /* 0xfffffff814007812 */ /* 0x000fe200078ec0ff */
[----:B------:R-:W-:Y:S01]  /*04e0*/  IMAD.U32 R7, RZ, RZ, UR4 ;  /* 0x00000004ff077e24 */ /* 0x000fe2000f8e00ff */
[----:B------:R-:W-:Y:S01]  /*04f0*/  SHF.R.S32.HI R11, RZ, 0x7, R5 ;  /* 0x00000007ff0b7819 */ /* 0x000fe20000011405 */
[----:B------:R-:W-:Y:S01]  /*0500*/  IMAD R12, R2, 0x8, R3 ;  /* 0x00000008020c7824 */ /* 0x000fe200078e0203 */
[----:B------:R-:W-:Y:S01]  /*0510*/  SHF.R.S32.HI R3, RZ, 0x3, R20 ;  /* 0x00000003ff037819 */ /* 0x000fe20000011414 */
[----:B------:R-:W-:Y:S01]  /*0520*/  UIMAD UR4, UR46, UR7, UR50 ;  /* 0x000000072e0472a4 */ /* 0x000fe2000f8e0232 */
[----:B------:R-:W-:Y:S01]  /*0530*/  LOP3.LUT R2, R6, 0xfffffffc, RZ, 0xc0, !PT ;  /* 0xfffffffc06027812 */ /* 0x000fe200078ec0ff */
[----:B------:R1:W-:Y:S01]  /*0540*/  STL [R1+0x48], R7 ;  /* 0x0000480701007387 */ /* 0x0003e20000100800 */
[C---:B------:R-:W-:Y:S01]  /*0550*/  LOP3.LUT P5, RZ, R4.reuse, 0x2, RZ, 0xc0, !PT ;  /* 0x0000000204ff7812 */ /* 0x040fe200078ac0ff */
[----:B------:R-:W-:Y:S01]  /*0560*/  USHF.L.U32 UR7, UR46, 0x7, URZ ;  /* 0x000000072e077899 */ /* 0x000fe2000800063f */
[----:B------:R-:W-:Y:S01]  /*0570*/  LOP3.LUT P4, RZ, R4, 0x4, RZ, 0xc0, !PT ;  /* 0x0000000404ff7812 */ /* 0x000fe2000788c0ff */
[----:B------:R-:W-:Y:S01]  /*0580*/  IMAD.IADD R8, R19, 0x1, -R2 ;  /* 0x0000000113087824 */ /* 0x000fe200078e0a02 */
[----:B------:R-:W-:Y:S01]  /*0590*/  LOP3.LUT R2, R9, 0xfffffff0, RZ, 0xc0, !PT ;  /* 0xfffffff009027812 */ /* 0x000fe200078ec0ff */
[----:B------:R-:W-:Y:S01]  /*05a0*/  UIMAD UR4, UR4, UR17, URZ ;  /* 0x00000011040472a4 */ /* 0x000fe2000f8e023f */
[----:B------:R-:W-:Y:S01]  /*05b0*/  SEL R200, R153, 0xffffffe0, !P5 ;  /* 0xffffffe099c87807 */ /* 0x000fe20006800000 */
[C---:B------:R-:W-:Y:S01]  /*05c0*/  IMAD.SHL.U32 R226, R8.reuse, 0x8, RZ ;  /* 0x0000000808e27824 */ /* 0x040fe200078e00ff */
[----:B------:R-:W-:Y:S01]  /*05d0*/  UIMAD UR24, UR57, 0x38, URZ ;  /* 0x00000038391878a4 */ /* 0x000fe2000f8e023f */
[----:B------:R-:W-:Y:S01]  /*05e0*/  IMAD.SHL.U32 R8, R8, 0x2, RZ ;  /* 0x0000000208087824 */ /* 0x000fe200078e00ff */
[----:B------:R-:W-:-:S02]  /*05f0*/  USHF.L.U32 UR23, UR57, 0x6, URZ ;  /* 0x0000000639177899 */ /* 0x000fc4000800063f */
[----:B------:R-:W-:Y:S01]  /*0600*/  UIMAD UR22, UR57, 0x48, URZ ;  /* 0x00000048391678a4 */ /* 0x000fe2000f8e023f */
[----:B------:R-:W-:Y:S01]  /*0610*/  IMAD R17, R11, 0x2000, R8 ;  /* 0x000020000b117824 */ /* 0x000fe200078e0208 */
[----:B------:R-:W-:Y:S02]  /*0620*/  UIMAD UR21, UR57, 0x50, URZ ;  /* 0x00000050391578a4 */ /* 0x000fe4000f8e023f */
[----:B------:R-:W-:Y:S02]  /*0630*/  UIMAD UR20, UR57, 0x58, URZ ;  /* 0x00000058391478a4 */ /* 0x000fe4000f8e023f */
[----:B------:R-:W-:Y:S02]  /*0640*/  UIMAD UR19, UR57, 0x60, URZ ;  /* 0x00000060391378a4 */ /* 0x000fe4000f8e023f */
[----:B------:R-:W-:Y:S01]  /*0650*/  UIMAD UR17, UR57, 0x70, URZ ;  /* 0x00000070391178a4 */ /* 0x000fe2000f8e023f */
[----:B-1----:R-:W-:Y:S02]  /*0660*/  IMAD.IADD R7, R19, 0x1, -R0 ;  /* 0x0000000113077824 */ /* 0x002fe400078e0a00 */
[----:B------:R-:W-:-:S03]  /*0670*/  IMAD.SHL.U32 R0, R3, 0x40, RZ ;  /* 0x0000004003007824 */ /* 0x000fc600078e00ff */
[----:B------:R-:W-:Y:S02]  /*0680*/  LEA.HI R10, R7, R7, RZ, 0x1 ;  /* 0x00000007070a7211 */ /* 0x000fe400078f08ff */
[----:B------:R-:W-:Y:S02]  /*0690*/  LOP3.LUT R0, R0, 0xc0, RZ, 0xc0, !PT ;  /* 0x000000c000007812 */ /* 0x000fe400078ec0ff */
[----:B------:R-:W-:Y:S02]  /*06a0*/  LOP3.LUT R3, R10, 0x3fffffe, RZ, 0xc0, !PT ;  /* 0x03fffffe0a037812 */ /* 0x000fe400078ec0ff */
[----:B------:R-:W-:Y:S02]  /*06b0*/  SHF.R.U32.HI R6, RZ, 0x3, R0 ;  /* 0x00000003ff067819 */ /* 0x000fe40000011600 */
[----:B------:R-:W-:Y:S01]  /*06c0*/  LOP3.LUT R5, R0, 0x18, R226, 0xf8, !PT ;  /* 0x0000001800057812 */ /* 0x000fe200078ef8e2 */
[----:B------:R-:W-:Y:S02]  /*06d0*/  IMAD.IADD R0, R19, 0x1, -R2 ;  /* 0x0000000113007824 */ /* 0x000fe400078e0a02 */
[----:B------:R-:W-:Y:S01]  /*06e0*/  IMAD.IADD R3, R7, 0x1, -R3 ;  /* 0x0000000107037824 */ /* 0x000fe200078e0a03 */
[----:B------:R-:W-:Y:S01]  /*06f0*/  LOP3.LUT R5, R5, R6, RZ, 0x3c, !PT ;  /* 0x0000000605057212 */ /* 0x000fe200078e3cff */
[----:B------:R-:W-:Y:S01]  /*0700*/  IMAD R2, R11, 0x8, R15 ;  /* 0x000000080b027824 */ /* 0x000fe200078e020f */
[----:B------:R-:W-:-:S03]  /*0710*/  SHF.R.S32.HI R9, RZ, 0x1f, R0 ;  /* 0x0000001fff097819 */ /* 0x000fc60000011400 */
[----:B------:R-:W-:Y:S01]  /*0720*/  IMAD R146, R2, 0x8, R3 ;  /* 0x0000000802927824 */ /* 0x000fe200078e0203 */
[-C--:B------:R-:W-:Y:S01]  /*0730*/  LEA.HI R2, R0, R0.reuse, RZ, 0x1 ;  /* 0x0000000000027211 */ /* 0x080fe200078f08ff */
[----:B------:R-:W-:Y:S01]  /*0740*/  IMAD.U32 R3, R12, 0x20, R5 ;  /* 0x000000200c037824 */ /* 0x000fe200078e0005 */
[----:B------:R-:W-:Y:S02]  /*0750*/  LEA.HI R9, R9, R0, RZ, 0x3 ;  /* 0x0000000009097211 */ /* 0x000fe400078f18ff */
[----:B------:R-:W-:Y:S02]  /*0760*/  LOP3.LUT R6, R2, 0x7fffffe, RZ, 0xc0, !PT ;  /* 0x07fffffe02067812 */ /* 0x000fe400078ec0ff */
[----:B------:R1:W-:Y:S01]  /*0770*/  STL [R1+0x10], R3 ;  /* 0x0000100301007387 */ /* 0x0003e20000100800 */
[----:B------:R-:W-:Y:S02]  /*0780*/  LOP3.LUT R5, R9, 0xfffffff8, RZ, 0xc0, !PT ;  /* 0xfffffff809057812 */ /* 0x000fe400078ec0ff */
[----:B------:R-:W-:Y:S01]  /*0790*/  IMAD.IADD R14, R0, 0x1, -R6 ;  /* 0x00000001000e7824 */ /* 0x000fe200078e0a06 */
[----:B------:R-:W-:-:S02]  /*07a0*/  LEA.HI R12, R4, R4, RZ, 0x1 ;  /* 0x00000004040c7211 */ /* 0x000fc400078f08ff */
[----:B------:R-:W-:Y:S02]  /*07b0*/  IMAD.IADD R16, R0, 0x1, -R5 ;  /* 0x0000000100107824 */ /* 0x000fe400078e0a05 */
[----:B------:R-:W-:-:S05]  /*07c0*/  IMAD.U32 R5, RZ, RZ, UR18 ;  /* 0x00000012ff057e24 */ /* 0x000fca000f8e00ff */
[----:B------:R-:W-:Y:S01]  /*07d0*/  STL [R1+0x44], R5 ;  /* 0x0000440501007387 */ /* 0x000fe20000100800 */
[--C-:B-1----:R-:W-:Y:S02]  /*07e0*/  SHF.R.S32.HI R3, RZ, 0x1, R2.reuse ;  /* 0x00000001ff037819 */ /* 0x102fe40000011402 */
[----:B------:R-:W-:-:S04]  /*07f0*/  SHF.R.S32.HI R2, RZ, 0x1f, R2 ;  /* 0x0000001fff027819 */ /* 0x000fc80000011402 */
[----:B------:R-:W-:Y:S02]  /*0800*/  LEA.HI R0, R2, R3, RZ, 0x2 ;  /* 0x0000000302007211 */ /* 0x000fe400078f10ff */
[----:B------:R-:W-:Y:S02]  /*0810*/  LOP3.LUT R2, R4, 0x1, RZ, 0xc0, !PT ;  /* 0x0000000104027812 */ /* 0x000fe400078ec0ff */
[----:B------:R-:W-:Y:S02]  /*0820*/  LOP3.LUT R0, R0, 0xfffffffc, RZ, 0xc0, !PT ;  /* 0xfffffffc00007812 */ /* 0x000fe400078ec0ff */
[----:B------:R-:W-:Y:S01]  /*0830*/  ISETP.NE.U32.AND P6, PT, R2, 0x1, PT ;  /* 0x000000010200780c */ /* 0x000fe20003fc5070 */
[----:B------:R-:W-:Y:S01]  /*0840*/  IMAD.U32 R2, RZ, RZ, UR6 ;  /* 0x00000006ff027e24 */ /* 0x000fe2000f8e00ff */
[----:B------:R-:W-:Y:S01]  /*0850*/  USHF.R.S32.HI UR6, URZ, 0x1f, UR50 ;  /* 0x0000001f3f067899 */ /* 0x000fe20008011432 */
[----:B------:R-:W-:Y:S01]  /*0860*/  IMAD.IADD R13, R3, 0x1, -R0 ;  /* 0x00000001030d7824 */ /* 0x000fe200078e0a00 */
[----:B------:R-:W-:-:S02]  /*0870*/  SHF.R.S32.HI R0, RZ, 0x1, R10 ;  /* 0x00000001ff007819 */ /* 0x000fc4000001140a */
[----:B------:R1:W-:Y:S01]  /*0880*/  STL [R1+0x40], R2 ;  /* 0x0000400201007387 */ /* 0x0003e20000100800 */
[----:B------:R-:W-:Y:S01]  /*0890*/  SEL R199, R199, 0x10, !P6 ;  /* 0x00000010c7c77807 */ /* 0x000fe20007000000 */
[----:B------:R-:W-:Y:S01]  /*08a0*/  IMAD.U32 R3, RZ, RZ, UR6 ;  /* 0x00000006ff037e24 */ /* 0x000fe2000f8e00ff */
[----:B------:R-:W-:Y:S01]  /*08b0*/  LOP3.LUT P0, RZ, R0, 0x2, RZ, 0xc0, !PT ;  /* 0x0000000200ff7812 */ /* 0x000fe2000780c0ff */
[----:B------:R-:W-:Y:S01]  /*08c0*/  IMAD.SHL.U32 R3, R4, 0x40, RZ ;  /* 0x0000004004037824 */ /* 0x000fe200078e00ff */
[----:B------:R-:W-:Y:S01]  /*08d0*/  USHF.R.S32.HI UR6, URZ, 0x1f, UR46 ;  /* 0x0000001f3f067899 */ /* 0x000fe2000801142e */
[----:B------:R-:W-:Y:S01]  /*08e0*/  IMAD.SHL.U32 R6, R0, 0x40, RZ ;  /* 0x0000004000067824 */ /* 0x000fe200078e00ff */
[----:B------:R-:W-:Y:S01]  /*08f0*/  SEL R145, R153, 0xffffffe0, !P0 ;  /* 0xffffffe099917807 */ /* 0x000fe20004000000 */
[----:B------:R-:W-:Y:S01]  /*0900*/  IMAD.SHL.U32 R0, R158, 0x10, RZ ;  /* 0x000000109e007824 */ /* 0x000fe200078e00ff */
[----:B------:R-:W-:-:S04]  /*0910*/  LOP3.LUT R3, R3, 0x1c0, RZ, 0xc0, !PT ;  /* 0x000001c003037812 */ /* 0x000fc800078ec0ff */
[----:B------:R-:W-:Y:S02]  /*0920*/  LEA.HI R3, R3, R3, RZ, 0x1d ;  /* 0x0000000303037211 */ /* 0x000fe400078fe8ff */
[----:B------:R-:W-:-:S05]  /*0930*/  LEA.HI.SX32 R18, R18, R0, 0x1e ;  /* 0x0000000012127211 */ /* 0x000fca00078ff2ff */
[----:B------:R-:W-:Y:S01]  /*0940*/  STL [R1+0x1c], R18 ;  /* 0x00001c1201007387 */ /* 0x000fe20000100800 */
[----:B-1----:R-:W-:-:S05]  /*0950*/  IMAD.SHL.U32 R2, R7, 0x40, RZ ;  /* 0x0000004007027824 */ /* 0x002fca00078e00ff */
[----:B------:R-:W-:Y:S02]  /*0960*/  LOP3.LUT R7, R2, 0x1c0, RZ, 0xc0, !PT ;  /* 0x000001c002077812 */ /* 0x000fe400078ec0ff */
[----:B------:R-:W-:Y:S02]  /*0970*/  LOP3.LUT R2, R12, 0x3fffffe, RZ, 0xc0, !PT ;  /* 0x03fffffe0c027812 */ /* 0x000fe400078ec0ff */
[----:B------:R-:W-:Y:S02]  /*0980*/  LOP3.LUT R5, R7, 0x30, R0, 0xf8, !PT ;  /* 0x0000003007057812 */ /* 0x000fe400078ef800 */
[----:B------:R-:W-:Y:S01]  /*0990*/  LOP3.LUT R0, R6, 0xc0, RZ, 0xc0, !PT ;  /* 0x000000c006007812 */ /* 0x000fe200078ec0ff */
[----:B------:R-:W-:Y:S01]  /*09a0*/  IMAD.IADD R10, R4, 0x1, -R2 ;  /* 0x00000001040a7824 */ /* 0x000fe200078e0a02 */
[----:B------:R-:W-:Y:S01]  /*09b0*/  SHF.R.S32.HI R4, RZ, 0x3, R9 ;  /* 0x00000003ff047819 */ /* 0x000fe20000011409 */
[----:B------:R-:W-:-:S04]  /*09c0*/  IMAD.SHL.U32 R2, R158, 0x400, RZ ;  /* 0x000004009e027824 */ /* 0x000fc800078e00ff */
[C---:B------:R-:W-:Y:S01]  /*09d0*/  IMAD R14, R4.reuse, 0x8, R14 ;  /* 0x00000008040e7824 */ /* 0x040fe200078e020e */
[--C-:B------:R-:W-:Y:S01]  /*09e0*/  IADD3 R17, R3, R17, R2.reuse ;  /* 0x0000001103117210 */ /* 0x100fe20007ffe002 */
[----:B------:R-:W-:Y:S01]  /*09f0*/  IMAD R147, R4, 0x200, R2 ;  /* 0x0000020004937824 */ /* 0x000fe200078e0202 */
[--C-:B------:R-:W-:Y:S01]  /*0a00*/  LOP3.LUT R3, R5, 0x8, R20.reuse, 0xf8, !PT ;  /* 0x0000000805037812 */ /* 0x100fe200078ef814 */
[----:B------:R-:W-:Y:S01]  /*0a10*/  IMAD.U32 R5, RZ, RZ, UR7 ;  /* 0x00000007ff057e24 */ /* 0x000fe2000f8e00ff */
[----:B------:R-:W-:Y:S01]  /*0a20*/  LOP3.LUT R4, R0, 0x8, R20, 0xf8, !PT ;  /* 0x0000000800047812 */ /* 0x000fe200078ef814 */
[----:B------:R-:W-:Y:S01]  /*0a30*/  USHF.R.S32.HI UR7, URZ, 0x1f, UR50 ;  /* 0x0000001f3f077899 */ /* 0x000fe20008011432 */
[----:B------:R-:W-:Y:S01]  /*0a40*/  SHF.R.U32.HI R2, RZ, 0x3, R0 ;  /* 0x00000003ff027819 */ /* 0x000fe20000011600 */
[----:B------:R-:W-:Y:S01]  /*0a50*/  IMAD.SHL.U32 R205, R17, 0x2, RZ ;  /* 0x0000000211cd7824 */ /* 0x000fe200078e00ff */
[----:B------:R-:W-:Y:S02]  /*0a60*/  SHF.R.U32.HI R0, RZ, 0x3, R7 ;  /* 0x00000003ff007819 */ /* 0x000fe40000011607 */
        /* <DEDUP_REMOVED lines=16> */
[C---:B------:R-:W-:Y:S01]  /*0b70*/  @P4 IADD3 R198, R205.reuse, -0x40, RZ ;  /* 0xffffffc0cdc64810 */ /* 0x040fe20007ffe0ff */
[----:B------:R-:W-:Y:S01]  /*0b80*/  IMAD.IADD R203, R205, 0x1, R199 ;  /* 0x00000001cdcb7824 */ /* 0x000fe200078e02c7 */
[----:B------:R-:W-:Y:S01]  /*0b90*/  SHF.L.U64.HI R2, R0, 0x2, R2 ;  /* 0x0000000200027819 */ /* 0x000fe20000010202 */
[----:B------:R-:W-:Y:S01]  /*0ba0*/  IMAD.U32 R0, RZ, RZ, UR5 ;  /* 0x00000005ff007e24 */ /* 0x000fe2000f8e00ff */
[----:B------:R1:W-:Y:S01]  /*0bb0*/  STL [R1+0x3c], R3 ;  /* 0x00003c0301007387 */ /* 0x0003e20000100800 */
[----:B------:R-:W-:Y:S01]  /*0bc0*/  UIMAD UR5, UR53, UR60, URZ ;  /* 0x0000003c350572a4 */ /* 0x000fe2000f8e023f */
[----:B------:R-:W-:Y:S01]  /*0bd0*/  IMAD.IADD R199, R199, 0x1, R198 ;  /* 0x00000001c7c77824 */ /* 0x000fe200078e02c6 */
[----:B------:R-:W-:Y:S01]  /*0be0*/  UIMAD UR16, UR57, 0x78, URZ ;  /* 0x00000078391078a4 */ /* 0x000fe2000f8e023f */
[----:B------:R-:W-:-:S02]  /*0bf0*/  IMAD R145, R146, 0x2, R145 ;  /* 0x0000000292917824 */ /* 0x000fc400078e0291 */
[--C-:B------:R-:W-:Y:S02]  /*0c00*/  IMAD.IADD R204, R205, 0x1, R200.reuse ;  /* 0x00000001cdcc7824 */ /* 0x100fe400078e02c8 */
[----:B------:R-:W-:Y:S02]  /*0c10*/  IMAD.IADD R202, R203, 0x1, R200 ;  /* 0x00000001cbca7824 */ /* 0x000fe400078e02c8 */
[----:B------:R-:W-:Y:S02]  /*0c20*/  IMAD.IADD R201, R200, 0x1, R198 ;  /* 0x00000001c8c97824 */ /* 0x000fe400078e02c6 */
[----:B------:R-:W-:Y:S02]  /*0c30*/  IMAD.SHL.U32 R146, R146, 0x2, RZ ;  /* 0x0000000292927824 */ /* 0x000fe400078e00ff */
[----:B------:R-:W-:Y:S02]  /*0c40*/  IMAD.IADD R200, R200, 0x1, R199 ;  /* 0x00000001c8c87824 */ /* 0x000fe400078e02c7 */
[----:B-1----:R-:W-:Y:S01]  /*0c50*/  IMAD.U32 R3, RZ, RZ, UR4 ;  /* 0x00000004ff037e24 */ /* 0x002fe2000f8e00ff */
[----:B------:R-:W-:-:S02]  /*0c60*/  USHF.R.S32.HI UR4, URZ, 0x1f, UR18 ;  /* 0x0000001f3f047899 */ /* 0x000fc40008011412 */
[----:B------:R-:W-:Y:S02]  /*0c70*/  UIMAD UR18, UR57, 0x68, URZ ;  /* 0x00000068391278a4 */ /* 0x000fe4000f8e023f */
[----:B------:R1:W-:Y:S04]  /*0c80*/  STL [R1+0x38], R3 ;  /* 0x0000380301007387 */ /* 0x0003e80000100800 */
[----:B------:R2:W-:Y:S04]  /*0c90*/  STL [R1+0x18], R2 ;  /* 0x0000180201007387 */ /* 0x0005e80000100800 */
[----:B------:R3:W-:Y:S01]  /*0ca0*/  STL [R1+0x34], R0 ;  /* 0x0000340001007387 */ /* 0x0007e20000100800 */
[----:B-1----:R-:W-:Y:S01]  /*0cb0*/  IMAD.U32 R3, RZ, RZ, UR4 ;  /* 0x00000004ff037e24 */ /* 0x002fe2000f8e00ff */
[----:B------:R-:W-:Y:S01]  /*0cc0*/  USHF.L.U32 UR4, UR57, 0x7, URZ ;  /* 0x0000000739047899 */ /* 0x000fe2000800063f */
[----:B--2---:R-:W-:-:S03]  /*0cd0*/  IMAD.SHL.U32 R2, R19, 0x2, RZ ;  /* 0x0000000213027824 */ /* 0x004fc600078e00ff */
[----:B------:R1:W-:Y:S01]  /*0ce0*/  STL [R1+0x28], R3 ;  /* 0x0000280301007387 */ /* 0x0003e20000100800 */
[----:B------:R-:W-:Y:S01]  /*0cf0*/  UIADD3 UR15, -UR4, URZ, URZ ;  /* 0x0000003f040f7290 */ /* 0x000fe2000fffe13f */
[----:B---3--:R-:W-:Y:S02]  /*0d00*/  SHF.R.S32.HI R0, RZ, 0x1, R12 ;  /* 0x00000001ff007819 */ /* 0x008fe4000001140c */
[----:B------:R-:W-:Y:S02]  /*0d10*/  LOP3.LUT R2, R2, 0x6, RZ, 0xc0, !PT ;  /* 0x0000000602027812 */ /* 0x000fe400078ec0ff */
[C---:B------:R-:W-:Y:S01]  /*0d20*/  LOP3.LUT P3, RZ, R0.reuse, 0x2, RZ, 0xc0, !PT ;  /* 0x0000000200ff7812 */ /* 0x040fe2000786c0ff */
[----:B------:R-:W-:Y:S02]  /*0d30*/  IMAD.SHL.U32 R0, R0, 0x40, RZ ;  /* 0x0000004000007824 */ /* 0x000fe400078e00ff */
[C---:B------:R-:W-:Y:S01]  /*0d40*/  IMAD R4, R11.reuse, 0x40, R2 ;  /* 0x000000400b047824 */ /* 0x040fe200078e0202 */
[----:B------:R-:W-:Y:S01]  /*0d50*/  R2P PR, R16, 0x6 ;  /* 0x0000000610007804 */ /* 0x000fe20000000000 */
[----:B------:R-:W-:Y:S01]  /*0d60*/  IMAD.SHL.U32 R2, R11, 0x8, RZ ;  /* 0x000000080b027824 */ /* 0x000fe200078e00ff */
[----:B------:R-:W-:-:S02]  /*0d70*/  LOP3.LUT R0, R0, 0xc0, RZ, 0xc0, !PT ;  /* 0x000000c000007812 */ /* 0x000fc400078ec0ff */
[----:B------:R2:W-:Y:S01]  /*0d80*/  STL [R1+0x14], R4 ;  /* 0x0000140401007387 */ /* 0x0005e20000100800 */
[----:B------:R-:W-:Y:S02]  /*0d90*/  SEL R148, R148, 0xffffffc0, !P2 ;  /* 0xffffffc094947807 */ /* 0x000fe40005000000 */
[----:B------:R-:W-:Y:S02]  /*0da0*/  LOP3.LUT R2, R2, 0x8, RZ, 0xc0, !PT ;  /* 0x0000000802027812 */ /* 0x000fe400078ec0ff */
[----:B------:R-:W-:-:S04]  /*0db0*/  LOP3.LUT P0, RZ, R13, 0x2, RZ, 0xc0, !PT ;  /* 0x000000020dff7812 */ /* 0x000fc8000780c0ff */
[----:B------:R-:W-:Y:S01]  /*0dc0*/  SEL R153, R153, 0xffffffe0, !P0 ;  /* 0xffffffe099997807 */ /* 0x000fe20004000000 */
[----:B-1----:R-:W-:Y:S01]  /*0dd0*/  IMAD.U32 R3, RZ, RZ, UR5 ;  /* 0x00000005ff037e24 */ /* 0x002fe2000f8e00ff */
[----:B------:R-:W-:Y:S01]  /*0de0*/  USHF.R.S32.HI UR5, URZ, 0x1f, UR4 ;  /* 0x0000001f3f057899 */ /* 0x000fe20008011404 */
[----:B------:R-:W-:Y:S01]  /*0df0*/  IMAD.U32 R3, RZ, RZ, UR4 ;  /* 0x00000004ff037e24 */ /* 0x000fe2000f8e00ff */
[----:B------:R-:W-:-:S04]  /*0e00*/  SHF.R.U32.HI R3, RZ, 0x3, R0 ;  /* 0x00000003ff037819 */ /* 0x000fc80000011600 */
[----:B------:R-:W-:Y:S01]  /*0e10*/  LOP3.LUT R8, R3, R0, R2, 0x1e, !PT ;  /* 0x0000000003087212 */ /* 0x000fe200078e1e02 */
[----:B------:R-:W-:Y:S02]  /*0e20*/  IMAD.SHL.U32 R0, R16, 0x40, RZ ;  /* 0x0000004010007824 */ /* 0x000fe400078e00ff */
[C---:B------:R-:W-:Y:S02]  /*0e30*/  IMAD R3, R15.reuse, 0x200, R5 ;  /* 0x000002000f037824 */ /* 0x040fe400078e0205 */
[C---:B------:R-:W-:Y:S01]  /*0e40*/  IMAD.SHL.U32 R5, R15.reuse, 0x8, RZ ;  /* 0x000000080f057824 */ /* 0x040fe200078e00ff */
[----:B------:R-:W-:Y:S01]  /*0e50*/  LOP3.LUT R0, R0, 0x1c0, RZ, 0xc0, !PT ;  /* 0x000001c000007812 */ /* 0x000fe200078ec0ff */
[----:B------:R-:W-:Y:S02]  /*0e60*/  IMAD.IADD R8, R8, 0x1, R10 ;  /* 0x0000000108087824 */ /* 0x000fe400078e020a */
[----:B--2---:R-:W-:Y:S01]  /*0e70*/  IMAD.SHL.U32 R4, R15, 0x10, RZ ;  /* 0x000000100f047824 */ /* 0x004fe200078e00ff */
[----:B------:R-:W-:-:S02]  /*0e80*/  LOP3.LUT R5, R5, 0x8, RZ, 0xc0, !PT ;  /* 0x0000000805057812 */ /* 0x000fc400078ec0ff */
[----:B------:R-:W-:Y:S02]  /*0e90*/  SHF.R.U32.HI R6, RZ, 0x3, R0 ;  /* 0x00000003ff067819 */ /* 0x000fe40000011600 */
[----:B------:R-:W-:Y:S01]  /*0ea0*/  LOP3.LUT R7, R2, 0x10, R4, 0xf8, !PT ;  /* 0x0000001002077812 */ /* 0x000fe200078ef804 */
[----:B------:R-:W-:Y:S01]  /*0eb0*/  IMAD.SHL.U32 R2, R13, 0x40, RZ ;  /* 0x000000400d027824 */ /* 0x000fe200078e00ff */
[----:B------:R-:W-:Y:S01]  /*0ec0*/  LOP3.LUT R6, R6, R0, R5, 0x1e, !PT ;  /* 0x0000000006067212 */ /* 0x000fe200078e1e05 */
[----:B------:R-:W-:-:S03]  /*0ed0*/  IMAD.SHL.U32 R0, R14, 0x20, RZ ;  /* 0x000000200e007824 */ /* 0x000fc600078e00ff */
[----:B------:R-:W-:Y:S01]  /*0ee0*/  LOP3.LUT R2, R2, 0xc0, RZ, 0xc0, !PT ;  /* 0x000000c002027812 */ /* 0x000fe200078ec0ff */
[----:B------:R-:W-:Y:S02]  /*0ef0*/  IMAD R158, R158, 0x200, R0 ;  /* 0x000002009e9e7824 */ /* 0x000fe400078e0200 */
[----:B------:R-:W-:Y:S01]  /*0f00*/  IMAD.IADD R147, R147, 0x1, R6 ;  /* 0x0000000193937824 */ /* 0x000fe200078e0206 */
[----:B------:R-:W-:-:S04]  /*0f10*/  SHF.R.U32.HI R4, RZ, 0x3, R2 ;  /* 0x00000003ff047819 */ /* 0x000fc80000011602 */
[C---:B------:R-:W-:Y:S02]  /*0f20*/  LOP3.LUT R5, R4.reuse, R2, R5, 0x1e, !PT ;  /* 0x0000000204057212 */ /* 0x040fe400078e1e05 */
[----:B------:R-:W-:Y:S02]  /*0f30*/  LOP3.LUT R2, R4, R7, R2, 0x1e, !PT ;  /* 0x0000000704027212 */ /* 0x000fe400078e1e02 */
[----:B------:R-:W-:Y:S01]  /*0f40*/  LEA R4, R8, 0x6000, 0x1 ;  /* 0x0000600008047811 */ /* 0x000fe200078e08ff */
[----:B------:R-:W-:Y:S01]  /*0f50*/  IMAD.IADD R158, R158, 0x1, R5 ;  /* 0x000000019e9e7824 */ /* 0x000fe200078e0205 */
[----:B------:R-:W-:Y:S01]  /*0f60*/  LEA R147, R147, 0x8000, 0x1 ;  /* 0x0000800093937811 */ /* 0x000fe200078e08ff */
[----:B------:R-:W-:Y:S02]  /*0f70*/  IMAD.IADD R152, R0, 0x1, R2 ;  /* 0x0000000100987824 */ /* 0x000fe400078e0202 */
[----:B------:R-:W-:Y:S01]  /*0f80*/  IMAD.U32 R0, RZ, RZ, UR6 ;  /* 0x00000006ff007e24 */ /* 0x000fe2000f8e00ff */
[C---:B------:R-:W-:Y:S01]  /*0f90*/  IADD3 R154, R147.reuse, 0x20, RZ ;  /* 0x00000020939a7810 */ /* 0x040fe20007ffe0ff */
[C---:B------:R-:W-:Y:S01]  /*0fa0*/  IMAD.IADD R149, R147.reuse, 0x1, R148 ;  /* 0x0000000193957824 */ /* 0x040fe200078e0294 */
[----:B------:R-:W-:Y:S01]  /*0fb0*/  @P1 IADD3 R154, R147, -0x20, RZ ;  /* 0xffffffe0939a1810 */ /* 0x000fe20007ffe0ff */
[----:B------:R-:W-:Y:S01]  /*0fc0*/  IMAD.SHL.U32 R2, R3, 0x2, RZ ;  /* 0x0000000203027824 */ /* 0x000fe200078e00ff */
[----:B------:R1:W-:Y:S02]  /*0fd0*/  STL [R1+0x30], R0 ;  /* 0x0000300001007387 */ /* 0x0003e40000100800 */
[----:B------:R-:W-:Y:S01]  /*0fe0*/  IADD3 R157, R154, 0x2000, RZ ;  /* 0x000020009a9d7810 */ /* 0x000fe20007ffe0ff */
[----:B------:R-:W-:Y:S01]  /*0ff0*/  IMAD.IADD R148, R148, 0x1, R154 ;  /* 0x0000000194947824 */ /* 0x000fe200078e029a */
[----:B------:R-:W-:-:S02]  /*1000*/  IADD3 R156, R154, 0x4000, RZ ;  /* 0x000040009a9c7810 */ /* 0x000fc40007ffe0ff */
[----:B------:R-:W-:Y:S01]  /*1010*/  IADD3 R155, R154, 0x6000, RZ ;  /* 0x000060009a9b7810 */ /* 0x000fe20007ffe0ff */
[----:B-1----:R-:W-:-:S05]  /*1020*/  IMAD.U32 R0, RZ, RZ, UR5 ;  /* 0x00000005ff007e24 */ /* 0x002fca000f8e00ff */
[----:B------:R1:W-:Y:S04]  /*1030*/  STL [R1+0x2c], R0 ;  /* 0x00002c0001007387 */ /* 0x0003e80000100800 */
[----:B------:R2:W-:Y:S01]  /*1040*/  STL [R1+0x20], R4 ;  /* 0x0000200401007387 */ /* 0x0005e20000100800 */
[C---:B-1----:R-:W-:Y:S02]  /*1050*/  IADD3 R0, R4.reuse, 0x20, RZ ;  /* 0x0000002004007810 */ /* 0x042fe40007ffe0ff */
[----:B------:R-:W-:-:S05]  /*1060*/  @P3 IADD3 R0, R4, -0x20, RZ ;  /* 0xffffffe004003810 */ /* 0x000fca0007ffe0ff */
[----:B------:R2:W-:Y:S02]  /*1070*/  STL [R1+0x24], R0 ;  /* 0x0000240001007387 */ /* 0x0005e40000100800 */
.L_x_178:
        /* <DEDUP_REMOVED lines=54> */
.L_x_134:
        /* <DEDUP_REMOVED lines=32> */
[----:B------:R-:W-:Y:S01]  /*15e0*/  ULDC.64 UR12, c[0x0][0x198] ;  /* 0x00006600000c7ab9 */ /* 0x000fe20000000a00 */
[----:B------:R-:W-:Y:S01]  /*15f0*/  PLOP3.LUT P0, PT, PT, PT, UP0, 0x80, 0x0 ;  /* 0x000000000000781c */ /* 0x000fe20003f0f008 */
[----:B------:R-:W-:-:S02]  /*1600*/  @UP1 UIADD3 UR51, UR7, UR6, URZ ;  /* 0x0000000607331290 */ /* 0x000fc4000fffe03f */
        /* <DEDUP_REMOVED lines=23> */
.L_x_136:
        /* <DEDUP_REMOVED lines=18> */
.L_x_137:
        /* <DEDUP_REMOVED lines=13> */
[----:B------:R-:W-:Y:S01]  /*1970*/  @!UP1 UIADD3 UR44, UR13, UR7, URZ ;  /* 0x000000070d2c9290 */ /* 0x000fe2000fffe03f */
[----:B------:R-:W-:Y:S01]  /*1980*/  IABS R6, c[0x0][0x1c8] ;  /* 0x0000720000067a13 */ /* 0x000fe20000000000 */
[----:B------:R-:W-:Y:S01]  /*1990*/  ULDC.64 UR36, c[0x0][0x3d8] ;  /* 0x0000f60000247ab9 */ /* 0x000fe20000000a00 */
[----:B--2---:R1:W2:Y:S02]  /*19a0*/  R2UR UR35, R0 ;  /* 0x00000000002373c2 */ /* 0x0042a400000e0000 */
[----:B-1----:R-:W5:Y:S01]  /*19b0*/  LDL R0, [R1+0x3c] ;  /* 0x00003c0001007983 */ /* 0x002f620000100800 */
[----:B--2---:R-:W-:-:S04]  /*19c0*/  UIMAD UR7, UR55, UR14, UR35 ;  /* 0x0000000e370772a4 */ /* 0x004fc8000f8e0223 */
[----:B------:R-:W-:Y:S01]  /*19d0*/  UIADD3 UR7, UR61, UR7, URZ ;  /* 0x000000073d077290 */ /* 0x000fe2000fffe03f */
[----:B---3--:R1:W2:Y:S03]  /*19e0*/  R2UR UR35, R4 ;  /* 0x00000000042373c2 */ /* 0x0082a600000e0000 */
[----:B------:R-:W-:-:S05]  /*19f0*/  UIMAD UR7, UR52, UR7, UR11 ;  /* 0x00000007340772a4 */ /* 0x000fca000f8e020b */
[----:B------:R-:W3:Y:S01]  /*1a00*/  S2UR UR11, SR_CTAID.X ;  /* 0x00000000000b79c3 */ /* 0x000ee20000002500 */
[----:B-1----:R-:W1:Y:S01]  /*1a10*/  I2F.RP R4, R6 ;  /* 0x0000000600047306 */ /* 0x002e620000209400 */
[----:B------:R-:W-:Y:S02]  /*1a20*/  @!UP1 UMOV UR39, UR12 ;  /* 0x0000000c00279c82 */ /* 0x000fe40008000000 */
[----:B------:R-:W-:Y:S02]  /*1a30*/  UIADD3 UR14, UR59, UR7, URZ ;  /* 0x000000073b0e7290 */ /* 0x000fe4000fffe03f */
[----:B------:R-:W-:Y:S02]  /*1a40*/  UIMAD UR7, UR53, UR4, URZ ;  /* 0x00000004350772a4 */ /* 0x000fe4000f8e023f */
[----:B------:R-:W-:Y:S01]  /*1a50*/  UIMAD.WIDE.U32 UR12, UR52, UR4, URZ ;  /* 0x00000004340c72a5 */ /* 0x000fe2000f8e003f */
[----:B-1----:R-:W1:Y:S03]  /*1a60*/  MUFU.RCP R4, R4 ;  /* 0x0000000400047308 */ /* 0x002e660000001000 */
[----:B------:R-:W-:-:S02]  /*1a70*/  @UP1 UIADD3 UR14, UR13, UR7, URZ ;  /* 0x000000070d0e1290 */ /* 0x000fc4000fffe03f */
[----:B------:R-:W-:Y:S02]  /*1a80*/  USEL UR38, UR58, UR12, !UP1 ;  /* 0x0000000c3a267287 */ /* 0x000fe4000c800000 */
[----:B---3--:R-:W-:-:S04]  /*1a90*/  UIMAD.WIDE.U32 UR12, UR11, UR36, URZ ;  /* 0x000000240b0c72a5 */ /* 0x008fc8000f8e003f */
[----:B------:R-:W-:Y:S02]  /*1aa0*/  UIMAD UR37, UR11, UR37, UR13 ;  /* 0x000000250b2572a4 */ /* 0x000fe4000f8e020d */
[----:B------:R-:W-:Y:S02]  /*1ab0*/  USHF.L.U32 UR11, UR46, 0x7, URZ ;  /* 0x000000072e0b7899 */ /* 0x000fe4000800063f */
[----:B------:R-:W-:Y:S02]  /*1ac0*/  USEL UR36, UR12, URZ, UP3 ;  /* 0x0000003f0c247287 */ /* 0x000fe40009800000 */
[----:B------:R-:W-:Y:S01]  /*1ad0*/  USHF.L.U64.HI UR7, UR46, 0x7, UR55 ;  /* 0x000000072e077899 */ /* 0x000fe20008010237 */
[----:B-1----:R-:W-:Y:S01]  /*1ae0*/  IADD3 R4, R4, 0xffffffe, RZ ;  /* 0x0ffffffe04047810 */ /* 0x002fe20007ffe0ff */
[----:B------:R-:W-:Y:S02]  /*1af0*/  USEL UR12, UR11, URZ, UP6 ;  /* 0x0000003f0b0c7287 */ /* 0x000fe4000b000000 */
[----:B------:R-:W-:Y:S01]  /*1b00*/  USEL UR7, UR7, URZ, UP6 ;  /* 0x0000003f07077287 */ /* 0x000fe2000b000000 */
[----:B------:R1:W3:Y:S01]  /*1b10*/  F2I.FTZ.U32.TRUNC.NTZ R5, R4 ;  /* 0x0000000400057305 */ /* 0x0002e2000021f000 */
[----:B------:R-:W-:-:S04]  /*1b20*/  UIADD3 UR12, UP0, UR6, UR12, URZ ;  /* 0x0000000c060c7290 */ /* 0x000fc8000ff1e03f */
[----:B------:R-:W-:Y:S02]  /*1b30*/  UIADD3.X UR11, UR45, UR7, URZ, UP0, !UPT ;  /* 0x000000072d0b7290 */ /* 0x000fe400087fe43f */
[----:B------:R-:W-:-:S04]  /*1b40*/  UIMAD UR7, UR53, UR12, URZ ;  /* 0x0000000c350772a4 */ /* 0x000fc8000f8e023f */
[----:B------:R-:W-:Y:S01]  /*1b50*/  UIMAD UR7, UR52, UR11, UR7 ;  /* 0x0000000b340772a4 */ /* 0x000fe2000f8e0207 */
[----:B----4-:R4:W2:Y:S01]  /*1b60*/  R2UR UR13, R3 ;  /* 0x00000000030d73c2 */ /* 0x0108a200000e0000 */
[----:B-1----:R-:W-:Y:S01]  /*1b70*/  IMAD.MOV.U32 R4, RZ, RZ, RZ ;  /* 0x000000ffff047224 */ /* 0x002fe200078e00ff */
[----:B----4-:R-:W-:Y:S02]  /*1b80*/  IABS R3, UR50 ;  /* 0x0000003200037c13 */ /* 0x010fe40008000000 */
[----:B------:R-:W-:Y:S01]  /*1b90*/  ISETP.NE.AND P1, PT, RZ, c[0x0][0x1c8], PT ;  /* 0x00007200ff007a0c */ /* 0x000fe20003f25270 */
[----:B------:R-:W-:-:S03]  /*1ba0*/  USEL UR37, UR37, URZ, UP3 ;  /* 0x0000003f25257287 */ /* 0x000fc60009800000 */
        /* <DEDUP_REMOVED lines=14> */
[----:B------:R-:W-:Y:S02]  /*1c90*/  ULDC UR35, c[0x0][0x234] ;  /* 0x00008d0000237ab9 */ /* 0x000fe40000000800 */
[----:B------:R-:W-:-:S06]  /*1ca0*/  @UP2 UIMAD UR11, UR50, UR35, UR11 ;  /* 0x00000023320b22a4 */ /* 0x000fcc000f8e020b */
[----:B------:R-:W-:-:S05]  /*1cb0*/  @P2 IADD3 R4, R4, 0x1, RZ ;  /* 0x0000000104042810 */ /* 0x000fca0007ffe0ff */
[----:B------:R-:W-:Y:S01]  /*1cc0*/  @!P0 IMAD.MOV R4, RZ, RZ, -R4 ;  /* 0x000000ffff048224 */ /* 0x000fe200078e0a04 */
[----:B------:R-:W-:Y:S01]  /*1cd0*/  PLOP3.LUT P0, PT, PT, PT, UP2, 0x80, 0x0 ;  /* 0x000000000000781c */ /* 0x000fe20003f0f028 */
[----:B------:R-:W-:Y:S02]  /*1ce0*/  @!UP2 UMOV UR11, UR13 ;  /* 0x0000000d000bac82 */ /* 0x000fe40008000000 */
[----:B------:R-:W-:Y:S01]  /*1cf0*/  UIMAD.WIDE.U32 UR12, UR52, UR12, URZ ;  /* 0x0000000c340c72a5 */ /* 0x000fe2000f8e003f */
[----:B------:R-:W-:-:S03]  /*1d00*/  @!P1 LOP3.LUT R4, RZ, c[0x0][0x1c8], RZ, 0x33, !PT ;  /* 0x00007200ff049a12 */ /* 0x000fc600078e33ff */
[----:B------:R-:W-:Y:S02]  /*1d10*/  UIADD3 UR35, UR13, UR7, URZ ;  /* 0x000000070d237290 */ /* 0x000fe4000fffe03f */
[----:B------:R-:W-:Y:S01]  /*1d20*/  USHF.R.S32.HI UR7, URZ, 0x1f, UR40 ;  /* 0x0000001f3f077899 */ /* 0x000fe20008011428 */
[----:B------:R-:W-:-:S03]  /*1d30*/  SHF.R.S32.HI R15, RZ, 0x1f, R4 ;  /* 0x0000001fff0f7819 */ /* 0x000fc60000011404 */
[----:B------:R-:W-:Y:S05]  /*1d40*/  @!P0 BRA `(.L_x_138) ;  /* 0x0000009000008947 */ /* 0x000fea0003800000 */
[----:B------:R-:W2:Y:S01]  /*1d50*/  LDL R7, [R1+0x48] ;  /* 0x0000480001077983 */ /* 0x000ea20000100800 */
[----:B------:R-:W-:Y:S02]  /*1d60*/  ULDC UR50, c[0x0][0x224] ;  /* 0x0000890000327ab9 */ /* 0x000fe40000000800 */
[----:B------:R-:W-:Y:S02]  /*1d70*/  @!UP1 UIMAD UR4, UR46, UR50, URZ ;  /* 0x000000322e0492a4 */ /* 0x000fe4000f8e023f */
[----:B------:R-:W1:Y:S02]  /*1d80*/  S2UR UR50, SR_CTAID.Z ;  /* 0x00000000003279c3 */ /* 0x000e640000002700 */
[----:B------:R-:W-:-:S06]  /*1d90*/  ULEA UR4, UR46, UR4, 0x7 ;  /* 0x000000042e047291 */ /* 0x000fcc000f8e383f */
[----:B--2---:R-:W1:Y:S02]  /*1da0*/  R2UR UR56, R7 ;  /* 0x00000000073873c2 */ /* 0x004e6400000e0000 */
[----:B-1----:R-:W-:-:S03]  /*1db0*/  UIMAD UR4, UR56, UR50, UR4 ;  /* 0x00000032380472a4 */ /* 0x002fc6000f8e0204 */
[----:B------:R-:W-:Y:S01]  /*1dc0*/  UMOV UR56, 0xffffe000 ;  /* 0xffffe00000387882 */ /* 0x000fe20000000000 */
[----:B------:R-:W-:Y:S05]  /*1dd0*/  BRA `(.L_x_139) ;  /* 0x0000003000007947 */ /* 0x000fea0003800000 */
.L_x_138:
[----:B------:R-:W2:Y:S02]  /*1de0*/  LDL R0, [R1+0x38] ;  /* 0x0000380001007983 */ /* 0x000ea40000100800 */
[----:B--2---:R1:W2:Y:S01]  /*1df0*/  R2UR UR4, R0 ;  /* 0x00000000000473c2 */ /* 0x0042a200000e0000 */
[----:B------:R-:W-:-:S07]  /*1e00*/  DEPBAR.LE SB1, 0x0, {2} ;  /* 0x000090040000791a */ /* 0x000fce0000000000 */
.L_x_139:
[----:B------:R-:W2:Y:S04]  /*1e10*/  LDL R5, [R1+0x44] ;  /* 0x0000440001057983 */ /* 0x000ea80000100800 */
[----:B------:R-:W3:Y:S04]  /*1e20*/  LDL R3, [R1+0x2c] ;  /* 0x00002c0001037983 */ /* 0x000ee80000100800 */
[----:B------:R-:W4:Y:S01]  /*1e30*/  LDL R0, [R1+0x28] ;  /* 0x0000280001007983 */ /* 0x000f220000100800 */
[----:B------:R-:W-:Y:S01]  /*1e40*/  USHF.L.U32 UR46, UR57, 0x7, URZ ;  /* 0x00000007392e7899 */ /* 0x000fe2000800063f */
[----:B------:R-:W-:Y:S01]  /*1e50*/  SHF.R.S32.HI R227, RZ, 0x1f, R226 ;  /* 0x0000001fffe37819 */ /* 0x000fe200000114e2 */
[----:B------:R-:W-:Y:S01]  /*1e60*/  IMAD.U32 R10, RZ, RZ, UR6 ;  /* 0x00000006ff0a7e24 */ /* 0x000fe2000f8e00ff */
[----:B------:R-:W1:Y:S01]  /*1e70*/  S2R R11, SR_TID.X ;  /* 0x00000000000b7919 */ /* 0x000e620000002100 */
[----:B------:R-:W-:Y:S01]  /*1e80*/  UIADD3 UR11, UR6, UR11, URZ ;  /* 0x0000000b060b7290 */ /* 0x000fe2000fffe03f */
[----:B------:R-:W-:Y:S01]  /*1e90*/  BSSY B1, `(.L_x_135) ;  /* 0x0000788000017945 */ /* 0x000fe20003800000 */
[----:B-1----:R-:W-:Y:S01]  /*1ea0*/  SHF.R.S32.HI R12, RZ, 0x1f, R11 ;  /* 0x0000001fff0c7819 */ /* 0x002fe2000001140b */
[----:B--2---:R-:W1:Y:S08]  /*1eb0*/  R2UR UR50, R5 ;  /* 0x00000000053273c2 */ /* 0x004e7000000e0000 */
[----:B---3--:R2:W3:Y:S01]  /*1ec0*/  R2UR UR13, R3 ;  /* 0x00000000030d73c2 */ /* 0x0084e200000e0000 */
[----:B-1----:R-:W-:-:S07]  /*1ed0*/  UIADD3 UR12, UP5, UP4, UR12, UR46, UR50 ;  /* 0x0000002e0c0c7290 */ /* 0x002fce000fcbe032 */
[----:B------:R-:W1:Y:S01]  /*1ee0*/  S2UR UR50, SR_CTAID.Z ;  /* 0x00000000003279c3 */ /* 0x000e620000002700 */
[----:B------:R-:W-:Y:S01]  /*1ef0*/  UIADD3 UR38, UP1, UP0, UR36, UR12, UR38 ;  /* 0x0000000c24267290 */ /* 0x000fe2000f83e026 */
[----:B--2---:R-:W-:-:S06]  /*1f00*/  LEA.HI R3, R12, R11, RZ, 0x2 ;  /* 0x0000000b0c037211 */ /* 0x004fcc00078f10ff */
[----:B------:R-:W2:Y:S01]  /*1f10*/  S2UR UR46, SR_CTAID.Y ;  /* 0x00000000002e79c3 */ /* 0x000ea20000002600 */
[----:B------:R-:W-:-:S04]  /*1f20*/  SHF.R.S32.HI R3, RZ, 0x2, R3 ;  /* 0x00000002ff037819 */ /* 0x000fc80000011403 */
[----:B------:R-:W-:-:S03]  /*1f30*/  SHF.R.S32.HI R16, RZ, 0x1f, R3 ;  /* 0x0000001fff107819 */ /* 0x000fc60000011403 */
[----:B----4-:R4:W3:Y:S01]  /*1f40*/  R2UR UR12, R0 ;  /* 0x00000000000c73c2 */ /* 0x0108e200000e0000 */
[----:B-1----:R-:W-:Y:S01]  /*1f50*/  USHF.R.S32.HI UR36, URZ, 0x1f, UR50 ;  /* 0x0000001f3f247899 */ /* 0x002fe20008011432 */
[----:B----4-:R-:W-:Y:S01]  /*1f60*/  IADD3 R0, P0, R3, UR6, RZ ;  /* 0x0000000603007c10 */ /* 0x010fe2000ff1e0ff */
[----:B---3--:R-:W-:-:S03]  /*1f70*/  UIADD3.X UR12, UR35, UR13, UR12, UP5, UP4 ;  /* 0x0000000d230c7290 */ /* 0x008fc6000afe840c */
[----:B------:R-:W-:Y:S01]  /*1f80*/  IADD3.X R5, R16, UR45, RZ, P0, !PT ;  /* 0x0000002d10057c10 */ /* 0x000fe200087fe4ff */
[----:B------:R-:W-:Y:S01]  /*1f90*/  IMAD.WIDE.U32 R6, R0, c[0x0][0x190], R226 ;  /* 0x0000640000067a25 */ /* 0x000fe200078e00e2 */
[----:B------:R-:W-:Y:S02]  /*1fa0*/  UIADD3.X UR37, UR37, UR12, UR14, UP1, UP0 ;  /* 0x0000000c25257290 */ /* 0x000fe40008fe040e */
[----:B------:R-:W-:Y:S01]  /*1fb0*/  UISETP.GE.AND UP0, UPT, UR42, 0x1, UPT ;  /* 0x000000012a00788c */ /* 0x000fe2000bf06270 */
[----:B------:R-:W-:Y:S01]  /*1fc0*/  IMAD R5, R5, c[0x0][0x190], RZ ;  /* 0x0000640005057a24 */ /* 0x000fe200078e02ff */
[----:B------:R-:W-:Y:S01]  /*1fd0*/  ULDC.64 UR12, c[0x0][0x1a8] ;  /* 0x00006a00000c7ab9 */ /* 0x000fe20000000a00 */
[----:B------:R-:W-:Y:S01]  /*1fe0*/  IADD3 R8, P0, R6, UR54, RZ ;  /* 0x0000003606087c10 */ /* 0x000fe2000ff1e0ff */
[----:B------:R-:W-:Y:S01]  /*1ff0*/  UIMAD UR12, UR36, UR12, URZ ;  /* 0x0000000c240c72a4 */ /* 0x000fe2000f8e023f */
[----:B------:R-:W-:-:S03]  /*2000*/  IMAD R0, R0, c[0x0][0x194], R5 ;  /* 0x0000650000007a24 */ /* 0x000fc600078e0205 */
[----:B------:R-:W-:Y:S02]  /*2010*/  UIMAD UR35, UR50, UR13, UR12 ;  /* 0x0000000d322372a4 */ /* 0x000fe4000f8e020c */
[----:B------:R-:W-:Y:S01]  /*2020*/  IADD3.X R9, R7, UR51, R0, P0, !PT ;  /* 0x0000003307097c10 */ /* 0x000fe200087fe400 */
[----:B------:R-:W-:Y:S01]  /*2030*/  ULDC.64 UR12, c[0x0][0x378] ;  /* 0x0000de00000c7ab9 */ /* 0x000fe20000000a00 */
[----:B------:R-:W-:Y:S01]  /*2040*/  LEA.HI R0, R12, R11, RZ, 0x5 ;  /* 0x0000000b0c007211 */ /* 0x000fe200078f28ff */
[----:B------:R-:W-:Y:S01]  /*2050*/  UIMAD UR12, UR36, UR12, URZ ;  /* 0x0000000c240c72a4 */ /* 0x000fe2000f8e023f */
[----:B------:R-:W-:Y:S01]  /*2060*/  IADD3 R6, P0, R226, UR39, RZ ;  /* 0x00000027e2067c10 */ /* 0x000fe2000ff1e0ff */
[----:B------:R-:W-:Y:S01]  /*2070*/  UIADD3 UR36, UR6, UR4, URZ ;  /* 0x0000000406247290 */ /* 0x000fe2000fffe03f */
[----:B------:R-:W-:Y:S01]  /*2080*/  LOP3.LUT R5, R0, 0xffffffe0, RZ, 0xc0, !PT ;  /* 0xffffffe000057812 */ /* 0x000fe200078ec0ff */
[----:B------:R-:W-:Y:S01]  /*2090*/  UIMAD UR14, UR50, UR13, UR12 ;  /* 0x0000000d320e72a4 */ /* 0x000fe2000f8e020c */
[----:B------:R-:W-:-:S02]  /*20a0*/  SHF.R.S32.HI R0, RZ, 0x5, R0 ;  /* 0x00000005ff007819 */ /* 0x000fc40000011400 */
[----:B------:R-:W-:Y:S01]  /*20b0*/  ULDC.64 UR12, c[0x0][0x370] ;  /* 0x0000dc00000c7ab9 */ /* 0x000fe20000000a00 */
[----:B------:R-:W-:Y:S01]  /*20c0*/  IMAD.IADD R5, R11, 0x1, -R5 ;  /* 0x000000010b057824 */ /* 0x000fe200078e0a05 */
[----:B------:R-:W-:Y:S01]  /*20d0*/  UIMAD UR12, UR45, UR12, URZ ;  /* 0x0000000c2d0c72a4 */ /* 0x000fe2000f8e023f */
[----:B------:R-:W-:Y:S02]  /*20e0*/  IADD3.X R7, R227, UR44, RZ, P0, !PT ;  /* 0x0000002ce3077c10 */ /* 0x000fe400087fe4ff */
[----:B------:R-:W-:Y:S01]  /*20f0*/  IMAD R0, R0, UR57, R5 ;  /* 0x0000003900007c24 */ /* 0x000fe2000f8e0205 */
[----:B------:R-:W-:Y:S02]  /*2100*/  UIMAD UR12, UR6, UR13, UR12 ;  /* 0x0000000d060c72a4 */ /* 0x000fe4000f8e020c */
[----:B------:R-:W-:Y:S01]  /*2110*/  IMAD.WIDE.U32 R6, R10, c[0x0][0x370], R6 ;  /* 0x0000dc000a067a25 */ /* 0x000fe200078e0006 */
[----:B------:R-:W-:Y:S01]  /*2120*/  UMOV UR45, 0x4 ;  /* 0x00000004002d7882 */ /* 0x000fe20000000000 */
[----:B------:R-:W-:Y:S01]  /*2130*/  IADD3 R5, P0, R0, UR38, RZ ;  /* 0x0000002600057c10 */ /* 0x000fe2000ff1e0ff */
[----:B------:R-:W-:-:S02]  /*2140*/  ULDC.64 UR38, c[0x0][0x3c8] ;  /* 0x0000f20000267ab9 */ /* 0x000fc40000000a00 */
[----:B------:R-:W-:Y:S01]  /*2150*/  IADD3 R7, R7, UR12, RZ ;  /* 0x0000000c07077c10 */ /* 0x000fe2000fffe0ff */
[----:B------:R-:W-:Y:S01]  /*2160*/  ULDC.64 UR12, c[0x0][0x200] ;  /* 0x00008000000c7ab9 */ /* 0x000fe20000000a00 */
[----:B------:R-:W-:Y:S01]  /*2170*/  LEA.HI.X.SX32 R210, R0, UR37, 0x1, P0 ;  /* 0x0000002500d27c11 */ /* 0x000fe200080f0eff */
[----:B------:R-:W-:Y:S01]  /*2180*/  IMAD.U32 R0, RZ, RZ, UR50 ;  /* 0x00000032ff007e24 */ /* 0x000fe2000f8e00ff */
[C---:B------:R-:W-:Y:S01]  /*2190*/  LEA R211, P0, R5.reuse, c[0x0][0x350], 0x2 ;  /* 0x0000d40005d37a11 */ /* 0x040fe200078010ff */
[----:B------:R-:W-:Y:S02]  /*21a0*/  ULEA.HI.SX32 UR6, UR49, 0xffffffff, 0x19 ;  /* 0xffffffff31067891 */ /* 0x000fe4000f8fca3f */
[C---:B------:R-:W-:Y:S01]  /*21b0*/  IMAD.WIDE.U32 R6, R0.reuse, c[0x0][0x378], R6 ;  /* 0x0000de0000067a25 */ /* 0x040fe200078e0006 */
[----:B------:R-:W-:Y:S01]  /*21c0*/  LEA.HI.X R210, R5, c[0x0][0x354], R210, 0x2, P0 ;  /* 0x0000d50005d27a11 */ /* 0x000fe200000f14d2 */
[----:B------:R-:W-:Y:S01]  /*21d0*/  UIMAD.WIDE UR12, UR11, UR45, UR12 ;  /* 0x0000002d0b0c72a5 */ /* 0x000fe2000f8e020c */
[----:B------:R-:W-:Y:S01]  /*21e0*/  PLOP3.LUT P0, PT, PT, PT, UP0, 0x80, 0x0 ;  /* 0x000000000000781c */ /* 0x000fe20003f0f008 */
[----:B------:R-:W-:Y:S01]  /*21f0*/  IMAD.WIDE.U32 R8, R0, c[0x0][0x1a8], R8 ;  /* 0x00006a0000087a25 */ /* 0x000fe200078e0008 */
[----:B------:R-:W-:Y:S01]  /*2200*/  IADD3 R7, R7, UR14, RZ ;  /* 0x0000000e07077c10 */ /* 0x000fe2000fffe0ff */
[----:B------:R-:W-:-:S02]  /*2210*/  UIMAD.WIDE UR36, UR36, UR45, UR38 ;  /* 0x0000002d242472a5 */ /* 0x000fc4000f8e0226 */
        /* <DEDUP_REMOVED lines=9> */
[----:B--2---:R-:W-:Y:S05]  /*22b0*/  @!P0 BRA `(.L_x_140) ;  /* 0x00006c0000008947 */ /* 0x004fea0003800000 */
[----:B------:R-:W2:Y:S01]  /*22c0*/  LDL R17, [R1+0x10] ;  /* 0x0000100001117983 */ /* 0x000ea20000100800 */
[----:B------:R-:W-:Y:S01]  /*22d0*/  ULDC.64 UR38, c[0x0][0x1a0] ;  /* 0x0000680000267ab9 */ /* 0x000fe20000000a00 */
[----:B------:R-:W-:Y:S01]  /*22e0*/  IMAD.U32 R14, RZ, RZ, UR40 ;  /* 0x00000028ff0e7e24 */ /* 0x000fe2000f8e00ff */
[----:B------:R-:W-:Y:S01]  /*22f0*/  UIMAD UR4, UR7, UR38, URZ ;  /* 0x00000026070472a4 */ /* 0x000fe2000f8e023f */
[----:B------:R-:W-:Y:S01]  /*2300*/  IMAD R5, R15, c[0x0][0x1b8], RZ ;  /* 0x00006e000f057a24 */ /* 0x000fe200078e02ff */
[----:B------:R-:W-:Y:S01]  /*2310*/  UMOV UR11, UR13 ;  /* 0x0000000d000b7c82 */ /* 0x000fe20008000000 */
[----:B------:R-:W-:Y:S01]  /*2320*/  IMAD.WIDE.U32 R6, R14, c[0x0][0x1a0], R226 ;  /* 0x000068000e067a25 */ /* 0x000fe200078e00e2 */
[----:B------:R-:W-:Y:S01]  /*2330*/  UIMAD UR4, UR40, UR39, UR4 ;  /* 0x00000027280472a4 */ /* 0x000fe2000f8e0204 */
[----:B------:R-:W-:Y:S01]  /*2340*/  BSSY B0, `(.L_x_141) ;  /* 0x000002b000007945 */ /* 0x000fe20003800000 */
[----:B------:R-:W-:Y:S01]  /*2350*/  UMOV UR14, UR36 ;  /* 0x00000024000e7c82 */ /* 0x000fe20008000000 */
[----:B------:R-:W-:Y:S01]  /*2360*/  IMAD R5, R4, c[0x0][0x1bc], R5 ;  /* 0x00006f0004057a24 */ /* 0x000fe200078e0205 */
[----:B------:R-:W-:Y:S01]  /*2370*/  IADD3 R6, P0, R6, UR47, RZ ;  /* 0x0000002f06067c10 */ /* 0x000fe2000ff1e0ff */
[----:B------:R-:W-:Y:S01]  /*2380*/  UMOV UR13, UR37 ;  /* 0x00000025000d7c82 */ /* 0x000fe20008000000 */
[----:B------:R-:W-:Y:S01]  /*2390*/  IMAD.U32 R0, RZ, RZ, UR4 ;  /* 0x00000004ff007e24 */ /* 0x000fe2000f8e00ff */
[----:B------:R-:W-:Y:S01]  /*23a0*/  ULEA.HI UR4, UR6, UR6, URZ, 0x1 ;  /* 0x0000000606047291 */ /* 0x000fe2000f8f083f */
[----:B------:R-:W-:Y:S01]  /*23b0*/  IMAD.MOV.U32 R208, RZ, RZ, R12 ;  /* 0x000000ffffd07224 */ /* 0x000fe200078e000c */
[----:B------:R-:W-:Y:S01]  /*23c0*/  MOV R209, R13 ;  /* 0x0000000d00d17202 */ /* 0x000fe20000000f00 */
[----:B------:R-:W-:Y:S01]  /*23d0*/  IMAD.MOV.U32 R206, RZ, RZ, R10 ;  /* 0x000000ffffce7224 */ /* 0x000fe200078e000a */
[----:B------:R-:W-:Y:S01]  /*23e0*/  IADD3.X R7, R7, UR48, R0, P0, !PT ;  /* 0x0000003007077c10 */ /* 0x000fe200087fe400 */
[----:B------:R-:W-:Y:S01]  /*23f0*/  ULOP3.LUT UR4, UR4, 0xfffffffe, URZ, 0xc0, !UPT ;  /* 0xfffffffe04047892 */ /* 0x000fe2000f8ec03f */
[----:B------:R-:W-:-:S02]  /*2400*/  PLOP3.LUT P0, PT, PT, PT, UP3, 0x80, 0x0 ;  /* 0x000000000000781c */ /* 0x000fc40003f0f038 */
[----:B------:R-:W-:Y:S01]  /*2410*/  MOV R207, R11 ;  /* 0x0000000b00cf7202 */ /* 0x000fe20000000f00 */
[----:B------:R-:W-:Y:S01]  /*2420*/  UIADD3 UR4, UR6, -UR4, URZ ;  /* 0x8000000406047290 */ /* 0x000fe2000fffe03f */
[----:B------:R-:W-:-:S03]  /*2430*/  IMAD.WIDE.U32 R6, R4, c[0x0][0x1b8], R6 ;  /* 0x00006e0004067a25 */ /* 0x000fc600078e0006 */
[----:B------:R-:W-:Y:S02]  /*2440*/  UISETP.NE.AND UP0, UPT, UR4, 0x1, UPT ;  /* 0x000000010400788c */ /* 0x000fe4000bf05270 */
[----:B------:R-:W-:Y:S01]  /*2450*/  UIMAD UR4, UR10, -0x80, UR5 ;  /* 0xffffff800a0478a4 */ /* 0x000fe2000f8e0205 */
[----:B------:R-:W-:-:S03]  /*2460*/  IADD3 R12, R7, R5, RZ ;  /* 0x00000005070c7210 */ /* 0x000fc60007ffe0ff */
[----:B------:R-:W-:Y:S02]  /*2470*/  @P0 BAR.SYNC.DEFER_BLOCKING 0x0 ;  /* 0x0000000000000b1d */ /* 0x000fe40000010000 */
[----:B------:R-:W-:Y:S02]  /*2480*/  ISETP.GE.AND P2, PT, R3, UR4, PT ;  /* 0x0000000403007c0c */ /* 0x000fe4000bf46270 */
[----:B--2---:R-:W-:-:S11]  /*2490*/  SHF.L.U32 R0, R17, 0x1, RZ ;  /* 0x0000000111007819 */ /* 0x004fd600000006ff */
        /* <DEDUP_REMOVED lines=21> */
.L_x_142:
[----:B------:R-:W-:Y:S05]  /*25f0*/  BSYNC B0 ;  /* 0x0000000000007941 */ /* 0x000fea0003800000 */
.L_x_141:
        /* <DEDUP_REMOVED lines=21> */
.L_x_144:
[----:B------:R-:W-:Y:S05]  /*2750*/  BSYNC B0 ;  /* 0x0000000000007941 */ /* 0x000fea0003800000 */
.L_x_143:
        /* <DEDUP_REMOVED lines=17> */
.L_x_146:
[----:B------:R-:W-:Y:S05]  /*2870*/  BSYNC B0 ;  /* 0x0000000000007941 */ /* 0x000fea0003800000 */
.L_x_145:
        /* <DEDUP_REMOVED lines=15> */
.L_x_148:
[----:B------:R-:W-:Y:S05]  /*2970*/  BSYNC B0 ;  /* 0x0000000000007941 */ /* 0x000fea0003800000 */
.L_x_147:
        /* <DEDUP_REMOVED lines=20> */
.L_x_150:
[----:B------:R-:W-:Y:S05]  /*2ac0*/  BSYNC B0 ;  /* 0x0000000000007941 */ /* 0x000fea0003800000 */
.L_x_149:
        /* <DEDUP_REMOVED lines=20> */
.L_x_152:
[----:B------:R-:W-:Y:S05]  /*2c10*/  BSYNC B0 ;  /* 0x0000000000007941 */ /* 0x000fea0003800000 */
.L_x_151:
        /* <DEDUP_REMOVED lines=15> */
[----:B------:R-:W-:Y:S01]  /*2d10*/  ISETP.GE.AND P6, PT, R6, UR4, PT ;  /* 0x0000000406007c0c */ /* 0x000fe2000bfc6270 */
[----:B------:R-:W-:Y:S01]  /*2d20*/  IMAD.SHL.U32 R6, R17, 0x4, RZ ;  /* 0x0000000411067824 */ /* 0x000fe200078e00ff */
[----:B------:R-:W-:-:S02]  /*2d30*/  SHF.R.S32.HI R13, RZ, 0x1f, R17 ;  /* 0x0000001fff0d7819 */ /* 0x000fc40000011411 */
[----:B------:R-:W-:Y:S02]  /*2d40*/  SHF.R.S32.HI R11, RZ, 0x1f, R5 ;  /* 0x0000001fff0b7819 */ /* 0x000fe40000011405 */
[----:B------:R-:W-:Y:S02]  /*2d50*/  IADD3 R6, P4, R6, UR12, RZ ;  /* 0x0000000c06067c10 */ /* 0x000fe4000ff9e0ff */
[C---:B------:R-:W-:Y:S02]  /*2d60*/  SHF.L.U64.HI R7, R17.reuse, 0x2, R13 ;  /* 0x0000000211077819 */ /* 0x040fe4000001020d */
[----:B------:R-:W-:Y:S02]  /*2d70*/  IADD3 R12, R17, 0x40, RZ ;  /* 0x00000040110c7810 */ /* 0x000fe40007ffe0ff */
[----:B------:R-:W-:Y:S02]  /*2d80*/  @!P5 LEA R10, P3, R5, UR12, 0x2 ;  /* 0x0000000c050adc11 */ /* 0x000fe4000f8610ff */
[----:B------:R-:W-:-:S02]  /*2d90*/  IADD3.X R7, R7, UR11, RZ, P4, !PT ;  /* 0x0000000b07077c10 */ /* 0x000fc4000a7fe4ff */
[----:B------:R-:W-:Y:S02]  /*2da0*/  @!P5 LEA.HI.X R11, R5, UR11, R11, 0x2, P3 ;  /* 0x0000000b050bdc11 */ /* 0x000fe400098f140b */
[----:B------:R-:W-:Y:S01]  /*2db0*/  ISETP.GE.AND P3, PT, R17, UR4, PT ;  /* 0x0000000411007c0c */ /* 0x000fe2000bf66270 */
[----:B------:R2:W5:Y:S01]  /*2dc0*/  @!P6 LDG.E R246, [R6.64+0x20] ;  /* 0x0000202006f6e981 */ /* 0x000562000c1e1900 */
[----:B------:R-:W-:-:S03]  /*2dd0*/  ISETP.GE.AND P4, PT, R12, UR4, PT ;  /* 0x000000040c007c0c */ /* 0x000fc6000bf86270 */
[----:B------:R2:W-:Y:S04]  /*2de0*/  @P2 STS [R0+0x6000], RZ ;  /* 0x006000ff00002388 */ /* 0x0005e80000000800 */
[----:B------:R2:W-:Y:S04]  /*2df0*/  @P2 STS [R0+0x6004], RZ ;  /* 0x006004ff00002388 */ /* 0x0005e80000000800 */
[----:B------:R2:W5:Y:S04]  /*2e00*/  @!P3 LDG.E R245, [R6.64] ;  /* 0x0000002006f5b981 */ /* 0x000568000c1e1900 */
[----:B------:R2:W5:Y:S04]  /*2e10*/  @!P4 LDG.E R243, [R6.64+0x100] ;  /* 0x0001002006f3c981 */ /* 0x000568000c1e1900 */
[----:B------:R2:W-:Y:S01]  /*2e20*/  @P2 STS.64 [R0+0x6008], RZ ;  /* 0x006008ff00002388 */ /* 0x0005e20000000a00 */
[----:B------:R-:W-:-:S03]  /*2e30*/  IMAD R5, R15, c[0x0][0x1b0], RZ ;  /* 0x00006c000f057a24 */ /* 0x000fc600078e02ff */
[----:B------:R3:W5:Y:S01]  /*2e40*/  @!P5 LDG.E R244, [R10.64] ;  /* 0x000000200af4d981 */ /* 0x000762000c1e1900 */
[----:B------:R-:W-:Y:S01]  /*2e50*/  BSSY B0, `(.L_x_153) ;  /* 0x0000016000007945 */ /* 0x000fe20003800000 */
[C---:B---3--:R-:W-:Y:S02]  /*2e60*/  IMAD R10, R4.reuse, c[0x0][0x1b4], R5 ;  /* 0x00006d00040a7a24 */ /* 0x048fe400078e0205 */
[----:B------:R-:W-:-:S04]  /*2e70*/  IMAD.WIDE.U32 R4, R4, c[0x0][0x1b0], R8 ;  /* 0x00006c0004047a25 */ /* 0x000fc800078e0008 */
        /* <DEDUP_REMOVED lines=19> */
.L_x_154:
[----:B--2---:R-:W-:Y:S05]  /*2fb0*/  BSYNC B0 ;  /* 0x0000000000007941 */ /* 0x004fea0003800000 */
.L_x_153:
        /* <DEDUP_REMOVED lines=19> */
.L_x_156:
[----:B------:R-:W-:Y:S05]  /*30f0*/  BSYNC B0 ;  /* 0x0000000000007941 */ /* 0x000fea0003800000 */
.L_x_155:
[----:B------:R-:W0:Y:S01]  /*3100*/  LDGDEPBAR ;  /* 0x00000000000079af */ /* 0x000e220000000000 */
[----:B------:R-:W-:Y:S02]  /*3110*/  ULDC.64 UR38, c[0x0][0x318] ;  /* 0x0000c60000267ab9 */ /* 0x000fe40000000a00 */
[----:B------:R-:W-:Y:S01]  /*3120*/  UISETP.NE.U32.AND UP1, UPT, URZ, UR38, UPT ;  /* 0x000000263f00728c */ /* 0x000fe2000bf25070 */
[----:B--2---:R-:W2:Y:S01]  /*3130*/  LDL R3, [R1+0x14] ;  /* 0x0000140001037983 */ /* 0x004ea20000100800 */
[----:B------:R-:W-:Y:S01]  /*3140*/  USHF.R.S32.HI UR7, URZ, 0x1f, UR50 ;  /* 0x0000001f3f077899 */ /* 0x000fe20008011432 */
[----:B-1-34-:R-:W-:Y:S01]  /*3150*/  IMAD.U32 R0, RZ, RZ, UR10 ;  /* 0x0000000aff007e24 */ /* 0x01afe2000f8e00ff */
[----:B------:R-:W-:Y:S02]  /*3160*/  UISETP.NE.AND.EX UP1, UPT, URZ, UR39, UPT, UP1 ;  /* 0x000000273f00728c */ /* 0x000fe4000bf25310 */
[----:B------:R-:W-:-:S04]  /*3170*/  ULDC.64 UR40, c[0x0][0x320] ;  /* 0x0000c80000287ab9 */ /* 0x000fc80000000a00 */
[----:B------:R-:W-:-:S05]  /*3180*/  PLOP3.LUT P1, PT, PT, PT, UP1, 0x80, 0x0 ;  /* 0x000000000000781c */ /* 0x000fca0003f2f018 */
[----:B------:R-:W-:Y:S02]  /*3190*/  @UP1 UIMAD UR4, UR55, UR40, URZ ;  /* 0x00000028370412a4 */ /* 0x000fe4000f8e023f */
[----:B------:R-:W-:Y:S02]  /*31a0*/  @UP1 UMOV UR36, UR50 ;  /* 0x0000003200241c82 */ /* 0x000fe40008000000 */
[----:B------:R-:W-:Y:S01]  /*31b0*/  @UP1 UMOV UR37, UR7 ;  /* 0x0000000700251c82 */ /* 0x000fe20008000000 */
[----:B------:R-:W-:-:S04]  /*31c0*/  DEPBAR.LE SB0, 0x1 ;  /* 0x000080400000791a */ /* 0x000fc80000000000 */
[----:B------:R-:W-:Y:S01]  /*31d0*/  BAR.SYNC.DEFER_BLOCKING 0x0 ;  /* 0x0000000000007b1d */ /* 0x000fe20000010000 */
[----:B------:R-:W-:Y:S02]  /*31e0*/  @UP1 UIMAD.WIDE.U32 UR36, UR46, UR40, UR36 ;  /* 0x000000282e2412a5 */ /* 0x000fe4000f8e0024 */
[----:B------:R-:W-:Y:S02]  /*31f0*/  @UP1 UIMAD UR41, UR46, UR41, UR4 ;  /* 0x000000292e2912a4 */ /* 0x000fe4000f8e0204 */
[----:B------:R-:W-:Y:S02]  /*3200*/  @UP1 ULEA UR38, UP0, UR36, UR38, 0x2 ;  /* 0x0000002624261291 */ /* 0x000fe4000f80103f */
[----:B------:R-:W-:-:S04]  /*3210*/  @UP1 UIADD3 UR41, UR37, UR41, URZ ;  /* 0x0000002925291290 */ /* 0x000fc8000fffe03f */
[----:B------:R-:W-:Y:S01]  /*3220*/  @UP1 ULEA.HI.X UR39, UR36, UR39, UR41, 0x2, UP0 ;  /* 0x0000002724271291 */ /* 0x000fe200080f1429 */
[----:B------:R-:W-:-:S05]  /*3230*/  IMAD.U32 R4, RZ, RZ, UR38 ;  /* 0x00000026ff047e24 */ /* 0x000fca000f8e00ff */
[----:B------:R-:W-:-:S05]  /*3240*/  IMAD.U32 R5, RZ, RZ, UR39 ;  /* 0x00000027ff057e24 */ /* 0x000fca000f8e00ff */
[----:B------:R1:W3:Y:S04]  /*3250*/  @P1 LDG.E R4, [R4.64] ;  /* 0x0000002004041981 */ /* 0x0002e8000c1e1900 */
[----:B------:R-:W4:Y:S04]  /*3260*/  LDSM.16.M88.4 R112, [R146+0x8000] ;  /* 0x008000009270783b */ /* 0x000f280000000200 */
[----:B------:R-:W2:Y:S04]  /*3270*/  LDSM.16.M88.4 R116, [R146+0x8400] ;  /* 0x008400009274783b */ /* 0x000ea80000000200 */
[----:B------:R-:W2:Y:S04]  /*3280*/  LDSM.16.M88.4 R120, [R146+0x8800] ;  /* 0x008800009278783b */ /* 0x000ea80000000200 */
[----:B------:R-:W2:Y:S04]  /*3290*/  LDSM.16.M88.4 R124, [R146+0x8c00] ;  /* 0x008c0000927c783b */ /* 0x000ea80000000200 */
[----:B------:R-:W2:Y:S04]  /*32a0*/  LDSM.16.M88.4 R128, [R145+0x8000] ;  /* 0x008000009180783b */ /* 0x000ea80000000200 */
[----:B------:R-:W2:Y:S04]  /*32b0*/  LDSM.16.M88.4 R132, [R145+0x8400] ;  /* 0x008400009184783b */ /* 0x000ea80000000200 */
[----:B------:R-:W2:Y:S04]  /*32c0*/  LDSM.16.M88.4 R136, [R145+0x8800] ;  /* 0x008800009188783b */ /* 0x000ea80000000200 */
[----:B------:R-:W2:Y:S01]  /*32d0*/  LDSM.16.M88.4 R140, [R145+0x8c00] ;  /* 0x008c0000918c783b */ /* 0x000ea20000000200 */
[----:B-1----:R-:W-:Y:S01]  /*32e0*/  SHF.L.U64.HI R5, R17, 0x2, R13 ;  /* 0x0000000211057819 */ /* 0x002fe2000001020d */
[----:B------:R-:W-:Y:S01]  /*32f0*/  IMAD.SHL.U32 R150, R158, 0x2, RZ ;  /* 0x000000029e967824 */ /* 0x000fe200078e00ff */
[----:B------:R-:W-:Y:S01]  /*3300*/  CS2R R94, SRZ ;  /* 0x00000000005e7805 */ /* 0x000fe2000001ff00 */
[----:B------:R-:W-:Y:S01]  /*3310*/  IMAD.MOV.U32 R215, RZ, RZ, R188 ;  /* 0x000000ffffd77224 */ /* 0x000fe200078e00bc */
        /* <DEDUP_REMOVED lines=15> */
[----:B------:R-:W-:Y:S01]  /*3410*/  IMAD.IADD R151, R150, 0x1, R153 ;  /* 0x0000000196977824 */ /* 0x000fe200078e0299 */
[----:B------:R-:W-:Y:S01]  /*3420*/  UMOV UR4, URZ ;  /* 0x0000003f00047c82 */ /* 0x000fe20008000000 */
[----:B--2---:R-:W-:-:S04]  /*3430*/  LEA R0, R0, R3, 0x7 ;  /* 0x0000000300007211 */ /* 0x004fc800078e38ff */
[----:B------:R-:W-:Y:S02]  /*3440*/  IADD3 R6, R17, -UR42, -R0 ;  /* 0x8000002a11067c10 */ /* 0x000fe4000fffe800 */
[----:B------:R-:W3:Y:S01]  /*3450*/  @P1 MUFU.RCP R0, c[0x0][0x238] ;  /* 0x00008e0000001b08 */ /* 0x000ee20000001000 */
[----:B------:R-:W-:-:S04]  /*3460*/  IADD3 R3, R152, 0x1000, RZ ;  /* 0x0000100098037810 */ /* 0x000fc80007ffe0ff */
[----:B------:R-:W-:Y:S01]  /*3470*/  SEL R3, R3, R152, !P0 ;  /* 0x0000009803037207 */ /* 0x000fe20004000000 */
[----:B---3--:R-:W-:Y:S01]  /*3480*/  @P1 FMUL.FTZ R4, R4, R0 ;  /* 0x0000000004041220 */ /* 0x008fe20000410000 */
[----:B------:R-:W-:-:S03]  /*3490*/  IADD3 R0, R158, 0x1000, RZ ;  /* 0x000010009e007810 */ /* 0x000fc60007ffe0ff */
[----:B------:R1:W2:Y:S01]  /*34a0*/  @P1 R2UR UR7, R4 ;  /* 0x00000000040713c2 */ /* 0x0002a200000e0000 */
[----:B------:R-:W-:-:S04]  /*34b0*/  SEL R0, R0, R158, !P0 ;  /* 0x0000009e00007207 */ /* 0x000fc80004000000 */
[----:B------:R-:W-:Y:S02]  /*34c0*/  SHF.L.U32 R144, R0, 0x1, RZ ;  /* 0x0000000100907819 */ /* 0x000fe400000006ff */
[----:B------:R-:W-:-:S04]  /*34d0*/  IADD3 R0, R17, -0x80, RZ ;  /* 0xffffff8011007810 */ /* 0x000fc80007ffe0ff */
[----:B------:R-:W-:Y:S02]  /*34e0*/  SHF.L.U32 R0, R0, 0x2, RZ ;  /* 0x0000000200007819 */ /* 0x000fe400000006ff */
[----:B-1----:R-:W-:-:S05]  /*34f0*/  IADD3 R4, R6, UR5, RZ ;  /* 0x0000000506047c10 */ /* 0x002fca000fffe0ff */
[----:B------:R1:W-:Y:S04]  /*3500*/  STL [R1+0xc], R4 ;  /* 0x00000c0401007387 */ /* 0x0003e80000100800 */
[----:B------:R3:W-:Y:S01]  /*3510*/  STL [R1+0x8], R5 ;  /* 0x0000080501007387 */ /* 0x0007e20000100800 */
[----:B-1----:R-:W-:-:S05]  /*3520*/  IMAD.SHL.U32 R4, R17, 0x4, RZ ;  /* 0x0000000411047824 */ /* 0x002fca00078e00ff */
[----:B------:R3:W-:Y:S04]  /*3530*/  STL [R1+0x4], R4 ;  /* 0x0000040401007387 */ /* 0x0007e80000100800 */
[----:B------:R3:W-:Y:S01]  /*3540*/  STL [R1], R0 ;  /* 0x0000000001007387 */ /* 0x0007e20000100800 */
[----:B------:R-:W-:Y:S01]  /*3550*/  IMAD.SHL.U32 R3, R3, 0x2, RZ ;  /* 0x0000000203037824 */ /* 0x000fe200078e00ff */
[----:B--2-4-:R-:W-:Y:S02]  /*3560*/  @UP1 UMOV UR4, UR7 ;  /* 0x0000000700041c82 */ /* 0x014fe40008000000 */
.L_x_159:
[----:B---3--:R-:W2:Y:S01]  /*3570*/  LDL R0, [R1+0xc] ;  /* 0x00000c0001007983 */ /* 0x008ea20000100800 */
[----:B------:R-:W-:Y:S01]  /*3580*/  IMAD.U32 R159, RZ, RZ, UR6 ;  /* 0x00000006ff9f7e24 */ /* 0x000fe2000f8e00ff */
[----:B------:R-:W-:Y:S02]  /*3590*/  USHF.L.U32 UR7, UR10, 0x7, URZ ;  /* 0x000000070a077899 */ /* 0x000fe4000800063f */
[----:B------:R-:W3:Y:S01]  /*35a0*/  LDL R196, [R1+0x14] ;  /* 0x0000140001c47983 */ /* 0x000ee20000100800 */
[----:B------:R-:W-:Y:S02]  /*35b0*/  UISETP.GE.AND UP4, UPT, UR6, 0x1, UPT ;  /* 0x000000010600788c */ /* 0x000fe4000bf86270 */
[----:B------:R-:W-:Y:S01]  /*35c0*/  UIADD3 UR7, UR7, 0x80, URZ ;  /* 0x0000008007077890 */ /* 0x000fe2000fffe03f */
[----:B------:R-:W0:Y:S03]  /*35d0*/  LDGDEPBAR ;  /* 0x00000000000079af */ /* 0x000e260000000000 */
[----:B------:R-:W-:Y:S06]  /*35e0*/  UISETP.GE.AND UP0, UPT, UR7, UR5, UPT ;  /* 0x000000050700728c */ /* 0x000fec000bf06270 */
[----:B------:R-:W-:Y:S02]  /*35f0*/  PLOP3.LUT P4, PT, PT, PT, UP0, 0x80, 0x0 ;  /* 0x000000000000781c */ /* 0x000fe40003f8f008 */
[----:B------:R-:W-:Y:S02]  /*3600*/  PLOP3.LUT P6, PT, PT, PT, UP0, 0x80, 0x0 ;  /* 0x000000000000781c */ /* 0x000fe40003fcf008 */
[----:B------:R-:W-:Y:S01]  /*3610*/  PLOP3.LUT P5, PT, PT, PT, UP0, 0x80, 0x0 ;  /* 0x000000000000781c */ /* 0x000fe20003faf008 */
[----:B------:R-:W-:Y:S04]  /*3620*/  DEPBAR.LE SB0, 0x0 ;  /* 0x000080000000791a */ /* 0x000fe80000000000 */
[----:B------:R-:W-:Y:S08]  /*3630*/  BAR.SYNC.DEFER_BLOCKING 0x0 ;  /* 0x0000000000007b1d */ /* 0x000ff00000010000 */
[----:B------:R-:W-:Y:S08]  /*3640*/  LDSM.16.M88.4 R64, [R144] ;  /* 0x000000009040783b */ /* 0x000ff00000000200 */
[----:B------:R-:W1:Y:S08]  /*3650*/  LDSM.16.M88.4 R16, [R146+0x6000] ;  /* 0x006000009210783b */ /* 0x000e700000000200 */
[----:B------:R-:W4:Y:S08]  /*3660*/  LDSM.16.M88.4 R60, [R144+0x1000] ;  /* 0x00100000903c783b */ /* 0x000f300000000200 */
[----:B------:R-:W1:Y:S08]  /*3670*/  LDSM.16.M88.4 R32, [R146+0x6400] ;  /* 0x006400009220783b */ /* 0x000e700000000200 */
[----:B------:R-:W1:Y:S08]  /*3680*/  LDSM.16.M88.4 R48, [R146+0x6800] ;  /* 0x006800009230783b */ /* 0x000e700000000200 */
[----:B------:R-:W1:Y:S08]  /*3690*/  LDSM.16.M88.4 R100, [R146+0x6c00] ;  /* 0x006c00009264783b */ /* 0x000e700000000200 */
[----:B------:R-:W-:Y:S01]  /*36a0*/  LDSM.16.M88.4 R108, [R145+0x6000] ;  /* 0x00600000916c783b */ /* 0x000fe20000000200 */
[----:B--2---:R-:W-:Y:S05]  /*36b0*/  IMAD R159, R159, 0x80, R0 ;  /* 0x000000809f9f7824 */ /* 0x004fea00078e0200 */
[C---:B------:R-:W-:Y:S02]  /*36c0*/  IADD3 R0, R159.reuse, -0x1, RZ ;  /* 0xffffffff9f007810 */ /* 0x040fe40007ffe0ff */
[----:B------:R-:W-:Y:S02]  /*36d0*/  IABS R4, R159 ;  /* 0x0000009f00047213 */ /* 0x000fe40000000000 */
[----:B------:R-:W-:Y:S02]  /*36e0*/  ISETP.GE.AND P0, PT, R0, RZ, PT ;  /* 0x000000ff0000720c */ /* 0x000fe40003f06270 */
[----:B------:R2:W-:Y:S01]  /*36f0*/  I2F R165, R4 ;  /* 0x0000000400a57306 */ /* 0x0005e20000201400 */
[C---:B------:R-:W-:Y:S02]  /*3700*/  IADD3 R5, R159.reuse, 0x8, RZ ;  /* 0x000000089f057810 */ /* 0x040fe40007ffe0ff */
[----:B------:R-:W-:Y:S02]  /*3710*/  IADD3 R6, R159, 0x7, RZ ;  /* 0x000000079f067810 */ /* 0x000fe40007ffe0ff */
[----:B------:R-:W-:Y:S02]  /*3720*/  ISETP.GE.AND P1, PT, R5, RZ, PT ;  /* 0x000000ff0500720c */ /* 0x000fe40003f26270 */
[C---:B------:R-:W-:Y:S02]  /*3730*/  IADD3 R20, R159.reuse, -0x20, RZ ;  /* 0xffffffe09f147810 */ /* 0x040fe40007ffe0ff */
[C---:B------:R-:W-:Y:S02]  /*3740*/  IADD3 R24, R159.reuse, -0x21, RZ ;  /* 0xffffffdf9f187810 */ /* 0x040fe40007ffe0ff */
[C---:B------:R-:W-:Y:S02]  /*3750*/  @!P0 IADD3 R0, -R159.reuse, 0x1, RZ ;  /* 0x000000019f008810 */ /* 0x040fe40007ffe1ff */
[C---:B------:R-:W-:Y:S02]  /*3760*/  IADD3 R52, R159.reuse, -0x28, RZ ;  /* 0xffffffd89f347810 */ /* 0x040fe40007ffe0ff */
[----:B------:R1:W-:Y:S01]  /*3770*/  I2F R166, R0 ;  /* 0x0000000000a67306 */ /* 0x0003e20000201400 */
[----:B------:R-:W-:Y:S02]  /*3780*/  ISETP.GE.AND P0, PT, R6, RZ, PT ;  /* 0x000000ff0600720c */ /* 0x000fe40003f06270 */
[C---:B------:R-:W-:Y:S02]  /*3790*/  @!P1 IADD3 R5, -R159.reuse, -0x8, RZ ;  /* 0xfffffff89f059810 */ /* 0x040fe40007ffe1ff */
[C---:B------:R-:W-:Y:S02]  /*37a0*/  IADD3 R53, R159.reuse, -0x29, RZ ;  /* 0xffffffd79f357810 */ /* 0x040fe40007ffe0ff */
[C---:B------:R-:W-:Y:S02]  /*37b0*/  IADD3 R162, R159.reuse, 0x10, RZ ;  /* 0x000000109fa27810 */ /* 0x040fe40007ffe0ff */
[C---:B--2---:R-:W-:Y:S01]  /*37c0*/  IADD3 R4, R159.reuse, 0x40, RZ ;  /* 0x000000409f047810 */ /* 0x044fe20007ffe0ff */
[----:B------:R2:W-:Y:S01]  /*37d0*/  I2F R194, R5 ;  /* 0x0000000500c27306 */ /* 0x0005e20000201400 */
[C---:B------:R-:W-:Y:S02]  /*37e0*/  IADD3 R36, R159.reuse, 0x1f, RZ ;  /* 0x0000001f9f247810 */ /* 0x040fe40007ffe0ff */
[----:B------:R-:W-:Y:S02]  /*37f0*/  ISETP.GE.AND P1, PT, R4, RZ, PT ;  /* 0x000000ff0400720c */ /* 0x000fe40003f26270 */
[C---:B------:R-:W-:Y:S02]  /*3800*/  @!P0 IADD3 R6, -R159.reuse, -0x7, RZ ;  /* 0xfffffff99f068810 */ /* 0x040fe40007ffe1ff */
[C---:B------:R-:W-:Y:S02]  /*3810*/  IADD3 R40, R159.reuse, 0x18, RZ ;  /* 0x000000189f287810 */ /* 0x040fe40007ffe0ff */
[C---:B------:R-:W-:Y:S01]  /*3820*/  IADD3 R44, R159.reuse, 0x17, RZ ;  /* 0x000000179f2c7810 */ /* 0x040fe20007ffe0ff */
[----:B------:R3:W3:Y:S01]  /*3830*/  I2F R195, R6 ;  /* 0x0000000600c37306 */ /* 0x0006e20000201400 */
[C---:B------:R-:W-:Y:S02]  /*3840*/  IADD3 R160, R159.reuse, -0x30, RZ ;  /* 0xffffffd09fa07810 */ /* 0x040fe40007ffe0ff */
[C---:B------:R-:W-:Y:S02]  /*3850*/  IADD3 R161, R159.reuse, -0x31, RZ ;  /* 0xffffffcf9fa17810 */ /* 0x040fe40007ffe0ff */
[C---:B-1----:R-:W-:Y:S02]  /*3860*/  IADD3 R0, R159.reuse, 0x3f, RZ ;  /* 0x0000003f9f007810 */ /* 0x042fe40007ffe0ff */
[C---:B------:R-:W-:Y:S02]  /*3870*/  @!P1 IADD3 R4, -R159.reuse, -0x40, RZ ;  /* 0xffffffc09f049810 */ /* 0x040fe40007ffe1ff */
[----:B------:R-:W-:Y:S02]  /*3880*/  ISETP.GE.AND P0, PT, R0, RZ, PT ;  /* 0x000000ff0000720c */ /* 0x000fe40003f06270 */
[----:B------:R1:W-:Y:S01]  /*3890*/  I2F R163, R4 ;  /* 0x0000000400a37306 */ /* 0x0003e20000201400 */
[C---:B--2---:R-:W-:Y:S10]  /*38a0*/  IADD3 R5, R159.reuse, 0x47, RZ ;  /* 0x000000479f057810 */ /* 0x044ff40007ffe0ff */
[C---:B------:R-:W-:Y:S02]  /*38b0*/  @!P0 IADD3 R0, -R159.reuse, -0x3f, RZ ;  /* 0xffffffc19f008810 */ /* 0x040fe40007ffe1ff */
[----:B---3--:R-:W-:Y:S02]  /*38c0*/  IADD3 R6, R159, 0x48, RZ ;  /* 0x000000489f067810 */ /* 0x008fe40007ffe0ff */
[----:B------:R2:W3:Y:S01]  /*38d0*/  I2F R164, R0 ;  /* 0x0000000000a47306 */ /* 0x0004e20000201400 */
[----:B------:R-:W-:Y:S02]  /*38e0*/  ISETP.GE.AND P0, PT, R5, RZ, PT ;  /* 0x000000ff0500720c */ /* 0x000fe40003f06270 */
[----:B------:R-:W-:Y:S02]  /*38f0*/  ISETP.GE.AND P1, PT, R6, RZ, PT ;  /* 0x000000ff0600720c */ /* 0x000fe40003f26270 */
[C---:B-1----:R-:W-:Y:S09]  /*3900*/  IADD3 R4, R159.reuse, 0x38, RZ ;  /* 0x000000389f047810 */ /* 0x042ff20007ffe0ff */
[C---:B------:R-:W-:Y:S02]  /*3910*/  @!P0 IADD3 R5, -R159.reuse, -0x47, RZ ;  /* 0xffffffb99f058810 */ /* 0x040fe40007ffe1ff */
[C---:B------:R-:W-:Y:S02]  /*3920*/  @!P1 IADD3 R6, -R159.reuse, -0x48, RZ ;  /* 0xffffffb89f069810 */ /* 0x040fe40007ffe1ff */
[----:B------:R1:W1:Y:S01]  /*3930*/  I2F R186, R5 ;  /* 0x0000000500ba7306 */ /* 0x0002620000201400 */
[----:B------:R-:W-:Y:S02]  /*3940*/  ISETP.GE.AND P1, PT, R4, RZ, PT ;  /* 0x000000ff0400720c */ /* 0x000fe40003f26270 */
[C---:B--2---:R-:W-:Y:S07]  /*3950*/  IADD3 R0, R159.reuse, 0x37, RZ ;  /* 0x000000379f007810 */ /* 0x044fee0007ffe0ff */
[----:B------:R2:W-:Y:S01]  /*3960*/  I2F R185, R6 ;  /* 0x0000000600b97306 */ /* 0x0005e20000201400 */
[----:B------:R-:W-:Y:S03]  /*3970*/  ISETP.GE.AND P0, PT, R0, RZ, PT ;  /* 0x000000ff0000720c */ /* 0x000fe60003f06270 */
[C---:B------:R-:W-:Y:S06]  /*3980*/  @!P1 IADD3 R4, -R159.reuse, -0x38, RZ ;  /* 0xffffffc89f049810 */ /* 0x040fec0007ffe1ff */
[----:B------:R3:W3:Y:S04]  /*3990*/  I2F R169, R4 ;  /* 0x0000000400a97306 */ /* 0x0006e80000201400 */
[C---:B------:R-:W-:Y:S02]  /*39a0*/  @!P0 IADD3 R0, -R159.reuse, -0x37, RZ ;  /* 0xffffffc99f008810 */ /* 0x040fe40007ffe1ff */
[----:B-1----:R-:W-:Y:S04]  /*39b0*/  IADD3 R5, R159, -0x9, RZ ;  /* 0xfffffff79f057810 */ /* 0x002fe80007ffe0ff */
[----:B------:R1:W1:Y:S01]  /*39c0*/  I2F R170, R0 ;  /* 0x0000000000aa7306 */ /* 0x0002620000201400 */
[----:B------:R-:W-:Y:S02]  /*39d0*/  ISETP.GE.AND P0, PT, R5, RZ, PT ;  /* 0x000000ff0500720c */ /* 0x000fe40003f06270 */
[C---:B--2---:R-:W-:Y:S04]  /*39e0*/  IADD3 R6, R159.reuse, -0x8, RZ ;  /* 0xfffffff89f067810 */ /* 0x044fe80007ffe0ff */
[----:B------:R-:W-:Y:S02]  /*39f0*/  ISETP.GE.AND P1, PT, R6, RZ, PT ;  /* 0x000000ff0600720c */ /* 0x000fe40003f26270 */
[C---:B---3--:R-:W-:Y:S05]  /*3a00*/  IADD3 R4, R159.reuse, -0x10, RZ ;  /* 0xfffffff09f047810 */ /* 0x048fea0007ffe0ff */
[C---:B------:R-:W-:Y:S04]  /*3a10*/  @!P0 IADD3 R5, -R159.reuse, 0x9, RZ ;  /* 0x000000099f058810 */ /* 0x040fe80007ffe1ff */
[----:B------:R2:W-:Y:S02]  /*3a20*/  I2F R168, R5 ;  /* 0x0000000500a87306 */ /* 0x0005e40000201400 */
[C---:B------:R-:W-:Y:S02]  /*3a30*/  @!P1 IADD3 R6, -R159.reuse, 0x8, RZ ;  /* 0x000000089f069810 */ /* 0x040fe40007ffe1ff */
[----:B------:R-:W-:Y:S02]  /*3a40*/  ISETP.GE.AND P1, PT, R4, RZ, PT ;  /* 0x000000ff0400720c */ /* 0x000fe40003f26270 */
[C---:B-1----:R-:W-:Y:S04]  /*3a50*/  IADD3 R0, R159.reuse, -0x11, RZ ;  /* 0xffffffef9f007810 */ /* 0x042fe80007ffe0ff */
[----:B------:R-:W-:Y:S01]  /*3a60*/  ISETP.GE.AND P0, PT, R0, RZ, PT ;  /* 0x000000ff0000720c */ /* 0x000fe20003f06270 */
[----:B------:R-:W1:Y:S06]  /*3a70*/  I2F R167, R6 ;  /* 0x0000000600a77306 */ /* 0x000e6c0000201400 */
[C---:B------:R-:W-:Y:S04]  /*3a80*/  @!P1 IADD3 R4, -R159.reuse, 0x10, RZ ;  /* 0x000000109f049810 */ /* 0x040fe80007ffe1ff */
[----:B------:R3:W-:Y:S02]  /*3a90*/  I2F R173, R4 ;  /* 0x0000000400ad7306 */ /* 0x0007e40000201400 */
[C---:B------:R-:W-:Y:S02]  /*3aa0*/  @!P0 IADD3 R0, -R159.reuse, 0x11, RZ ;  /* 0x000000119f008810 */ /* 0x040fe40007ffe1ff */
[----:B--2---:R-:W-:Y:S04]  /*3ab0*/  IADD3 R5, R159, 0x30, RZ ;  /* 0x000000309f057810 */ /* 0x004fe80007ffe0ff */
[----:B------:R-:W-:Y:S02]  /*3ac0*/  ISETP.GE.AND P1, PT, R5, RZ, PT ;  /* 0x000000ff0500720c */ /* 0x000fe40003f26270 */
[----:B------:R2:W-:Y:S11]  /*3ad0*/  I2F R174, R0 ;  /* 0x0000000000ae7306 */ /* 0x0005f60000201400 */
[C---:B------:R-:W-:Y:S02]  /*3ae0*/  @!P1 IADD3 R5, -R159.reuse, -0x30, RZ ;  /* 0xffffffd09f059810 */ /* 0x040fe40007ffe1ff */
[C---:B---3--:R-:W-:Y:S02]  /*3af0*/  IADD3 R4, R159.reuse, 0x2f, RZ ;  /* 0x0000002f9f047810 */ /* 0x048fe40007ffe0ff */
[----:B------:R3:W-:Y:S02]  /*3b00*/  I2F R171, R5 ;  /* 0x0000000500ab7306 */ /* 0x0007e40000201400 */
[----:B------:R-:W-:Y:S02]  /*3b10*/  ISETP.GE.AND P0, PT, R4, RZ, PT ;  /* 0x000000ff0400720c */ /* 0x000fe40003f06270 */
[C---:B--2---:R-:W-:Y:S04]  /*3b20*/  IADD3 R0, R159.reuse, 0x28, RZ ;  /* 0x000000289f007810 */ /* 0x044fe80007ffe0ff */
[----:B------:R-:W-:Y:S07]  /*3b30*/  ISETP.GE.AND P1, PT, R0, RZ, PT ;  /* 0x000000ff0000720c */ /* 0x000fee0003f26270 */
[C---:B------:R-:W-:Y:S04]  /*3b40*/  @!P0 IADD3 R4, -R159.reuse, -0x2f, RZ ;  /* 0xffffffd19f048810 */ /* 0x040fe80007ffe1ff */
[----:B------:R2:W-:Y:S01]  /*3b50*/  I2F R172, R4 ;  /* 0x0000000400ac7306 */ /* 0x0005e20000201400 */
[C---:B---3--:R-:W-:Y:S02]  /*3b60*/  IADD3 R5, R159.reuse, 0x27, RZ ;  /* 0x000000279f057810 */ /* 0x048fe40007ffe0ff */
[----:B------:R-:W-:Y:S02]  /*3b70*/  @!P1 IADD3 R0, -R159, -0x28, RZ ;  /* 0xffffffd89f009810 */ /* 0x000fe40007ffe1ff */
[----:B------:R-:W-:Y:S05]  /*3b80*/  ISETP.GE.AND P0, PT, R5, RZ, PT ;  /* 0x000000ff0500720c */ /* 0x000fea0003f06270 */
[----:B------:R3:W-:Y:S08]  /*3b90*/  I2F R177, R0 ;  /* 0x0000000000b17306 */ /* 0x0007f00000201400 */
[C---:B------:R-:W-:Y:S02]  /*3ba0*/  @!P0 IADD3 R5, -R159.reuse, -0x27, RZ ;  /* 0xffffffd99f058810 */ /* 0x040fe40007ffe1ff */
[C---:B--2---:R-:W-:Y:S02]  /*3bb0*/  IADD3 R4, R159.reuse, -0x18, RZ ;  /* 0xffffffe89f047810 */ /* 0x044fe40007ffe0ff */
[----:B------:R-:W-:Y:S02]  /*3bc0*/  I2F R178, R5 ;  /* 0x0000000500b27306 */ /* 0x000fe40000201400 */
[----:B------:R-:W-:Y:S02]  /*3bd0*/  ISETP.GE.AND P1, PT, R4, RZ, PT ;  /* 0x000000ff0400720c */ /* 0x000fe40003f26270 */
[C---:B---3--:R-:W-:Y:S04]  /*3be0*/  IADD3 R0, R159.reuse, -0x19, RZ ;  /* 0xffffffe79f007810 */ /* 0x048fe80007ffe0ff */
[----:B------:R-:W-:Y:S07]  /*3bf0*/  ISETP.GE.AND P0, PT, R0, RZ, PT ;  /* 0x000000ff0000720c */ /* 0x000fee0003f06270 */
[C---:B------:R-:W-:Y:S02]  /*3c00*/  @!P1 IADD3 R4, -R159.reuse, 0x18, RZ ;  /* 0x000000189f049810 */ /* 0x040fe40007ffe1ff */
[----:B------:R-:W-:Y:S02]  /*3c10*/  ISETP.GE.AND P1, PT, R20, RZ, PT ;  /* 0x000000ff1400720c */ /* 0x000fe40003f26270 */
[----:B------:R2:W-:Y:S02]  /*3c20*/  I2F R175, R4 ;  /* 0x0000000400af7306 */ /* 0x0005e40000201400 */
[C---:B------:R-:W-:Y:S02]  /*3c30*/  @!P0 IADD3 R0, -R159.reuse, 0x19, RZ ;  /* 0x000000199f008810 */ /* 0x040fe40007ffe1ff */
[----:B------:R-:W-:Y:S06]  /*3c40*/  ISETP.GE.AND P0, PT, R24, RZ, PT ;  /* 0x000000ff1800720c */ /* 0x000fec0003f06270 */
[----:B------:R3:W-:Y:S01]  /*3c50*/  I2F R176, R0 ;  /* 0x0000000000b07306 */ /* 0x0007e20000201400 */
[C---:B------:R-:W-:Y:S09]  /*3c60*/  @!P1 IADD3 R20, -R159.reuse, 0x20, RZ ;  /* 0x000000209f149810 */ /* 0x040ff20007ffe1ff */
[----:B------:R1:W-:Y:S01]  /*3c70*/  I2F R181, R20 ;  /* 0x0000001400b57306 */ /* 0x0003e20000201400 */
[C---:B------:R-:W-:Y:S02]  /*3c80*/  @!P0 IADD3 R24, -R159.reuse, 0x21, RZ ;  /* 0x000000219f188810 */ /* 0x040fe40007ffe1ff */
[----:B------:R-:W-:Y:S01]  /*3c90*/  ISETP.GE.AND P0, PT, R36, RZ, PT ;  /* 0x000000ff2400720c */ /* 0x000fe20003f06270 */
[-C--:B--2---:R-:W-:Y:S06]  /*3ca0*/  HMMA.16816.F32.BF16 R4, R64, R16.reuse, RZ ;  /* 0x000000104004723c */ /* 0x084fec00000418ff */
[----:B------:R2:W-:Y:S02]  /*3cb0*/  I2F R183, R24 ;  /* 0x0000001800b77306 */ /* 0x0005e40000201400 */
[C---:B----4-:R-:W-:Y:S01]  /*3cc0*/  HMMA.16816.F32.BF16 R8, R60.reuse, R16, RZ ;  /* 0x000000103c08723c */ /* 0x050fe200000418ff */
[C---:B---3--:R-:W-:Y:S03]  /*3cd0*/  IADD3 R0, R159.reuse, 0x20, RZ ;  /* 0x000000209f007810 */ /* 0x048fe60007ffe0ff */
[C---:B------:R-:W-:Y:S04]  /*3ce0*/  @!P0 IADD3 R36, -R159.reuse, -0x1f, RZ ;  /* 0xffffffe19f248810 */ /* 0x040fe80007ffe1ff */
[-C--:B------:R-:W-:Y:S01]  /*3cf0*/  HMMA.16816.F32.BF16 R12, R60, R18.reuse, RZ ;  /* 0x000000123c0c723c */ /* 0x080fe200000418ff */
[----:B------:R-:W-:Y:S01]  /*3d00*/  ISETP.GE.AND P1, PT, R0, RZ, PT ;  /* 0x000000ff0000720c */ /* 0x000fe20003f26270 */
[----:B------:R-:W-:Y:S01]  /*3d10*/  I2F R180, R36 ;  /* 0x0000002400b47306 */ /* 0x000fe20000201400 */
[----:B------:R-:W-:Y:S05]  /*3d20*/  ISETP.GE.AND P0, PT, R44, RZ, PT ;  /* 0x000000ff2c00720c */ /* 0x000fea0003f06270 */
[C---:B------:R-:W-:Y:S06]  /*3d30*/  HMMA.16816.F32.BF16 R16, R64.reuse, R18, RZ ;  /* 0x000000124010723c */ /* 0x040fec00000418ff */
[C---:B------:R-:W-:Y:S02]  /*3d40*/  @!P1 IADD3 R0, -R159.reuse, -0x20, RZ ;  /* 0xffffffe09f009810 */ /* 0x040fe40007ffe1ff */
[----:B------:R-:W-:Y:S01]  /*3d50*/  ISETP.GE.AND P1, PT, R40, RZ, PT ;  /* 0x000000ff2800720c */ /* 0x000fe20003f26270 */
[-C--:B-1----:R-:W-:Y:S01]  /*3d60*/  HMMA.16816.F32.BF16 R20, R64, R32.reuse, RZ ;  /* 0x000000204014723c */ /* 0x082fe200000418ff */
[----:B------:R1:W-:Y:S02]  /*3d70*/  I2F R179, R0 ;  /* 0x0000000000b37306 */ /* 0x0003e40000201400 */
[----:B------:R-:W-:Y:S02]  /*3d80*/  @!P0 IADD3 R44, -R159, -0x17, RZ ;  /* 0xffffffe99f2c8810 */ /* 0x000fe40007ffe1ff */
[----:B------:R-:W-:Y:S03]  /*3d90*/  ISETP.GE.AND P0, PT, R53, RZ, PT ;  /* 0x000000ff3500720c */ /* 0x000fe60003f06270 */
[C---:B--2---:R-:W-:Y:S03]  /*3da0*/  HMMA.16816.F32.BF16 R24, R60.reuse, R32, RZ ;  /* 0x000000203c18723c */ /* 0x044fe600000418ff */
[----:B------:R-:W-:Y:S01]  /*3db0*/  I2F R189, R44 ;  /* 0x0000002c00bd7306 */ /* 0x000fe20000201400 */
[C---:B------:R-:W-:Y:S02]  /*3dc0*/  @!P1 IADD3 R40, -R159.reuse, -0x18, RZ ;  /* 0xffffffe89f289810 */ /* 0x040fe40007ffe1ff */
[----:B------:R-:W-:Y:S02]  /*3dd0*/  ISETP.GE.AND P1, PT, R52, RZ, PT ;  /* 0x000000ff3400720c */ /* 0x000fe40003f26270 */
[-C--:B------:R-:W-:Y:S04]  /*3de0*/  HMMA.16816.F32.BF16 R28, R60, R34.reuse, RZ ;  /* 0x000000223c1c723c */ /* 0x080fe800000418ff */
[----:B------:R-:W-:Y:S01]  /*3df0*/  @!P0 IADD3 R53, -R159, 0x29, RZ ;  /* 0x000000299f358810 */ /* 0x000fe20007ffe1ff */
[----:B------:R2:W-:Y:S01]  /*3e00*/  I2F R190, R40 ;  /* 0x0000002800be7306 */ /* 0x0005e20000201400 */
[----:B------:R-:W-:Y:S02]  /*3e10*/  ISETP.GE.AND P0, PT, R161, RZ, PT ;  /* 0x000000ffa100720c */ /* 0x000fe40003f06270 */
[C---:B------:R-:W-:Y:S01]  /*3e20*/  HMMA.16816.F32.BF16 R32, R64.reuse, R34, RZ ;  /* 0x000000224020723c */ /* 0x040fe200000418ff */
[----:B-1----:R-:W-:Y:S03]  /*3e30*/  IMAD.IADD R0, R153, 0x1, R144 ;  /* 0x0000000199007824 */ /* 0x002fe600078e0290 */
[C---:B------:R-:W-:Y:S02]  /*3e40*/  @!P1 IADD3 R52, -R159.reuse, 0x28, RZ ;  /* 0x000000289f349810 */ /* 0x040fe40007ffe1ff */
[----:B------:R-:W-:Y:S01]  /*3e50*/  ISETP.GE.AND P1, PT, R160, RZ, PT ;  /* 0x000000ffa000720c */ /* 0x000fe20003f26270 */
[----:B------:R-:W-:Y:S01]  /*3e60*/  I2F R182, R53 ;  /* 0x0000003500b67306 */ /* 0x000fe20000201400 */
[-C--:B------:R-:W-:Y:S01]  /*3e70*/  HMMA.16816.F32.BF16 R36, R64, R48.reuse, RZ ;  /* 0x000000304024723c */ /* 0x080fe200000418ff */
[----:B------:R-:W1:Y:S03]  /*3e80*/  LDSM.16.M88.4 R104, [R0] ;  /* 0x000000000068783b */ /* 0x000e660000000200 */
[C---:B------:R-:W-:Y:S05]  /*3e90*/  @!P0 IADD3 R161, -R159.reuse, 0x31, RZ ;  /* 0x000000319fa18810 */ /* 0x040fea0007ffe1ff */
[----:B------:R3:W-:Y:S03]  /*3ea0*/  I2F R184, R52 ;  /* 0x0000003400b87306 */ /* 0x0007e60000201400 */
[C---:B------:R-:W-:Y:S01]  /*3eb0*/  @!P1 IADD3 R160, -R159.reuse, 0x30, RZ ;  /* 0x000000309fa09810 */ /* 0x040fe20007ffe1ff */
[C---:B--2---:R-:W-:Y:S01]  /*3ec0*/  HMMA.16816.F32.BF16 R40, R60.reuse, R48, RZ ;  /* 0x000000303c28723c */ /* 0x044fe200000418ff */
[----:B------:R-:W-:Y:S05]  /*3ed0*/  ISETP.GE.AND P1, PT, R162, RZ, PT ;  /* 0x000000ffa200720c */ /* 0x000fea0003f26270 */
[----:B------:R2:W-:Y:S02]  /*3ee0*/  I2F R193, R160 ;  /* 0x000000a000c17306 */ /* 0x0005e40000201400 */
[-C--:B------:R-:W-:Y:S06]  /*3ef0*/  HMMA.16816.F32.BF16 R44, R60, R50.reuse, RZ ;  /* 0x000000323c2c723c */ /* 0x080fec00000418ff */
[C---:B------:R-:W-:Y:S02]  /*3f00*/  @!P1 IADD3 R162, -R159.reuse, -0x10, RZ ;  /* 0xfffffff09fa29810 */ /* 0x040fe40007ffe1ff */
[----:B------:R4:W-:Y:S01]  /*3f10*/  I2F R192, R161 ;  /* 0x000000a100c07306 */ /* 0x0009e20000201400 */
[C---:B------:R-:W-:Y:S01]  /*3f20*/  HMMA.16816.F32.BF16 R48, R64.reuse, R50, RZ ;  /* 0x000000324030723c */ /* 0x040fe200000418ff */
[----:B------:R-:W-:Y:S07]  /*3f30*/  PLOP3.LUT P1, PT, PT, PT, UP0, 0x80, 0x0 ;  /* 0x000000000000781c */ /* 0x000fee0003f2f008 */
[-C--:B---3--:R-:W-:Y:S01]  /*3f40*/  HMMA.16816.F32.BF16 R52, R64, R100.reuse, RZ ;  /* 0x000000644034723c */ /* 0x088fe200000418ff */
[----:B------:R3:W-:Y:S03]  /*3f50*/  I2F R187, R162 ;  /* 0x000000a200bb7306 */ /* 0x0007e60000201400 */
[C---:B--2---:R-:W-:Y:S04]  /*3f60*/  IADD3 R160, R159.reuse, 0xf, RZ ;  /* 0x0000000f9fa07810 */ /* 0x044fe80007ffe0ff */
[C---:B------:R-:W-:Y:S01]  /*3f70*/  HMMA.16816.F32.BF16 R56, R60.reuse, R100, RZ ;  /* 0x000000643c38723c */ /* 0x040fe200000418ff */
[----:B------:R-:W-:Y:S03]  /*3f80*/  ISETP.GE.AND P0, PT, R160, RZ, PT ;  /* 0x000000ffa000720c */ /* 0x000fe60003f06270 */
[----:B----4-:R-:W-:Y:S04]  /*3f90*/  IADD3 R161, R159, -0x38, RZ ;  /* 0xffffffc89fa17810 */ /* 0x010fe80007ffe0ff */
[-C--:B------:R-:W-:Y:S01]  /*3fa0*/  HMMA.16816.F32.BF16 R60, R60, R102.reuse, RZ ;  /* 0x000000663c3c723c */ /* 0x080fe200000418ff */
[----:B------:R-:W-:Y:S05]  /*3fb0*/  ISETP.GE.AND P3, PT, R161, RZ, PT ;  /* 0x000000ffa100720c */ /* 0x000fea0003f66270 */
[C---:B------:R-:W-:Y:S02]  /*3fc0*/  @!P0 IADD3 R160, -R159.reuse, -0xf, RZ ;  /* 0xfffffff19fa08810 */ /* 0x040fe40007ffe1ff */
[----:B------:R-:W-:Y:S01]  /*3fd0*/  HMMA.16816.F32.BF16 R64, R64, R102, RZ ;  /* 0x000000664040723c */ /* 0x000fe200000418ff */
[----:B------:R2:W4:Y:S01]  /*3fe0*/  LDSM.16.M88.4 R100, [R0+0x1000] ;  /* 0x001000000064783b */ /* 0x0005220000000200 */
[----:B------:R2:W-:Y:S01]  /*3ff0*/  I2F R191, R160 ;  /* 0x000000a000bf7306 */ /* 0x0005e20000201400 */
[----:B------:R-:W-:Y:S01]  /*4000*/  PLOP3.LUT P0, PT, PT, PT, UP0, 0x80, 0x0 ;  /* 0x000000000000781c */ /* 0x000fe20003f0f008 */
[----:B---3--:R-:W-:Y:S02]  /*4010*/  IMAD.U32 R162, RZ, RZ, UR10 ;  /* 0x0000000affa27e24 */ /* 0x008fe4000f8e00ff */
[C---:B------:R-:W-:Y:S02]  /*4020*/  @!P3 IADD3 R161, -R159.reuse, 0x38, RZ ;  /* 0x000000389fa1b810 */ /* 0x040fe40007ffe1ff */
[-C--:B-1----:R-:W-:Y:S01]  /*4030*/  HMMA.16816.F32.BF16 R4, R104, R108.reuse, R4 ;  /* 0x0000006c6804723c */ /* 0x082fe20000041804 */
[----:B------:R-:W-:Y:S03]  /*4040*/  PLOP3.LUT P3, PT, PT, PT, UP0, 0x80, 0x0 ;  /* 0x000000000000781c */ /* 0x000fe60003f6f008 */
[----:B------:R1:W-:Y:S01]  /*4050*/  I2F R197, R161 ;  /* 0x000000a100c57306 */ /* 0x0003e20000201400 */
[----:B--2---:R-:W-:Y:S01]  /*4060*/  IADD3 R0, R159, -0x39, RZ ;  /* 0xffffffc79f007810 */ /* 0x004fe20007ffe0ff */
[----:B------:R-:W-:Y:S03]  /*4070*/  IMAD R160, R162, 0x80, R196 ;  /* 0x00000080a2a07824 */ /* 0x000fe600078e02c4 */
[----:B------:R-:W-:Y:S02]  /*4080*/  ISETP.GE.AND P2, PT, R0, RZ, PT ;  /* 0x000000ff0000720c */ /* 0x000fe40003f46270 */
[----:B------:R-:W-:Y:S11]  /*4090*/  @P5 ISETP.GE.AND P5, PT, R160, UR5, PT ;  /* 0x00000005a0005c0c */ /* 0x000ff6000bfa6270 */
[----:B------:R-:W-:Y:S02]  /*40a0*/  @!UPT UIADD3 URZ, URZ, URZ, URZ ;  /* 0x0000003f3f3ff290 */ /* 0x000fe4000fffe03f */
[----:B------:R-:W-:Y:S02]  /*40b0*/  FFMA.FTZ R7, R195, -UR4, R7 ;  /* 0x80000004c3077c23 */ /* 0x000fe40008010007 */
[----:B------:R-:W-:Y:S01]  /*40c0*/  FFMA.FTZ R5, R166, -UR4, R5 ;  /* 0x80000004a6057c23 */ /* 0x000fe20008010005 */
[----:B-1----:R-:W-:Y:S01]  /*40d0*/  @P1 IADD3 R161, R160, 0x1, RZ ;  /* 0x00000001a0a11810 */ /* 0x002fe20007ffe0ff */
[----:B------:R-:W-:Y:S01]  /*40e0*/  FFMA.FTZ R4, R165, -UR4, R4 ;  /* 0x80000004a5047c23 */ /* 0x000fe20008010004 */
[----:B-----5:R-:W-:Y:S01]  /*40f0*/  FSETP.NEU.FTZ.AND P1, PT, R245, -INF , PT ;  /* 0xff800000f500780b */ /* 0x020fe20003f3d000 */
[----:B------:R-:W-:Y:S01]  /*4100*/  FFMA.FTZ R6, R194, -UR4, R6 ;  /* 0x80000004c2067c23 */ /* 0x000fe20008010006 */
[----:B------:R-:W-:Y:S01]  /*4110*/  @P4 ISETP.GE.AND P4, PT, R161, UR5, PT ;  /* 0x00000005a1004c0c */ /* 0x000fe2000bf86270 */
[C---:B----4-:R-:W-:Y:S01]  /*4120*/  HMMA.16816.F32.BF16 R8, R100.reuse, R108, R8 ;  /* 0x0000006c6408723c */ /* 0x050fe20000041808 */
[----:B------:R-:W-:Y:S01]  /*4130*/  @!P2 IADD3 R0, -R159, 0x39, RZ ;  /* 0x000000399f00a810 */ /* 0x000fe20007ffe1ff */
[----:B------:R-:W-:Y:S01]  /*4140*/  FMUL.FTZ R159, R245, 1.4426950216293334961 ;  /* 0x3fb8aa3bf59f7820 */ /* 0x000fe20000410000 */
[----:B------:R-:W-:Y:S02]  /*4150*/  PLOP3.LUT P2, PT, PT, PT, UP0, 0x80, 0x0 ;  /* 0x000000000000781c */ /* 0x000fe40003f4f008 */
[----:B------:R1:W-:Y:S01]  /*4160*/  I2F R196, R0 ;  /* 0x0000000000c47306 */ /* 0x0003e20000201400 */
[----:B------:R-:W-:Y:S01]  /*4170*/  @P0 FSEL R4, R4, -INF , !P5 ;  /* 0xff80000004040808 */ /* 0x000fe20006800000 */
[----:B------:R-:W-:Y:S01]  /*4180*/  FMUL.FTZ R109, R246, 1.4426950216293334961 ;  /* 0x3fb8aa3bf66d7820 */ /* 0x000fe20000410000 */
[----:B------:R-:W-:Y:S01]  /*4190*/  FSEL R159, R159, RZ, P1 ;  /* 0x000000ff9f9f7208 */ /* 0x000fe20000800000 */
[----:B------:R-:W-:Y:S01]  /*41a0*/  FMUL.FTZ R108, R243, 1.4426950216293334961 ;  /* 0x3fb8aa3bf36c7820 */ /* 0x000fe20000410000 */
[----:B------:R-:W-:Y:S01]  /*41b0*/  PLOP3.LUT P1, PT, PT, PT, UP0, 0x80, 0x0 ;  /* 0x000000000000781c */ /* 0x000fe20003f2f008 */
[-C--:B------:R-:W-:Y:S01]  /*41c0*/  HMMA.16816.F32.BF16 R12, R100, R110.reuse, R12 ;  /* 0x0000006e640c723c */ /* 0x080fe2000004180c */
[----:B------:R-:W-:Y:S01]  /*41d0*/  PLOP3.LUT P0, PT, PT, PT, UP0, 0x80, 0x0 ;  /* 0x000000000000781c */ /* 0x000fe20003f0f008 */
[----:B------:R-:W-:Y:S03]  /*41e0*/  FFMA.FTZ R4, R4, c[0x0][0x23c], -R159 ;  /* 0x00008f0004047a23 */ /* 0x000fe6000001089f */
[----:B------:R-:W-:Y:S01]  /*41f0*/  @P2 FSEL R5, R5, -INF , !P4 ;  /* 0xff80000005052808 */ /* 0x000fe20006000000 */
[----:B------:R2:W-:Y:S01]  /*4200*/  MUFU.EX2 R250, R4 ;  /* 0x0000000400fa7308 */ /* 0x0005e20000000800 */
[----:B------:R-:W-:Y:S01]  /*4210*/  FSETP.NEU.FTZ.AND P2, PT, R246, -INF , PT ;  /* 0xff800000f600780b */ /* 0x000fe20003f5d000 */
[C---:B------:R-:W-:Y:S04]  /*4220*/  HMMA.16816.F32.BF16 R16, R104.reuse, R110, R16 ;  /* 0x0000006e6810723c */ /* 0x040fe80000041810 */
[----:B------:R-:W-:Y:S01]  /*4230*/  @P1 FSEL R7, R7, -INF , !P4 ;  /* 0xff80000007071808 */ /* 0x000fe20006000000 */
[----:B------:R-:W-:Y:S01]  /*4240*/  FFMA.FTZ R9, R164, -UR4, R9 ;  /* 0x80000004a4097c23 */ /* 0x000fe20008010009 */
[----:B------:R-:W-:Y:S01]  /*4250*/  PLOP3.LUT P1, PT, PT, PT, UP0, 0x80, 0x0 ;  /* 0x000000000000781c */ /* 0x000fe20003f2f008 */
[----:B------:R-:W-:Y:S01]  /*4260*/  FFMA.FTZ R11, R186, -UR4, R11 ;  /* 0x80000004ba0b7c23 */ /* 0x000fe2000801000b */
[----:B------:R-:W-:Y:S01]  /*4270*/  FSEL R109, R109, RZ, P2 ;  /* 0x000000ff6d6d7208 */ /* 0x000fe20001000000 */
[----:B------:R-:W-:Y:S01]  /*4280*/  FFMA.FTZ R5, R5, c[0x0][0x23c], -R159 ;  /* 0x00008f0005057a23 */ /* 0x000fe2000001089f */
[----:B------:R-:W-:Y:S02]  /*4290*/  FSETP.NEU.FTZ.AND P2, PT, R243, -INF , PT ;  /* 0xff800000f300780b */ /* 0x000fe40003f5d000 */
[----:B-1----:R-:W-:Y:S01]  /*42a0*/  FMUL.FTZ R0, R244, 1.4426950216293334961 ;  /* 0x3fb8aa3bf4007820 */ /* 0x002fe20000410000 */
[----:B------:R-:W-:Y:S01]  /*42b0*/  MUFU.EX2 R249, R5 ;  /* 0x0000000500f97308 */ /* 0x000fe20000000800 */
[----:B------:R-:W-:Y:S01]  /*42c0*/  FSEL R108, R108, RZ, P2 ;  /* 0x000000ff6c6c7208 */ /* 0x000fe20001000000 */
[--C-:B------:R-:W-:Y:S01]  /*42d0*/  FFMA.FTZ R7, R7, c[0x0][0x23c], -R109.reuse ;  /* 0x00008f0007077a23 */ /* 0x100fe2000001086d */
[----:B------:R-:W-:Y:S01]  /*42e0*/  @P0 FSEL R6, R6, -INF , !P5 ;  /* 0xff80000006060808 */ /* 0x000fe20006800000 */
[----:B------:R-:W-:Y:S01]  /*42f0*/  FFMA.FTZ R12, R169, -UR4, R12 ;  /* 0x80000004a90c7c23 */ /* 0x000fe2000801000c */
[----:B------:R-:W-:Y:S01]  /*4300*/  PLOP3.LUT P2, PT, PT, PT, UP0, 0x80, 0x0 ;  /* 0x000000000000781c */ /* 0x000fe20003f4f008 */
[----:B------:R-:W-:Y:S01]  /*4310*/  FFMA.FTZ R8, R163, -UR4, R8 ;  /* 0x80000004a3087c23 */ /* 0x000fe20008010008 */
[----:B------:R-:W-:Y:S01]  /*4320*/  @P1 FSEL R9, R9, -INF , !P4 ;  /* 0xff80000009091808 */ /* 0x000fe20006000000 */
[----:B------:R-:W-:Y:S01]  /*4330*/  FFMA.FTZ R6, R6, c[0x0][0x23c], -R109 ;  /* 0x00008f0006067a23 */ /* 0x000fe2000001086d */
[----:B------:R-:W-:Y:S01]  /*4340*/  FSETP.NEU.FTZ.AND P1, PT, R244, -INF , PT ;  /* 0xff800000f400780b */ /* 0x000fe20003f3d000 */
[----:B------:R-:W-:Y:S01]  /*4350*/  MUFU.EX2 R252, R7 ;  /* 0x0000000700fc7308 */ /* 0x000fe20000000800 */
[----:B--2---:R-:W-:Y:S01]  /*4360*/  @P3 IADD3 R4, R160, 0x8, RZ ;  /* 0x00000008a0043810 */ /* 0x004fe20007ffe0ff */
[----:B------:R-:W-:Y:S01]  /*4370*/  FFMA.FTZ R9, R9, c[0x0][0x23c], -R108 ;  /* 0x00008f0009097a23 */ /* 0x000fe2000001086c */
[----:B------:R-:W-:Y:S01]  /*4380*/  FSEL R0, R0, RZ, P1 ;  /* 0x000000ff00007208 */ /* 0x000fe20000800000 */
[----:B------:R-:W-:Y:S01]  /*4390*/  FFMA.FTZ R14, R163, -UR4, R14 ;  /* 0x80000004a30e7c23 */ /* 0x000fe2000801000e */
[----:B------:R-:W-:Y:S01]  /*43a0*/  PLOP3.LUT P1, PT, PT, PT, UP0, 0x80, 0x0 ;  /* 0x000000000000781c */ /* 0x000fe20003f2f008 */
[----:B------:R-:W-:Y:S01]  /*43b0*/  FFMA.FTZ R10, R185, -UR4, R10 ;  /* 0x80000004b90a7c23 */ /* 0x000fe2000801000a */
[----:B------:R-:W-:Y:S01]  /*43c0*/  PLOP3.LUT P3, PT, PT, PT, UP0, 0x80, 0x0 ;  /* 0x000000000000781c */ /* 0x000fe20003f6f008 */
[----:B------:R-:W-:Y:S01]  /*43d0*/  FFMA.FTZ R13, R170, -UR4, R13 ;  /* 0x80000004aa0d7c23 */ /* 0x000fe2000801000d */
[----:B------:R-:W-:Y:S01]  /*43e0*/  @P6 ISETP.GE.AND P6, PT, R4, UR5, PT ;  /* 0x0000000504006c0c */ /* 0x000fe2000bfc6270 */
[----:B------:R1:W-:Y:S01]  /*43f0*/  MUFU.EX2 R213, R9 ;  /* 0x0000000900d57308 */ /* 0x0003e20000000800 */
[----:B------:R-:W-:Y:S01]  /*4400*/  @P2 IADD3 R4, R160, 0x9, RZ ;  /* 0x00000009a0042810 */ /* 0x000fe20007ffe0ff */
[----:B------:R-:W-:Y:S01]  /*4410*/  FFMA.FTZ R15, R164, -UR4, R15 ;  /* 0x80000004a40f7c23 */ /* 0x000fe2000801000f */
[----:B------:R-:W-:Y:S01]  /*4420*/  PLOP3.LUT P2, PT, PT, PT, UP0, 0x80, 0x0 ;  /* 0x000000000000781c */ /* 0x000fe20003f4f008 */
[----:B------:R-:W-:Y:S01]  /*4430*/  FFMA.FTZ R19, R166, -UR4, R19 ;  /* 0x80000004a6137c23 */ /* 0x000fe20008010013 */
[----:B------:R-:W-:Y:S01]  /*4440*/  PLOP3.LUT P0, PT, PT, PT, UP0, 0x80, 0x0 ;  /* 0x000000000000781c */ /* 0x000fe20003f0f008 */
[----:B------:R-:W-:Y:S02]  /*4450*/  FFMA.FTZ R18, R165, -UR4, R18 ;  /* 0x80000004a5127c23 */ /* 0x000fe40008010012 */
[----:B------:R-:W-:Y:S01]  /*4460*/  @P1 FSEL R11, R11, -INF , !P4 ;  /* 0xff8000000b0b1808 */ /* 0x000fe20006000000 */
[----:B------:R-:W-:Y:S01]  /*4470*/  FFMA.FTZ R16, R167, -UR4, R16 ;  /* 0x80000004a7107c23 */ /* 0x000fe20008010010 */
[----:B------:R2:W-:Y:S01]  /*4480*/  MUFU.EX2 R212, R6 ;  /* 0x0000000600d47308 */ /* 0x0005e20000000800 */
[----:B------:R-:W-:Y:S01]  /*4490*/  @P3 ISETP.GE.AND P3, PT, R4, UR5, PT ;  /* 0x0000000504003c0c */ /* 0x000fe2000bf66270 */
[----:B------:R-:W-:Y:S01]  /*44a0*/  FFMA.FTZ R17, R168, -UR4, R17 ;  /* 0x80000004a8117c23 */ /* 0x000fe20008010011 */
[----:B------:R-:W-:Y:S01]  /*44b0*/  PLOP3.LUT P1, PT, PT, PT, UP0, 0x80, 0x0 ;  /* 0x000000000000781c */ /* 0x000fe20003f2f008 */
[----:B------:R-:W-:Y:S01]  /*44c0*/  FFMA.FTZ R11, R11, c[0x0][0x23c], -R0 ;  /* 0x00008f000b0b7a23 */ /* 0x000fe20000010800 */
[----:B------:R-:W-:Y:S03]  /*44d0*/  PLOP3.LUT P4, PT, PT, PT, UP0, 0x80, 0x0 ;  /* 0x000000000000781c */ /* 0x000fe60003f8f008 */
[----:B------:R-:W-:Y:S02]  /*44e0*/  @P0 FSEL R8, R8, -INF , !P5 ;  /* 0xff80000008080808 */ /* 0x000fe40006800000 */
[----:B------:R3:W-:Y:S01]  /*44f0*/  MUFU.EX2 R186, R11 ;  /* 0x0000000b00ba7308 */ /* 0x0007e20000000800 */
[----:B------:R-:W-:Y:S02]  /*4500*/  PLOP3.LUT P0, PT, PT, PT, UP0, 0x80, 0x0 ;  /* 0x000000000000781c */ /* 0x000fe40003f0f008 */
[--C-:B------:R-:W-:Y:S01]  /*4510*/  FFMA.FTZ R8, R8, c[0x0][0x23c], -R108.reuse ;  /* 0x00008f0008087a23 */ /* 0x100fe2000001086c */
[----:B-1----:R-:W4:Y:S02]  /*4520*/  LDL R9, [R1+0x4] ;  /* 0x0000040001097983 */ /* 0x002f240000100800 */
[----:B------:R-:W-:Y:S02]  /*4530*/  @P1 FSEL R13, R13, -INF , !P3 ;  /* 0xff8000000d0d1808 */ /* 0x000fe40005800000 */
[----:B------:R-:W-:Y:S02]  /*4540*/  PLOP3.LUT P1, PT, PT, PT, UP0, 0x80, 0x0 ;  /* 0x000000000000781c */ /* 0x000fe40003f2f008 */
[----:B------:R1:W1:Y:S01]  /*4550*/  MUFU.EX2 R214, R8 ;  /* 0x0000000800d67308 */ /* 0x0002620000000800 */
[----:B------:R-:W-:Y:S01]  /*4560*/  FFMA.FTZ R13, R13, c[0x0][0x23c], -R108 ;  /* 0x00008f000d0d7a23 */ /* 0x000fe2000001086c */
[----:B--2---:R-:W2:Y:S02]  /*4570*/  LDSM.16.M88.4 R4, [R145+0x6400] ;  /* 0x006400009104783b */ /* 0x004ea40000000200 */
[----:B------:R-:W-:Y:S02]  /*4580*/  @P0 FSEL R10, R10, -INF , !P5 ;  /* 0xff8000000a0a0808 */ /* 0x000fe40006800000 */
[----:B------:R-:W-:Y:S02]  /*4590*/  PLOP3.LUT P0, PT, PT, PT, UP0, 0x80, 0x0 ;  /* 0x000000000000781c */ /* 0x000fe40003f0f008 */
[----:B------:R-:W-:Y:S02]  /*45a0*/  PLOP3.LUT P5, PT, PT, PT, UP0, 0x80, 0x0 ;  /* 0x000000000000781c */ /* 0x000fe40003faf008 */
[----:B------:R1:W-:Y:S01]  /*45b0*/  MUFU.EX2 R251, R13 ;  /* 0x0000000d00fb7308 */ /* 0x0003e20000000800 */
[----:B------:R-:W-:Y:S01]  /*45c0*/  @P1 FSEL R15, R15, -INF , !P3 ;  /* 0xff8000000f0f1808 */ /* 0x000fe20005800000 */
[--C-:B------:R-:W-:Y:S01]  /*45d0*/  FFMA.FTZ R10, R10, c[0x0][0x23c], -R0.reuse ;  /* 0x00008f000a0a7a23 */ /* 0x100fe20000010800 */
[----:B------:R-:W-:Y:S01]  /*45e0*/  PLOP3.LUT P1, PT, PT, PT, UP0, 0x80, 0x0 ;  /* 0x000000000000781c */ /* 0x000fe20003f2f008 */
[----:B---3--:R-:W3:Y:S02]  /*45f0*/  LDL R11, [R1+0x8] ;  /* 0x00000800010b7983 */ /* 0x008ee40000100800 */
[----:B------:R-:W-:Y:S04]  /*4600*/  FFMA.FTZ R15, R15, c[0x0][0x23c], -R0 ;  /* 0x00008f000f0f7a23 */ /* 0x000fe80000010800 */
[----:B------:R2:W-:Y:S01]  /*4610*/  MUFU.EX2 R185, R10 ;  /* 0x0000000a00b97308 */ /* 0x0005e20000000800 */
[----:B------:R-:W-:Y:S02]  /*4620*/  @P0 FSEL R12, R12, -INF , !P6 ;  /* 0xff8000000c0c0808 */ /* 0x000fe40007000000 */
[----:B------:R-:W-:Y:S02]  /*4630*/  PLOP3.LUT P0, PT, PT, PT, UP0, 0x80, 0x0 ;  /* 0x000000000000781c */ /* 0x000fe40003f0f008 */
[----:B-1----:R-:W-:Y:S01]  /*4640*/  @P4 IADD3 R8, R160, 0x10, RZ ;  /* 0x00000010a0084810 */ /* 0x002fe20007ffe0ff */
[----:B------:R-:W-:Y:S01]  /*4650*/  FFMA.FTZ R12, R12, c[0x0][0x23c], -R108 ;  /* 0x00008f000c0c7a23 */ /* 0x000fe2000001086c */
[----:B------:R-:W-:Y:S02]  /*4660*/  @P1 FSEL R17, R17, -INF , !P3 ;  /* 0xff80000011111808 */ /* 0x000fe40005800000 */
[----:B------:R-:W-:Y:S01]  /*4670*/  PLOP3.LUT P1, PT, PT, PT, UP0, 0x80, 0x0 ;  /* 0x000000000000781c */ /* 0x000fe20003f2f008 */
[----:B------:R1:W1:Y:S01]  /*4680*/  MUFU.EX2 R162, R12 ;  /* 0x0000000c00a27308 */ /* 0x0002620000000800 */
[----:B------:R-:W-:Y:S01]  /*4690*/  PLOP3.LUT P4, PT, PT, PT, UP0, 0x80, 0x0 ;  /* 0x000000000000781c */ /* 0x000fe20003f8f008 */
[----:B------:R-:W-:Y:S01]  /*46a0*/  FFMA.FTZ R17, R17, c[0x0][0x23c], -R159 ;  /* 0x00008f0011117a23 */ /* 0x000fe2000001089f */
[----:B------:R-:W-:Y:S01]  /*46b0*/  @P5 ISETP.GE.AND P5, PT, R8, UR5, PT ;  /* 0x0000000508005c0c */ /* 0x000fe2000bfa6270 */
[----:B------:R-:W-:Y:S01]  /*46c0*/  IMAD.MOV.U32 R13, RZ, RZ, R214 ;  /* 0x000000ffff0d7224 */ /* 0x000fe200078e00d6 */
[----:B------:R-:W-:Y:S02]  /*46d0*/  @P2 IADD3 R8, R160, 0x11, RZ ;  /* 0x00000011a0082810 */ /* 0x000fe40007ffe0ff */
[----:B------:R-:W-:Y:S02]  /*46e0*/  @P0 FSEL R14, R14, -INF , !P6 ;  /* 0xff8000000e0e0808 */ /* 0x000fe40007000000 */
[----:B------:R-:W-:Y:S01]  /*46f0*/  PLOP3.LUT P0, PT, PT, PT, UP0, 0x80, 0x0 ;  /* 0x000000000000781c */ /* 0x000fe20003f0f008 */
[----:B------:R-:W-:Y:S01]  /*4700*/  MUFU.EX2 R231, R17 ;  /* 0x0000001100e77308 */ /* 0x000fe20000000800 */
[----:B------:R-:W-:Y:S01]  /*4710*/  PLOP3.LUT P2, PT, PT, PT, UP0, 0x80, 0x0 ;  /* 0x000000000000781c */ /* 0x000fe20003f4f008 */
[----:B------:R-:W-:Y:S01]  /*4720*/  FFMA.FTZ R14, R14, c[0x0][0x23c], -R0 ;  /* 0x00008f000e0e7a23 */ /* 0x000fe20000010800 */
[----:B------:R-:W-:Y:S01]  /*4730*/  @P1 FSEL R19, R19, -INF , !P3 ;  /* 0xff80000013131808 */ /* 0x000fe20005800000 */
[-C--:B--2---:R-:W-:Y:S01]  /*4740*/  HMMA.16816.F32.BF16 R20, R104, R4.reuse, R20 ;  /* 0x000000046814723c */ /* 0x084fe20000041814 */
[----:B------:R-:W-:Y:S01]  /*4750*/  @P4 ISETP.GE.AND P4, PT, R8, UR5, PT ;  /* 0x0000000508004c0c */ /* 0x000fe2000bf86270 */
[----:B------:R-:W-:Y:S01]  /*4760*/  IMAD.MOV.U32 R10, RZ, RZ, R212 ;  /* 0x000000ffff0a7224 */ /* 0x000fe200078e00d4 */
[----:B------:R-:W-:Y:S01]  /*4770*/  PLOP3.LUT P1, PT, PT, PT, UP0, 0x80, 0x0 ;  /* 0x000000000000781c */ /* 0x000fe20003f2f008 */
[----:B------:R-:W-:Y:S01]  /*4780*/  FFMA.FTZ R19, R19, c[0x0][0x23c], -R109 ;  /* 0x00008f0013137a23 */ /* 0x000fe2000001086d */
[----:B------:R-:W-:Y:S01]  /*4790*/  PLOP3.LUT P3, PT, PT, PT, UP0, 0x80, 0x0 ;  /* 0x000000000000781c */ /* 0x000fe20003f6f008 */
[----:B------:R2:W2:Y:S02]  /*47a0*/  MUFU.EX2 R161, R14 ;  /* 0x0000000e00a17308 */ /* 0x0004a40000000800 */
[----:B------:R-:W-:Y:S01]  /*47b0*/  @P0 FSEL R16, R16, -INF , !P6 ;  /* 0xff80000010100808 */ /* 0x000fe20007000000 */
[C---:B------:R-:W-:Y:S01]  /*47c0*/  HMMA.16816.F32.BF16 R24, R100.reuse, R4, R24 ;  /* 0x000000046418723c */ /* 0x040fe20000041818 */
[----:B------:R-:W-:Y:S02]  /*47d0*/  PLOP3.LUT P0, PT, PT, PT, UP0, 0x80, 0x0 ;  /* 0x000000000000781c */ /* 0x000fe40003f0f008 */
[----:B-1----:R-:W-:Y:S02]  /*47e0*/  IMAD.MOV.U32 R12, RZ, RZ, R213 ;  /* 0x000000ffff0c7224 */ /* 0x002fe400078e00d5 */
[----:B------:R-:W-:Y:S02]  /*47f0*/  FFMA.FTZ R16, R16, c[0x0][0x23c], -R159 ;  /* 0x00008f0010107a23 */ /* 0x000fe4000001089f */
[----:B------:R-:W-:Y:S01]  /*4800*/  MUFU.EX2 R237, R19 ;  /* 0x0000001300ed7308 */ /* 0x000fe20000000800 */
[-C--:B------:R-:W-:Y:S01]  /*4810*/  HMMA.16816.F32.BF16 R28, R100, R6.reuse, R28 ;  /* 0x00000006641c723c */ /* 0x080fe2000004181c */
[----:B------:R-:W-:Y:S02]  /*4820*/  @P3 IADD3 R4, R160, 0x18, RZ ;  /* 0x00000018a0043810 */ /* 0x000fe40007ffe0ff */
[----:B------:R-:W-:Y:S03]  /*4830*/  PLOP3.LUT P3, PT, PT, PT, UP0, 0x80, 0x0 ;  /* 0x000000000000781c */ /* 0x000fe60003f6f008 */
[----:B------:R-:W-:Y:S01]  /*4840*/  @P0 FSEL R18, R18, -INF , !P6 ;  /* 0xff80000012120808 */ /* 0x000fe20007000000 */
[----:B------:R-:W-:Y:S01]  /*4850*/  FFMA.FTZ R21, R174, -UR4, R21 ;  /* 0x80000004ae157c23 */ /* 0x000fe20008010015 */
[----:B------:R-:W-:Y:S01]  /*4860*/  PLOP3.LUT P0, PT, PT, PT, UP0, 0x80, 0x0 ;  /* 0x000000000000781c */ /* 0x000fe20003f0f008 */
[----:B------:R-:W-:Y:S01]  /*4870*/  MUFU.EX2 R232, R16 ;  /* 0x0000001000e87308 */ /* 0x000fe20000000800 */
[----:B------:R-:W-:Y:S01]  /*4880*/  PLOP3.LUT P6, PT, PT, PT, UP0, 0x80, 0x0 ;  /* 0x000000000000781c */ /* 0x000fe20003fcf008 */
[C---:B------:R-:W-:Y:S01]  /*4890*/  HMMA.16816.F32.BF16 R32, R104.reuse, R6, R32 ;  /* 0x000000066820723c */ /* 0x040fe20000041820 */
[----:B------:R-:W-:Y:S01]  /*48a0*/  @P1 FSEL R21, R21, -INF , !P4 ;  /* 0xff80000015151808 */ /* 0x000fe20006000000 */
[----:B------:R-:W-:Y:S01]  /*48b0*/  FFMA.FTZ R20, R173, -UR4, R20 ;  /* 0x80000004ad147c23 */ /* 0x000fe20008010014 */
[----:B------:R-:W-:Y:S01]  /*48c0*/  PLOP3.LUT P1, PT, PT, PT, UP0, 0x80, 0x0 ;  /* 0x000000000000781c */ /* 0x000fe20003f2f008 */
[----:B------:R-:W-:Y:S02]  /*48d0*/  FFMA.FTZ R23, R168, -UR4, R23 ;  /* 0x80000004a8177c23 */ /* 0x000fe40008010017 */
[----:B------:R-:W-:Y:S02]  /*48e0*/  FFMA.FTZ R22, R167, -UR4, R22 ;  /* 0x80000004a7167c23 */ /* 0x000fe40008010016 */
[----:B------:R1:W1:Y:S01]  /*48f0*/  MUFU.EX2 R212, R15 ;  /* 0x0000000f00d47308 */ /* 0x0002620000000800 */
[----:B------:R-:W-:Y:S03]  /*4900*/  FFMA.FTZ R25, R172, -UR4, R25 ;  /* 0x80000004ac197c23 */ /* 0x000fe60008010019 */
[----:B------:R-:W-:Y:S01]  /*4910*/  @P0 FSEL R20, R20, -INF , !P5 ;  /* 0xff80000014140808 */ /* 0x000fe20006800000 */
[----:B------:R-:W-:Y:S01]  /*4920*/  FFMA.FTZ R24, R171, -UR4, R24 ;  /* 0x80000004ab187c23 */ /* 0x000fe20008010018 */
[----:B------:R-:W-:Y:S01]  /*4930*/  PLOP3.LUT P0, PT, PT, PT, UP0, 0x80, 0x0 ;  /* 0x000000000000781c */ /* 0x000fe20003f0f008 */
[----:B------:R-:W-:Y:S01]  /*4940*/  FFMA.FTZ R27, R170, -UR4, R27 ;  /* 0x80000004aa1b7c23 */ /* 0x000fe2000801001b */
[----:B------:R-:W-:Y:S01]  /*4950*/  @P1 FSEL R23, R23, -INF , !P4 ;  /* 0xff80000017171808 */ /* 0x000fe20006000000 */
[----:B------:R-:W-:Y:S01]  /*4960*/  FFMA.FTZ R26, R169, -UR4, R26 ;  /* 0x80000004a91a7c23 */ /* 0x000fe2000801001a */
[----:B------:R-:W-:Y:S01]  /*4970*/  PLOP3.LUT P1, PT, PT, PT, UP0, 0x80, 0x0 ;  /* 0x000000000000781c */ /* 0x000fe20003f2f008 */
[----:B------:R-:W-:Y:S01]  /*4980*/  FFMA.FTZ R29, R178, -UR4, R29 ;  /* 0x80000004b21d7c23 */ /* 0x000fe2000801001d */
[----:B------:R-:W-:Y:S01]  /*4990*/  @P6 ISETP.GE.AND P6, PT, R4, UR5, PT ;  /* 0x0000000504006c0c */ /* 0x000fe2000bfc6270 */
[----:B------:R-:W-:Y:S01]  /*49a0*/  FFMA.FTZ R28, R177, -UR4, R28 ;  /* 0x80000004b11c7c23 */ /* 0x000fe2000801001c */
[----:B------:R-:W-:Y:S01]  /*49b0*/  @P2 IADD3 R4, R160, 0x19, RZ ;  /* 0x00000019a0042810 */ /* 0x000fe20007ffe0ff */
[----:B------:R-:W-:Y:S01]  /*49c0*/  FFMA.FTZ R31, R172, -UR4, R31 ;  /* 0x80000004ac1f7c23 */ /* 0x000fe2000801001f */
[----:B------:R-:W-:Y:S01]  /*49d0*/  PLOP3.LUT P2, PT, PT, PT, UP0, 0x80, 0x0 ;  /* 0x000000000000781c */ /* 0x000fe20003f4f008 */
[----:B------:R-:W-:Y:S01]  /*49e0*/  FFMA.FTZ R30, R171, -UR4, R30 ;  /* 0x80000004ab1e7c23 */ /* 0x000fe2000801001e */
[----:B------:R-:W-:Y:S01]  /*49f0*/  @P3 ISETP.GE.AND P3, PT, R4, UR5, PT ;  /* 0x0000000504003c0c */ /* 0x000fe2000bf66270 */
[----:B------:R-:W-:Y:S01]  /*4a00*/  FFMA.FTZ R33, R176, -UR4, R33 ;  /* 0x80000004b0217c23 */ /* 0x000fe20008010021 */
[----:B------:R-:W-:Y:S01]  /*4a10*/  @P0 FSEL R22, R22, -INF , !P5 ;  /* 0xff80000016160808 */ /* 0x000fe20006800000 */
[----:B------:R-:W1:Y:S01]  /*4a20*/  LDSM.16.M88.4 R4, [R145+0x6800] ;  /* 0x006800009104783b */ /* 0x000e620000000200 */
[----:B------:R-:W-:Y:S01]  /*4a30*/  PLOP3.LUT P0, PT, PT, PT, UP0, 0x80, 0x0 ;  /* 0x000000000000781c */ /* 0x000fe20003f0f008 */
[----:B------:R-:W-:Y:S01]  /*4a40*/  FFMA.FTZ R32, R175, -UR4, R32 ;  /* 0x80000004af207c23 */ /* 0x000fe20008010020 */
[----:B------:R-:W-:Y:S01]  /*4a50*/  @P1 FSEL R25, R25, -INF , !P4 ;  /* 0xff80000019191808 */ /* 0x000fe20006000000 */
[----:B------:R-:W-:Y:S01]  /*4a60*/  FFMA.FTZ R35, R174, -UR4, R35 ;  /* 0x80000004ae237c23 */ /* 0x000fe20008010023 */
[----:B------:R-:W-:Y:S01]  /*4a70*/  PLOP3.LUT P1, PT, PT, PT, UP0, 0x80, 0x0 ;  /* 0x000000000000781c */ /* 0x000fe20003f2f008 */
[----:B------:R-:W-:Y:S02]  /*4a80*/  FFMA.FTZ R34, R173, -UR4, R34 ;  /* 0x80000004ad227c23 */ /* 0x000fe40008010022 */
[----:B------:R-:W-:Y:S02]  /*4a90*/  FFMA.FTZ R18, R18, c[0x0][0x23c], -R109 ;  /* 0x00008f0012127a23 */ /* 0x000fe4000001086d */
[----:B--2---:R-:W-:Y:S02]  /*4aa0*/  IMAD.MOV.U32 R14, RZ, RZ, R162 ;  /* 0x000000ffff0e7224 */ /* 0x004fe400078e00a2 */
[----:B------:R-:W-:Y:S01]  /*4ab0*/  MUFU.EX2 R238, R18 ;  /* 0x0000001200ee7308 */ /* 0x000fe20000000800 */
[----:B-1----:R-:W-:Y:S01]  /*4ac0*/  IMAD.MOV.U32 R15, RZ, RZ, R186 ;  /* 0x000000ffff0f7224 */ /* 0x002fe200078e00ba */
[----:B------:R-:W-:Y:S01]  /*4ad0*/  @P0 FSEL R24, R24, -INF , !P5 ;  /* 0xff80000018180808 */ /* 0x000fe20006800000 */
[--C-:B------:R-:W-:Y:S01]  /*4ae0*/  FFMA.FTZ R20, R20, c[0x0][0x23c], -R159.reuse ;  /* 0x00008f0014147a23 */ /* 0x100fe2000001089f */
[----:B------:R-:W-:Y:S01]  /*4af0*/  PLOP3.LUT P0, PT, PT, PT, UP0, 0x80, 0x0 ;  /* 0x000000000000781c */ /* 0x000fe20003f0f008 */
[----:B------:R-:W-:Y:S01]  /*4b00*/  FFMA.FTZ R21, R21, c[0x0][0x23c], -R159 ;  /* 0x00008f0015157a23 */ /* 0x000fe2000001089f */
[----:B------:R-:W-:Y:S01]  /*4b10*/  @P1 FSEL R27, R27, -INF , !P4 ;  /* 0xff8000001b1b1808 */ /* 0x000fe20006000000 */
[--C-:B------:R-:W-:Y:S01]  /*4b20*/  FFMA.FTZ R22, R22, c[0x0][0x23c], -R109.reuse ;  /* 0x00008f0016167a23 */ /* 0x100fe2000001086d */
[----:B------:R-:W-:Y:S01]  /*4b30*/  PLOP3.LUT P1, PT, PT, PT, UP0, 0x80, 0x0 ;  /* 0x000000000000781c */ /* 0x000fe20003f2f008 */
[----:B------:R-:W-:Y:S01]  /*4b40*/  FFMA.FTZ R23, R23, c[0x0][0x23c], -R109 ;  /* 0x00008f0017177a23 */ /* 0x000fe2000001086d */
[----:B------:R-:W-:Y:S01]  /*4b50*/  MUFU.EX2 R230, R20 ;  /* 0x0000001400e67308 */ /* 0x000fe20000000800 */
[----:B------:R-:W-:Y:S01]  /*4b60*/  PLOP3.LUT P4, PT, PT, PT, UP0, 0x80, 0x0 ;  /* 0x000000000000781c */ /* 0x000fe20003f8f008 */
[----:B------:R-:W-:Y:S02]  /*4b70*/  IMAD.MOV.U32 R16, RZ, RZ, R161 ;  /* 0x000000ffff107224 */ /* 0x000fe400078e00a1 */
[--C-:B------:R-:W-:Y:S02]  /*4b80*/  FFMA.FTZ R24, R24, c[0x0][0x23c], -R108.reuse ;  /* 0x00008f0018187a23 */ /* 0x100fe4000001086c */
[----:B------:R-:W-:Y:S01]  /*4b90*/  FFMA.FTZ R25, R25, c[0x0][0x23c], -R108 ;  /* 0x00008f0019197a23 */ /* 0x000fe2000001086c */
[----:B------:R-:W-:Y:S01]  /*4ba0*/  @P0 FSEL R26, R26, -INF , !P5 ;  /* 0xff8000001a1a0808 */ /* 0x000fe20006800000 */
[--C-:B------:R-:W-:Y:S01]  /*4bb0*/  FFMA.FTZ R27, R27, c[0x0][0x23c], -R0.reuse ;  /* 0x00008f001b1b7a23 */ /* 0x100fe20000010800 */
[----:B------:R-:W-:Y:S01]  /*4bc0*/  PLOP3.LUT P0, PT, PT, PT, UP0, 0x80, 0x0 ;  /* 0x000000000000781c */ /* 0x000fe20003f0f008 */
[----:B------:R-:W-:Y:S01]  /*4bd0*/  MUFU.EX2 R166, R21 ;  /* 0x0000001500a67308 */ /* 0x000fe20000000800 */
[----:B------:R-:W-:Y:S01]  /*4be0*/  @P1 FSEL R29, R29, -INF , !P3 ;  /* 0xff8000001d1d1808 */ /* 0x000fe20005800000 */
[----:B------:R-:W-:Y:S01]  /*4bf0*/  FFMA.FTZ R26, R26, c[0x0][0x23c], -R0 ;  /* 0x00008f001a1a7a23 */ /* 0x000fe20000010800 */
[----:B------:R-:W-:Y:S01]  /*4c00*/  PLOP3.LUT P1, PT, PT, PT, UP0, 0x80, 0x0 ;  /* 0x000000000000781c */ /* 0x000fe20003f2f008 */
[----:B------:R-:W-:Y:S01]  /*4c10*/  IMAD.MOV.U32 R17, RZ, RZ, R212 ;  /* 0x000000ffff117224 */ /* 0x000fe200078e00d4 */
[----:B------:R-:W-:Y:S01]  /*4c20*/  PLOP3.LUT P5, PT, PT, PT, UP0, 0x80, 0x0 ;  /* 0x000000000000781c */ /* 0x000fe20003faf008 */
[--C-:B------:R-:W-:Y:S01]  /*4c30*/  FFMA.FTZ R29, R29, c[0x0][0x23c], -R108.reuse ;  /* 0x00008f001d1d7a23 */ /* 0x100fe2000001086c */
[----:B------:R-:W-:Y:S01]  /*4c40*/  @P4 IADD3 R8, R160, 0x20, RZ ;  /* 0x00000020a0084810 */ /* 0x000fe20007ffe0ff */
[-C--:B------:R-:W-:Y:S01]  /*4c50*/  HMMA.16816.F32.BF16 R36, R104, R4.reuse, R36 ;  /* 0x000000046824723c */ /* 0x080fe20000041824 */
[----:B------:R-:W-:Y:S01]  /*4c60*/  PLOP3.LUT P4, PT, PT, PT, UP0, 0x80, 0x0 ;  /* 0x000000000000781c */ /* 0x000fe20003f8f008 */
[----:B------:R-:W-:Y:S02]  /*4c70*/  MUFU.EX2 R235, R22 ;  /* 0x0000001600eb7308 */ /* 0x000fe40000000800 */
[----:B------:R-:W-:Y:S02]  /*4c80*/  @P0 FSEL R28, R28, -INF , !P6 ;  /* 0xff8000001c1c0808 */ /* 0x000fe40007000000 */
[----:B------:R-:W-:Y:S02]  /*4c90*/  PLOP3.LUT P0, PT, PT, PT, UP0, 0x80, 0x0 ;  /* 0x000000000000781c */ /* 0x000fe40003f0f008 */
[----:B------:R-:W-:Y:S01]  /*4ca0*/  @P1 FSEL R31, R31, -INF , !P3 ;  /* 0xff8000001f1f1808 */ /* 0x000fe20005800000 */
[C---:B------:R-:W-:Y:S01]  /*4cb0*/  HMMA.16816.F32.BF16 R40, R100.reuse, R4, R40 ;  /* 0x000000046428723c */ /* 0x040fe20000041828 */
[----:B------:R-:W-:Y:S02]  /*4cc0*/  PLOP3.LUT P1, PT, PT, PT, UP0, 0x80, 0x0 ;  /* 0x000000000000781c */ /* 0x000fe40003f2f008 */
[----:B------:R-:W-:Y:S01]  /*4cd0*/  MUFU.EX2 R233, R23 ;  /* 0x0000001700e97308 */ /* 0x000fe20000000800 */
[----:B------:R-:W-:Y:S01]  /*4ce0*/  @P5 ISETP.GE.AND P5, PT, R8, UR5, PT ;  /* 0x0000000508005c0c */ /* 0x000fe2000bfa6270 */
[----:B------:R-:W-:Y:S01]  /*4cf0*/  FFMA.FTZ R28, R28, c[0x0][0x23c], -R108 ;  /* 0x00008f001c1c7a23 */ /* 0x000fe2000001086c */
[----:B------:R-:W-:Y:S01]  /*4d00*/  @P2 IADD3 R8, R160, 0x21, RZ ;  /* 0x00000021a0082810 */ /* 0x000fe20007ffe0ff */
[----:B------:R-:W-:Y:S01]  /*4d10*/  FFMA.FTZ R31, R31, c[0x0][0x23c], -R0 ;  /* 0x00008f001f1f7a23 */ /* 0x000fe20000010800 */
[----:B------:R-:W-:Y:S01]  /*4d20*/  PLOP3.LUT P2, PT, PT, PT, UP0, 0x80, 0x0 ;  /* 0x000000000000781c */ /* 0x000fe20003f4f008 */
[-C--:B------:R-:W-:Y:S01]  /*4d30*/  HMMA.16816.F32.BF16 R44, R100, R6.reuse, R44 ;  /* 0x00000006642c723c */ /* 0x080fe2000004182c */
[----:B------:R-:W-:Y:S02]  /*4d40*/  @P4 ISETP.GE.AND P4, PT, R8, UR5, PT ;  /* 0x0000000508004c0c */ /* 0x000fe4000bf86270 */
[----:B------:R-:W-:Y:S01]  /*4d50*/  @P0 FSEL R30, R30, -INF , !P6 ;  /* 0xff8000001e1e0808 */ /* 0x000fe20007000000 */
[----:B------:R-:W-:Y:S01]  /*4d60*/  MUFU.EX2 R240, R24 ;  /* 0x0000001800f07308 */ /* 0x000fe20000000800 */
[----:B------:R-:W-:Y:S01]  /*4d70*/  PLOP3.LUT P0, PT, PT, PT, UP0, 0x80, 0x0 ;  /* 0x000000000000781c */ /* 0x000fe20003f0f008 */
[----:B------:R-:W-:Y:S01]  /*4d80*/  FFMA.FTZ R37, R183, -UR4, R37 ;  /* 0x80000004b7257c23 */ /* 0x000fe20008010025 */
[----:B------:R-:W-:Y:S01]  /*4d90*/  @P1 FSEL R33, R33, -INF , !P3 ;  /* 0xff80000021211808 */ /* 0x000fe20005800000 */
[----:B------:R-:W-:Y:S01]  /*4da0*/  FFMA.FTZ R39, R176, -UR4, R39 ;  /* 0x80000004b0277c23 */ /* 0x000fe20008010027 */
[----:B------:R-:W-:Y:S01]  /*4db0*/  PLOP3.LUT P1, PT, PT, PT, UP0, 0x80, 0x0 ;  /* 0x000000000000781c */ /* 0x000fe20003f2f008 */
[C---:B------:R-:W-:Y:S02]  /*4dc0*/  HMMA.16816.F32.BF16 R48, R104.reuse, R6, R48 ;  /* 0x000000066830723c */ /* 0x040fe40000041830 */
[----:B------:R-:W-:Y:S02]  /*4dd0*/  FFMA.FTZ R36, R181, -UR4, R36 ;  /* 0x80000004b5247c23 */ /* 0x000fe40008010024 */
[----:B------:R-:W-:Y:S01]  /*4de0*/  MUFU.EX2 R239, R25 ;  /* 0x0000001900ef7308 */ /* 0x000fe20000000800 */
[----:B------:R-:W-:Y:S02]  /*4df0*/  FFMA.FTZ R41, R180, -UR4, R41 ;  /* 0x80000004b4297c23 */ /* 0x000fe40008010029 */
[----:B------:R-:W-:Y:S01]  /*4e00*/  FFMA.FTZ R43, R178, -UR4, R43 ;  /* 0x80000004b22b7c23 */ /* 0x000fe2000801002b */
[----:B------:R-:W-:Y:S01]  /*4e10*/  @P0 FSEL R32, R32, -INF , !P6 ;  /* 0xff80000020200808 */ /* 0x000fe20007000000 */
[----:B------:R-:W-:Y:S01]  /*4e20*/  FFMA.FTZ R38, R175, -UR4, R38 ;  /* 0x80000004af267c23 */ /* 0x000fe20008010026 */
[----:B------:R-:W-:Y:S02]  /*4e30*/  PLOP3.LUT P0, PT, PT, PT, UP0, 0x80, 0x0 ;  /* 0x000000000000781c */ /* 0x000fe40003f0f008 */
[----:B------:R-:W-:Y:S01]  /*4e40*/  @P1 FSEL R35, R35, -INF , !P3 ;  /* 0xff80000023231808 */ /* 0x000fe20005800000 */
[----:B------:R-:W-:Y:S01]  /*4e50*/  FFMA.FTZ R40, R179, -UR4, R40 ;  /* 0x80000004b3287c23 */ /* 0x000fe20008010028 */
[----:B------:R-:W-:Y:S01]  /*4e60*/  MUFU.EX2 R248, R26 ;  /* 0x0000001a00f87308 */ /* 0x000fe20000000800 */
[----:B------:R-:W-:Y:S01]  /*4e70*/  PLOP3.LUT P1, PT, PT, PT, UP0, 0x80, 0x0 ;  /* 0x000000000000781c */ /* 0x000fe20003f2f008 */
[----:B------:R-:W-:Y:S01]  /*4e80*/  FFMA.FTZ R45, R189, -UR4, R45 ;  /* 0x80000004bd2d7c23 */ /* 0x000fe2000801002d */
[----:B------:R-:W-:Y:S01]  /*4e90*/  PLOP3.LUT P3, PT, PT, PT, UP0, 0x80, 0x0 ;  /* 0x000000000000781c */ /* 0x000fe20003f6f008 */
[----:B------:R-:W-:Y:S02]  /*4ea0*/  FFMA.FTZ R47, R180, -UR4, R47 ;  /* 0x80000004b42f7c23 */ /* 0x000fe4000801002f */
[----:B------:R-:W-:Y:S02]  /*4eb0*/  FFMA.FTZ R42, R177, -UR4, R42 ;  /* 0x80000004b12a7c23 */ /* 0x000fe4000801002a */
[----:B------:R-:W-:Y:S01]  /*4ec0*/  FFMA.FTZ R44, R190, -UR4, R44 ;  /* 0x80000004be2c7c23 */ /* 0x000fe2000801002c */
[----:B------:R-:W-:Y:S01]  /*4ed0*/  @P0 FSEL R34, R34, -INF , !P6 ;  /* 0xff80000022220808 */ /* 0x000fe20007000000 */
[----:B------:R-:W1:Y:S01]  /*4ee0*/  MUFU.EX2 R247, R27 ;  /* 0x0000001b00f77308 */ /* 0x000e620000000800 */
[----:B------:R-:W-:Y:S01]  /*4ef0*/  PLOP3.LUT P6, PT, PT, PT, UP0, 0x80, 0x0 ;  /* 0x000000000000781c */ /* 0x000fe20003fcf008 */
[----:B------:R-:W-:Y:S01]  /*4f00*/  FFMA.FTZ R49, R182, -UR4, R49 ;  /* 0x80000004b6317c23 */ /* 0x000fe20008010031 */
[----:B------:R-:W-:Y:S01]  /*4f10*/  PLOP3.LUT P0, PT, PT, PT, UP0, 0x80, 0x0 ;  /* 0x000000000000781c */ /* 0x000fe20003f0f008 */
[----:B------:R-:W-:Y:S01]  /*4f20*/  FFMA.FTZ R51, R183, -UR4, R51 ;  /* 0x80000004b7337c23 */ /* 0x000fe20008010033 */
[----:B------:R-:W-:Y:S01]  /*4f30*/  @P1 FSEL R37, R37, -INF , !P4 ;  /* 0xff80000025251808 */ /* 0x000fe20006000000 */
[----:B------:R-:W-:Y:S01]  /*4f40*/  FFMA.FTZ R46, R179, -UR4, R46 ;  /* 0x80000004b32e7c23 */ /* 0x000fe2000801002e */
[----:B------:R-:W-:Y:S01]  /*4f50*/  PLOP3.LUT P1, PT, PT, PT, UP0, 0x80, 0x0 ;  /* 0x000000000000781c */ /* 0x000fe20003f2f008 */
[----:B------:R-:W-:Y:S01]  /*4f60*/  FFMA.FTZ R48, R184, -UR4, R48 ;  /* 0x80000004b8307c23 */ /* 0x000fe20008010030 */
[----:B------:R-:W-:Y:S01]  /*4f70*/  @P3 IADD3 R4, R160, 0x28, RZ ;  /* 0x00000028a0043810 */ /* 0x000fe20007ffe0ff */
[----:B------:R-:W-:Y:S01]  /*4f80*/  MUFU.EX2 R236, R28 ;  /* 0x0000001c00ec7308 */ /* 0x000fe20000000800 */
[----:B------:R-:W-:Y:S01]  /*4f90*/  PLOP3.LUT P3, PT, PT, PT, UP0, 0x80, 0x0 ;  /* 0x000000000000781c */ /* 0x000fe20003f6f008 */
[----:B------:R-:W-:Y:S02]  /*4fa0*/  FFMA.FTZ R50, R181, -UR4, R50 ;  /* 0x80000004b5327c23 */ /* 0x000fe40008010032 */
[----:B------:R-:W-:Y:S01]  /*4fb0*/  @P6 ISETP.GE.AND P6, PT, R4, UR5, PT ;  /* 0x0000000504006c0c */ /* 0x000fe2000bfc6270 */
[--C-:B------:R-:W-:Y:S01]  /*4fc0*/  FFMA.FTZ R32, R32, c[0x0][0x23c], -R159.reuse ;  /* 0x00008f0020207a23 */ /* 0x100fe2000001089f */
[----:B------:R-:W-:Y:S01]  /*4fd0*/  @P2 IADD3 R4, R160, 0x29, RZ ;  /* 0x00000029a0042810 */ /* 0x000fe20007ffe0ff */
[----:B------:R-:W-:Y:S01]  /*4fe0*/  FFMA.FTZ R33, R33, c[0x0][0x23c], -R159 ;  /* 0x00008f0021217a23 */ /* 0x000fe2000001089f */
[----:B------:R-:W-:Y:S01]  /*4ff0*/  @P0 FSEL R36, R36, -INF , !P5 ;  /* 0xff80000024240808 */ /* 0x000fe20006800000 */
[--C-:B------:R-:W-:Y:S01]  /*5000*/  FFMA.FTZ R34, R34, c[0x0][0x23c], -R109.reuse ;  /* 0x00008f0022227a23 */ /* 0x100fe2000001086d */
[----:B------:R-:W-:Y:S01]  /*5010*/  MUFU.EX2 R171, R32 ;  /* 0x0000002000ab7308 */ /* 0x000fe20000000800 */
[----:B------:R-:W-:Y:S01]  /*5020*/  @P1 FSEL R39, R39, -INF , !P4 ;  /* 0xff80000027271808 */ /* 0x000fe20006000000 */
[----:B------:R-:W-:Y:S01]  /*5030*/  FFMA.FTZ R35, R35, c[0x0][0x23c], -R109 ;  /* 0x00008f0023237a23 */ /* 0x000fe2000001086d */
[----:B------:R-:W-:Y:S01]  /*5040*/  PLOP3.LUT P1, PT, PT, PT, UP0, 0x80, 0x0 ;  /* 0x000000000000781c */ /* 0x000fe20003f2f008 */
[----:B------:R-:W-:Y:S01]  /*5050*/  FFMA.FTZ R30, R30, c[0x0][0x23c], -R0 ;  /* 0x00008f001e1e7a23 */ /* 0x000fe20000010800 */
[----:B------:R-:W-:Y:S01]  /*5060*/  @P3 ISETP.GE.AND P3, PT, R4, UR5, PT ;  /* 0x0000000504003c0c */ /* 0x000fe2000bf66270 */
[--C-:B------:R-:W-:Y:S01]  /*5070*/  FFMA.FTZ R36, R36, c[0x0][0x23c], -R159.reuse ;  /* 0x00008f0024247a23 */ /* 0x100fe2000001089f */
[----:B------:R-:W2:Y:S01]  /*5080*/  LDSM.16.M88.4 R4, [R145+0x6c00] ;  /* 0x006c00009104783b */ /* 0x000ea20000000200 */
[----:B------:R-:W-:Y:S01]  /*5090*/  PLOP3.LUT P0, PT, PT, PT, UP0, 0x80, 0x0 ;  /* 0x000000000000781c */ /* 0x000fe20003f0f008 */
[----:B------:R-:W-:Y:S01]  /*50a0*/  FFMA.FTZ R37, R37, c[0x0][0x23c], -R159 ;  /* 0x00008f0025257a23 */ /* 0x000fe2000001089f */
[----:B------:R-:W1:Y:S01]  /*50b0*/  MUFU.EX2 R165, R33 ;  /* 0x0000002100a57308 */ /* 0x000e620000000800 */
[--C-:B------:R-:W-:Y:S05]  /*50c0*/  FFMA.FTZ R39, R39, c[0x0][0x23c], -R109.reuse ;  /* 0x00008f0027277a23 */ /* 0x100fea000001086d */
[----:B------:R-:W-:Y:S02]  /*50d0*/  @P1 FSEL R41, R41, -INF , !P4 ;  /* 0xff80000029291808 */ /* 0x000fe40006000000 */
[----:B------:R-:W-:Y:S02]  /*50e0*/  PLOP3.LUT P1, PT, PT, PT, UP0, 0x80, 0x0 ;  /* 0x000000000000781c */ /* 0x000fe40003f2f008 */
[----:B------:R-:W-:Y:S01]  /*50f0*/  MUFU.EX2 R221, R34 ;  /* 0x0000002200dd7308 */ /* 0x000fe20000000800 */
[----:B------:R-:W-:Y:S01]  /*5100*/  FFMA.FTZ R41, R41, c[0x0][0x23c], -R108 ;  /* 0x00008f0029297a23 */ /* 0x000fe2000001086c */
[----:B------:R-:W-:Y:S02]  /*5110*/  @P0 FSEL R38, R38, -INF , !P5 ;  /* 0xff80000026260808 */ /* 0x000fe40006800000 */
[----:B------:R-:W-:Y:S03]  /*5120*/  PLOP3.LUT P0, PT, PT, PT, UP0, 0x80, 0x0 ;  /* 0x000000000000781c */ /* 0x000fe60003f0f008 */
[----:B------:R-:W-:Y:S03]  /*5130*/  FFMA.FTZ R38, R38, c[0x0][0x23c], -R109 ;  /* 0x00008f0026267a23 */ /* 0x000fe6000001086d */
[----:B------:R-:W1:Y:S01]  /*5140*/  MUFU.EX2 R220, R35 ;  /* 0x0000002300dc7308 */ /* 0x000e620000000800 */
[----:B------:R-:W-:Y:S02]  /*5150*/  @P1 FSEL R43, R43, -INF , !P4 ;  /* 0xff8000002b2b1808 */ /* 0x000fe40006000000 */
[----:B------:R-:W-:Y:S02]  /*5160*/  PLOP3.LUT P1, PT, PT, PT, UP0, 0x80, 0x0 ;  /* 0x000000000000781c */ /* 0x000fe40003f2f008 */
[----:B------:R-:W-:Y:S01]  /*5170*/  PLOP3.LUT P4, PT, PT, PT, UP0, 0x80, 0x0 ;  /* 0x000000000000781c */ /* 0x000fe20003f8f008 */
[----:B------:R-:W-:Y:S01]  /*5180*/  FFMA.FTZ R43, R43, c[0x0][0x23c], -R0 ;  /* 0x00008f002b2b7a23 */ /* 0x000fe20000010800 */
[----:B------:R-:W-:Y:S02]  /*5190*/  @P0 FSEL R40, R40, -INF , !P5 ;  /* 0xff80000028280808 */ /* 0x000fe40006800000 */
[----:B------:R-:W-:Y:S01]  /*51a0*/  PLOP3.LUT P0, PT, PT, PT, UP0, 0x80, 0x0 ;  /* 0x000000000000781c */ /* 0x000fe20003f0f008 */
[----:B------:R-:W-:Y:S02]  /*51b0*/  MUFU.EX2 R234, R29 ;  /* 0x0000001d00ea7308 */ /* 0x000fe40000000800 */
[--C-:B------:R-:W-:Y:S04]  /*51c0*/  FFMA.FTZ R40, R40, c[0x0][0x23c], -R108.reuse ;  /* 0x00008f0028287a23 */ /* 0x100fe8000001086c */
[----:B------:R-:W-:Y:S01]  /*51d0*/  @P1 FSEL R45, R45, -INF , !P3 ;  /* 0xff8000002d2d1808 */ /* 0x000fe20005800000 */
[-C--:B--2---:R-:W-:Y:S01]  /*51e0*/  HMMA.16816.F32.BF16 R52, R104, R4.reuse, R52 ;  /* 0x000000046834723c */ /* 0x084fe20000041834 */
[----:B------:R-:W-:Y:S02]  /*51f0*/  PLOP3.LUT P1, PT, PT, PT, UP0, 0x80, 0x0 ;  /* 0x000000000000781c */ /* 0x000fe40003f2f008 */
[----:B------:R-:W-:Y:S01]  /*5200*/  MUFU.EX2 R242, R30 ;  /* 0x0000001e00f27308 */ /* 0x000fe20000000800 */
[----:B------:R-:W-:Y:S01]  /*5210*/  FFMA.FTZ R45, R45, c[0x0][0x23c], -R108 ;  /* 0x00008f002d2d7a23 */ /* 0x000fe2000001086c */
[----:B------:R-:W-:Y:S02]  /*5220*/  @P0 FSEL R42, R42, -INF , !P5 ;  /* 0xff8000002a2a0808 */ /* 0x000fe40006800000 */
[----:B------:R-:W-:Y:S01]  /*5230*/  PLOP3.LUT P5, PT, PT, PT, UP0, 0x80, 0x0 ;  /* 0x000000000000781c */ /* 0x000fe20003faf008 */
[C---:B------:R-:W-:Y:S01]  /*5240*/  HMMA.16816.F32.BF16 R56, R100.reuse, R4, R56 ;  /* 0x000000046438723c */ /* 0x040fe20000041838 */
[----:B------:R-:W-:Y:S03]  /*5250*/  PLOP3.LUT P0, PT, PT, PT, UP0, 0x80, 0x0 ;  /* 0x000000000000781c */ /* 0x000fe60003f0f008 */
[--C-:B------:R-:W-:Y:S01]  /*5260*/  FFMA.FTZ R42, R42, c[0x0][0x23c], -R0.reuse ;  /* 0x00008f002a2a7a23 */ /* 0x100fe20000010800 */
[----:B------:R-:W2:Y:S01]  /*5270*/  MUFU.EX2 R241, R31 ;  /* 0x0000001f00f17308 */ /* 0x000ea20000000800 */
[----:B------:R-:W-:Y:S02]  /*5280*/  @P1 FSEL R47, R47, -INF , !P3 ;  /* 0xff8000002f2f1808 */ /* 0x000fe40005800000 */
[----:B------:R-:W-:Y:S01]  /*5290*/  PLOP3.LUT P1, PT, PT, PT, UP0, 0x80, 0x0 ;  /* 0x000000000000781c */ /* 0x000fe20003f2f008 */
[-C--:B------:R-:W-:Y:S03]  /*52a0*/  HMMA.16816.F32.BF16 R60, R100, R6.reuse, R60 ;  /* 0x00000006643c723c */ /* 0x080fe6000004183c */
[----:B------:R-:W-:Y:S01]  /*52b0*/  FFMA.FTZ R47, R47, c[0x0][0x23c], -R0 ;  /* 0x00008f002f2f7a23 */ /* 0x000fe20000010800 */
[----:B------:R-:W-:Y:S02]  /*52c0*/  F2FP.BF16.PACK_AB R5, R231, R232 ;  /* 0x000000e8e705723e */ /* 0x000fe400000010ff */
[----:B------:R-:W-:Y:S01]  /*52d0*/  MUFU.EX2 R170, R36 ;  /* 0x0000002400aa7308 */ /* 0x000fe20000000800 */
[----:B------:R-:W-:Y:S01]  /*52e0*/  FFMA.FTZ R52, R193, -UR4, R52 ;  /* 0x80000004c1347c23 */ /* 0x000fe20008010034 */
[----:B------:R-:W-:Y:S01]  /*52f0*/  HMMA.16816.F32.BF16 R64, R104, R6, R64 ;  /* 0x000000066840723c */ /* 0x000fe20000041840 */
[----:B------:R-:W-:Y:S03]  /*5300*/  FFMA.FTZ R53, R192, -UR4, R53 ;  /* 0x80000004c0357c23 */ /* 0x000fe60008010035 */
[----:B------:R-:W-:Y:S01]  /*5310*/  FFMA.FTZ R54, R184, -UR4, R54 ;  /* 0x80000004b8367c23 */ /* 0x000fe20008010036 */
[----:B------:R-:W-:Y:S01]  /*5320*/  @P1 FSEL R49, R49, -INF , !P3 ;  /* 0xff80000031311808 */ /* 0x000fe20005800000 */
[----:B------:R-:W-:Y:S01]  /*5330*/  FFMA.FTZ R55, R182, -UR4, R55 ;  /* 0x80000004b6377c23 */ /* 0x000fe20008010037 */
[----:B------:R-:W-:Y:S01]  /*5340*/  PLOP3.LUT P1, PT, PT, PT, UP0, 0x80, 0x0 ;  /* 0x000000000000781c */ /* 0x000fe20003f2f008 */
[----:B------:R-:W-:Y:S01]  /*5350*/  FFMA.FTZ R56, R187, -UR4, R56 ;  /* 0x80000004bb387c23 */ /* 0x000fe20008010038 */
[----:B----4-:R-:W-:Y:S01]  /*5360*/  IADD3 R8, P2, R9, UR14, RZ ;  /* 0x0000000e09087c10 */ /* 0x010fe2000ff5e0ff */
[----:B------:R-:W4:Y:S02]  /*5370*/  MUFU.EX2 R164, R37 ;  /* 0x0000002500a47308 */ /* 0x000f240000000800 */
[----:B------:R-:W-:Y:S01]  /*5380*/  FFMA.FTZ R57, R191, -UR4, R57 ;  /* 0x80000004bf397c23 */ /* 0x000fe20008010039 */
[----:B------:R-:W-:Y:S01]  /*5390*/  @P0 FSEL R44, R44, -INF , !P6 ;  /* 0xff8000002c2c0808 */ /* 0x000fe20007000000 */
[----:B------:R-:W-:Y:S01]  /*53a0*/  FFMA.FTZ R58, R190, -UR4, R58 ;  /* 0x80000004be3a7c23 */ /* 0x000fe2000801003a */
[----:B------:R-:W-:Y:S01]  /*53b0*/  PLOP3.LUT P0, PT, PT, PT, UP0, 0x80, 0x0 ;  /* 0x000000000000781c */ /* 0x000fe20003f0f008 */
[----:B------:R-:W-:Y:S01]  /*53c0*/  FFMA.FTZ R62, R187, -UR4, R62 ;  /* 0x80000004bb3e7c23 */ /* 0x000fe2000801003e */
[----:B-1----:R-:W-:Y:S01]  /*53d0*/  F2FP.BF16.PACK_AB R7, R247, R248 ;  /* 0x000000f8f707723e */ /* 0x002fe200000010ff */
[----:B------:R-:W-:Y:S02]  /*53e0*/  FFMA.FTZ R60, R194, -UR4, R60 ;  /* 0x80000004c23c7c23 */ /* 0x000fe4000801003c */
[----:B------:R-:W-:Y:S01]  /*53f0*/  FFMA.FTZ R61, R195, -UR4, R61 ;  /* 0x80000004c33d7c23 */ /* 0x000fe2000801003d */
[----:B------:R-:W-:Y:S01]  /*5400*/  @P1 FSEL R51, R51, -INF , !P3 ;  /* 0xff80000033331808 */ /* 0x000fe20005800000 */
[----:B------:R-:W-:Y:S01]  /*5410*/  FFMA.FTZ R59, R189, -UR4, R59 ;  /* 0x80000004bd3b7c23 */ /* 0x000fe2000801003b */
[----:B------:R-:W-:Y:S01]  /*5420*/  PLOP3.LUT P3, PT, PT, PT, UP0, 0x80, 0x0 ;  /* 0x000000000000781c */ /* 0x000fe20003f6f008 */
[----:B------:R-:W-:Y:S01]  /*5430*/  FFMA.FTZ R64, R197, -UR4, R64 ;  /* 0x80000004c5407c23 */ /* 0x000fe20008010040 */
[----:B------:R-:W-:Y:S01]  /*5440*/  MUFU.EX2 R218, R38 ;  /* 0x0000002600da7308 */ /* 0x000fe20000000800 */
[----:B------:R-:W-:Y:S01]  /*5450*/  IMAD.MOV.U32 R197, RZ, RZ, R185 ;  /* 0x000000ffffc57224 */ /* 0x000fe200078e00b9 */
[----:B------:R-:W-:Y:S01]  /*5460*/  PLOP3.LUT P1, PT, PT, PT, UP0, 0x80, 0x0 ;  /* 0x000000000000781c */ /* 0x000fe20003f2f008 */
[----:B------:R-:W-:Y:S01]  /*5470*/  FFMA.FTZ R65, R196, -UR4, R65 ;  /* 0x80000004c4417c23 */ /* 0x000fe20008010041 */
[----:B---3--:R-:W-:Y:S01]  /*5480*/  IADD3.X R9, R11, UR13, RZ, P2, !PT ;  /* 0x0000000d0b097c10 */ /* 0x008fe200097fe4ff */
[----:B------:R-:W-:Y:S01]  /*5490*/  IMAD.MOV.U32 R11, RZ, RZ, R10 ;  /* 0x000000ffff0b7224 */ /* 0x000fe200078e000a */
[----:B------:R-:W-:Y:S01]  /*54a0*/  PLOP3.LUT P2, PT, PT, PT, UP0, 0x80, 0x0 ;  /* 0x000000000000781c */ /* 0x000fe20003f4f008 */
[----:B------:R-:W-:Y:S01]  /*54b0*/  FFMA.FTZ R66, R193, -UR4, R66 ;  /* 0x80000004c1427c23 */ /* 0x000fe20008010042 */
[----:B------:R-:W-:Y:S01]  /*54c0*/  @P4 IADD3 R10, R160, 0x30, RZ ;  /* 0x00000030a00a4810 */ /* 0x000fe20007ffe0ff */
[----:B------:R-:W-:Y:S01]  /*54d0*/  FFMA.FTZ R63, R191, -UR4, R63 ;  /* 0x80000004bf3f7c23 */ /* 0x000fe2000801003f */
[----:B------:R-:W-:Y:S01]  /*54e0*/  @P0 FSEL R46, R46, -INF , !P6 ;  /* 0xff8000002e2e0808 */ /* 0x000fe20007000000 */
[----:B------:R-:W-:Y:S01]  /*54f0*/  FFMA.FTZ R49, R49, c[0x0][0x23c], -R159 ;  /* 0x00008f0031317a23 */ /* 0x000fe2000001089f */
[----:B------:R-:W-:Y:S01]  /*5500*/  @P5 ISETP.GE.AND P5, PT, R10, UR5, PT ;  /* 0x000000050a005c0c */ /* 0x000fe2000bfa6270 */
[----:B------:R-:W-:Y:S01]  /*5510*/  FFMA.FTZ R51, R51, c[0x0][0x23c], -R109 ;  /* 0x00008f0033337a23 */ /* 0x000fe2000001086d */
[----:B------:R-:W-:Y:S01]  /*5520*/  @P3 IADD3 R4, R160, 0x38, RZ ;  /* 0x00000038a0043810 */ /* 0x000fe20007ffe0ff */
[----:B------:R-:W-:Y:S01]  /*5530*/  FFMA.FTZ R46, R46, c[0x0][0x23c], -R0 ;  /* 0x00008f002e2e7a23 */ /* 0x000fe20000010800 */
[----:B------:R-:W-:Y:S01]  /*5540*/  PLOP3.LUT P0, PT, PT, PT, UP0, 0x80, 0x0 ;  /* 0x000000000000781c */ /* 0x000fe20003f0f008 */
[----:B------:R-:W-:Y:S01]  /*5550*/  FFMA.FTZ R44, R44, c[0x0][0x23c], -R108 ;  /* 0x00008f002c2c7a23 */ /* 0x000fe2000001086c */
[----:B------:R-:W-:Y:S01]  /*5560*/  F2FP.BF16.PACK_AB R6, R252, R11 ;  /* 0x0000000bfc06723e */ /* 0x000fe200000010ff */
[----:B------:R-:W-:Y:S01]  /*5570*/  FFMA.FTZ R67, R192, -UR4, R67 ;  /* 0x80000004c0437c23 */ /* 0x000fe20008010043 */
[----:B------:R-:W-:Y:S01]  /*5580*/  @P2 IADD3 R10, R160, 0x31, RZ ;  /* 0x00000031a00a2810 */ /* 0x000fe20007ffe0ff */
[----:B------:R-:W-:Y:S01]  /*5590*/  IMAD.MOV.U32 R191, RZ, RZ, R11 ;  /* 0x000000ffffbf7224 */ /* 0x000fe200078e000b */
[----:B------:R-:W-:Y:S01]  /*55a0*/  PLOP3.LUT P2, PT, PT, PT, UP0, 0x80, 0x0 ;  /* 0x000000000000781c */ /* 0x000fe20003f4f008 */
[----:B------:R-:W-:Y:S01]  /*55b0*/  IMAD.MOV.U32 R187, RZ, RZ, R15 ;  /* 0x000000ffffbb7224 */ /* 0x000fe200078e000f */
[----:B------:R1:W-:Y:S01]  /*55c0*/  STS [R205+0x10400], R6 ;  /* 0x01040006cd007388 */ /* 0x0003e20000000800 */
[----:B------:R-:W-:Y:S01]  /*55d0*/  IMAD.MOV.U32 R192, RZ, RZ, R13 ;  /* 0x000000ffffc07224 */ /* 0x000fe200078e000d */
[----:B------:R-:W2:Y:S01]  /*55e0*/  MUFU.EX2 R216, R39 ;  /* 0x0000002700d87308 */ /* 0x000ea20000000800 */
[----:B------:R-:W-:Y:S01]  /*55f0*/  IMAD.MOV.U32 R196, RZ, RZ, R14 ;  /* 0x000000ffffc47224 */ /* 0x000fe200078e000e */
[----:B------:R1:W3:Y:S01]  /*5600*/  LDG.E R162, [R8.64] ;  /* 0x0000002008a27981 */ /* 0x0002e2000c1e1900 */
[----:B------:R-:W-:Y:S01]  /*5610*/  IMAD.MOV.U32 R193, RZ, RZ, R12 ;  /* 0x000000ffffc17224 */ /* 0x000fe200078e000c */
[----:B------:R-:W-:Y:S01]  /*5620*/  @P0 FSEL R48, R48, -INF , !P6 ;  /* 0xff80000030300808 */ /* 0x000fe20007000000 */
[----:B------:R-:W-:Y:S01]  /*5630*/  IMAD.MOV.U32 R194, RZ, RZ, R17 ;  /* 0x000000ffffc27224 */ /* 0x000fe200078e0011 */
[----:B------:R-:W-:Y:S01]  /*5640*/  PLOP3.LUT P0, PT, PT, PT, UP0, 0x80, 0x0 ;  /* 0x000000000000781c */ /* 0x000fe20003f0f008 */
[----:B------:R-:W-:Y:S01]  /*5650*/  IMAD.MOV.U32 R195, RZ, RZ, R16 ;  /* 0x000000ffffc37224 */ /* 0x000fe200078e0010 */
[----:B------:R-:W-:Y:S01]  /*5660*/  PLOP3.LUT P4, PT, PT, PT, UP0, 0x80, 0x0 ;  /* 0x000000000000781c */ /* 0x000fe20003f8f008 */
[----:B------:R-:W-:Y:S01]  /*5670*/  FFMA.FTZ R48, R48, c[0x0][0x23c], -R159 ;  /* 0x00008f0030307a23 */ /* 0x000fe2000001089f */
[----:B------:R-:W-:Y:S01]  /*5680*/  @P2 FSEL R56, R56, -INF , !P5 ;  /* 0xff80000038382808 */ /* 0x000fe20006800000 */
[----:B------:R-:W-:Y:S01]  /*5690*/  MUFU.EX2 R163, R49 ;  /* 0x0000003100a37308 */ /* 0x000fe20000000800 */
[----:B------:R-:W-:Y:S01]  /*56a0*/  PLOP3.LUT P2, PT, PT, PT, UP0, 0x80, 0x0 ;  /* 0x000000000000781c */ /* 0x000fe20003f4f008 */
[----:B------:R2:W3:Y:S02]  /*56b0*/  LDG.E R161, [R8.64+0x20] ;  /* 0x0000202008a17981 */ /* 0x0004e4000c1e1900 */
[--C-:B------:R-:W-:Y:S02]  /*56c0*/  FFMA.FTZ R56, R56, c[0x0][0x23c], -R108.reuse ;  /* 0x00008f0038387a23 */ /* 0x100fe4000001086c */
[----:B------:R2:W3:Y:S02]  /*56d0*/  LDG.E R111, [R8.64+0x100] ;  /* 0x00010020086f7981 */ /* 0x0004e4000c1e1900 */
[----:B------:R-:W-:Y:S02]  /*56e0*/  @P0 FSEL R50, R50, -INF , !P6 ;  /* 0xff80000032320808 */ /* 0x000fe40007000000 */
[----:B------:R-:W-:Y:S01]  /*56f0*/  PLOP3.LUT P6, PT, PT, PT, UP0, 0x80, 0x0 ;  /* 0x000000000000781c */ /* 0x000fe20003fcf008 */
[----:B------:R2:W3:Y:S01]  /*5700*/  LDG.E R110, [R8.64+0x120] ;  /* 0x00012020086e7981 */ /* 0x0004e2000c1e1900 */
[----:B------:R-:W-:Y:S01]  /*5710*/  PLOP3.LUT P0, PT, PT, PT, UP0, 0x80, 0x0 ;  /* 0x000000000000781c */ /* 0x000fe20003f0f008 */
[----:B------:R-:W-:Y:S01]  /*5720*/  FFMA.FTZ R50, R50, c[0x0][0x23c], -R109 ;  /* 0x00008f0032327a23 */ /* 0x000fe2000001086d */
[----:B------:R-:W-:Y:S01]  /*5730*/  @P2 ISETP.GE.AND P3, PT, R4, UR5, PT ;  /* 0x0000000504002c0c */ /* 0x000fe2000bf66270 */
[----:B------:R-:W-:Y:S01]  /*5740*/  MUFU.EX2 R169, R48 ;  /* 0x0000003000a97308 */ /* 0x000fe20000000800 */
[----:B------:R-:W-:Y:S02]  /*5750*/  F2FP.BF16.PACK_AB R4, R249, R250 ;  /* 0x000000faf904723e */ /* 0x000fe400000010ff */
[----:B-1----:R-:W-:Y:S02]  /*5760*/  F2FP.BF16.PACK_AB R6, R12, R13 ;  /* 0x0000000d0c06723e */ /* 0x002fe400000010ff */
[----:B------:R-:W-:Y:S01]  /*5770*/  @P4 IADD3 R160, R160, 0x39, RZ ;  /* 0x00000039a0a04810 */ /* 0x000fe20007ffe0ff */
[----:B------:R1:W-:Y:S01]  /*5780*/  STS [R205+0x10000], R4 ;  /* 0x01000004cd007388 */ /* 0x0003e20000000800 */
[----:B------:R-:W-:Y:S02]  /*5790*/  PLOP3.LUT P2, PT, PT, PT, UP0, 0x80, 0x0 ;  /* 0x000000000000781c */ /* 0x000fe40003f4f008 */
[----:B------:R-:W-:Y:S01]  /*57a0*/  @P6 ISETP.GE.AND P6, PT, R10, UR5, PT ;  /* 0x000000050a006c0c */ /* 0x000fe2000bfc6270 */
[----:B------:R2:W-:Y:S01]  /*57b0*/  STS [R203+0x10000], R5 ;  /* 0x01000005cb007388 */ /* 0x0005e20000000800 */
[----:B------:R-:W-:Y:S01]  /*57c0*/  @P0 FSEL R52, R52, -INF , !P5 ;  /* 0xff80000034340808 */ /* 0x000fe20006800000 */
[----:B------:R-:W-:Y:S01]  /*57d0*/  MUFU.EX2 R212, R50 ;  /* 0x0000003200d47308 */ /* 0x000fe20000000800 */
[----:B------:R-:W-:Y:S03]  /*57e0*/  PLOP3.LUT P0, PT, PT, PT, UP0, 0x80, 0x0 ;  /* 0x000000000000781c */ /* 0x000fe60003f0f008 */
[--C-:B------:R-:W-:Y:S04]  /*57f0*/  FFMA.FTZ R52, R52, c[0x0][0x23c], -R159.reuse ;  /* 0x00008f0034347a23 */ /* 0x100fe8000001089f */
[----:B------:R-:W-:Y:S02]  /*5800*/  @P2 FSEL R60, R60, -INF , !P3 ;  /* 0xff8000003c3c2808 */ /* 0x000fe40005800000 */
[----:B------:R-:W-:Y:S01]  /*5810*/  @P1 FSEL R53, R53, -INF , !P6 ;  /* 0xff80000035351808 */ /* 0x000fe20007000000 */
[----:B------:R-:W4:Y:S01]  /*5820*/  MUFU.EX2 R186, R51 ;  /* 0x0000003300ba7308 */ /* 0x000f220000000800 */
[----:B------:R-:W-:Y:S01]  /*5830*/  PLOP3.LUT P1, PT, PT, PT, UP0, 0x80, 0x0 ;  /* 0x000000000000781c */ /* 0x000fe20003f2f008 */
[--C-:B------:R-:W-:Y:S01]  /*5840*/  FFMA.FTZ R60, R60, c[0x0][0x23c], -R108.reuse ;  /* 0x00008f003c3c7a23 */ /* 0x100fe2000001086c */
[----:B------:R-:W-:Y:S01]  /*5850*/  @P0 FSEL R54, R54, -INF , !P5 ;  /* 0xff80000036360808 */ /* 0x000fe20006800000 */
[----:B------:R-:W-:Y:S01]  /*5860*/  FFMA.FTZ R53, R53, c[0x0][0x23c], -R159 ;  /* 0x00008f0035357a23 */ /* 0x000fe2000001089f */
[----:B------:R-:W-:Y:S02]  /*5870*/  PLOP3.LUT P0, PT, PT, PT, UP0, 0x80, 0x0 ;  /* 0x000000000000781c */ /* 0x000fe40003f0f008 */
[----:B------:R-:W-:Y:S01]  /*5880*/  PLOP3.LUT P2, PT, PT, PT, UP0, 0x80, 0x0 ;  /* 0x000000000000781c */ /* 0x000fe20003f4f008 */
[--C-:B------:R-:W-:Y:S01]  /*5890*/  FFMA.FTZ R54, R54, c[0x0][0x23c], -R109.reuse ;  /* 0x00008f0036367a23 */ /* 0x100fe2000001086d */
[----:B-1----:R-:W-:Y:S01]  /*58a0*/  F2FP.BF16.PACK_AB R4, R237, R238 ;  /* 0x000000eeed04723e */ /* 0x002fe200000010ff */
[----:B------:R-:W-:Y:S01]  /*58b0*/  MUFU.EX2 R223, R40 ;  /* 0x0000002800df7308 */ /* 0x000fe20000000800 */
[----:B--2---:R-:W-:Y:S03]  /*58c0*/  F2FP.BF16.PACK_AB R5, R187, R197 ;  /* 0x000000c5bb05723e */ /* 0x004fe600000010ff */
[----:B------:R1:W-:Y:S01]  /*58d0*/  STS [R203+0x10400], R4 ;  /* 0x01040004cb007388 */ /* 0x0003e20000000800 */
[----:B------:R-:W-:Y:S02]  /*58e0*/  @P1 FSEL R55, R55, -INF , !P6 ;  /* 0xff80000037371808 */ /* 0x000fe40007000000 */
        /* <DEDUP_REMOVED lines=8> */
[----:B------:R-:W-:Y:S01]  /*5970*/  MUFU.EX2 R182, R60 ;  /* 0x0000003c00b67308 */ /* 0x000fe20000000800 */
[----:B------:R-:W-:Y:S02]  /*5980*/  PLOP3.LUT P2, PT, PT, PT, UP0, 0x80, 0x0 ;  /* 0x000000000000781c */ /* 0x000fe40003f4f008 */
[--C-:B------:R-:W-:Y:S02]  /*5990*/  FFMA.FTZ R62, R62, c[0x0][0x23c], -R0.reuse ;  /* 0x00008f003e3e7a23 */ /* 0x100fe40000010800 */
[----:B------:R-:W-:Y:S02]  /*59a0*/  @P1 FSEL R58, R58, -INF , !P5 ;  /* 0xff8000003a3a1808 */ /* 0x000fe40006800000 */
[----:B------:R-:W-:Y:S02]  /*59b0*/  PLOP3.LUT P1, PT, PT, PT, UP0, 0x80, 0x0 ;  /* 0x000000000000781c */ /* 0x000fe40003f2f008 */
[----:B------:R-:W-:Y:S01]  /*59c0*/  @P0 FSEL R59, R59, -INF , !P6 ;  /* 0xff8000003b3b0808 */ /* 0x000fe20007000000 */
[--C-:B------:R-:W-:Y:S01]  /*59d0*/  FFMA.FTZ R58, R58, c[0x0][0x23c], -R0.reuse ;  /* 0x00008f003a3a7a23 */ /* 0x100fe20000010800 */
[----:B------:R-:W-:Y:S01]  /*59e0*/  PLOP3.LUT P0, PT, PT, PT, UP0, 0x80, 0x0 ;  /* 0x000000000000781c */ /* 0x000fe20003f0f008 */
[----:B------:R-:W-:Y:S02]  /*59f0*/  MUFU.EX2 R185, R62 ;  /* 0x0000003e00b97308 */ /* 0x000fe40000000800 */
[----:B------:R-:W-:Y:S01]  /*5a00*/  FFMA.FTZ R59, R59, c[0x0][0x23c], -R0 ;  /* 0x00008f003b3b7a23 */ /* 0x000fe20000010800 */
[----:B-1----:R-:W-:Y:S02]  /*5a10*/  F2FP.BF16.PACK_AB R4, R251, R196 ;  /* 0x000000c4fb04723e */ /* 0x002fe400000010ff */
[----:B--2---:R-:W-:Y:S03]  /*5a20*/  F2FP.BF16.PACK_AB R6, R194, R195 ;  /* 0x000000c3c206723e */ /* 0x004fe600000010ff */
[----:B------:R1:W-:Y:S01]  /*5a30*/  STS [R203+0x12000], R4 ;  /* 0x01200004cb007388 */ /* 0x0003e20000000800 */
[----:B------:R-:W-:Y:S01]  /*5a40*/  @P1 ISETP.GE.AND P1, PT, R160, UR5, PT ;  /* 0x00000005a0001c0c */ /* 0x000fe2000bf26270 */
[----:B------:R-:W-:Y:S01]  /*5a50*/  MUFU.EX2 R222, R41 ;  /* 0x0000002900de7308 */ /* 0x000fe20000000800 */
[----:B----4-:R-:W-:Y:S01]  /*5a60*/  F2FP.BF16.PACK_AB R5, R166, R230 ;  /* 0x000000e6a605723e */ /* 0x010fe200000010ff */
[----:B------:R2:W-:Y:S04]  /*5a70*/  STS [R203+0x12400], R6 ;  /* 0x01240006cb007388 */ /* 0x0005e80000000800 */
[----:B------:R4:W-:Y:S04]  /*5a80*/  STS [R204+0x10000], R5 ;  /* 0x01000005cc007388 */ /* 0x0009e80000000800 */
[----:B------:R-:W-:Y:S02]  /*5a90*/  MUFU.EX2 R229, R42 ;  /* 0x0000002a00e57308 */ /* 0x000fe40000000800 */
[----:B------:R-:W-:Y:S02]  /*5aa0*/  @P0 FSEL R61, R61, -INF , !P1 ;  /* 0xff8000003d3d0808 */ /* 0x000fe40004800000 */
[----:B------:R-:W-:Y:S02]  /*5ab0*/  PLOP3.LUT P0, PT, PT, PT, UP0, 0x80, 0x0 ;  /* 0x000000000000781c */ /* 0x000fe40003f0f008 */
[----:B------:R-:W-:Y:S01]  /*5ac0*/  @P2 FSEL R65, R65, -INF , !P1 ;  /* 0xff80000041412808 */ /* 0x000fe20004800000 */
[----:B------:R-:W-:Y:S01]  /*5ad0*/  FFMA.FTZ R108, R61, c[0x0][0x23c], -R108 ;  /* 0x00008f003d6c7a23 */ /* 0x000fe2000001086c */
[----:B------:R-:W-:Y:S02]  /*5ae0*/  PLOP3.LUT P2, PT, PT, PT, UP0, 0x80, 0x0 ;  /* 0x000000000000781c */ /* 0x000fe40003f4f008 */
[----:B------:R-:W4:Y:S01]  /*5af0*/  MUFU.EX2 R228, R43 ;  /* 0x0000002b00e47308 */ /* 0x000f220000000800 */
[----:B-1----:R-:W-:Y:S02]  /*5b00*/  F2FP.BF16.PACK_AB R4, R233, R235 ;  /* 0x000000ebe904723e */ /* 0x002fe400000010ff */
[----:B--2---:R-:W-:Y:S03]  /*5b10*/  F2FP.BF16.PACK_AB R6, R239, R240 ;  /* 0x000000f0ef06723e */ /* 0x004fe600000010ff */
[----:B------:R1:W-:Y:S01]  /*5b20*/  STS [R204+0x10400], R4 ;  /* 0x01040004cc007388 */ /* 0x0003e20000000800 */
[----:B------:R-:W-:Y:S03]  /*5b30*/  @P0 FSEL R64, R64, -INF , !P3 ;  /* 0xff80000040400808 */ /* 0x000fe60005800000 */
[----:B------:R-:W-:Y:S01]  /*5b40*/  MUFU.EX2 R219, R44 ;  /* 0x0000002c00db7308 */ /* 0x000fe20000000800 */
[----:B----4-:R-:W-:Y:S02]  /*5b50*/  F2FP.BF16.PACK_AB R5, R165, R171 ;  /* 0x000000aba505723e */ /* 0x010fe400000010ff */
[----:B------:R-:W-:Y:S01]  /*5b60*/  PLOP3.LUT P0, PT, PT, PT, UP0, 0x80, 0x0 ;  /* 0x000000000000781c */ /* 0x000fe20003f0f008 */
[--C-:B------:R-:W-:Y:S01]  /*5b70*/  FFMA.FTZ R64, R64, c[0x0][0x23c], -R159.reuse ;  /* 0x00008f0040407a23 */ /* 0x100fe2000001089f */
[----:B------:R-:W-:Y:S01]  /*5b80*/  @P2 FSEL R67, R67, -INF , !P1 ;  /* 0xff80000043432808 */ /* 0x000fe20004800000 */
[----:B------:R-:W-:Y:S01]  /*5b90*/  FFMA.FTZ R159, R65, c[0x0][0x23c], -R159 ;  /* 0x00008f00419f7a23 */ /* 0x000fe2000001089f */
[----:B------:R2:W-:Y:S03]  /*5ba0*/  STS [R202+0x10000], R5 ;  /* 0x01000005ca007388 */ /* 0x0005e60000000800 */
[----:B------:R-:W4:Y:S06]  /*5bb0*/  MUFU.EX2 R217, R45 ;  /* 0x0000002d00d97308 */ /* 0x000f2c0000000800 */
[----:B------:R-:W-:Y:S02]  /*5bc0*/  @P0 FSEL R66, R66, -INF , !P3 ;  /* 0xff80000042420808 */ /* 0x000fe40005800000 */
[----:B------:R-:W-:Y:S02]  /*5bd0*/  PLOP3.LUT P0, PT, PT, PT, UP0, 0x80, 0x0 ;  /* 0x000000000000781c */ /* 0x000fe40003f0f008 */
[----:B------:R-:W-:Y:S01]  /*5be0*/  MUFU.EX2 R225, R46 ;  /* 0x0000002e00e17308 */ /* 0x000fe20000000800 */
[--C-:B------:R-:W-:Y:S02]  /*5bf0*/  FFMA.FTZ R66, R66, c[0x0][0x23c], -R109.reuse ;  /* 0x00008f0042427a23 */ /* 0x100fe4000001086d */
[----:B------:R-:W-:Y:S01]  /*5c00*/  FFMA.FTZ R109, R67, c[0x0][0x23c], -R109 ;  /* 0x00008f00436d7a23 */ /* 0x000fe2000001086d */
[----:B-1----:R-:W-:Y:S05]  /*5c10*/  F2FP.BF16.PACK_AB R4, R220, R221 ;  /* 0x000000dddc04723e */ /* 0x002fea00000010ff */
[----:B------:R1:W-:Y:S01]  /*5c20*/  STS [R202+0x10400], R4 ;  /* 0x01040004ca007388 */ /* 0x0003e20000000800 */
[----:B------:R-:W-:Y:S01]  /*5c30*/  MUFU.EX2 R224, R47 ;  /* 0x0000002f00e07308 */ /* 0x000fe20000000800 */
[----:B------:R-:W-:Y:S02]  /*5c40*/  @P0 FSEL R63, R63, -INF , !P1 ;  /* 0xff8000003f3f0808 */ /* 0x000fe40004800000 */
[----:B------:R4:W-:Y:S01]  /*5c50*/  STS [R204+0x12000], R6 ;  /* 0x01200006cc007388 */ /* 0x0009e20000000800 */
[----:B--2---:R-:W-:Y:S02]  /*5c60*/  F2FP.BF16.PACK_AB R5, R241, R242 ;  /* 0x000000f2f105723e */ /* 0x004fe400000010ff */
[----:B------:R-:W-:Y:S01]  /*5c70*/  FFMA.FTZ R0, R63, c[0x0][0x23c], -R0 ;  /* 0x00008f003f007a23 */ /* 0x000fe20000010800 */
[----:B------:R2:W-:Y:S01]  /*5c80*/  STS [R204+0x12400], R7 ;  /* 0x01240007cc007388 */ /* 0x0005e20000000800 */
[----:B------:R-:W-:Y:S02]  /*5c90*/  PLOP3.LUT P1, PT, PT, PT, UP4, 0x80, 0x0 ;  /* 0x000000000000781c */ /* 0x000fe40003f2f048 */
[----:B------:R2:W-:Y:S01]  /*5ca0*/  MUFU.EX2 R179, R0 ;  /* 0x0000000000b37308 */ /* 0x0005e20000000800 */
[----:B------:R2:W-:Y:S09]  /*5cb0*/  STS [R202+0x12400], R5 ;  /* 0x01240005ca007388 */ /* 0x0005f20000000800 */
[----:B------:R-:W-:Y:S01]  /*5cc0*/  MUFU.EX2 R180, R52 ;  /* 0x0000003400b47308 */ /* 0x000fe20000000800 */
[----:B-1----:R-:W-:Y:S02]  /*5cd0*/  F2FP.BF16.PACK_AB R4, R164, R170 ;  /* 0x000000aaa404723e */ /* 0x002fe400000010ff */
[----:B----4-:R-:W-:Y:S07]  /*5ce0*/  F2FP.BF16.PACK_AB R6, R234, R236 ;  /* 0x000000ecea06723e */ /* 0x010fee00000010ff */
[----:B------:R-:W-:Y:S01]  /*5cf0*/  MUFU.EX2 R178, R53 ;  /* 0x0000003500b27308 */ /* 0x000fe20000000800 */
[----:B--2---:R-:W-:Y:S01]  /*5d00*/  F2FP.BF16.PACK_AB R7, R216, R218 ;  /* 0x000000dad807723e */ /* 0x004fe200000010ff */
[----:B------:R1:W-:Y:S01]  /*5d10*/  STS [R202+0x12000], R6 ;  /* 0x01200006ca007388 */ /* 0x0003e20000000800 */
[----:B------:R-:W-:Y:S02]  /*5d20*/  F2FP.BF16.PACK_AB R0, R186, R212 ;  /* 0x000000d4ba00723e */ /* 0x000fe400000010ff */
[----:B------:R-:W-:Y:S01]  /*5d30*/  F2FP.BF16.PACK_AB R5, R228, R229 ;  /* 0x000000e5e405723e */ /* 0x000fe200000010ff */
[----:B------:R2:W-:Y:S04]  /*5d40*/  STS [R198+0x10000], R4 ;  /* 0x01000004c6007388 */ /* 0x0005e80000000800 */
[----:B------:R-:W-:Y:S01]  /*5d50*/  MUFU.EX2 R184, R54 ;  /* 0x0000003600b87308 */ /* 0x000fe20000000800 */
[----:B------:R4:W-:Y:S04]  /*5d60*/  STS [R198+0x10400], R7 ;  /* 0x01040007c6007388 */ /* 0x0009e80000000800 */
[----:B------:R-:W-:Y:S05]  /*5d70*/  STS [R199+0x10400], R0 ;  /* 0x01040000c7007388 */ /* 0x000fea0000000800 */
[----:B------:R-:W4:Y:S01]  /*5d80*/  MUFU.EX2 R183, R55 ;  /* 0x0000003700b77308 */ /* 0x000f220000000800 */
[----:B-1----:R-:W-:Y:S09]  /*5d90*/  F2FP.BF16.PACK_AB R6, R222, R223 ;  /* 0x000000dfde06723e */ /* 0x002ff200000010ff */
[----:B------:R-:W-:Y:S01]  /*5da0*/  MUFU.EX2 R175, R64 ;  /* 0x0000004000af7308 */ /* 0x000fe20000000800 */
[----:B--2---:R-:W-:Y:S02]  /*5db0*/  F2FP.BF16.PACK_AB R4, R163, R169 ;  /* 0x000000a9a304723e */ /* 0x004fe400000010ff */
[----:B----4-:R-:W-:Y:S03]  /*5dc0*/  F2FP.BF16.PACK_AB R7, R217, R219 ;  /* 0x000000dbd907723e */ /* 0x010fe600000010ff */
[----:B------:R1:W-:Y:S04]  /*5dd0*/  STS [R199+0x10000], R4 ;  /* 0x01000004c7007388 */ /* 0x0003e80000000800 */
[----:B------:R-:W-:Y:S01]  /*5de0*/  MUFU.EX2 R181, R108 ;  /* 0x0000006c00b57308 */ /* 0x000fe20000000800 */
[----:B------:R2:W-:Y:S04]  /*5df0*/  STS [R198+0x12000], R6 ;  /* 0x01200006c6007388 */ /* 0x0005e80000000800 */
[----:B------:R4:W-:Y:S04]  /*5e00*/  STS [R198+0x12400], R5 ;  /* 0x01240005c6007388 */ /* 0x0009e80000000800 */
[----:B------:R-:W-:Y:S01]  /*5e10*/  STS [R199+0x12000], R7 ;  /* 0x01200007c7007388 */ /* 0x000fe20000000800 */
[----:B------:R-:W4:Y:S10]  /*5e20*/  MUFU.EX2 R108, R159 ;  /* 0x0000009f006c7308 */ /* 0x000f340000000800 */
[----:B------:R-:W-:Y:S01]  /*5e30*/  MUFU.EX2 R177, R66 ;  /* 0x0000004200b17308 */ /* 0x000fe20000000800 */
[----:B-1----:R-:W-:Y:S02]  /*5e40*/  F2FP.BF16.PACK_AB R4, R183, R184 ;  /* 0x000000b8b704723e */ /* 0x002fe400000010ff */
[----:B--2---:R-:W-:Y:S02]  /*5e50*/  F2FP.BF16.PACK_AB R6, R224, R225 ;  /* 0x000000e1e006723e */ /* 0x004fe400000010ff */
[----:B----4-:R-:W-:Y:S03]  /*5e60*/  F2FP.BF16.PACK_AB R5, R178, R180 ;  /* 0x000000b4b205723e */ /* 0x010fe600000010ff */
[----:B------:R-:W-:Y:S02]  /*5e70*/  STS [R199+0x12400], R6 ;  /* 0x01240006c7007388 */ /* 0x000fe40000000800 */
[----:B------:R-:W1:Y:S01]  /*5e80*/  MUFU.EX2 R176, R109 ;  /* 0x0000006d00b07308 */ /* 0x000e620000000800 */
[----:B------:R-:W-:Y:S01]  /*5e90*/  F2FP.BF16.PACK_AB R0, R108, R175 ;  /* 0x000000af6c00723e */ /* 0x000fe200000010ff */
[----:B------:R1:W-:Y:S04]  /*5ea0*/  STS [R201+0x10000], R5 ;  /* 0x01000005c9007388 */ /* 0x0003e80000000800 */
[----:B------:R2:W-:Y:S04]  /*5eb0*/  STS [R201+0x10400], R4 ;  /* 0x01040004c9007388 */ /* 0x0005e80000000800 */
[----:B------:R-:W-:Y:S01]  /*5ec0*/  MUFU.EX2 R213, R56 ;  /* 0x0000003800d57308 */ /* 0x000fe20000000800 */
[----:B------:R4:W-:Y:S09]  /*5ed0*/  STS [R200+0x10000], R0 ;  /* 0x01000000c8007388 */ /* 0x0009f20000000800 */
[----:B------:R-:W4:Y:S01]  /*5ee0*/  MUFU.EX2 R190, R57 ;  /* 0x0000003900be7308 */ /* 0x000f220000000800 */
[----:B-1----:R-:W-:Y:S09]  /*5ef0*/  F2FP.BF16.PACK_AB R5, R176, R177 ;  /* 0x000000b1b005723e */ /* 0x002ff200000010ff */
[----:B------:R-:W-:Y:S01]  /*5f00*/  MUFU.EX2 R214, R58 ;  /* 0x0000003a00d67308 */ /* 0x000fe20000000800 */
[----:B--2---:R-:W-:Y:S01]  /*5f10*/  F2FP.BF16.PACK_AB R4, R181, R182 ;  /* 0x000000b6b504723e */ /* 0x004fe200000010ff */
[----:B------:R-:W-:Y:S01]  /*5f20*/  STS [R200+0x10400], R5 ;  /* 0x01040005c8007388 */ /* 0x000fe20000000800 */
[----:B----4-:R-:W-:Y:S07]  /*5f30*/  F2FP.BF16.PACK_AB R0, R179, R185 ;  /* 0x000000b9b300723e */ /* 0x010fee00000010ff */
[----:B------:R-:W1:Y:S01]  /*5f40*/  MUFU.EX2 R189, R59 ;  /* 0x0000003b00bd7308 */ /* 0x000e620000000800 */
[----:B------:R-:W-:Y:S05]  /*5f50*/  F2FP.BF16.PACK_AB R7, R190, R213 ;  /* 0x000000d5be07723e */ /* 0x000fea00000010ff */
[----:B------:R-:W-:Y:S01]  /*5f60*/  STS [R201+0x12000], R7 ;  /* 0x01200007c9007388 */ /* 0x000fe20000000800 */
[----:B-1----:R-:W-:Y:S05]  /*5f70*/  F2FP.BF16.PACK_AB R6, R189, R214 ;  /* 0x000000d6bd06723e */ /* 0x002fea00000010ff */
[----:B------:R-:W-:Y:S04]  /*5f80*/  STS [R201+0x12400], R6 ;  /* 0x01240006c9007388 */ /* 0x000fe80000000800 */
[----:B------:R-:W-:Y:S04]  /*5f90*/  STS [R200+0x12000], R4 ;  /* 0x01200004c8007388 */ /* 0x000fe80000000800 */
[----:B------:R-:W-:Y:S04]  /*5fa0*/  STS [R200+0x12400], R0 ;  /* 0x01240000c8007388 */ /* 0x000fe80000000800 */
[----:B------:R-:W1:Y:S08]  /*5fb0*/  LDSM.16.M88.4 R64, [R150+0x4000] ;  /* 0x004000009640783b */ /* 0x000e700000000200 */
[----:B------:R-:W2:Y:S08]  /*5fc0*/  LDSM.16.M88.4 R60, [R150+0x5000] ;  /* 0x00500000963c783b */ /* 0x000eb00000000200 */
[----:B------:R-:W4:Y:S08]  /*5fd0*/  LDSM.16.M88.4 R100, [R151+0x4000] ;  /* 0x004000009764783b */ /* 0x000f300000000200 */
[----:B------:R-:W3:Y:S01]  /*5fe0*/  LDSM.16.M88.4 R104, [R151+0x5000] ;  /* 0x005000009768783b */ /* 0x000ee20000000200 */
        /* <DEDUP_REMOVED lines=196> */
.L_x_157:
[----:B------:R-:W-:Y:S01]  /*6c30*/  F2FP.BF16.PACK_AB R32, R168, R174 ;  /* 0x000000aea820723e */ /* 0x000fe200000010ff */
[----:B------:R-:W2:Y:S01]  /*6c40*/  LDL R42, [R1+0x10] ;  /* 0x00001000012a7983 */ /* 0x000ea20000100800 */
        /* <DEDUP_REMOVED lines=67> */
[----:B------:R-:W3:Y:S04]  /*7080*/  LDSM.16.MT88.4 R12, [R2+0x14000] ;  /* 0x01400000020c783b */ /* 0x000ee80000004200 */
[----:B------:R-:W-:Y:S04]  /*7090*/  LDSM.16.MT88.4 R16, [R2+0x10800] ;  /* 0x010800000210783b */ /* 0x000fe80000004200 */
[----:B------:R-:W4:Y:S04]  /*70a0*/  LDSM.16.MT88.4 R20, [R0+0x4400] ;  /* 0x004400000014783b */ /* 0x000f280000004200 */
[----:B------:R-:W5:Y:S01]  /*70b0*/  LDSM.16.MT88.4 R24, [R2+0x14800] ;  /* 0x014800000218783b */ /* 0x000f620000004200 */
[-C--:B-1----:R-:W-:Y:S08]  /*70c0*/  HMMA.16816.F32.BF16 R68, R4, R8.reuse, R68 ;  /* 0x000000080444723c */ /* 0x082ff00000041844 */
[C---:B---3--:R-:W-:Y:S08]  /*70d0*/  HMMA.16816.F32.BF16 R72, R12.reuse, R8, R72 ;  /* 0x000000080c48723c */ /* 0x048ff00000041848 */
[-C--:B------:R-:W-:Y:S01]  /*70e0*/  HMMA.16816.F32.BF16 R76, R12, R10.reuse, R76 ;  /* 0x0000000a0c4c723c */ /* 0x080fe2000004184c */
[----:B------:R-:W-:Y:S07]  /*70f0*/  LDSM.16.MT88.4 R12, [R2+0x15000] ;  /* 0x01500000020c783b */ /* 0x000fee0000004200 */
[----:B------:R-:W-:Y:S01]  /*7100*/  HMMA.16816.F32.BF16 R80, R4, R10, R80 ;  /* 0x0000000a0450723c */ /* 0x000fe20000041850 */
[----:B------:R-:W-:Y:S04]  /*7110*/  LDSM.16.MT88.4 R4, [R2+0x11000] ;  /* 0x011000000204783b */ /* 0x000fe80000004200 */
[----:B------:R-:W1:Y:S03]  /*7120*/  LDSM.16.MT88.4 R8, [R0+0x4800] ;  /* 0x004800000008783b */ /* 0x000e660000004200 */
[-C--:B----4-:R-:W-:Y:S08]  /*7130*/  HMMA.16816.F32.BF16 R68, R16, R20.reuse, R68 ;  /* 0x000000141044723c */ /* 0x090ff00000041844 */
[C---:B-----5:R-:W-:Y:S08]  /*7140*/  HMMA.16816.F32.BF16 R72, R24.reuse, R20, R72 ;  /* 0x000000141848723c */ /* 0x060ff00000041848 */
[-C--:B------:R-:W-:Y:S01]  /*7150*/  HMMA.16816.F32.BF16 R76, R24, R22.reuse, R76 ;  /* 0x00000016184c723c */ /* 0x080fe2000004184c */
[----:B------:R-:W-:Y:S07]  /*7160*/  LDSM.16.MT88.4 R24, [R2+0x15800] ;  /* 0x015800000218783b */ /* 0x000fee0000004200 */
[----:B------:R-:W-:Y:S01]  /*7170*/  HMMA.16816.F32.BF16 R80, R16, R22, R80 ;  /* 0x000000161050723c */ /* 0x000fe20000041850 */
[----:B------:R-:W-:Y:S04]  /*7180*/  LDSM.16.MT88.4 R16, [R2+0x11800] ;  /* 0x011800000210783b */ /* 0x000fe80000004200 */
[----:B------:R-:W3:Y:S03]  /*7190*/  LDSM.16.MT88.4 R20, [R0+0x4c00] ;  /* 0x004c00000014783b */ /* 0x000ee60000004200 */
[-C--:B-1----:R-:W-:Y:S08]  /*71a0*/  HMMA.16816.F32.BF16 R68, R4, R8.reuse, R68 ;  /* 0x000000080444723c */ /* 0x082ff00000041844 */
[C---:B------:R-:W-:Y:S08]  /*71b0*/  HMMA.16816.F32.BF16 R72, R12.reuse, R8, R72 ;  /* 0x000000080c48723c */ /* 0x040ff00000041848 */
[-C--:B------:R-:W-:Y:S01]  /*71c0*/  HMMA.16816.F32.BF16 R76, R12, R10.reuse, R76 ;  /* 0x0000000a0c4c723c */ /* 0x080fe2000004184c */
[----:B------:R-:W-:Y:S07]  /*71d0*/  LDSM.16.MT88.4 R12, [R2+0x16000] ;  /* 0x01600000020c783b */ /* 0x000fee0000004200 */
[----:B------:R-:W-:Y:S01]  /*71e0*/  HMMA.16816.F32.BF16 R80, R4, R10, R80 ;  /* 0x0000000a0450723c */ /* 0x000fe20000041850 */
[----:B------:R-:W-:Y:S04]  /*71f0*/  LDSM.16.MT88.4 R4, [R2+0x12000] ;  /* 0x012000000204783b */ /* 0x000fe80000004200 */
[----:B------:R-:W1:Y:S01]  /*7200*/  LDSM.16.MT88.4 R8, [R0+0x5000] ;  /* 0x005000000008783b */ /* 0x000e620000004200 */
[----:B--2---:R-:W-:Y:S02]  /*7210*/  IMAD.SHL.U32 R52, R42, 0x2, RZ ;  /* 0x000000022a347824 */ /* 0x004fe400078e00ff */
[-C--:B---3--:R-:W-:Y:S08]  /*7220*/  HMMA.16816.F32.BF16 R68, R16, R20.reuse, R68 ;  /* 0x000000141044723c */ /* 0x088ff00000041844 */
        /* <DEDUP_REMOVED lines=53> */
.L_x_158:
[----:B------:R-:W2:Y:S01]  /*7580*/  LDL R54, [R1] ;  /* 0x0000000001367983 */ /* 0x000ea20000100800 */
[----:B------:R-:W-:Y:S01]  /*7590*/  IMAD.U32 R59, RZ, RZ, UR22 ;  /* 0x00000016ff3b7e24 */ /* 0x000fe2000f8e00ff */
[----:B------:R-:W-:Y:S01]  /*75a0*/  ULOP3.LUT UR7, UR6, 0x1, URZ, 0xc0, !UPT ;  /* 0x0000000106077892 */ /* 0x000fe2000f8ec03f */
[----:B------:R-:W-:Y:S01]  /*75b0*/  IMAD.U32 R58, RZ, RZ, UR21 ;  /* 0x00000015ff3a7e24 */ /* 0x000fe2000f8e00ff */
[----:B------:R-:W3:Y:S01]  /*75c0*/  LDL R53, [R1+0x18] ;  /* 0x0000180001357983 */ /* 0x000ee20000100800 */
[----:B------:R-:W-:Y:S01]  /*75d0*/  IMAD.U32 R55, RZ, RZ, UR18 ;  /* 0x00000012ff377e24 */ /* 0x000fe2000f8e00ff */
[----:B------:R-:W-:Y:S02]  /*75e0*/  UISETP.NE.U32.AND UP0, UPT, UR7, 0x1, UPT ;  /* 0x000000010700788c */ /* 0x000fe4000bf05070 */
[----:B------:R-:W-:Y:S04]  /*75f0*/  LDSM.16.M88.4 R16, [R147] ;  /* 0x000000009310783b */ /* 0x000fe80000000200 */
[----:B------:R-:W4:Y:S04]  /*7600*/  LDSM.16.MT88.4 R20, [R0+0x6000] ;  /* 0x006000000014783b */ /* 0x000f280000004200 */
[----:B------:R-:W1:Y:S04]  /*7610*/  LDSM.16.M88.4 R12, [R147+0x2000] ;  /* 0x00200000930c783b */ /* 0x000e680000000200 */
[----:B------:R-:W-:Y:S04]  /*7620*/  LDSM.16.M88.4 R24, [R154] ;  /* 0x000000009a18783b */ /* 0x000fe80000000200 */
[----:B------:R-:W1:Y:S04]  /*7630*/  LDSM.16.MT88.4 R28, [R0+0x6400] ;  /* 0x00640000001c783b */ /* 0x000e680000004200 */
[----:B------:R-:W1:Y:S04]  /*7640*/  LDSM.16.M88.4 R32, [R157] ;  /* 0x000000009d20783b */ /* 0x000e680000000200 */
[----:B------:R-:W-:Y:S04]  /*7650*/  LDSM.16.M88.4 R36, [R149] ;  /* 0x000000009524783b */ /* 0x000fe80000000200 */
[----:B------:R-:W1:Y:S04]  /*7660*/  LDSM.16.MT88.4 R40, [R0+0x6800] ;  /* 0x006800000028783b */ /* 0x000e680000004200 */
[----:B------:R-:W1:Y:S04]  /*7670*/  LDSM.16.M88.4 R44, [R149+0x2000] ;  /* 0x00200000952c783b */ /* 0x000e680000000200 */
[----:B------:R-:W-:Y:S01]  /*7680*/  LDSM.16.MT88.4 R48, [R0+0x6c00] ;  /* 0x006c00000030783b */ /* 0x000fe20000004200 */
[-C--:B-1--4-:R-:W-:Y:S08]  /*7690*/  HMMA.16816.F32.BF16 R4, R16, R20.reuse, RZ ;  /* 0x000000141004723c */ /* 0x092ff000000418ff */
[C---:B------:R-:W-:Y:S08]  /*76a0*/  HMMA.16816.F32.BF16 R8, R12.reuse, R20, RZ ;  /* 0x000000140c08723c */ /* 0x040ff000000418ff */
[-C--:B------:R-:W-:Y:S08]  /*76b0*/  HMMA.16816.F32.BF16 R12, R12, R22.reuse, RZ ;  /* 0x000000160c0c723c */ /* 0x080ff000000418ff */
[----:B------:R-:W-:Y:S01]  /*76c0*/  HMMA.16816.F32.BF16 R16, R16, R22, RZ ;  /* 0x000000161010723c */ /* 0x000fe200000418ff */
[----:B------:R-:W1:Y:S07]  /*76d0*/  LDSM.16.M88.4 R20, [R148] ;  /* 0x000000009414783b */ /* 0x000e6e0000000200 */
[-C--:B------:R-:W-:Y:S08]  /*76e0*/  HMMA.16816.F32.BF16 R4, R24, R28.reuse, R4 ;  /* 0x0000001c1804723c */ /* 0x080ff00000041804 */
[C---:B------:R-:W-:Y:S08]  /*76f0*/  HMMA.16816.F32.BF16 R8, R32.reuse, R28, R8 ;  /* 0x0000001c2008723c */ /* 0x040ff00000041808 */
[-C--:B------:R-:W-:Y:S01]  /*7700*/  HMMA.16816.F32.BF16 R12, R32, R30.reuse, R12 ;  /* 0x0000001e200c723c */ /* 0x080fe2000004180c */
[----:B------:R-:W4:Y:S07]  /*7710*/  LDSM.16.M88.4 R32, [R148+0x2000] ;  /* 0x002000009420783b */ /* 0x000f2e0000000200 */
[----:B------:R-:W-:Y:S01]  /*7720*/  HMMA.16816.F32.BF16 R16, R24, R30, R16 ;  /* 0x0000001e1810723c */ /* 0x000fe20000041810 */
[----:B------:R-:W-:Y:S04]  /*7730*/  LDSM.16.M88.4 R24, [R147+0x4000] ;  /* 0x004000009318783b */ /* 0x000fe80000000200 */
[----:B------:R-:W4:Y:S03]  /*7740*/  LDSM.16.MT88.4 R28, [R0+0x7000] ;  /* 0x00700000001c783b */ /* 0x000f260000004200 */
        /* <DEDUP_REMOVED lines=8> */
[C---:B----4-:R-:W-:Y:S08]  /*77d0*/  HMMA.16816.F32.BF16 R8, R32.reuse, R48, R8 ;  /* 0x000000302008723c */ /* 0x050ff00000041808 */
[-C--:B------:R-:W-:Y:S01]  /*77e0*/  HMMA.16816.F32.BF16 R12, R32, R50.reuse, R12 ;  /* 0x00000032200c723c */ /* 0x080fe2000004180c */
[----:B------:R-:W1:Y:S07]  /*77f0*/  LDSM.16.M88.4 R32, [R155] ;  /* 0x000000009b20783b */ /* 0x000e6e0000000200 */
        /* <DEDUP_REMOVED lines=8> */
[----:B------:R4:W-:Y:S04]  /*7880*/  LDSM.16.MT88.4 R28, [R0+0x7c00] ;  /* 0x007c0000001c783b */ /* 0x0009e80000004200 */
[----:B------:R-:W4:Y:S03]  /*7890*/  LDSM.16.M88.4 R24, [R148+0x4000] ;  /* 0x004000009418783b */ /* 0x000f260000000200 */
        /* <DEDUP_REMOVED lines=8> */
[-C--:B------:R-:W-:Y:S01]  /*7920*/  HMMA.16816.F32.BF16 R4, R20, R48.reuse, R4 ;  /* 0x000000301404723c */ /* 0x080fe20000041804 */
[----:B------:R-:W-:Y:S03]  /*7930*/  IMAD.U32 R38, RZ, RZ, UR24 ;  /* 0x00000018ff267e24 */ /* 0x000fe6000f8e00ff */
[----:B------:R-:W-:Y:S04]  /*7940*/  IMAD.U32 R36, RZ, RZ, UR23 ;  /* 0x00000017ff247e24 */ /* 0x000fe8000f8e00ff */
[C---:B------:R-:W-:Y:S07]  /*7950*/  HMMA.16816.F32.BF16 R8, R44.reuse, R48, R8 ;  /* 0x000000302c08723c */ /* 0x040fee0000041808 */
        /* <DEDUP_REMOVED lines=9> */
[----:B------:R-:W-:Y:S01]  /*79f0*/  LEA R211, P0, R21, R56, 0x2 ;  /* 0x0000003815d37211 */ /* 0x000fe200078010ff */
[----:B------:R-:W-:Y:S02]  /*7a00*/  IMAD.U32 R23, RZ, RZ, UR28 ;  /* 0x0000001cff177e24 */ /* 0x000fe4000f8e00ff */
[C---:B-1----:R-:W-:Y:S01]  /*7a10*/  HMMA.16816.F32.BF16 R8, R32.reuse, R28, R8 ;  /* 0x0000001c2008723c */ /* 0x042fe20000041808 */
[----:B------:R-:W-:Y:S03]  /*7a20*/  IMAD.U32 R56, RZ, RZ, UR19 ;  /* 0x00000013ff387e24 */ /* 0x000fe6000f8e00ff */
[----:B------:R-:W-:Y:S01]  /*7a30*/  LEA.HI.X.SX32 R210, R0, R57, 0x2, P0 ;  /* 0x0000003900d27211 */ /* 0x000fe200000f16ff */
[----:B------:R-:W-:Y:S02]  /*7a40*/  IMAD.U32 R0, RZ, RZ, UR30 ;  /* 0x0000001eff007e24 */ /* 0x000fe4000f8e00ff */
[----:B------:R-:W-:Y:S01]  /*7a50*/  IMAD.U32 R28, RZ, RZ, UR19 ;  /* 0x00000013ff1c7e24 */ /* 0x000fe2000f8e00ff */
[-C--:B------:R-:W-:Y:S01]  /*7a60*/  HMMA.16816.F32.BF16 R12, R32, R30.reuse, R12 ;  /* 0x0000001e200c723c */ /* 0x080fe2000004180c */
[----:B------:R-:W-:Y:S03]  /*7a70*/  IMAD.U32 R57, RZ, RZ, UR20 ;  /* 0x00000014ff397e24 */ /* 0x000fe6000f8e00ff */
[----:B------:R-:W-:Y:S03]  /*7a80*/  IMAD.U32 R29, RZ, RZ, UR17 ;  /* 0x00000011ff1d7e24 */ /* 0x000fe6000f8e00ff */
[----:B------:R-:W-:Y:S01]  /*7a90*/  IMAD.U32 R34, RZ, RZ, UR22 ;  /* 0x00000016ff227e24 */ /* 0x000fe2000f8e00ff */
[----:B------:R-:W-:Y:S01]  /*7aa0*/  HMMA.16816.F32.BF16 R16, R24, R30, R16 ;  /* 0x0000001e1810723c */ /* 0x000fe20000041810 */
[----:B------:R-:W-:Y:S03]  /*7ab0*/  IMAD.U32 R35, RZ, RZ, UR23 ;  /* 0x00000017ff237e24 */ /* 0x000fe6000f8e00ff */
[----:B--2---:R-:W-:Y:S01]  /*7ac0*/  @P1 IADD3 R20, P2, R54, UR12, RZ ;  /* 0x0000000c36141c10 */ /* 0x004fe2000ff5e0ff */
[----:B------:R-:W-:Y:S01]  /*7ad0*/  IMAD.U32 R32, RZ, RZ, UR21 ;  /* 0x00000015ff207e24 */ /* 0x000fe2000f8e00ff */
[----:B------:R-:W-:Y:S01]  /*7ae0*/  @UP4 UIADD3 UR12, UP1, UR12, -0x200, URZ ;  /* 0xfffffe000c0c4890 */ /* 0x000fe2000ff3e03f */
[----:B------:R-:W-:Y:S01]  /*7af0*/  IMAD.U32 R24, RZ, RZ, UR27 ;  /* 0x0000001bff187e24 */ /* 0x000fe2000f8e00ff */
[----:B---3--:R-:W-:Y:S01]  /*7b00*/  @P1 IADD3.X R21, R53, UR11, RZ, P2, !PT ;  /* 0x0000000b35151c10 */ /* 0x008fe200097fe4ff */
[----:B------:R-:W-:Y:S01]  /*7b10*/  IMAD.U32 R25, RZ, RZ, UR26 ;  /* 0x0000001aff197e24 */ /* 0x000fe2000f8e00ff */
[----:B------:R-:W-:Y:S02]  /*7b20*/  @UP4 UIADD3.X UR11, UR11, -0x1, URZ, UP1, !UPT ;  /* 0xffffffff0b0b4890 */ /* 0x000fe40008ffe43f */
[----:B------:R-:W-:Y:S01]  /*7b30*/  IMAD.U32 R27, RZ, RZ, UR25 ;  /* 0x00000019ff1b7e24 */ /* 0x000fe2000f8e00ff */
[----:B------:R1:W5:Y:S01]  /*7b40*/  @P1 LDG.E R245, [R20.64] ;  /* 0x0000000814f51981 */ /* 0x000362000c1e1900 */
[----:B------:R-:W-:Y:S02]  /*7b50*/  IMAD.U32 R31, RZ, RZ, UR24 ;  /* 0x00000018ff1f7e24 */ /* 0x000fe4000f8e00ff */
[----:B------:R-:W-:Y:S01]  /*7b60*/  IMAD.U32 R30, RZ, RZ, UR20 ;  /* 0x00000014ff1e7e24 */ /* 0x000fe2000f8e00ff */
[----:B------:R1:W5:Y:S01]  /*7b70*/  @P1 LDG.E R246, [R20.64+0x20] ;  /* 0x0000200814f61981 */ /* 0x000362000c1e1900 */
[----:B------:R-:W-:Y:S02]  /*7b80*/  IMAD.U32 R33, RZ, RZ, UR16 ;  /* 0x00000010ff217e24 */ /* 0x000fe4000f8e00ff */
[----:B------:R-:W-:Y:S01]  /*7b90*/  IMAD.U32 R26, RZ, RZ, UR18 ;  /* 0x00000012ff1a7e24 */ /* 0x000fe2000f8e00ff */
[----:B------:R1:W5:Y:S01]  /*7ba0*/  @P1 LDG.E R243, [R20.64+0x100] ;  /* 0x0001000814f31981 */ /* 0x000362000c1e1900 */
[----:B------:R-:W-:Y:S02]  /*7bb0*/  IMAD.U32 R54, RZ, RZ, UR17 ;  /* 0x00000011ff367e24 */ /* 0x000fe4000f8e00ff */
[----:B------:R-:W-:Y:S01]  /*7bc0*/  IMAD.U32 R53, RZ, RZ, UR16 ;  /* 0x00000010ff357e24 */ /* 0x000fe2000f8e00ff */
[----:B------:R1:W5:Y:S02]  /*7bd0*/  @P1 LDG.E R244, [R20.64+0x120] ;  /* 0x0001200814f41981 */ /* 0x000364000c1e1900 */
        /* <DEDUP_REMOVED lines=186> */
.L_x_160:
        /* <DEDUP_REMOVED lines=19> */
.L_x_161:
        /* <DEDUP_REMOVED lines=14> */
[----:B------:R-:W-:-:S04]  /*8990*/  UIMAD UR12, UR4, UR13, UR12 ;  /* 0x0000000d040c72a4 */ /* 0x000fc8000f8e020c */
[----:B------:R-:W-:Y:S02]  /*89a0*/  IADD3 R6, P0, R6, UR14, RZ ;  /* 0x0000000e06067c10 */ /* 0x000fe4000ff1e0ff */
[----:B------:R-:W-:Y:S01]  /*89b0*/  IMAD.U32 R0, RZ, RZ, UR12 ;  /* 0x0000000cff007e24 */ /* 0x000fe2000f8e00ff */
[----:B------:R-:W-:Y:S02]  /*89c0*/  ULDC.64 UR12, c[0x0][0x3b8] ;  /* 0x0000ee00000c7ab9 */ /* 0x000fe40000000a00 */
[----:B------:R-:W-:Y:S01]  /*89d0*/  UIMAD UR12, UR31, UR12, URZ ;  /* 0x0000000c1f0c72a4 */ /* 0x000fe2000f8e023f */
[----:B------:R2:W3:Y:S01]  /*89e0*/  LDS.128 R16, [R52+0x7000] ;  /* 0x0070000034107984 */ /* 0x0004e20000000c00 */
        /* <DEDUP_REMOVED lines=23> */
.L_x_163:
[----:B--2---:R-:W-:Y:S05]  /*8b60*/  BSYNC B0 ;  /* 0x0000000000007941 */ /* 0x004fea0003800000 */
.L_x_162:
        /* <DEDUP_REMOVED lines=14> */
.L_x_165:
[----:B------:R-:W-:Y:S05]  /*8c50*/  BSYNC B0 ;  /* 0x0000000000007941 */ /* 0x000fea0003800000 */
.L_x_164:
        /* <DEDUP_REMOVED lines=25> */
.L_x_167:
[----:B------:R-:W-:Y:S05]  /*8df0*/  BSYNC B0 ;  /* 0x0000000000007941 */ /* 0x000fea0003800000 */
.L_x_166:
        /* <DEDUP_REMOVED lines=10> */
[----:B-1----:R1:W-:Y:S01]  /*8ea0*/  STG.E.128 [R4.64], R24 ;  /* 0x0000001804007986 */ /* 0x0023e2000c101d08 */
[----:B------:R-:W-:Y:S05]  /*8eb0*/  BRA `(.L_x_168) ;  /* 0x0000085000007947 */ /* 0x000fea0003800000 */
.L_x_140:
        /* <DEDUP_REMOVED lines=21> */
.L_x_169:
        /* <DEDUP_REMOVED lines=19> */
.L_x_170:
[----:B------:R-:W-:Y:S01]  /*9140*/  USHF.L.U32 UR4, UR10, 0x7, URZ ;  /* 0x000000070a047899 */ /* 0x000fe2000800063f */
[----:B------:R-:W1:Y:S01]  /*9150*/  S2R R3, SR_TID.X ;  /* 0x0000000000037919 */ /* 0x000e620000002100 */
[----:B------:R-:W-:Y:S01]  /*9160*/  ULDC.64 UR12, c[0x0][0x3a0] ;  /* 0x0000e800000c7ab9 */ /* 0x000fe20000000a00 */
[----:B------:R-:W-:Y:S01]  /*9170*/  ISETP.GE.AND P1, PT, R226, c[0x0][0x220], PT ;  /* 0x00008800e2007a0c */ /* 0x000fe20003f26270 */
[----:B------:R-:W-:Y:S01]  /*9180*/  USHF.R.S32.HI UR6, URZ, 0x1f, UR4 ;  /* 0x0000001f3f067899 */ /* 0x000fe20008011404 */
[----:B------:R-:W-:Y:S01]  /*9190*/  BSSY B0, `(.L_x_171) ;  /* 0x0000020000007945 */ /* 0x000fe20003800000 */
[----:B------:R-:W-:Y:S01]  /*91a0*/  IMAD.U32 R11, RZ, RZ, UR4 ;  /* 0x00000004ff0b7e24 */ /* 0x000fe2000f8e00ff */
[----:B------:R-:W-:Y:S02]  /*91b0*/  UIMAD UR5, UR10, -0x80, UR5 ;  /* 0xffffff800a0578a4 */ /* 0x000fe4000f8e0205 */
[----:B------:R-:W-:Y:S01]  /*91c0*/  UIMAD UR12, UR6, UR12, URZ ;  /* 0x0000000c060c72a4 */ /* 0x000fe2000f8e023f */
[----:B------:R-:W-:Y:S01]  /*91d0*/  IMAD.WIDE.U32 R4, R11, c[0x0][0x3a0], R226 ;  /* 0x0000e8000b047a25 */ /* 0x000fe200078e00e2 */
[----:B------:R-:W-:-:S02]  /*91e0*/  USHF.R.S32.HI UR31, URZ, 0x1f, UR50 ;  /* 0x0000001f3f1f7899 */ /* 0x000fc40008011432 */
[----:B------:R-:W-:Y:S02]  /*91f0*/  UIMAD UR12, UR4, UR13, UR12 ;  /* 0x0000000d040c72a4 */ /* 0x000fe4000f8e020c */
[----:B------:R-:W-:-:S04]  /*9200*/  IADD3 R4, P0, R4, UR14, RZ ;  /* 0x0000000e04047c10 */ /* 0x000fc8000ff1e0ff */
[----:B------:R-:W-:Y:S01]  /*9210*/  IMAD.U32 R0, RZ, RZ, UR12 ;  /* 0x0000000cff007e24 */ /* 0x000fe2000f8e00ff */
[----:B------:R-:W-:Y:S02]  /*9220*/  ULDC.64 UR12, c[0x0][0x3b8] ;  /* 0x0000ee00000c7ab9 */ /* 0x000fe40000000a00 */
[----:B------:R-:W-:Y:S02]  /*9230*/  UIMAD UR12, UR31, UR12, URZ ;  /* 0x0000000c1f0c72a4 */ /* 0x000fe4000f8e023f */
        /* <DEDUP_REMOVED lines=8> */
[----:B------:R-:W-:Y:S02]  /*92c0*/  ISETP.GE.OR P2, PT, R0, UR5, P1 ;  /* 0x0000000500007c0c */ /* 0x000fe40008f46670 */
        /* <DEDUP_REMOVED lines=12> */
.L_x_172:
[----:B------:R-:W-:Y:S05]  /*9390*/  BSYNC B0 ;  /* 0x0000000000007941 */ /* 0x000fea0003800000 */
.L_x_171:
        /* <DEDUP_REMOVED lines=15> */
.L_x_174:
[----:B------:R-:W-:Y:S05]  /*9490*/  BSYNC B0 ;  /* 0x0000000000007941 */ /* 0x000fea0003800000 */
.L_x_173:
        /* <DEDUP_REMOVED lines=26> */
.L_x_176:
[----:B------:R-:W-:Y:S05]  /*9640*/  BSYNC B0 ;  /* 0x0000000000007941 */ /* 0x000fea0003800000 */
.L_x_175:
        /* <DEDUP_REMOVED lines=12> */
.L_x_168:
[----:B------:R-:W-:Y:S05]  /*9710*/  BSYNC B1 ;  /* 0x0000000000017941 */ /* 0x000fea0003800000 */
.L_x_135:
        /* <DEDUP_REMOVED lines=11> */
.L_x_177:
[----:B------:R-:W-:Y:S05]  /*97d0*/  EXIT ;  /* 0x000000000000794d */ /* 0x000fea0003800000 */
.L_x_179:
        /* <DEDUP_REMOVED lines=10> */
.L_x_1328:


//--------------------- .text._ZN5flash44flash_bwd_dq_dk_dv_loop_seqk_parallel_kernelI23Flash_bwd_kernel_traitsILi32ELi128ELi128ELi8ELi4ELi4ELi4ELb1ELb0EN7cutlass10bfloat16_tE19Flash_kernel_traitsILi32ELi128ELi128ELi8ES3_EELb0ELb0ELb1ELb0ELb0ELb1ELb0EEEvNS_16Flash_bwd_paramsE --------------------------
	.section	.text._ZN5flash44flash_bwd_dq_dk_dv_loop_seqk_parallel_kernelI23Flash_bwd_kernel_traitsILi32ELi128ELi128ELi8ELi4ELi4ELi4ELb1ELb0EN7cutlass10bfloat16_tE19Flash_kernel_traitsILi32ELi128ELi128ELi8ES3_EELb0ELb0ELb1ELb0ELb0ELb1ELb0EEEvNS_16Flash_bwd_paramsE,"ax",@progbits
	.sectioninfo	@"SHI_REGISTERS=255"
	.align	128
        .global         _ZN5flash44flash_bwd_dq_dk_dv_loop_seqk_parallel_kernelI23Flash_bwd_kernel_traitsILi32ELi128ELi128ELi8ELi4ELi4ELi4ELb1ELb0EN7cutlass10bfloat16_tE19Flash_kernel_traitsILi32ELi128ELi128ELi8ES3_EELb0ELb0ELb1ELb0ELb0ELb1ELb0EEEvNS_16Flash_bwd_paramsE
        .type           _ZN5flash44flash_bwd_dq_dk_dv_loop_seqk_parallel_kernelI23Flash_bwd_kernel_traitsILi32ELi128ELi128ELi8ELi4ELi4ELi4ELb1ELb0EN7cutlass10bfloat16_tE19Flash_kernel_traitsILi32ELi128ELi128ELi8ES3_EELb0ELb0ELb1ELb0ELb0ELb1ELb0EEEvNS_16Flash_bwd_paramsE,@function
        .size           _ZN5flash44flash_bwd_dq_dk_dv_loop_seqk_parallel_kernelI23Flash_bwd_kernel_traitsILi32ELi128ELi128ELi8ELi4ELi4ELi4ELb1ELb0EN7cutlass10bfloat16_tE19Flash_kernel_traitsILi32ELi128ELi128ELi8ES3_EELb0ELb0ELb1ELb0ELb0ELb1ELb0EEEvNS_16Flash_bwd_paramsE,(.L_x_1329 - _ZN5flash44flash_bwd_dq_dk_dv_loop_seqk_parallel_kernelI23Flash_bwd_kernel_traitsILi32ELi128ELi128ELi8ELi4ELi4ELi4ELb1ELb0EN7cutlass10bfloat16_tE19Flash_kernel_traitsILi32ELi128ELi128ELi8ES3_EELb0ELb0ELb1ELb0ELb0ELb1ELb0EEEvNS_16Flash_bwd_paramsE)
        .other          _ZN5flash44flash_bwd_dq_dk_dv_loop_seqk_parallel_kernelI23Flash_bwd_kernel_traitsILi32ELi128ELi128ELi8ELi4ELi4ELi4ELb1ELb0EN7cutlass10bfloat16_tE19Flash_kernel_traitsILi32ELi128ELi128ELi8ES3_EELb0ELb0ELb1ELb0ELb0ELb1ELb0EEEvNS_16Flash_bwd_paramsE,@"STO_CUDA_ENTRY STV_DEFAULT"
_ZN5flash44flash_bwd_dq_dk_dv_loop_seqk_parallel_kernelI23Flash_bwd_kernel_traitsILi32ELi128ELi128ELi8ELi4ELi4ELi4ELb1ELb0EN7cutlass10bfloat16_tE19Flash_kernel_traitsILi32ELi128ELi128ELi8ES3_EELb0ELb0ELb1ELb0ELb0ELb1ELb0EEEvNS_16Flash_bwd_paramsE:
.text._ZN5flash44flash_bwd_dq_dk_dv_loop_seqk_parallel_kernelI23Flash_bwd_kernel_traitsILi32ELi128ELi128ELi8ELi4ELi4ELi4ELb1ELb0EN7cutlass10bfloat16_tE19Flash_kernel_traitsILi32ELi128ELi128ELi8ES3_EELb0ELb0ELb1ELb0ELb0ELb1ELb0EEEvNS_16Flash_bwd_paramsE:
        /* <DEDUP_REMOVED lines=34> */
[-C--:B------:R-:W-:Y:S01]  /*0220*/  LEA.HI R6, R11, R20.reuse, RZ, 0x5 ;  /* 0x000000140b067211 */ /* 0x080fe200078f28ff */
[----:B------:R-:W-:Y:S01]  /*0230*/  UISETP.NE.AND UP5, UPT, UR9, URZ, UPT ;  /* 0x0000003f0900728c */ /* 0x000fe2000bfa5270 */
[--C-:B------:R-:W-:Y:S01]  /*0240*/  SHF.R.S32.HI R7, RZ, 0x2, R4.reuse ;  /* 0x00000002ff077819 */ /* 0x100fe20000011404 */
[----:B---3--:R-:W-:Y:S01]  /*0250*/  USHF.L.U32 UR7, UR51, 0x7, URZ ;  /* 0x0000000733077899 */ /* 0x008fe2000800063f */
[----:B------:R-:W-:Y:S01]  /*0260*/  SHF.R.S32.HI R0, RZ, 0x1f, R4 ;  /* 0x0000001fff007819 */ /* 0x000fe20000011404 */
[----:B------:R-:W-:Y:S01]  /*0270*/  ULDC UR14, c[0x0][0x214] ;  /* 0x00008500000e7ab9 */ /* 0x000fe20000000800 */
[-C--:B------:R-:W-:Y:S01]  /*0280*/  LEA.HI R3, R4, R7.reuse, RZ, 0x1 ;  /* 0x0000000704037211 */ /* 0x080fe200078f08ff */
[----:B------:R-:W-:Y:S01]  /*0290*/  ULDC UR8, c[0x0][0x1c0] ;  /* 0x0000700000087ab9 */ /* 0x000fe20000000800 */
[----:B------:R-:W-:Y:S01]  /*02a0*/  LEA.HI R0, R0, R7, RZ, 0x3 ;  /* 0x0000000700007211 */ /* 0x000fe200078f18ff */
[----:B------:R-:W-:Y:S01]  /*02b0*/  ULDC UR18, c[0x0][0x224] ;  /* 0x0000890000127ab9 */ /* 0x000fe20000000800 */
[----:B------:R-:W-:Y:S01]  /*02c0*/  LOP3.LUT R5, R6, 0xffffffe0, RZ, 0xc0, !PT ;  /* 0xffffffe006057812 */ /* 0x000fe200078ec0ff */
[----:B------:R-:W-:Y:S01]  /*02d0*/  ULDC UR20, c[0x0][0x224] ;  /* 0x0000890000147ab9 */ /* 0x000fe20000000800 */
[----:B------:R-:W-:Y:S01]  /*02e0*/  LOP3.LUT R3, R3, 0x7fffffe, RZ, 0xc0, !PT ;  /* 0x07fffffe03037812 */ /* 0x000fe200078ec0ff */
[----:B------:R-:W-:Y:S01]  /*02f0*/  ULDC UR17, c[0x0][0x1c0] ;  /* 0x0000700000117ab9 */ /* 0x000fe20000000800 */
[----:B------:R-:W-:Y:S01]  /*0300*/  LOP3.LUT R2, R0, 0xfffffff8, RZ, 0xc0, !PT ;  /* 0xfffffff800027812 */ /* 0x000fe200078ec0ff */
[----:B------:R-:W-:Y:S01]  /*0310*/  IMAD.IADD R0, R20, 0x1, -R5 ;  /* 0x0000000114007824 */ /* 0x000fe200078e0a05 */
[-C--:B------:R-:W-:Y:S01]  /*0320*/  LEA.HI R21, R11, R20.reuse, RZ, 0x3 ;  /* 0x000000140b157211 */ /* 0x080fe200078f18ff */
[C---:B------:R-:W-:Y:S01]  /*0330*/  IMAD.IADD R9, R7.reuse, 0x1, -R3 ;  /* 0x0000000107097824 */ /* 0x040fe200078e0a03 */
[----:B------:R-:W-:Y:S01]  /*0340*/  SHF.R.S32.HI R3, RZ, 0x1f, R6 ;  /* 0x0000001fff037819 */ /* 0x000fe20000011406 */
[----:B------:R-:W-:Y:S01]  /*0350*/  IMAD.IADD R7, R7, 0x1, -R2 ;  /* 0x0000000107077824 */ /* 0x000fe200078e0a02 */
[----:B------:R-:W-:Y:S01]  /*0360*/  SHF.R.S32.HI R2, RZ, 0x1f, R0 ;  /* 0x0000001fff027819 */ /* 0x000fe20000011400 */
[----:B------:R-:W-:Y:S01]  /*0370*/  ULDC.U8 UR10, c[0x0][0x3d0] ;  /* 0x0000f400000a7ab9 */ /* 0x000fe20000000000 */
[----:B------:R-:W-:Y:S01]  /*0380*/  LEA.HI R10, R11, R20, RZ, 0x4 ;  /* 0x000000140b0a7211 */ /* 0x000fe200078f20ff */
[----:B------:R-:W-:Y:S01]  /*0390*/  ULDC.64 UR12, c[0x0][0x118] ;  /* 0x00004600000c7ab9 */ /* 0x000fe20000000a00 */
[----:B------:R-:W-:Y:S01]  /*03a0*/  LEA.HI R240, R2, R0, RZ, 0x2 ;  /* 0x0000000002f07211 */ /* 0x000fe200078f10ff */
[----:B------:R-:W-:Y:S01]  /*03b0*/  UISETP.NE.AND UP6, UPT, UR10, URZ, UPT ;  /* 0x0000003f0a00728c */ /* 0x000fe2000bfc5270 */
[----:B------:R-:W-:Y:S01]  /*03c0*/  SHF.R.S32.HI R2, RZ, 0x3, R21 ;  /* 0x00000003ff027819 */ /* 0x000fe20000011415 */
[----:B------:R-:W-:Y:S01]  /*03d0*/  USHF.L.U32 UR36, UR11, 0x3, URZ ;  /* 0x000000030b247899 */ /* 0x000fe2000800063f */
[----:B------:R-:W-:Y:S01]  /*03e0*/  LOP3.LUT R0, R4, 0xfffffffc, RZ, 0xc0, !PT ;  /* 0xfffffffc04007812 */ /* 0x000fe200078ec0ff */
[----:B------:R-:W-:Y:S01]  /*03f0*/  USHF.L.U32 UR35, UR11, 0x4, URZ ;  /* 0x000000040b237899 */ /* 0x000fe2000800063f */
[----:B------:R-:W-:Y:S01]  /*0400*/  SHF.R.S32.HI R8, RZ, 0x4, R10 ;  /* 0x00000004ff087819 */ /* 0x000fe2000001140a */
[----:B------:R-:W-:Y:S01]  /*0410*/  IMAD.SHL.U32 R2, R2, 0x40, RZ ;  /* 0x0000004002027824 */ /* 0x000fe200078e00ff */
[----:B------:R-:W-:Y:S01]  /*0420*/  LOP3.LUT P5, RZ, R7, 0x2, RZ, 0xc0, !PT ;  /* 0x0000000207ff7812 */ /* 0x000fe200078ac0ff */
[----:B------:R-:W-:Y:S01]  /*0430*/  IMAD.IADD R12, R20, 0x1, -R0 ;  /* 0x00000001140c7824 */ /* 0x000fe200078e0a00 */
[----:B------:R-:W-:Y:S01]  /*0440*/  SHF.R.S32.HI R0, RZ, 0x5, R6 ;  /* 0x00000005ff007819 */ /* 0x000fe20000011406 */
[----:B------:R-:W-:Y:S01]  /*0450*/  UIMAD UR34, UR11, 0x18, URZ ;  /* 0x000000180b2278a4 */ /* 0x000fe2000f8e023f */
[----:B------:R-:W-:Y:S01]  /*0460*/  LOP3.LUT R2, R2, 0xc0, RZ, 0xc0, !PT ;  /* 0x000000c002027812 */ /* 0x000fe200078ec0ff */
[----:B------:R-:W-:Y:S01]  /*0470*/  IMAD.SHL.U32 R5, R12, 0x8, RZ ;  /* 0x000000080c057824 */ /* 0x000fe200078e00ff */
[----:B------:R-:W-:Y:S01]  /*0480*/  LEA.HI R3, R3, R0, RZ, 0x2 ;  /* 0x0000000003037211 */ /* 0x000fe200078f10ff */
[----:B------:R-:W-:Y:S01]  /*0490*/  USHF.L.U32 UR33, UR11, 0x5, URZ ;  /* 0x000000050b217899 */ /* 0x000fe2000800063f */
[----:B------:R-:W-:Y:S01]  /*04a0*/  SHF.R.U32.HI R4, RZ, 0x3, R2 ;  /* 0x00000003ff047819 */ /* 0x000fe20000011602 */
[----:B------:R-:W-:Y:S01]  /*04b0*/  UIMAD UR32, UR11, 0x28, URZ ;  /* 0x000000280b2078a4 */ /* 0x000fe2000f8e023f */
[----:B------:R-:W-:Y:S01]  /*04c0*/  LOP3.LUT R5, R2, 0x18, R5, 0xf8, !PT ;  /* 0x0000001802057812 */ /* 0x000fe200078ef805 */
[----:B------:R-:W-:Y:S01]  /*04d0*/  UIMAD UR31, UR11, 0x30, URZ ;  /* 0x000000300b1f78a4 */ /* 0x000fe2000f8e023f */
[----:B------:R-:W-:Y:S01]  /*04e0*/  LOP3.LUT R2, R3, 0xfffffffc, RZ, 0xc0, !PT ;  /* 0xfffffffc03027812 */ /* 0x000fe200078ec0ff */
[----:B------:R-:W-:Y:S01]  /*04f0*/  UIMAD UR30, UR11, 0x38, URZ ;  /* 0x000000380b1e78a4 */ /* 0x000fe2000f8e023f */
[----:B------:R-:W-:Y:S01]  /*0500*/  LOP3.LUT R4, R5, R4, RZ, 0x3c, !PT ;  /* 0x0000000405047212 */ /* 0x000fe200078e3cff */
[----:B------:R-:W-:Y:S01]  /*0510*/  USHF.L.U32 UR29, UR11, 0x6, URZ ;  /* 0x000000060b1d7899 */ /* 0x000fe2000800063f */
[----:B------:R-:W-:Y:S01]  /*0520*/  LEA.HI R6, R10, R8, RZ, 0x1 ;  /* 0x000000080a067211 */ /* 0x000fe200078f08ff */
[C---:B------:R-:W-:Y:S01]  /*0530*/  IMAD.IADD R17, R0.reuse, 0x1, -R2 ;  /* 0x0000000100117824 */ /* 0x040fe200078e0a02 */
[----:B------:R-:W-:Y:S01]  /*0540*/  LOP3.LUT P4, RZ, R7, 0x4, RZ, 0xc0, !PT ;  /* 0x0000000407ff7812 */ /* 0x000fe2000788c0ff */
[----:B------:R-:W-:Y:S01]  /*0550*/  IMAD R0, R0, 0x8, R9 ;  /* 0x0000000800007824 */ /* 0x000fe200078e0209 */
[----:B------:R-:W-:Y:S01]  /*0560*/  LOP3.LUT R3, R6, 0xfffffffe, RZ, 0xc0, !PT ;  /* 0xfffffffe06037812 */ /* 0x000fe200078ec0ff */
[----:B------:R-:W-:Y:S01]  /*0570*/  IMAD.U32 R6, RZ, RZ, UR4 ;  /* 0x00000004ff067e24 */ /* 0x000fe2000f8e00ff */
[----:B------:R-:W-:Y:S01]  /*0580*/  UIMAD UR4, UR51, UR8, UR55 ;  /* 0x00000008330472a4 */ /* 0x000fe2000f8e0237 */
[----:B------:R-:W-:Y:S01]  /*0590*/  IMAD.U32 R244, R0, 0x20, R4 ;  /* 0x0000002000f47824 */ /* 0x000fe200078e0004 */
[----:B------:R-:W-:Y:S01]  /*05a0*/  LOP3.LUT R0, R21, 0xfffffff8, RZ, 0xc0, !PT ;  /* 0xfffffff815007812 */ /* 0x000fe200078ec0ff */
[----:B------:R-:W-:Y:S01]  /*05b0*/  IMAD.IADD R14, R8, 0x1, -R3 ;  /* 0x00000001080e7824 */ /* 0x000fe200078e0a03 */
[----:B------:R-:W-:Y:S01]  /*05c0*/  LEA.HI R3, R11, R20, RZ, 0x7 ;  /* 0x000000140b037211 */ /* 0x000fe200078f38ff */
[----:B------:R1:W-:Y:S01]  /*05d0*/  STL [R1+0x24], R6 ;  /* 0x0000240601007387 */ /* 0x0003e20000100800 */
[----:B------:R-:W-:Y:S01]  /*05e0*/  IMAD.SHL.U32 R9, R12, 0x2, RZ ;  /* 0x000000020c097824 */ /* 0x000fe200078e00ff */
[----:B------:R-:W-:Y:S01]  /*05f0*/  LEA.HI R12, R7, R7, RZ, 0x1 ;  /* 0x00000007070c7211 */ /* 0x000fe200078f08ff */
[----:B------:R-:W-:Y:S01]  /*0600*/  IMAD.IADD R5, R20, 0x1, -R0 ;  /* 0x0000000114057824 */ /* 0x000fe200078e0a00 */
[----:B------:R-:W-:Y:S01]  /*0610*/  LOP3.LUT R0, R10, 0xfffffff0, RZ, 0xc0, !PT ;  /* 0xfffffff00a007812 */ /* 0x000fe200078ec0ff */
[----:B------:R-:W-:Y:S01]  /*0620*/  UIMAD UR4, UR4, UR18, URZ ;  /* 0x00000012040472a4 */ /* 0x000fe2000f8e023f */
[----:B------:R-:W-:Y:S01]  /*0630*/  SHF.R.S32.HI R11, RZ, 0x7, R3 ;  /* 0x00000007ff0b7819 */ /* 0x000fe20000011403 */
[----:B------:R-:W-:Y:S01]  /*0640*/  UIMAD.WIDE.U32 UR8, UR51, UR20, URZ ;  /* 0x00000014330872a5 */ /* 0x000fe2000f8e003f */
[----:B------:R-:W-:Y:S01]  /*0650*/  LEA.HI R8, R5, R5, RZ, 0x1 ;  /* 0x0000000505087211 */ /* 0x000fe200078f08ff */
[----:B------:R-:W-:Y:S01]  /*0660*/  IMAD.IADD R0, R20, 0x1, -R0 ;  /* 0x0000000114007824 */ /* 0x000fe200078e0a00 */
[----:B------:R-:W-:Y:S01]  /*0670*/  SEL R186, R166, 0xffffffe0, !P5 ;  /* 0xffffffe0a6ba7807 */ /* 0x000fe20006800000 */
[C---:B------:R-:W-:Y:S01]  /*0680*/  IMAD R3, R11.reuse, 0x8, R14 ;  /* 0x000000080b037824 */ /* 0x040fe200078e020e */
[----:B------:R-:W-:Y:S01]  /*0690*/  LOP3.LUT R2, R8, 0x3fffffe, RZ, 0xc0, !PT ;  /* 0x03fffffe08027812 */ /* 0x000fe200078ec0ff */
[----:B------:R-:W-:Y:S01]  /*06a0*/  IMAD R19, R11, 0x2000, R9 ;  /* 0x000020000b137824 */ /* 0x000fe200078e0209 */
[----:B------:R-:W-:Y:S01]  /*06b0*/  SHF.R.S32.HI R10, RZ, 0x1f, R0 ;  /* 0x0000001fff0a7819 */ /* 0x000fe20000011400 */
[----:B------:R-:W-:Y:S01]  /*06c0*/  UIMAD UR28, UR11, 0x48, URZ ;  /* 0x000000480b1c78a4 */ /* 0x000fe2000f8e023f */
[----:B------:R-:W-:Y:S01]  /*06d0*/  LOP3.LUT R245, R245, 0x6, RZ, 0xc0, !PT ;  /* 0x00000006f5f57812 */ /* 0x000fe200078ec0ff */
[----:B------:R-:W-:Y:S01]  /*06e0*/  IMAD.IADD R4, R5, 0x1, -R2 ;  /* 0x0000000105047824 */ /* 0x000fe200078e0a02 */
[-C--:B------:R-:W-:Y:S01]  /*06f0*/  LEA.HI R2, R0, R0.reuse, RZ, 0x1 ;  /* 0x0000000000027211 */ /* 0x080fe200078f08ff */
[----:B------:R-:W-:Y:S01]  /*0700*/  UIMAD UR27, UR11, 0x50, URZ ;  /* 0x000000500b1b78a4 */ /* 0x000fe2000f8e023f */
[----:B------:R-:W-:Y:S01]  /*0710*/  LEA.HI R10, R10, R0, RZ, 0x3 ;  /* 0x000000000a0a7211 */ /* 0x000fe200078f18ff */
[----:B------:R-:W-:Y:S01]  /*0720*/  IMAD R162, R3, 0x8, R4 ;  /* 0x0000000803a27824 */ /* 0x000fe200078e0204 */
[--C-:B------:R-:W-:Y:S01]  /*0730*/  SHF.R.S32.HI R4, RZ, 0x1, R2.reuse ;  /* 0x00000001ff047819 */ /* 0x100fe20000011402 */
[----:B------:R-:W-:Y:S01]  /*0740*/  IMAD R245, R11, 0x40, R245 ;  /* 0x000000400bf57824 */ /* 0x000fe200078e02f5 */
[----:B------:R-:W-:Y:S01]  /*0750*/  LOP3.LUT R3, R10, 0xfffffff8, RZ, 0xc0, !PT ;  /* 0xfffffff80a037812 */ /* 0x000fe200078ec0ff */
[----:B------:R-:W-:Y:S01]  /*0760*/  UIMAD UR26, UR11, 0x58, URZ ;  /* 0x000000580b1a78a4 */ /* 0x000fe2000f8e023f */
[----:B-1----:R-:W-:Y:S01]  /*0770*/  LOP3.LUT R6, R2, 0x7fffffe, RZ, 0xc0, !PT ;  /* 0x07fffffe02067812 */ /* 0x002fe200078ec0ff */
[----:B------:R-:W-:Y:S01]  /*0780*/  UIMAD UR25, UR11, 0x60, URZ ;  /* 0x000000600b1978a4 */ /* 0x000fe2000f8e023f */
[----:B------:R-:W-:Y:S01]  /*0790*/  SHF.R.S32.HI R2, RZ, 0x1f, R2 ;  /* 0x0000001fff027819 */ /* 0x000fe20000011402 */
[C---:B------:R-:W-:Y:S01]  /*07a0*/  IMAD.IADD R18, R0.reuse, 0x1, -R3 ;  /* 0x0000000100127824 */ /* 0x040fe200078e0a03 */
[----:B------:R-:W-:Y:S01]  /*07b0*/  UIMAD UR24, UR11, 0x68, URZ ;  /* 0x000000680b1878a4 */ /* 0x000fe2000f8e023f */
[----:B------:R-:W-:Y:S01]  /*07c0*/  IMAD.IADD R15, R0, 0x1, -R6 ;  /* 0x00000001000f7824 */ /* 0x000fe200078e0a06 */
[----:B------:R-:W-:Y:S01]  /*07d0*/  LEA.HI R0, R2, R4, RZ, 0x2 ;  /* 0x0000000402007211 */ /* 0x000fe200078f10ff */
[----:B------:R-:W-:Y:S01]  /*07e0*/  IMAD.U32 R3, RZ, RZ, UR11 ;  /* 0x0000000bff037e24 */ /* 0x000fe2000f8e00ff */
[----:B------:R-:W-:Y:S01]  /*07f0*/  LOP3.LUT R2, R7, 0x1, RZ, 0xc0, !PT ;  /* 0x0000000107027812 */ /* 0x000fe200078ec0ff */
[----:B------:R-:W-:Y:S01]  /*0800*/  UIMAD UR23, UR11, 0x70, URZ ;  /* 0x000000700b1778a4 */ /* 0x000fe2000f8e023f */
[----:B------:R-:W-:Y:S01]  /*0810*/  LOP3.LUT R0, R0, 0xfffffffc, RZ, 0xc0, !PT ;  /* 0xfffffffc00007812 */ /* 0x000fe200078ec0ff */
[----:B------:R-:W-:Y:S01]  /*0820*/  UIMAD UR22, UR11, 0x78, URZ ;  /* 0x000000780b1678a4 */ /* 0x000fe2000f8e023f */
[----:B------:R-:W-:Y:S01]  /*0830*/  ISETP.NE.U32.AND P6, PT, R2, 0x1, PT ;  /* 0x000000010200780c */ /* 0x000fe20003fc5070 */
[----:B------:R-:W-:Y:S01]  /*0840*/  IMAD.U32 R2, RZ, RZ, UR19 ;  /* 0x00000013ff027e24 */ /* 0x000fe2000f8e00ff */
[----:B------:R-:W-:Y:S01]  /*0850*/  UMOV UR61, 0xffffe000 ;  /* 0xffffe000003d7882 */ /* 0x000fe20000000000 */
[----:B------:R-:W-:Y:S01]  /*0860*/  IMAD.IADD R16, R4, 0x1, -R0 ;  /* 0x0000000104107824 */ /* 0x000fe200078e0a00 */
[----:B------:R-:W-:Y:S01]  /*0870*/  SHF.R.S32.HI R4, RZ, 0x3, R10 ;  /* 0x00000003ff047819 */ /* 0x000fe2000001140a */
[----:B------:R-:W-:Y:S01]  /*0880*/  IMAD.SHL.U32 R0, R5, 0x40, RZ ;  /* 0x0000004005007824 */ /* 0x000fe200078e00ff */
[----:B------:R1:W-:Y:S01]  /*0890*/  STL [R1+0x20], R2 ;  /* 0x0000200201007387 */ /* 0x0003e20000100800 */
[----:B------:R-:W-:-:S02]  /*08a0*/  SEL R185, R185, 0x10, !P6 ;  /* 0x00000010b9b97807 */ /* 0x000fc40007000000 */
[----:B------:R-:W-:Y:S01]  /*08b0*/  IMAD R15, R4, 0x8, R15 ;  /* 0x00000008040f7824 */ /* 0x000fe200078e020f */
[----:B------:R2:W-:Y:S01]  /*08c0*/  STL [R1+0x18], R3 ;  /* 0x0000180301007387 */ /* 0x0005e20000100800 */
[----:B-1----:R-:W-:Y:S01]  /*08d0*/  IMAD.U32 R2, RZ, RZ, UR5 ;  /* 0x00000005ff027e24 */ /* 0x002fe2000f8e00ff */
[----:B------:R-:W-:Y:S01]  /*08e0*/  USHF.R.S32.HI UR5, URZ, 0x1f, UR20 ;  /* 0x0000001f3f057899 */ /* 0x000fe20008011414 */
[----:B--2---:R-:W-:-:S03]  /*08f0*/  IMAD.SHL.U32 R3, R7, 0x40, RZ ;  /* 0x0000004007037824 */ /* 0x004fc600078e00ff */
[----:B------:R1:W-:Y:S01]  /*0900*/  STL [R1+0x1c], R2 ;  /* 0x00001c0201007387 */ /* 0x0003e20000100800 */
[----:B------:R-:W-:Y:S01]  /*0910*/  UIMAD UR5, UR5, UR51, URZ ;  /* 0x00000033050572a4 */ /* 0x000fe2000f8e023f */
[----:B-1----:R-:W-:Y:S02]  /*0920*/  SHF.R.S32.HI R2, RZ, 0x1, R8 ;  /* 0x00000001ff027819 */ /* 0x002fe40000011408 */
[----:B------:R-:W-:Y:S02]  /*0930*/  LOP3.LUT R8, R0, 0x1c0, RZ, 0xc0, !PT ;  /* 0x000001c000087812 */ /* 0x000fe400078ec0ff */
[----:B------:R-:W-:Y:S01]  /*0940*/  LOP3.LUT R0, R12, 0x3fffffe, RZ, 0xc0, !PT ;  /* 0x03fffffe0c007812 */ /* 0x000fe200078ec0ff */
[C---:B------:R-:W-:Y:S01]  /*0950*/  IMAD.SHL.U32 R6, R2.reuse, 0x40, RZ ;  /* 0x0000004002067824 */ /* 0x040fe200078e00ff */
[----:B------:R-:W-:Y:S02]  /*0960*/  LOP3.LUT P0, RZ, R2, 0x2, RZ, 0xc0, !PT ;  /* 0x0000000202ff7812 */ /* 0x000fe4000780c0ff */
[----:B------:R-:W-:Y:S01]  /*0970*/  LOP3.LUT R2, R3, 0x1c0, RZ, 0xc0, !PT ;  /* 0x000001c003027812 */ /* 0x000fe200078ec0ff */
[----:B------:R-:W-:Y:S01]  /*0980*/  IMAD.IADD R13, R7, 0x1, -R0 ;  /* 0x00000001070d7824 */ /* 0x000fe200078e0a00 */
[----:B------:R-:W-:Y:S01]  /*0990*/  SEL R161, R166, 0xffffffe0, !P0 ;  /* 0xffffffe0a6a17807 */ /* 0x000fe20004000000 */
[C---:B------:R-:W-:Y:S01]  /*09a0*/  IMAD.SHL.U32 R0, R17.reuse, 0x10, RZ ;  /* 0x0000001011007824 */ /* 0x040fe200078e00ff */
[----:B------:R-:W-:Y:S01]  /*09b0*/  LEA.HI R2, R2, R2, RZ, 0x1d ;  /* 0x0000000202027211 */ /* 0x000fe200078fe8ff */
[----:B------:R-:W-:-:S02]  /*09c0*/  IMAD.SHL.U32 R3, R17, 0x400, RZ ;  /* 0x0000040011037824 */ /* 0x000fc400078e00ff */
[----:B------:R-:W-:Y:S01]  /*09d0*/  IMAD.U32 R7, RZ, RZ, UR9 ;  /* 0x00000009ff077e24 */ /* 0x000fe2000f8e00ff */
[----:B------:R-:W-:Y:S01]  /*09e0*/  LEA.HI.SX32 R240, R240, R0, 0x1e ;  /* 0x00000000f0f07211 */ /* 0x000fe200078ff2ff */
[--C-:B------:R-:W-:Y:S01]  /*09f0*/  IMAD R163, R4, 0x200, R3.reuse ;  /* 0x0000020004a37824 */ /* 0x100fe200078e0203 */
[----:B------:R-:W-:Y:S02]  /*0a00*/  LOP3.LUT R5, R8, 0x30, R0, 0xf8, !PT ;  /* 0x0000003008057812 */ /* 0x000fe400078ef800 */
[----:B------:R-:W-:Y:S01]  /*0a10*/  LOP3.LUT R0, R6, 0xc0, RZ, 0xc0, !PT ;  /* 0x000000c006007812 */ /* 0x000fe200078ec0ff */
[----:B------:R-:W-:Y:S01]  /*0a20*/  IMAD.U32 R6, RZ, RZ, UR8 ;  /* 0x00000008ff067e24 */ /* 0x000fe2000f8e00ff */
[----:B------:R-:W-:Y:S02]  /*0a30*/  IADD3 R19, R2, R19, R3 ;  /* 0x0000001302137210 */ /* 0x000fe40007ffe003 */
[--C-:B------:R-:W-:Y:S02]  /*0a40*/  LOP3.LUT R4, R0, 0x8, R21.reuse, 0xf8, !PT ;  /* 0x0000000800047812 */ /* 0x100fe400078ef815 */
[----:B------:R-:W-:Y:S01]  /*0a50*/  SHF.R.U32.HI R2, RZ, 0x3, R0 ;  /* 0x00000003ff027819 */ /* 0x000fe20000011600 */
[----:B------:R-:W-:Y:S01]  /*0a60*/  IMAD.SHL.U32 R191, R19, 0x2, RZ ;  /* 0x0000000213bf7824 */ /* 0x000fe200078e00ff */
[----:B------:R-:W-:Y:S01]  /*0a70*/  LOP3.LUT R3, R5, 0x8, R21, 0xf8, !PT ;  /* 0x0000000805037812 */ /* 0x000fe200078ef815 */
[----:B------:R-:W-:Y:S01]  /*0a80*/  IMAD.U32 R5, RZ, RZ, UR6 ;  /* 0x00000006ff057e24 */ /* 0x000fe2000f8e00ff */
[----:B------:R-:W-:Y:S01]  /*0a90*/  LOP3.LUT R4, R4, R2, RZ, 0x3c, !PT ;  /* 0x0000000204047212 */ /* 0x000fe200078e3cff */
[----:B------:R-:W-:Y:S01]  /*0aa0*/  USHF.R.S32.HI UR6, URZ, 0x1f, UR51 ;  /* 0x0000001f3f067899 */ /* 0x000fe20008011433 */
[----:B------:R-:W-:Y:S01]  /*0ab0*/  IMAD.U32 R2, RZ, RZ, UR7 ;  /* 0x00000007ff027e24 */ /* 0x000fe2000f8e00ff */
[----:B------:R-:W-:Y:S01]  /*0ac0*/  SHF.R.U32.HI R0, RZ, 0x3, R8 ;  /* 0x00000003ff007819 */ /* 0x000fe20000011608 */
[----:B------:R-:W-:Y:S01]  /*0ad0*/  USHF.R.S32.HI UR7, URZ, 0x1f, UR55 ;  /* 0x0000001f3f077899 */ /* 0x000fe20008011437 */
[----:B------:R-:W-:Y:S01]  /*0ae0*/  IADD3 R2, R240, -0x80, RZ ;  /* 0xffffff80f0027810 */ /* 0x000fe20007ffe0ff */
[----:B------:R-:W-:Y:S01]  /*0af0*/  IMAD.U32 R162, R162, 0x20, R4 ;  /* 0x00000020a2a27824 */ /* 0x000fe200078e0004 */
[----:B------:R-:W-:Y:S01]  /*0b00*/  LOP3.LUT R5, R3, R0, RZ, 0x3c, !PT ;  /* 0x0000000003057212 */ /* 0x000fe200078e3cff */
[----:B------:R-:W-:Y:S01]  /*0b10*/  IMAD.U32 R3, RZ, RZ, UR6 ;  /* 0x00000006ff037e24 */ /* 0x000fe2000f8e00ff */
[----:B------:R-:W-:Y:S01]  /*0b20*/  @!UP5 UIMAD UR6, UR51, UR17, UR55 ;  /* 0x000000113306d2a4 */ /* 0x000fe2000f8e0237 */
[----:B------:R-:W-:Y:S01]  /*0b30*/  IMAD.U32 R3, RZ, RZ, UR7 ;  /* 0x00000007ff037e24 */ /* 0x000fe2000f8e00ff */
[----:B------:R-:W-:Y:S01]  /*0b40*/  @UP5 UIMAD UR7, UR51, UR14, URZ ;  /* 0x0000000e330752a4 */ /* 0x000fe2000f8e023f */
[----:B------:R-:W-:Y:S01]  /*0b50*/  IMAD R0, R17, 0x200, R9 ;  /* 0x0000020011007824 */ /* 0x000fe200078e0209 */
[C---:B------:R-:W-:Y:S01]  /*0b60*/  IADD3 R184, R191.reuse, 0x40, RZ ;  /* 0x00000040bfb87810 */ /* 0x040fe20007ffe0ff */
[----:B------:R-:W-:Y:S01]  /*0b70*/  IMAD.SHL.U32 R4, R14, 0x10, RZ ;  /* 0x000000100e047824 */ /* 0x000fe200078e00ff */
[----:B------:R-:W-:Y:S01]  /*0b80*/  @P4 IADD3 R184, R191, -0x40, RZ ;  /* 0xffffffc0bfb84810 */ /* 0x000fe20007ffe0ff */
[----:B------:R-:W-:Y:S01]  /*0b90*/  IMAD R13, R13, 0x20, R0 ;  /* 0x000000200d0d7824 */ /* 0x000fe200078e0200 */
[----:B------:R-:W-:Y:S01]  /*0ba0*/  SHF.R.S32.HI R0, RZ, 0x1f, R2 ;  /* 0x0000001fff007819 */ /* 0x000fe20000011402 */
[----:B------:R-:W-:Y:S01]  /*0bb0*/  IMAD.U32 R3, RZ, RZ, UR7 ;  /* 0x00000007ff037e24 */ /* 0x000fe2000f8e00ff */
[----:B------:R-:W-:Y:S01]  /*0bc0*/  UIMAD.WIDE.U32 UR16, UR56, UR8, URZ ;  /* 0x00000008381072a5 */ /* 0x000fe2000f8e003f */
[----:B------:R-:W-:Y:S01]  /*0bd0*/  IMAD.IADD R189, R191, 0x1, R185 ;  /* 0x00000001bfbd7824 */ /* 0x000fe200078e02b9 */
[----:B------:R-:W-:Y:S01]  /*0be0*/  SHF.L.U64.HI R246, R2, 0x2, R0 ;  /* 0x0000000202f67819 */ /* 0x000fe20000010200 */
[----:B------:R-:W-:Y:S01]  /*0bf0*/  IMAD.U32 R0, RZ, RZ, UR5 ;  /* 0x00000005ff007e24 */ /* 0x000fe2000f8e00ff */
[----:B------:R1:W-:Y:S01]  /*0c00*/  STL [R1+0x14], R3 ;  /* 0x0000140301007387 */ /* 0x0003e20000100800 */
[----:B------:R-:W-:Y:S01]  /*0c10*/  UIMAD UR5, UR57, UR8, URZ ;  /* 0x00000008390572a4 */ /* 0x000fe2000f8e023f */
[----:B------:R-:W-:Y:S01]  /*0c20*/  IMAD R5, R14, 0x200, R5 ;  /* 0x000002000e057824 */ /* 0x000fe200078e0205 */
[----:B------:R-:W-:Y:S01]  /*0c30*/  @!UP5 UIMAD UR6, UR6, UR14, URZ ;  /* 0x0000000e0606d2a4 */ /* 0x000fe2000f8e023f */
[----:B------:R-:W-:-:S02]  /*0c40*/  IMAD.IADD R185, R185, 0x1, R184 ;  /* 0x00000001b9b97824 */ /* 0x000fc400078e02b8 */
[----:B------:R-:W-:Y:S02]  /*0c50*/  IMAD R161, R162, 0x2, R161 ;  /* 0x00000002a2a17824 */ /* 0x000fe400078e02a1 */
[--C-:B------:R-:W-:Y:S02]  /*0c60*/  IMAD.IADD R190, R191, 0x1, R186.reuse ;  /* 0x00000001bfbe7824 */ /* 0x100fe400078e02ba */
[----:B------:R-:W-:Y:S02]  /*0c70*/  IMAD.IADD R188, R189, 0x1, R186 ;  /* 0x00000001bdbc7824 */ /* 0x000fe400078e02ba */
[----:B------:R-:W-:Y:S02]  /*0c80*/  IMAD.IADD R187, R186, 0x1, R184 ;  /* 0x00000001babb7824 */ /* 0x000fe400078e02b8 */
[----:B------:R-:W-:Y:S02]  /*0c90*/  IMAD.U32 R250, RZ, RZ, UR16 ;  /* 0x00000010fffa7e24 */ /* 0x000fe4000f8e00ff */
[----:B------:R-:W-:-:S02]  /*0ca0*/  IMAD.U32 R251, RZ, RZ, UR17 ;  /* 0x00000011fffb7e24 */ /* 0x000fc4000f8e00ff */
[----:B------:R-:W-:Y:S02]  /*0cb0*/  IMAD.U32 R249, RZ, RZ, UR6 ;  /* 0x00000006fff97e24 */ /* 0x000fe4000f8e00ff */
[----:B------:R-:W-:Y:S02]  /*0cc0*/  IMAD.SHL.U32 R162, R162, 0x2, RZ ;  /* 0x00000002a2a27824 */ /* 0x000fe400078e00ff */
[----:B------:R-:W-:Y:S02]  /*0cd0*/  IMAD.IADD R186, R186, 0x1, R185 ;  /* 0x00000001baba7824 */ /* 0x000fe400078e02b9 */
        /* <DEDUP_REMOVED lines=13> */
[----:B------:R-:W-:Y:S01]  /*0db0*/  USHF.R.S32.HI UR5, URZ, 0x1f, UR4 ;  /* 0x0000001f3f057899 */ /* 0x000fe20008011404 */
[----:B------:R1:W-:Y:S01]  /*0dc0*/  STL [R1+0x4], R2 ;  /* 0x0000040201007387 */ /* 0x0003e20000100800 */
[----:B------:R-:W-:Y:S02]  /*0dd0*/  R2P PR, R18, 0x6 ;  /* 0x0000000612007804 */ /* 0x000fe40000000000 */
[----:B------:R-:W-:Y:S01]  /*0de0*/  LOP3.LUT R0, R0, 0xc0, RZ, 0xc0, !PT ;  /* 0x000000c000007812 */ /* 0x000fe200078ec0ff */
[----:B------:R2:W-:Y:S01]  /*0df0*/  STL [R1], R3 ;  /* 0x0000000301007387 */ /* 0x0005e20000100800 */
[----:B------:R-:W-:Y:S01]  /*0e00*/  LOP3.LUT P0, RZ, R16, 0x2, RZ, 0xc0, !PT ;  /* 0x0000000210ff7812 */ /* 0x000fe2000780c0ff */
[----:B------:R-:W-:Y:S01]  /*0e10*/  IMAD.U32 R252, RZ, RZ, UR5 ;  /* 0x00000005fffc7e24 */ /* 0x000fe2000f8e00ff */
[----:B------:R-:W-:-:S02]  /*0e20*/  SEL R164, R164, 0xffffffc0, !P2 ;  /* 0xffffffc0a4a47807 */ /* 0x000fc40005000000 */
[----:B------:R-:W-:Y:S01]  /*0e30*/  SEL R166, R166, 0xffffffe0, !P0 ;  /* 0xffffffe0a6a67807 */ /* 0x000fe20004000000 */
        /* <DEDUP_REMOVED lines=11> */
[----:B------:R-:W-:-:S02]  /*0ef0*/  SHF.R.U32.HI R6, RZ, 0x3, R0 ;  /* 0x00000003ff067819 */ /* 0x000fc40000011600 */
[----:B------:R-:W-:Y:S02]  /*0f00*/  LOP3.LUT R2, R2, 0xc0, RZ, 0xc0, !PT ;  /* 0x000000c002027812 */ /* 0x000fe400078ec0ff */
[--C-:B------:R-:W-:Y:S01]  /*0f10*/  LOP3.LUT R6, R6, R0, R3.reuse, 0x1e, !PT ;  /* 0x0000000006067212 */ /* 0x100fe200078e1e03 */
[----:B------:R-:W-:Y:S01]  /*0f20*/  IMAD.SHL.U32 R0, R15, 0x20, RZ ;  /* 0x000000200f007824 */ /* 0x000fe200078e00ff */
[----:B------:R-:W-:Y:S02]  /*0f30*/  SHF.R.U32.HI R4, RZ, 0x3, R2 ;  /* 0x00000003ff047819 */ /* 0x000fe40000011602 */
[----:B------:R-:W-:Y:S01]  /*0f40*/  LEA R247, R8, 0x6000, 0x1 ;  /* 0x0000600008f77811 */ /* 0x000fe200078e08ff */
[----:B------:R-:W-:Y:S01]  /*0f50*/  IMAD.IADD R163, R163, 0x1, R6 ;  /* 0x00000001a3a37824 */ /* 0x000fe200078e0206 */
[C---:B------:R-:W-:Y:S02]  /*0f60*/  LOP3.LUT R3, R4.reuse, R2, R3, 0x1e, !PT ;  /* 0x0000000204037212 */ /* 0x040fe400078e1e03 */
[----:B------:R-:W-:Y:S01]  /*0f70*/  LOP3.LUT R2, R4, R7, R2, 0x1e, !PT ;  /* 0x0000000704027212 */ /* 0x000fe200078e1e02 */
[----:B------:R-:W-:Y:S01]  /*0f80*/  IMAD R4, R17, 0x200, R0 ;  /* 0x0000020011047824 */ /* 0x000fe200078e0200 */
[----:B------:R-:W-:-:S02]  /*0f90*/  LEA R163, R163, 0x8000, 0x1 ;  /* 0x00008000a3a37811 */ /* 0x000fc400078e08ff */
[----:B------:R-:W-:Y:S01]  /*0fa0*/  IADD3 R248, R247, 0x20, RZ ;  /* 0x00000020f7f87810 */ /* 0x000fe20007ffe0ff */
[----:B------:R-:W-:Y:S01]  /*0fb0*/  IMAD.IADD R167, R0, 0x1, R2 ;  /* 0x0000000100a77824 */ /* 0x000fe200078e0202 */
[C---:B------:R-:W-:Y:S01]  /*0fc0*/  IADD3 R169, R163.reuse, 0x20, RZ ;  /* 0x00000020a3a97810 */ /* 0x040fe20007ffe0ff */
[C---:B------:R-:W-:Y:S01]  /*0fd0*/  IMAD.IADD R165, R163.reuse, 0x1, R164 ;  /* 0x00000001a3a57824 */ /* 0x040fe200078e02a4 */
[----:B------:R-:W-:Y:S01]  /*0fe0*/  @P1 IADD3 R169, R163, -0x20, RZ ;  /* 0xffffffe0a3a91810 */ /* 0x000fe20007ffe0ff */
[----:B------:R-:W-:Y:S01]  /*0ff0*/  IMAD.IADD R168, R4, 0x1, R3 ;  /* 0x0000000104a87824 */ /* 0x000fe200078e0203 */
[----:B------:R-:W-:Y:S01]  /*1000*/  @P3 IADD3 R248, R247, -0x20, RZ ;  /* 0xffffffe0f7f83810 */ /* 0x000fe20007ffe0ff */
[----:B------:R-:W-:Y:S01]  /*1010*/  IMAD.SHL.U32 R2, R5, 0x2, RZ ;  /* 0x0000000205027824 */ /* 0x000fe200078e00ff */
[C---:B------:R-:W-:Y:S01]  /*1020*/  IADD3 R172, R169.reuse, 0x2000, RZ ;  /* 0x00002000a9ac7810 */ /* 0x040fe20007ffe0ff */
[----:B------:R-:W-:Y:S01]  /*1030*/  IMAD.IADD R164, R164, 0x1, R169 ;  /* 0x00000001a4a47824 */ /* 0x000fe200078e02a9 */
[----:B------:R-:W-:-:S02]  /*1040*/  IADD3 R171, R169, 0x4000, RZ ;  /* 0x00004000a9ab7810 */ /* 0x000fc40007ffe0ff */
[----:B------:R-:W-:Y:S02]  /*1050*/  IADD3 R170, R169, 0x6000, RZ ;  /* 0x00006000a9aa7810 */ /* 0x000fe40007ffe0ff */
.L_x_210:
        /* <DEDUP_REMOVED lines=30> */
[----:B---3--:R1:W3:Y:S01]  /*1240*/  @P2 LDG.E R3, [R6.64] ;  /* 0x0000002606032981 */ /* 0x0082e2000c1e1900 */
[----:B------:R-:W-:-:S10]  /*1250*/  MOV R5, UR7 ;  /* 0x0000000700057c02 */ /* 0x000fd40008000f00 */
[----:B----4-:R-:W4:Y:S04]  /*1260*/  @!P1 LDG.E R0, [R4.64] ;  /* 0x0000002604009981 */ /* 0x010f28000c1e1900 */
[----:B-1---5:R-:W5:Y:S01]  /*1270*/  @P2 LDG.E R6, [R6.64+0x4] ;  /* 0x0000042606062981 */ /* 0x022f62000c1e1900 */
[----:B------:R-:W-:Y:S02]  /*1280*/  UMOV UR4, 0xffffffff ;  /* 0xffffffff00047882 */ /* 0x000fe40000000000 */
[----:B------:R-:W-:Y:S02]  /*1290*/  UMOV UR37, URZ ;  /* 0x0000003f00257c82 */ /* 0x000fe40008000000 */
[----:B------:R-:W-:Y:S02]  /*12a0*/  UMOV UR44, 0xffffffff ;  /* 0xffffffff002c7882 */ /* 0x000fe40000000000 */
[----:B------:R-:W-:Y:S01]  /*12b0*/  ULDC UR6, c[0x0][0x218] ;  /* 0x0000860000067ab9 */ /* 0x000fe20000000800 */
[----:B--2---:R1:W2:Y:S01]  /*12c0*/  @P0 R2UR UR37, R8 ;  /* 0x00000000082503c2 */ /* 0x0042a200000e0000 */
[----:B------:R-:W-:-:S07]  /*12d0*/  ISETP.NE.U32.AND P0, PT, RZ, c[0x0][0x248], PT ;  /* 0x00009200ff007a0c */ /* 0x000fce0003f05070 */
[----:B---3--:R-:W3:Y:S01]  /*12e0*/  @P2 R2UR UR4, R3 ;  /* 0x00000000030423c2 */ /* 0x008ee200000e0000 */
[----:B------:R-:W-:-:S07]  /*12f0*/  ISETP.NE.AND.EX P0, PT, RZ, c[0x0][0x24c], PT, P0 ;  /* 0x00009300ff007a0c */ /* 0x000fce0003f05300 */
[----:B-----5:R-:W3:Y:S08]  /*1300*/  @P2 R2UR UR11, R6 ;  /* 0x00000000060b23c2 */ /* 0x020ef000000e0000 */
[----:B----4-:R1:W4:Y:S01]  /*1310*/  @!P1 R2UR UR44, R0 ;  /* 0x00000000002c93c2 */ /* 0x01032200000e0000 */
[----:B---3--:R-:W-:-:S07]  /*1320*/  @UP1 UIADD3 UR11, UR11, -UR4, URZ ;  /* 0x800000040b0b1290 */ /* 0x008fce000fffe03f */
        /* <DEDUP_REMOVED lines=9> */
.L_x_180:
        /* <DEDUP_REMOVED lines=67> */
.L_x_182:
        /* <DEDUP_REMOVED lines=18> */
.L_x_183:
[----:B------:R-:W2:Y:S04]  /*1910*/  LDL R4, [R1+0x4] ;  /* 0x0000040001047983 */ /* 0x000ea80000100800 */
[----:B------:R-:W3:Y:S04]  /*1920*/  LDL R5, [R1+0xc] ;  /* 0x00000c0001057983 */ /* 0x000ee80000100800 */
[----:B------:R-:W4:Y:S04]  /*1930*/  LDL R0, [R1+0x14] ;  /* 0x0000140001007983 */ /* 0x000f280000100800 */
[----:B------:R-:W5:Y:S01]  /*1940*/  LDL R3, [R1+0x1c] ;  /* 0x00001c0001037983 */ /* 0x000f620000100800 */
[----:B------:R-:W-:Y:S01]  /*1950*/  IABS R7, c[0x0][0x1c8] ;  /* 0x0000720000077a13 */ /* 0x000fe20000000000 */
[----:B------:R-:W-:-:S02]  /*1960*/  ULDC.64 UR16, c[0x0][0x370] ;  /* 0x0000dc0000107ab9 */ /* 0x000fc40000000a00 */
[----:B------:R-:W-:-:S04]  /*1970*/  @UP3 UIMAD.WIDE.U32 UR8, UR4, UR16, URZ ;  /* 0x00000010040832a5 */ /* 0x000fc8000f8e003f */
[----:B------:R-:W-:-:S03]  /*1980*/  @UP3 UIMAD UR47, UR4, UR17, UR9 ;  /* 0x00000011042f32a4 */ /* 0x000fc6000f8e0209 */
[----:B------:R-:W-:Y:S02]  /*1990*/  @UP3 UMOV UR46, UR8 ;  /* 0x00000008002e3c82 */ /* 0x000fe40008000000 */
[----:B------:R-:W-:Y:S01]  /*19a0*/  ULDC.64 UR8, c[0x0][0x368] ;  /* 0x0000da0000087ab9 */ /* 0x000fe20000000a00 */
[----:B------:R-:W1:Y:S01]  /*19b0*/  R2UR UR41, R251 ;  /* 0x00000000fb2973c2 */ /* 0x000e6200000e0000 */
[----:B------:R-:W-:Y:S02]  /*19c0*/  @!UP3 UIMAD UR10, UR60, UR8, URZ ;  /* 0x000000083c0ab2a4 */ /* 0x000fe4000f8e023f */
[----:B------:R-:W-:Y:S02]  /*19d0*/  ULDC UR20, c[0x0][0x224] ;  /* 0x0000890000147ab9 */ /* 0x000fe40000000800 */
[----:B------:R-:W-:Y:S02]  /*19e0*/  @!UP3 UIMAD UR10, UR51, UR9, UR10 ;  /* 0x00000009330ab2a4 */ /* 0x000fe4000f8e020a */
[----:B------:R-:W-:Y:S01]  /*19f0*/  @!UP3 UIMAD.WIDE.U32 UR8, UR51, UR8, URZ ;  /* 0x000000083308b2a5 */ /* 0x000fe2000f8e003f */
[----:B------:R-:W1:Y:S01]  /*1a00*/  R2UR UR40, R250 ;  /* 0x00000000fa2873c2 */ /* 0x000e6200000e0000 */
[----:B------:R-:W-:-:S02]  /*1a10*/  UIMAD.WIDE.U32 UR18, UR51, UR20, URZ ;  /* 0x00000014331272a5 */ /* 0x000fc4000f8e003f */
[----:B------:R-:W-:-:S03]  /*1a20*/  ULDC.64 UR16, c[0x0][0x3d8] ;  /* 0x0000f60000107ab9 */ /* 0x000fc60000000a00 */
[----:B------:R-:W-:Y:S02]  /*1a30*/  @!UP3 UMOV UR46, UR8 ;  /* 0x00000008002ebc82 */ /* 0x000fe40008000000 */
[----:B------:R-:W-:Y:S02]  /*1a40*/  @!UP3 UIADD3 UR47, UR9, UR10, URZ ;  /* 0x0000000a092fb290 */ /* 0x000fe4000fffe03f */
[----:B------:R-:W-:Y:S01]  /*1a50*/  UIMAD UR10, UR57, UR4, URZ ;  /* 0x00000004390a72a4 */ /* 0x000fe2000f8e023f */
[----:B------:R-:W-:Y:S01]  /*1a60*/  ISETP.NE.AND P2, PT, RZ, c[0x0][0x1c8], PT ;  /* 0x00007200ff007a0c */ /* 0x000fe20003f45270 */
[----:B------:R-:W-:Y:S01]  /*1a70*/  USHF.R.S32.HI UR45, URZ, 0x1f, UR5 ;  /* 0x0000001f3f2d7899 */ /* 0x000fe20008011405 */
[----:B--2---:R2:W1:Y:S08]  /*1a80*/  R2UR UR14, R4 ;  /* 0x00000000040e73c2 */ /* 0x00447000000e0000 */
[----:B---3--:R-:W3:Y:S01]  /*1a90*/  R2UR UR42, R5 ;  /* 0x00000000052a73c2 */ /* 0x008ee200000e0000 */
[----:B--2---:R-:W2:Y:S08]  /*1aa0*/  I2F.RP R4, R7 ;  /* 0x0000000700047306 */ /* 0x004eb00000209400 */
[----:B--2---:R-:W2:Y:S01]  /*1ab0*/  MUFU.RCP R4, R4 ;  /* 0x0000000400047308 */ /* 0x004ea20000001000 */
[----:B---3--:R-:W-:-:S04]  /*1ac0*/  UIMAD UR8, UR60, UR20, UR42 ;  /* 0x000000143c0872a4 */ /* 0x008fc8000f8e022a */
[----:B------:R-:W-:Y:S01]  /*1ad0*/  UIADD3 UR8, UR19, UR8, URZ ;  /* 0x0000000813087290 */ /* 0x000fe2000fffe03f */
[----:B--2---:R-:W-:-:S04]  /*1ae0*/  IADD3 R4, R4, 0xffffffe, RZ ;  /* 0x0ffffffe04047810 */ /* 0x004fc80007ffe0ff */
[----:B------:R2:W3:Y:S01]  /*1af0*/  F2I.FTZ.U32.TRUNC.NTZ R5, R4 ;  /* 0x0000000400057305 */ /* 0x0004e2000021f000 */
[----:B-1----:R-:W-:-:S04]  /*1b00*/  UIMAD UR8, UR56, UR8, UR14 ;  /* 0x00000008380872a4 */ /* 0x002fc8000f8e020e */
[----:B------:R-:W-:Y:S01]  /*1b10*/  UIADD3 UR18, UR41, UR8, URZ ;  /* 0x0000000829127290 */ /* 0x000fe2000fffe03f */
[----:B----4-:R3:W1:Y:S01]  /*1b20*/  R2UR UR41, R0 ;  /* 0x00000000002973c2 */ /* 0x01066200000e0000 */
[----:B------:R-:W-:-:S04]  /*1b30*/  UIMAD.WIDE.U32 UR8, UR56, UR4, URZ ;  /* 0x00000004380872a5 */ /* 0x000fc8000f8e003f */
[----:B------:R-:W-:-:S03]  /*1b40*/  USEL UR20, UR40, UR8, !UP3 ;  /* 0x0000000828147287 */ /* 0x000fc6000d800000 */
[----:B-----5:R4:W5:Y:S01]  /*1b50*/  R2UR UR40, R3 ;  /* 0x00000000032873c2 */ /* 0x02096200000e0000 */
[----:B--2---:R-:W-:Y:S02]  /*1b60*/  IMAD.MOV.U32 R4, RZ, RZ, RZ ;  /* 0x000000ffff047224 */ /* 0x004fe400078e00ff */
[----:B---3--:R-:W-:-:S04]  /*1b70*/  IMAD.MOV R0, RZ, RZ, -R5 ;  /* 0x000000ffff007224 */ /* 0x008fc800078e0a05 */
[----:B------:R-:W-:Y:S01]  /*1b80*/  IMAD R0, R0, R7, RZ ;  /* 0x0000000700007224 */ /* 0x000fe200078e02ff */
[----:B----4-:R-:W-:-:S03]  /*1b90*/  IABS R3, UR55 ;  /* 0x0000003700037c13 */ /* 0x010fc60008000000 */
[----:B------:R-:W-:-:S04]  /*1ba0*/  IMAD.HI.U32 R4, R5, R0, R4 ;  /* 0x0000000005047227 */ /* 0x000fc800078e0004 */
[----:B------:R-:W-:Y:S01]  /*1bb0*/  IMAD.MOV.U32 R0, RZ, RZ, R3 ;  /* 0x000000ffff007224 */ /* 0x000fe200078e0003 */
[----:B------:R-:W2:Y:S03]  /*1bc0*/  S2UR UR14, SR_CTAID.X ;  /* 0x00000000000e79c3 */ /* 0x000ea60000002500 */
[----:B------:R-:W-:-:S04]  /*1bd0*/  IMAD.HI.U32 R6, R4, R0, RZ ;  /* 0x0000000004067227 */ /* 0x000fc800078e00ff */
[----:B------:R-:W-:-:S04]  /*1be0*/  IMAD.MOV R3, RZ, RZ, -R6 ;  /* 0x000000ffff037224 */ /* 0x000fc800078e0a06 */
[----:B------:R-:W-:-:S05]  /*1bf0*/  IMAD R0, R7, R3, R0 ;  /* 0x0000000307007224 */ /* 0x000fca00078e0200 */
[----:B------:R-:W-:Y:S01]  /*1c00*/  ISETP.GT.U32.AND P0, PT, R7, R0, PT ;  /* 0x000000000700720c */ /* 0x000fe20003f04070 */
[----:B------:R-:W-:Y:S02]  /*1c10*/  @UP3 UIADD3 UR18, UR9, UR10, URZ ;  /* 0x0000000a09123290 */ /* 0x000fe4000fffe03f */
[----:B--2---:R-:W-:-:S10]  /*1c20*/  UIMAD.WIDE.U32 UR8, UR14, UR16, URZ ;  /* 0x000000100e0872a5 */ /* 0x004fd4000f8e003f */
[----:B------:R-:W-:Y:S01]  /*1c30*/  @!P0 IMAD.IADD R0, R0, 0x1, -R7 ;  /* 0x0000000100008824 */ /* 0x000fe200078e0a07 */
[----:B------:R-:W-:Y:S02]  /*1c40*/  USEL UR19, UR8, URZ, UP6 ;  /* 0x0000003f08137287 */ /* 0x000fe4000b000000 */
[----:B------:R-:W-:Y:S02]  /*1c50*/  UIMAD UR17, UR14, UR17, UR9 ;  /* 0x000000110e1172a4 */ /* 0x000fe4000f8e0209 */
[----:B------:R-:W-:Y:S01]  /*1c60*/  USHF.L.U64.HI UR8, UR51, 0x7, UR60 ;  /* 0x0000000733087899 */ /* 0x000fe2000801023c */
[----:B------:R-:W-:Y:S01]  /*1c70*/  ISETP.GE.U32.AND P3, PT, R0, R7, PT ;  /* 0x000000070000720c */ /* 0x000fe20003f66070 */
[----:B------:R-:W-:Y:S01]  /*1c80*/  USHF.L.U32 UR14, UR51, 0x7, URZ ;  /* 0x00000007330e7899 */ /* 0x000fe2000800063f */
[----:B------:R-:W-:Y:S01]  /*1c90*/  @!P0 IADD3 R6, R6, 0x1, RZ ;  /* 0x0000000106068810 */ /* 0x000fe20007ffe0ff */
[----:B------:R-:W-:Y:S01]  /*1ca0*/  USEL UR9, UR8, URZ, UP1 ;  /* 0x0000003f08097287 */ /* 0x000fe20008800000 */
[----:B-----5:R-:W-:Y:S01]  /*1cb0*/  ISETP.LE.AND P0, PT, RZ, UR40, PT ;  /* 0x00000028ff007c0c */ /* 0x020fe2000bf03270 */
[----:B------:R-:W-:Y:S01]  /*1cc0*/  USEL UR8, UR14, URZ, UP1 ;  /* 0x0000003f0e087287 */ /* 0x000fe20008800000 */
[----:B------:R-:W2:Y:S03]  /*1cd0*/  R2UR UR16, R249 ;  /* 0x00000000f91073c2 */ /* 0x000ea600000e0000 */
[----:B------:R-:W-:-:S04]  /*1ce0*/  UIADD3 UR8, UP1, UR6, UR8, URZ ;  /* 0x0000000806087290 */ /* 0x000fc8000ff3e03f */
[----:B------:R-:W-:Y:S01]  /*1cf0*/  UIADD3.X UR10, UR48, UR9, URZ, UP1, !UPT ;  /* 0x00000009300a7290 */ /* 0x000fe20008ffe43f */
[----:B------:R-:W-:Y:S01]  /*1d00*/  @P3 IADD3 R6, R6, 0x1, RZ ;  /* 0x0000000106063810 */ /* 0x000fe20007ffe0ff */
[----:B------:R-:W-:-:S04]  /*1d10*/  UIMAD UR9, UR57, UR8, URZ ;  /* 0x00000008390972a4 */ /* 0x000fc8000f8e023f */
[----:B------:R-:W-:Y:S01]  /*1d20*/  UIMAD UR14, UR56, UR10, UR9 ;  /* 0x0000000a380e72a4 */ /* 0x000fe2000f8e0209 */
[----:B------:R-:W-:Y:S01]  /*1d30*/  @!P0 IMAD.MOV R6, RZ, RZ, -R6 ;  /* 0x000000ffff068224 */ /* 0x000fe200078e0a06 */
[----:B-1----:R-:W-:Y:S01]  /*1d40*/  @UP5 USEL UR10, UR41, UR4, !UP3 ;  /* 0x00000004290a5287 */ /* 0x002fe2000d800000 */
[----:B------:R-:W-:Y:S01]  /*1d50*/  PLOP3.LUT P0, PT, PT, PT, UP5, 0x80, 0x0 ;  /* 0x000000000000781c */ /* 0x000fe20003f0f058 */
[----:B------:R-:W-:Y:S02]  /*1d60*/  ULDC UR40, c[0x0][0x234] ;  /* 0x00008d0000287ab9 */ /* 0x000fe40000000800 */
[----:B------:R-:W-:Y:S02]  /*1d70*/  @UP5 UIMAD UR10, UR55, UR40, UR10 ;  /* 0x00000028370a52a4 */ /* 0x000fe4000f8e020a */
[----:B------:R-:W-:Y:S01]  /*1d80*/  UIMAD.WIDE.U32 UR8, UR56, UR8, URZ ;  /* 0x00000008380872a5 */ /* 0x000fe2000f8e003f */
[----:B------:R-:W-:Y:S01]  /*1d90*/  @!P2 LOP3.LUT R6, RZ, c[0x0][0x1c8], RZ, 0x33, !PT ;  /* 0x00007200ff06aa12 */ /* 0x000fe200078e33ff */
[----:B------:R-:W-:-:S03]  /*1da0*/  USEL UR17, UR17, URZ, UP6 ;  /* 0x0000003f11117287 */ /* 0x000fc6000b000000 */
[----:B--2---:R-:W-:Y:S02]  /*1db0*/  @!UP5 UMOV UR10, UR16 ;  /* 0x00000010000adc82 */ /* 0x004fe40008000000 */
[----:B------:R-:W-:Y:S01]  /*1dc0*/  UIADD3 UR16, UR9, UR14, URZ ;  /* 0x0000000e09107290 */ /* 0x000fe2000fffe03f */
        /* <DEDUP_REMOVED lines=9> */
.L_x_184:
[----:B------:R-:W2:Y:S02]  /*1e60*/  LDL R0, [R1+0x10] ;  /* 0x0000100001007983 */ /* 0x000ea40000100800 */
[----:B--2---:R1:W2:Y:S01]  /*1e70*/  R2UR UR14, R0 ;  /* 0x00000000000e73c2 */ /* 0x0042a200000e0000 */
[----:B------:R-:W-:-:S07]  /*1e80*/  DEPBAR.LE SB1, 0x0, {2} ;  /* 0x000090040000791a */ /* 0x000fce0000000000 */
.L_x_185:
[----:B------:R-:W2:Y:S04]  /*1e90*/  LDL R7, [R1+0x20] ;  /* 0x0000200001077983 */ /* 0x000ea80000100800 */
[----:B------:R-:W3:Y:S04]  /*1ea0*/  LDL R4, [R1] ;  /* 0x0000000001047983 */ /* 0x000ee80000100800 */
[----:B------:R-:W4:Y:S04]  /*1eb0*/  LDL R3, [R1+0x8] ;  /* 0x0000080001037983 */ /* 0x000f280000100800 */
[----:B------:R-:W5:Y:S01]  /*1ec0*/  LDL R0, [R1+0x18] ;  /* 0x0000180001007983 */ /* 0x000f620000100800 */
[----:B------:R-:W1:Y:S01]  /*1ed0*/  R2UR UR4, R252 ;  /* 0x00000000fc0473c2 */ /* 0x000e6200000e0000 */
[----:B------:R-:W-:Y:S01]  /*1ee0*/  IMAD.U32 R12, RZ, RZ, UR6 ;  /* 0x00000006ff0c7e24 */ /* 0x000fe2000f8e00ff */
[----:B------:R-:W-:Y:S01]  /*1ef0*/  BSSY B1, `(.L_x_181) ;  /* 0x0000668000017945 */ /* 0x000fe20003800000 */
[----:B------:R-:W1:Y:S02]  /*1f00*/  S2R R13, SR_TID.X ;  /* 0x00000000000d7919 */ /* 0x000e640000002100 */
[----:B-1----:R-:W-:-:S03]  /*1f10*/  SHF.R.S32.HI R14, RZ, 0x1f, R13 ;  /* 0x0000001fff0e7819 */ /* 0x002fc6000001140d */
[----:B--2---:R-:W1:Y:S08]  /*1f20*/  R2UR UR42, R7 ;  /* 0x00000000072a73c2 */ /* 0x004e7000000e0000 */
[----:B---3--:R2:W1:Y:S08]  /*1f30*/  R2UR UR40, R4 ;  /* 0x00000000042873c2 */ /* 0x00847000000e0000 */
[----:B----4-:R-:W3:Y:S01]  /*1f40*/  R2UR UR41, R3 ;  /* 0x00000000032973c2 */ /* 0x010ee200000e0000 */
[----:B--2---:R-:W-:Y:S01]  /*1f50*/  LEA.HI R4, R14, R13, RZ, 0x2 ;  /* 0x0000000d0e047211 */ /* 0x004fe200078f10ff */
[----:B-1----:R-:W-:-:S02]  /*1f60*/  UIADD3 UR8, UP4, UP3, UR8, UR40, UR42 ;  /* 0x0000002808087290 */ /* 0x002fc4000fb9e02a */
[----:B------:R-:W-:Y:S02]  /*1f70*/  USHF.R.S32.HI UR40, URZ, 0x1f, UR55 ;  /* 0x0000001f3f287899 */ /* 0x000fe40008011437 */
[----:B------:R-:W-:-:S03]  /*1f80*/  UIADD3 UR20, UP2, UP1, UR19, UR8, UR20 ;  /* 0x0000000813147290 */ /* 0x000fc6000f95e014 */
[----:B------:R-:W-:Y:S02]  /*1f90*/  ULDC.64 UR8, c[0x0][0x1a8] ;  /* 0x00006a0000087ab9 */ /* 0x000fe40000000a00 */
[----:B---3--:R-:W-:Y:S02]  /*1fa0*/  UIADD3.X UR4, UR16, UR4, UR41, UP4, UP3 ;  /* 0x0000000410047290 */ /* 0x008fe4000a7e6429 */
[----:B------:R-:W-:Y:S02]  /*1fb0*/  UMOV UR19, 0x4 ;  /* 0x0000000400137882 */ /* 0x000fe40000000000 */
[----:B------:R-:W-:Y:S02]  /*1fc0*/  UIADD3.X UR43, UR17, UR4, UR18, UP2, UP1 ;  /* 0x00000004112b7290 */ /* 0x000fe400097e2412 */
[----:B------:R-:W-:Y:S02]  /*1fd0*/  UIMAD UR4, UR40, UR8, URZ ;  /* 0x00000008280472a4 */ /* 0x000fe4000f8e023f */
[----:B------:R-:W-:-:S02]  /*1fe0*/  ULDC.64 UR16, c[0x0][0x200] ;  /* 0x0000800000107ab9 */ /* 0x000fc40000000a00 */
[----:B------:R-:W-:-:S03]  /*1ff0*/  UIMAD UR42, UR55, UR9, UR4 ;  /* 0x00000009372a72a4 */ /* 0x000fc6000f8e0204 */
[----:B------:R-:W-:Y:S02]  /*2000*/  ULDC.64 UR8, c[0x0][0x378] ;  /* 0x0000de0000087ab9 */ /* 0x000fe40000000a00 */
[----:B------:R-:W-:-:S04]  /*2010*/  UIMAD UR4, UR40, UR8, URZ ;  /* 0x00000008280472a4 */ /* 0x000fc8000f8e023f */
[----:B------:R-:W-:-:S03]  /*2020*/  UIMAD UR41, UR55, UR9, UR4 ;  /* 0x00000009372972a4 */ /* 0x000fc6000f8e0204 */
[----:B------:R-:W-:Y:S02]  /*2030*/  ULDC.64 UR8, c[0x0][0x370] ;  /* 0x0000dc0000087ab9 */ /* 0x000fe40000000a00 */
[----:B------:R-:W-:Y:S02]  /*2040*/  UIMAD UR4, UR48, UR8, URZ ;  /* 0x00000008300472a4 */ /* 0x000fe4000f8e023f */
[----:B------:R-:W-:Y:S02]  /*2050*/  UIADD3 UR8, UR6, UR10, URZ ;  /* 0x0000000a06087290 */ /* 0x000fe4000fffe03f */
[----:B------:R-:W-:Y:S02]  /*2060*/  UIMAD UR40, UR6, UR9, UR4 ;  /* 0x00000009062872a4 */ /* 0x000fe4000f8e0204 */
[----:B------:R-:W-:Y:S02]  /*2070*/  ULDC UR10, c[0x0][0x2e8] ;  /* 0x0000ba00000a7ab9 */ /* 0x000fe40000000800 */
[----:B------:R-:W-:-:S03]  /*2080*/  UIMAD.WIDE UR8, UR8, UR19, UR16 ;  /* 0x00000013080872a5 */ /* 0x000fc6000f8e0210 */
[----:B-----5:R1:W2:Y:S04]  /*2090*/  R2UR UR4, R0 ;  /* 0x00000000000473c2 */ /* 0x0202a800000e0000 */
[----:B------:R-:W-:Y:S02]  /*20a0*/  UMOV UR17, UR8 ;  /* 0x0000000800117c82 */ /* 0x000fe40008000000 */
[----:B------:R-:W-:Y:S02]  /*20b0*/  UIADD3 UR8, UR6, UR14, URZ ;  /* 0x0000000e06087290 */ /* 0x000fe4000fffe03f */
[----:B------:R-:W-:Y:S01]  /*20c0*/  UMOV UR16, UR9 ;  /* 0x0000000900107c82 */ /* 0x000fe20008000000 */
[----:B-1----:R-:W-:Y:S02]  /*20d0*/  SHF.R.S32.HI R0, RZ, 0x2, R4 ;  /* 0x00000002ff007819 */ /* 0x002fe40000011404 */
[----:B------:R-:W-:-:S02]  /*20e0*/  LOP3.LUT R4, R4, 0xfffffffc, RZ, 0xc0, !PT ;  /* 0xfffffffc04047812 */ /* 0x000fc400078ec0ff */
[----:B------:R-:W-:Y:S02]  /*20f0*/  SHF.R.S32.HI R21, RZ, 0x1f, R0 ;  /* 0x0000001fff157819 */ /* 0x000fe40000011400 */
[----:B------:R-:W-:Y:S01]  /*2100*/  IADD3 R3, P0, R0, UR6, RZ ;  /* 0x0000000600037c10 */ /* 0x000fe2000ff1e0ff */
[----:B------:R-:W-:-:S03]  /*2110*/  IMAD.IADD R4, R13, 0x1, -R4 ;  /* 0x000000010d047824 */ /* 0x000fc600078e0a04 */
[----:B------:R-:W-:Y:S01]  /*2120*/  IADD3.X R7, R21, UR48, RZ, P0, !PT ;  /* 0x0000003015077c10 */ /* 0x000fe200087fe4ff */
[----:B------:R-:W-:-:S04]  /*2130*/  IMAD.SHL.U32 R4, R4, 0x8, RZ ;  /* 0x0000000804047824 */ /* 0x000fc800078e00ff */
[----:B------:R-:W-:Y:S01]  /*2140*/  IMAD R7, R7, c[0x0][0x190], RZ ;  /* 0x0000640007077a24 */ /* 0x000fe200078e02ff */
[----:B------:R-:W-:-:S05]  /*2150*/  SHF.R.S32.HI R5, RZ, 0x1f, R4 ;  /* 0x0000001fff057819 */ /* 0x000fca0000011404 */
[----:B------:R-:W-:-:S04]  /*2160*/  IMAD.WIDE.U32 R8, R3, c[0x0][0x190], R4 ;  /* 0x0000640003087a25 */ /* 0x000fc800078e0004 */
[----:B------:R-:W-:Y:S01]  /*2170*/  IMAD R3, R3, c[0x0][0x194], R7 ;  /* 0x0000650003037a24 */ /* 0x000fe200078e0207 */
[----:B------:R-:W-:Y:S02]  /*2180*/  IADD3 R10, P0, R8, UR59, RZ ;  /* 0x0000003b080a7c10 */ /* 0x000fe4000ff1e0ff */
[----:B------:R-:W-:Y:S02]  /*2190*/  IADD3 R8, P2, R4, UR46, RZ ;  /* 0x0000002e04087c10 */ /* 0x000fe4000ff5e0ff */
[----:B------:R-:W-:Y:S01]  /*21a0*/  IADD3.X R11, R9, UR58, R3, P0, !PT ;  /* 0x0000003a090b7c10 */ /* 0x000fe200087fe403 */
[----:B------:R-:W-:Y:S01]  /*21b0*/  ULDC.64 UR58, c[0x0][0x3c8] ;  /* 0x0000f200003a7ab9 */ /* 0x000fe20000000a00 */
[----:B------:R-:W-:Y:S01]  /*21c0*/  LEA.HI R3, R14, R13, RZ, 0x5 ;  /* 0x0000000d0e037211 */ /* 0x000fe200078f28ff */
[----:B------:R-:W-:Y:S01]  /*21d0*/  UIMAD.WIDE UR8, UR8, UR19, UR58 ;  /* 0x00000013080872a5 */ /* 0x000fe2000f8e023a */
[----:B------:R-:W-:Y:S02]  /*21e0*/  IADD3.X R9, R5, UR47, RZ, P2, !PT ;  /* 0x0000002f05097c10 */ /* 0x000fe400097fe4ff */
[----:B------:R-:W-:-:S02]  /*21f0*/  LOP3.LUT R7, R3, 0xffffffe0, RZ, 0xc0, !PT ;  /* 0xffffffe003077812 */ /* 0x000fc400078ec0ff */
[----:B------:R-:W-:Y:S01]  /*2200*/  SHF.R.S32.HI R3, RZ, 0x5, R3 ;  /* 0x00000005ff037819 */ /* 0x000fe20000011403 */
[----:B------:R-:W-:Y:S01]  /*2210*/  IMAD.WIDE.U32 R8, R12, c[0x0][0x370], R8 ;  /* 0x0000dc000c087a25 */ /* 0x000fe200078e0008 */
[----:B------:R-:W-:Y:S02]  /*2220*/  UMOV UR19, UR8 ;  /* 0x0000000800137c82 */ /* 0x000fe40008000000 */
[----:B------:R-:W-:Y:S01]  /*2230*/  UMOV UR18, UR9 ;  /* 0x0000000900127c82 */ /* 0x000fe20008000000 */
[----:B------:R-:W-:Y:S01]  /*2240*/  IMAD.IADD R7, R13, 0x1, -R7 ;  /* 0x000000010d077824 */ /* 0x000fe200078e0a07 */
[----:B------:R-:W-:Y:S01]  /*2250*/  IADD3 R9, R9, UR40, RZ ;  /* 0x0000002809097c10 */ /* 0x000fe2000fffe0ff */
[----:B------:R-:W-:Y:S02]  /*2260*/  UIADD3 UR8, UR49, -0x1, URZ ;  /* 0xffffffff31087890 */ /* 0x000fe4000fffe03f */
[----:B--2---:R-:W-:Y:S01]  /*2270*/  IMAD R3, R3, UR4, R7 ;  /* 0x0000000403037c24 */ /* 0x004fe2000f8e0207 */
[----:B------:R-:W-:-:S04]  /*2280*/  UIADD3 UR4, -UR7, UR11, UR5 ;  /* 0x0000000b07047290 */ /* 0x000fc8000fffe105 */
[----:B------:R-:W-:Y:S01]  /*2290*/  UIADD3 UR4, UR4, -UR10, URZ ;  /* 0x8000000a04047290 */ /* 0x000fe2000fffe03f */
[----:B------:R-:W-:-:S03]  /*22a0*/  IADD3 R177, P0, R3, UR20, RZ ;  /* 0x0000001403b17c10 */ /* 0x000fc6000ff1e0ff */
[----:B------:R-:W-:Y:S01]  /*22b0*/  USHF.R.S32.HI UR20, URZ, 0x1f, UR4 ;  /* 0x0000001f3f147899 */ /* 0x000fe20008011404 */
[----:B------:R-:W-:Y:S01]  /*22c0*/  LEA.HI.X.SX32 R7, R3, UR43, 0x1, P0 ;  /* 0x0000002b03077c11 */ /* 0x000fe200080f0eff */
[----:B------:R-:W-:Y:S01]  /*22d0*/  IMAD.U32 R3, RZ, RZ, UR55 ;  /* 0x00000037ff037e24 */ /* 0x000fe2000f8e00ff */
[----:B------:R-:W-:Y:S01]  /*22e0*/  LEA R178, P2, R177, c[0x0][0x350], 0x2 ;  /* 0x0000d400b1b27a11 */ /* 0x000fe200078410ff */
[----:B------:R-:W-:Y:S02]  /*22f0*/  ULEA.HI UR20, UR20, UR4, URZ, 0x7 ;  /* 0x0000000414147291 */ /* 0x000fe4000f8f383f */
[----:B------:R-:W-:Y:S01]  /*2300*/  IMAD.WIDE.U32 R8, R3, c[0x0][0x378], R8 ;  /* 0x0000de0003087a25 */ /* 0x000fe200078e0008 */
[----:B------:R-:W-:Y:S01]  /*2310*/  LEA.HI.X R177, R177, c[0x0][0x354], R7, 0x2, P2 ;  /* 0x0000d500b1b17a11 */ /* 0x000fe200010f1407 */
[----:B------:R-:W-:Y:S02]  /*2320*/  USHF.R.S32.HI UR20, URZ, 0x7, UR20 ;  /* 0x000000073f147899 */ /* 0x000fe40008011414 */
[----:B------:R-:W-:Y:S01]  /*2330*/  IMAD.WIDE.U32 R10, R3, c[0x0][0x1a8], R10 ;  /* 0x00006a00030a7a25 */ /* 0x000fe200078e000a */
[----:B------:R-:W-:Y:S01]  /*2340*/  IADD3 R9, R9, UR41, RZ ;  /* 0x0000002909097c10 */ /* 0x000fe2000fffe0ff */
[----:B------:R-:W-:-:S02]  /*2350*/  UISETP.LT.AND UP1, UPT, URZ, UR20, UPT ;  /* 0x000000143f00728c */ /* 0x000fc4000bf21270 */
[----:B------:R-:W-:Y:S01]  /*2360*/  IMAD R3, R21, c[0x0][0x370], RZ ;  /* 0x0000dc0015037a24 */ /* 0x000fe200078e02ff */
[----:B------:R-:W-:Y:S01]  /*2370*/  IADD3 R11, R11, UR42, RZ ;  /* 0x0000002a0b0b7c10 */ /* 0x000fe2000fffe0ff */
[----:B------:R-:W-:Y:S01]  /*2380*/  USEL UR20, URZ, UR20, !UP1 ;  /* 0x000000143f147287 */ /* 0x000fe2000c800000 */
[----:B------:R-:W-:Y:S01]  /*2390*/  IMAD.WIDE.U32 R8, R0, c[0x0][0x370], R8 ;  /* 0x0000dc0000087a25 */ /* 0x000fe200078e0008 */
[----:B------:R-:W-:Y:S02]  /*23a0*/  LEA R194, P4, R10, c[0x0][0x160], 0x1 ;  /* 0x000058000ac27a11 */ /* 0x000fe400078808ff */
[----:B------:R-:W-:Y:S01]  /*23b0*/  UISETP.GT.AND UP1, UPT, UR49, UR20, UPT ;  /* 0x000000143100728c */ /* 0x000fe2000bf24270 */
[----:B------:R-:W-:Y:S01]  /*23c0*/  IMAD R3, R0, c[0x0][0x374], R3 ;  /* 0x0000dd0000037a24 */ /* 0x000fe200078e0203 */
[----:B------:R-:W-:Y:S02]  /*23d0*/  LEA R192, P3, R8, c[0x0][0x330], 0x1 ;  /* 0x0000cc0008c07a11 */ /* 0x000fe400078608ff */
[----:B------:R-:W-:Y:S01]  /*23e0*/  LEA.HI.X R195, R10, c[0x0][0x164], R11, 0x1, P4 ;  /* 0x000059000ac37a11 */ /* 0x000fe200020f0c0b */
[----:B------:R-:W-:Y:S01]  /*23f0*/  IMAD.IADD R3, R9, 0x1, R3 ;  /* 0x0000000109037824 */ /* 0x000fe200078e0203 */
[----:B------:R-:W-:-:S04]  /*2400*/  PLOP3.LUT P0, PT, PT, PT, UP1, 0x80, 0x0 ;  /* 0x000000000000781c */ /* 0x000fc80003f0f018 */
[----:B------:R-:W-:-:S09]  /*2410*/  LEA.HI.X R193, R8, c[0x0][0x334], R3, 0x1, P3 ;  /* 0x0000cd0008c17a11 */ /* 0x000fd200018f0c03 */
        /* <DEDUP_REMOVED lines=19> */
.L_x_187:
        /* <DEDUP_REMOVED lines=18> */
.L_x_188:
[----:B------:R-:W-:Y:S01]  /*2670*/  ULDC.64 UR8, c[0x0][0x3a0] ;  /* 0x0000e80000087ab9 */ /* 0x000fe20000000a00 */
[----:B------:R-:W-:Y:S01]  /*2680*/  IMAD.U32 R13, RZ, RZ, UR5 ;  /* 0x00000005ff0d7e24 */ /* 0x000fe2000f8e00ff */
[----:B------:R-:W-:Y:S01]  /*2690*/  UIMAD UR8, UR45, UR8, URZ ;  /* 0x000000082d0872a4 */ /* 0x000fe2000f8e023f */
[----:B------:R-:W-:Y:S01]  /*26a0*/  BSSY B0, `(.L_x_189) ;  /* 0x0000019000007945 */ /* 0x000fe20003800000 */
[----:B------:R-:W-:Y:S01]  /*26b0*/  UIMAD UR7, UR15, -0x80, UR7 ;  /* 0xffffff800f0778a4 */ /* 0x000fe2000f8e0207 */
[----:B------:R-:W-:Y:S01]  /*26c0*/  IMAD.WIDE.U32 R6, R13, c[0x0][0x3a0], R4 ;  /* 0x0000e8000d067a25 */ /* 0x000fe200078e0004 */
[----:B------:R-:W-:Y:S02]  /*26d0*/  UIMAD UR8, UR5, UR9, UR8 ;  /* 0x00000009050872a4 */ /* 0x000fe4000f8e0208 */
[----:B------:R-:W-:Y:S02]  /*26e0*/  USHF.R.S32.HI UR10, URZ, 0x1f, UR55 ;  /* 0x0000001f3f0a7899 */ /* 0x000fe40008011437 */
[----:B------:R-:W-:-:S02]  /*26f0*/  IADD3 R6, P0, R6, UR14, RZ ;  /* 0x0000000e06067c10 */ /* 0x000fc4000ff1e0ff */
[----:B------:R-:W-:Y:S01]  /*2700*/  MOV R3, UR8 ;  /* 0x0000000800037c02 */ /* 0x000fe20008000f00 */
[----:B------:R-:W-:Y:S01]  /*2710*/  ULDC.64 UR8, c[0x0][0x3b8] ;  /* 0x0000ee0000087ab9 */ /* 0x000fe20000000a00 */
[----:B------:R-:W-:Y:S01]  /*2720*/  ISETP.GE.AND P1, PT, R0, UR7, PT ;  /* 0x0000000700007c0c */ /* 0x000fe2000bf26270 */
[----:B------:R-:W-:Y:S01]  /*2730*/  UIMAD UR8, UR10, UR8, URZ ;  /* 0x000000080a0872a4 */ /* 0x000fe2000f8e023f */
[----:B------:R-:W-:Y:S01]  /*2740*/  IADD3.X R7, R7, UR16, R3, P0, !PT ;  /* 0x0000001007077c10 */ /* 0x000fe200087fe403 */
[----:B------:R-:W-:Y:S02]  /*2750*/  IMAD.U32 R3, RZ, RZ, UR55 ;  /* 0x00000037ff037e24 */ /* 0x000fe4000f8e00ff */
[----:B------:R-:W-:Y:S02]  /*2760*/  UIMAD UR8, UR55, UR9, UR8 ;  /* 0x00000009370872a4 */ /* 0x000fe4000f8e0208 */
        /* <DEDUP_REMOVED lines=12> */
.L_x_190:
[----:B------:R-:W-:Y:S05]  /*2830*/  BSYNC B0 ;  /* 0x0000000000007941 */ /* 0x000fea0003800000 */
.L_x_189:
        /* <DEDUP_REMOVED lines=14> */
.L_x_192:
[----:B------:R-:W-:Y:S05]  /*2920*/  BSYNC B0 ;  /* 0x0000000000007941 */ /* 0x000fea0003800000 */
.L_x_191:
[----:B------:R-:W-:Y:S01]  /*2930*/  ULDC.64 UR8, c[0x0][0x3a8] ;  /* 0x0000ea0000087ab9 */ /* 0x000fe20000000a00 */
[----:B------:R-:W-:Y:S01]  /*2940*/  IMAD.WIDE.U32 R4, R13, c[0x0][0x3a8], R4 ;  /* 0x0000ea000d047a25 */ /* 0x000fe200078e0004 */
[----:B------:R-:W-:Y:S01]  /*2950*/  UIMAD UR7, UR45, UR8, URZ ;  /* 0x000000082d0772a4 */ /* 0x000fe2000f8e023f */
[----:B------:R-:W-:Y:S01]  /*2960*/  BSSY B0, `(.L_x_193) ;  /* 0x0000016000007945 */ /* 0x000fe20003800000 */
[----:B------:R-:W-:Y:S02]  /*2970*/  USHF.R.S32.HI UR10, URZ, 0x1f, UR55 ;  /* 0x0000001f3f0a7899 */ /* 0x000fe40008011437 */
[----:B------:R-:W-:Y:S01]  /*2980*/  UIMAD UR5, UR5, UR9, UR7 ;  /* 0x00000009050572a4 */ /* 0x000fe2000f8e0207 */
[----:B------:R-:W-:Y:S02]  /*2990*/  IADD3 R4, P2, R4, UR6, RZ ;  /* 0x0000000604047c10 */ /* 0x000fe4000ff5e0ff */
[----:B------:R-:W-:-:S03]  /*29a0*/  ULDC.64 UR6, c[0x0][0x3c0] ;  /* 0x0000f00000067ab9 */ /* 0x000fc60000000a00 */
        /* <DEDUP_REMOVED lines=17> */
.L_x_194:
[----:B------:R-:W-:Y:S05]  /*2ac0*/  BSYNC B0 ;  /* 0x0000000000007941 */ /* 0x000fea0003800000 */
.L_x_193:
        /* <DEDUP_REMOVED lines=10> */
[----:B------:R1:W-:Y:S01]  /*2b70*/  STG.E.128 [R4.64], RZ ;  /* 0x000000ff04007986 */ /* 0x0003e2000c101d26 */
[----:B------:R-:W-:Y:S05]  /*2b80*/  BRA `(.L_x_195) ;  /* 0x000059e000007947 */ /* 0x000fea0003800000 */
.L_x_186:
[----:B------:R-:W-:Y:S01]  /*2b90*/  ULDC.64 UR40, c[0x0][0x198] ;  /* 0x0000660000287ab9 */ /* 0x000fe20000000a00 */
[----:B------:R-:W-:Y:S01]  /*2ba0*/  IMAD.U32 R3, RZ, RZ, UR5 ;  /* 0x00000005ff037e24 */ /* 0x000fe2000f8e00ff */
[----:B------:R-:W-:Y:S01]  /*2bb0*/  UIMAD UR4, UR45, UR40, URZ ;  /* 0x000000282d0472a4 */ /* 0x000fe2000f8e023f */
[----:B------:R-:W-:Y:S01]  /*2bc0*/  IMAD.MOV.U32 R18, RZ, RZ, 0x80 ;  /* 0x00000080ff127424 */ /* 0x000fe200078e00ff */
[----:B------:R-:W-:Y:S01]  /*2bd0*/  ULDC.64 UR42, c[0x0][0x1a0] ;  /* 0x00006800002a7ab9 */ /* 0x000fe20000000a00 */
[C-C-:B------:R-:W-:Y:S01]  /*2be0*/  IMAD.WIDE.U32 R8, R3.reuse, c[0x0][0x1a0], R4.reuse ;  /* 0x0000680003087a25 */ /* 0x140fe200078e0004 */
[----:B------:R-:W-:Y:S01]  /*2bf0*/  UIMAD UR4, UR5, UR41, UR4 ;  /* 0x00000029050472a4 */ /* 0x000fe2000f8e0204 */
[----:B------:R-:W-:Y:S01]  /*2c00*/  MOV R236, 0x7f800000 ;  /* 0x7f80000000ec7802 */ /* 0x000fe20000000f00 */
[----:B------:R-:W-:Y:S01]  /*2c10*/  UIMAD UR42, UR45, UR42, URZ ;  /* 0x0000002a2d2a72a4 */ /* 0x000fe2000f8e023f */
[----:B------:R-:W-:Y:S01]  /*2c20*/  IMAD.WIDE.U32 R4, R3, c[0x0][0x198], R4 ;  /* 0x0000660003047a25 */ /* 0x000fe200078e0004 */
[----:B------:R-:W-:-:S02]  /*2c30*/  IADD3 R8, P1, R8, UR50, RZ ;  /* 0x0000003208087c10 */ /* 0x000fc4000ff3e0ff */
[----:B------:R-:W-:Y:S01]  /*2c40*/  UIMAD UR43, UR5, UR43, UR42 ;  /* 0x0000002b052b72a4 */ /* 0x000fe2000f8e022a */
[----:B------:R-:W-:Y:S01]  /*2c50*/  IMAD.U32 R3, RZ, RZ, UR4 ;  /* 0x00000004ff037e24 */ /* 0x000fe2000f8e00ff */
[----:B------:R-:W-:Y:S01]  /*2c60*/  ULEA.HI UR4, UR8, UR8, URZ, 0x1 ;  /* 0x0000000808047291 */ /* 0x000fe2000f8f083f */
[----:B------:R-:W-:Y:S01]  /*2c70*/  IADD3 R14, P0, R4, UR53, RZ ;  /* 0x00000035040e7c10 */ /* 0x000fe2000ff1e0ff */
[----:B------:R-:W-:Y:S02]  /*2c80*/  IMAD R17, R18, c[0x0][0x374], RZ ;  /* 0x0000dd0012117a24 */ /* 0x000fe400078e02ff */
[----:B------:R-:W-:Y:S01]  /*2c90*/  ULOP3.LUT UR4, UR4, 0xfffffffe, URZ, 0xc0, !UPT ;  /* 0xfffffffe04047892 */ /* 0x000fe2000f8ec03f */
[----:B------:R-:W-:Y:S01]  /*2ca0*/  IADD3.X R15, R5, UR54, R3, P0, !PT ;  /* 0x00000036050f7c10 */ /* 0x000fe200087fe403 */
[----:B------:R-:W-:Y:S01]  /*2cb0*/  IMAD.U32 R7, RZ, RZ, UR43 ;  /* 0x0000002bff077e24 */ /* 0x000fe2000f8e00ff */
[----:B------:R-:W-:Y:S01]  /*2cc0*/  IADD3 R3, R0, 0x40, RZ ;  /* 0x0000004000037810 */ /* 0x000fe20007ffe0ff */
[----:B------:R-:W-:Y:S01]  /*2cd0*/  UIADD3 UR4, UR8, -UR4, URZ ;  /* 0x8000000408047290 */ /* 0x000fe2000fffe03f */
[----:B------:R-:W-:-:S02]  /*2ce0*/  IMAD R11, R18, c[0x0][0x194], RZ ;  /* 0x00006500120b7a24 */ /* 0x000fc400078e02ff */
[C---:B------:R-:W-:Y:S01]  /*2cf0*/  IMAD.WIDE.U32 R12, R18.reuse, c[0x0][0x370], RZ ;  /* 0x0000dc00120c7a25 */ /* 0x040fe200078e00ff */
[----:B------:R-:W-:Y:S01]  /*2d00*/  UISETP.NE.AND UP0, UPT, UR4, 0x1, UPT ;  /* 0x000000010400788c */ /* 0x000fe2000bf05270 */
[----:B------:R-:W-:Y:S01]  /*2d10*/  IADD3.X R9, R9, UR52, R7, P1, !PT ;  /* 0x0000003409097c10 */ /* 0x000fe20008ffe407 */
[----:B------:R-:W-:Y:S01]  /*2d20*/  UIMAD UR4, UR15, -0x80, UR7 ;  /* 0xffffff800f0478a4 */ /* 0x000fe2000f8e0207 */
[----:B------:R-:W-:-:S04]  /*2d30*/  IMAD.WIDE.U32 R18, R18, c[0x0][0x190], RZ ;  /* 0x0000640012127a25 */ /* 0x000fc800078e00ff */
[----:B------:R-:W-:Y:S01]  /*2d40*/  IMAD.WIDE.U32 R4, R6, c[0x0][0x1b8], R8 ;  /* 0x00006e0006047a25 */ /* 0x000fe200078e0008 */
[----:B------:R-:W-:Y:S02]  /*2d50*/  ISETP.GE.AND P4, PT, R0, UR4, PT ;  /* 0x0000000400007c0c */ /* 0x000fe4000bf86270 */
[C---:B------:R-:W-:Y:S01]  /*2d60*/  ISETP.GE.AND P3, PT, R3.reuse, UR4, PT ;  /* 0x0000000403007c0c */ /* 0x040fe2000bf66270 */
[----:B------:R-:W-:Y:S01]  /*2d70*/  UIMAD UR4, UR8, -0x80, UR11 ;  /* 0xffffff80080478a4 */ /* 0x000fe2000f8e020b */
[----:B------:R-:W-:Y:S02]  /*2d80*/  IMAD.MOV.U32 R238, RZ, RZ, 0x7f800000 ;  /* 0x7f800000ffee7424 */ /* 0x000fe400078e00ff */
[----:B------:R-:W-:Y:S02]  /*2d90*/  IMAD.MOV.U32 R239, RZ, RZ, 0x7f800000 ;  /* 0x7f800000ffef7424 */ /* 0x000fe400078e00ff */
[----:B------:R-:W-:Y:S01]  /*2da0*/  IMAD.MOV.U32 R237, RZ, RZ, 0x7f800000 ;  /* 0x7f800000ffed7424 */ /* 0x000fe200078e00ff */
[----:B------:R-:W-:Y:S01]  /*2db0*/  ISETP.GE.AND P2, PT, R3, UR4, PT ;  /* 0x0000000403007c0c */ /* 0x000fe2000bf46270 */
[----:B------:R-:W-:-:S03]  /*2dc0*/  IMAD R3, R20, c[0x0][0x1b8], RZ ;  /* 0x00006e0014037a24 */ /* 0x000fc600078e02ff */
[----:B------:R-:W-:Y:S02]  /*2dd0*/  @!P4 IMAD R7, R21, c[0x0][0x1a0], RZ ;  /* 0x000068001507ca24 */ /* 0x000fe400078e02ff */
[----:B------:R-:W-:Y:S01]  /*2de0*/  IMAD R10, R6, c[0x0][0x1bc], R3 ;  /* 0x00006f00060a7a24 */ /* 0x000fe200078e0203 */
[----:B------:R-:W-:-:S03]  /*2df0*/  @!P3 IADD3 R3, P0, R0, 0x40, RZ ;  /* 0x000000400003b810 */ /* 0x000fc60007f1e0ff */
[----:B------:R-:W-:Y:S01]  /*2e00*/  IMAD.IADD R5, R5, 0x1, R10 ;  /* 0x0000000105057824 */ /* 0x000fe200078e020a */
[----:B------:R-:W-:Y:S02]  /*2e10*/  IADD3 R10, R240, 0x8, RZ ;  /* 0x00000008f00a7810 */ /* 0x000fe40007ffe0ff */
[----:B------:R-:W-:Y:S01]  /*2e20*/  @!P2 IADD3 R18, P1, R194, R18, RZ ;  /* 0x00000012c212a210 */ /* 0x000fe20007f3e0ff */
[----:B------:R-:W-:Y:S01]  /*2e30*/  @!P4 IMAD.WIDE.U32 R8, R0, c[0x0][0x1a0], R4 ;  /* 0x000068000008ca25 */ /* 0x000fe200078e0004 */
[----:B------:R-:W-:Y:S02]  /*2e40*/  @!P2 IADD3 R16, P5, R192, R12, RZ ;  /* 0x0000000cc010a210 */ /* 0x000fe40007fbe0ff */
[----:B------:R-:W-:Y:S01]  /*2e50*/  @!P2 IADD3.X R19, R195, R19, R11, P1, !PT ;  /* 0x00000013c313a210 */ /* 0x000fe20000ffe40b */
[----:B------:R-:W-:Y:S01]  /*2e60*/  @!P4 IMAD R11, R0, c[0x0][0x1a4], R7 ;  /* 0x00006900000bca24 */ /* 0x000fe200078e0207 */
[----:B------:R-:W-:Y:S01]  /*2e70*/  @!P4 LEA R12, P1, R8, c[0x0][0x170], 0x1 ;  /* 0x00005c00080cca11 */ /* 0x000fe200078208ff */
[----:B------:R-:W-:Y:S01]  /*2e80*/  @!P3 IMAD.X R7, RZ, RZ, R21, P0 ;  /* 0x000000ffff07b224 */ /* 0x000fe200000e0615 */
[----:B------:R-:W-:Y:S01]  /*2e90*/  PLOP3.LUT P0, PT, PT, PT, UP6, 0x80, 0x0 ;  /* 0x000000000000781c */ /* 0x000fe20003f0f068 */
[----:B------:R-:W-:Y:S01]  /*2ea0*/  @!P4 IMAD.IADD R9, R9, 0x1, R11 ;  /* 0x000000010909c824 */ /* 0x000fe200078e020b */
[----:B------:R-:W-:Y:S01]  /*2eb0*/  @!P2 IADD3.X R17, R193, R13, R17, P5, !PT ;  /* 0x0000000dc111a210 */ /* 0x000fe20002ffe411 */
[----:B------:R-:W-:Y:S01]  /*2ec0*/  @!P3 IMAD R7, R7, c[0x0][0x1a0], RZ ;  /* 0x000068000707ba24 */ /* 0x000fe200078e02ff */
[----:B------:R-:W-:Y:S01]  /*2ed0*/  ISETP.GE.AND P6, PT, R10, UR4, PT ;  /* 0x000000040a007c0c */ /* 0x000fe2000bfc6270 */
[----:B------:R-:W-:Y:S01]  /*2ee0*/  @!P3 IMAD.WIDE.U32 R4, R3, c[0x0][0x1a0], R4 ;  /* 0x000068000304ba25 */ /* 0x000fe200078e0004 */
[----:B------:R-:W-:-:S03]  /*2ef0*/  @!P4 LEA.HI.X R13, R8, c[0x0][0x174], R9, 0x1, P1 ;  /* 0x00005d00080dca11 */ /* 0x000fc600008f0c09 */
[----:B------:R-:W-:Y:S01]  /*2f00*/  @!P3 IMAD R11, R3, c[0x0][0x1a4], R7 ;  /* 0x00006900030bba24 */ /* 0x000fe200078e0207 */
[----:B------:R-:W-:Y:S01]  /*2f10*/  @!P3 LEA R10, P1, R4, c[0x0][0x170], 0x1 ;  /* 0x00005c00040aba11 */ /* 0x000fe200078208ff */
[----:B------:R-:W-:Y:S02]  /*2f20*/  IMAD R7, R20, c[0x0][0x1b0], RZ ;  /* 0x00006c0014077a24 */ /* 0x000fe400078e02ff */
[----:B------:R-:W-:Y:S01]  /*2f30*/  @P0 BAR.SYNC.DEFER_BLOCKING 0x0 ;  /* 0x0000000000000b1d */ /* 0x000fe20000010000 */
[----:B------:R-:W-:Y:S01]  /*2f40*/  @!P3 IMAD.IADD R5, R5, 0x1, R11 ;  /* 0x000000010505b824 */ /* 0x000fe200078e020b */
[----:B------:R-:W-:Y:S01]  /*2f50*/  PLOP3.LUT P0, PT, PT, PT, UP0, 0x80, 0x0 ;  /* 0x000000000000781c */ /* 0x000fe20003f0f008 */
[----:B------:R-:W-:Y:S02]  /*2f60*/  IMAD.SHL.U32 R3, R244, 0x2, RZ ;  /* 0x00000002f4037824 */ /* 0x000fe400078e00ff */
[----:B------:R-:W-:Y:S01]  /*2f70*/  IMAD R7, R6, c[0x0][0x1b4], R7 ;  /* 0x00006d0006077a24 */ /* 0x000fe200078e0207 */
[----:B------:R-:W-:Y:S01]  /*2f80*/  @!P3 LEA.HI.X R11, R4, c[0x0][0x174], R5, 0x1, P1 ;  /* 0x00005d00040bba11 */ /* 0x000fe200008f0c05 */
[----:B------:R-:W-:Y:S01]  /*2f90*/  IMAD.WIDE.U32 R8, R6, c[0x0][0x1b0], R14 ;  /* 0x00006c0006087a25 */ /* 0x000fe200078e000e */
[----:B------:R-:W-:-:S02]  /*2fa0*/  IADD3 R4, R244, 0x1000, RZ ;  /* 0x00001000f4047810 */ /* 0x000fc40007ffe0ff */
[----:B------:R-:W-:Y:S01]  /*2fb0*/  ISETP.GE.AND P1, PT, R0, UR4, PT ;  /* 0x0000000400007c0c */ /* 0x000fe2000bf26270 */
[----:B------:R-:W-:Y:S01]  /*2fc0*/  @!P4 IMAD R6, R21, c[0x0][0x198], RZ ;  /* 0x000066001506ca24 */ /* 0x000fe200078e02ff */
[----:B------:R-:W-:Y:S01]  /*2fd0*/  SEL R4, R4, R244, !P0 ;  /* 0x000000f404047207 */ /* 0x000fe20004000000 */
[----:B------:R-:W-:Y:S02]  /*2fe0*/  IMAD.IADD R5, R9, 0x1, R7 ;  /* 0x0000000109057824 */ /* 0x000fe400078e0207 */
[----:B------:R-:W-:Y:S02]  /*2ff0*/  @!P4 IMAD R9, R0, c[0x0][0x19c], R6 ;  /* 0x000067000009ca24 */ /* 0x000fe400078e0206 */
[----:B------:R-:W-:Y:S02]  /*3000*/  IMAD.SHL.U32 R200, R4, 0x2, RZ ;  /* 0x0000000204c87824 */ /* 0x000fe400078e00ff */
[----:B------:R-:W-:-:S04]  /*3010*/  @!P4 IMAD.MOV.U32 R4, RZ, RZ, R8 ;  /* 0x000000ffff04c224 */ /* 0x000fc800078e0008 */
[----:B------:R-:W-:Y:S01]  /*3020*/  @!P4 IMAD.WIDE.U32 R6, R0, c[0x0][0x198], R4 ;  /* 0x000066000006ca25 */ /* 0x000fe200078e0004 */
[----:B------:R-:W-:Y:S04]  /*3030*/  @P4 STS [R3+0x8000], RZ ;  /* 0x008000ff03004388 */ /* 0x000fe80000000800 */
[----:B------:R-:W-:Y:S01]  /*3040*/  @P4 STS [R3+0x8004], RZ ;  /* 0x008004ff03004388 */ /* 0x000fe20000000800 */
[----:B------:R-:W-:-:S03]  /*3050*/  @!P4 IADD3 R9, R7, R9, RZ ;  /* 0x000000090709c210 */ /* 0x000fc60007ffe0ff */
        /* <DEDUP_REMOVED lines=38> */
[----:B------:R-:W-:Y:S02]  /*32c0*/  @P2 STS [R200+0x1000], RZ ;  /* 0x001000ffc8002388 */ /* 0x000fe40000000800 */
[----:B------:R-:W-:Y:S01]  /*32d0*/  @!P3 IMAD.X R6, RZ, RZ, R21, P1 ;  /* 0x000000ffff06b224 */ /* 0x000fe200008e0615 */
        /* <DEDUP_REMOVED lines=72> */
[----:B------:R-:W-:Y:S01]  /*3760*/  IMAD.SHL.U32 R3, R3, 0x2, RZ ;  /* 0x0000000203037824 */ /* 0x000fe200078e00ff */
[C---:B------:R-:W-:Y:S01]  /*3770*/  SHF.L.U64.HI R242, R240.reuse, 0x2, R8 ;  /* 0x00000002f0f27819 */ /* 0x040fe20000010208 */
[----:B------:R-:W-:-:S02]  /*3780*/  IMAD.SHL.U32 R243, R240, 0x4, RZ ;  /* 0x00000004f0f37824 */ /* 0x000fc400078e00ff */
[----:B------:R-:W-:Y:S01]  /*3790*/  IMAD.SHL.U32 R241, R0, 0x4, RZ ;  /* 0x0000000400f17824 */ /* 0x000fe200078e00ff */
[----:B--234-:R-:W-:Y:S02]  /*37a0*/  ULDC UR14, c[0x0][0x2e4] ;  /* 0x0000b900000e7ab9 */ /* 0x01cfe40000000800 */
.L_x_200:
[----:B------:R-:W0:Y:S01]  /*37b0*/  LDGDEPBAR ;  /* 0x00000000000079af */ /* 0x000e220000000000 */
[----:B------:R-:W-:Y:S01]  /*37c0*/  IADD3 R4, P0, R243, UR19, RZ ;  /* 0x00000013f3047c10 */ /* 0x000fe2000ff1e0ff */
[----:B------:R-:W-:Y:S01]  /*37d0*/  IMAD.IADD R112, R166, 0x1, R160 ;  /* 0x00000001a6707824 */ /* 0x000fe200078e02a0 */
[----:B------:R-:W-:Y:S01]  /*37e0*/  USHF.L.U32 UR10, UR15, 0x7, URZ ;  /* 0x000000070f0a7899 */ /* 0x000fe2000800063f */
[----:B------:R-:W-:Y:S01]  /*37f0*/  IMAD.MOV.U32 R179, RZ, RZ, R177 ;  /* 0x000000ffffb37224 */ /* 0x000fe200078e00b1 */
[----:B------:R-:W-:Y:S01]  /*3800*/  IADD3.X R5, R242, UR18, RZ, P0, !PT ;  /* 0x00000012f2057c10 */ /* 0x000fe200087fe4ff */
[----:B------:R-:W-:Y:S02]  /*3810*/  ULDC UR5, c[0x0][0x2e8] ;  /* 0x0000ba0000057ab9 */ /* 0x000fe40000000800 */
        /* <DEDUP_REMOVED lines=10> */
[----:B------:R-:W2:Y:S06]  /*38c0*/  LDSM.16.M88.4 R16, [R162+0x6000] ;  /* 0x00600000a210783b */ /* 0x000eac0000000200 */
[----:B------:R-:W3:Y:S06]  /*38d0*/  LDSM.16.M88.4 R60, [R160+0x1000] ;  /* 0x00100000a03c783b */ /* 0x000eec0000000200 */
[----:B-----5:R2:W5:Y:S06]  /*38e0*/  LDG.E R176, [R4.64] ;  /* 0x0000002604b07981 */ /* 0x02056c000c1e1900 */
[----:B------:R2:W5:Y:S06]  /*38f0*/  LDG.E R175, [R4.64+0x20] ;  /* 0x0000202604af7981 */ /* 0x00056c000c1e1900 */
[----:B------:R2:W5:Y:S06]  /*3900*/  LDG.E R174, [R4.64+0x100] ;  /* 0x0001002604ae7981 */ /* 0x00056c000c1e1900 */
[----:B------:R2:W5:Y:S06]  /*3910*/  LDG.E R173, [R4.64+0x120] ;  /* 0x0001202604ad7981 */ /* 0x00056c000c1e1900 */
[----:B------:R-:W4:Y:S06]  /*3920*/  LDSM.16.M88.4 R32, [R162+0x6400] ;  /* 0x00640000a220783b */ /* 0x000f2c0000000200 */
[----:B------:R-:W1:Y:S06]  /*3930*/  LDSM.16.M88.4 R48, [R162+0x6800] ;  /* 0x00680000a230783b */ /* 0x000e6c0000000200 */
[----:B------:R-:W1:Y:S06]  /*3940*/  LDSM.16.M88.4 R100, [R162+0x6c00] ;  /* 0x006c0000a264783b */ /* 0x000e6c0000000200 */
[----:B------:R-:W-:Y:S01]  /*3950*/  LDSM.16.M88.4 R104, [R112] ;  /* 0x000000007068783b */ /* 0x000fe20000000200 */
[-C--:B--2---:R-:W-:Y:S05]  /*3960*/  HMMA.16816.F32.BF16 R4, R64, R16.reuse, RZ ;  /* 0x000000104004723c */ /* 0x084fea00000418ff */
[----:B------:R-:W2:Y:S03]  /*3970*/  LDSM.16.M88.4 R108, [R161+0x6000] ;  /* 0x00600000a16c783b */ /* 0x000ea60000000200 */
[C---:B---3--:R-:W-:Y:S03]  /*3980*/  HMMA.16816.F32.BF16 R8, R60.reuse, R16, RZ ;  /* 0x000000103c08723c */ /* 0x048fe600000418ff */
[----:B------:R-:W3:Y:S05]  /*3990*/  LDSM.16.M88.4 R112, [R112+0x1000] ;  /* 0x001000007070783b */ /* 0x000eea0000000200 */
[-C--:B------:R-:W-:Y:S01]  /*39a0*/  HMMA.16816.F32.BF16 R12, R60, R18.reuse, RZ ;  /* 0x000000123c0c723c */ /* 0x080fe200000418ff */
[----:B------:R-:W1:Y:S06]  /*39b0*/  LDSM.16.M88.4 R116, [R161+0x6400] ;  /* 0x00640000a174783b */ /* 0x000e6c0000000200 */
[----:B------:R-:W1:Y:S01]  /*39c0*/  LDSM.16.M88.4 R120, [R161+0x6800] ;  /* 0x00680000a178783b */ /* 0x000e620000000200 */
[C---:B------:R-:W-:Y:S05]  /*39d0*/  HMMA.16816.F32.BF16 R16, R64.reuse, R18, RZ ;  /* 0x000000124010723c */ /* 0x040fea00000418ff */
[----:B------:R-:W2:Y:S03]  /*39e0*/  LDSM.16.M88.4 R124, [R161+0x6c00] ;  /* 0x006c0000a17c783b */ /* 0x000ea60000000200 */
        /* <DEDUP_REMOVED lines=39> */
.L_x_196:
        /* <DEDUP_REMOVED lines=234> */
.L_x_197:
[C---:B------:R-:W-:Y:S01]  /*4b00*/  FMUL.FTZ R100, R238.reuse, 1.4426950216293334961 ;  /* 0x3fb8aa3bee647820 */ /* 0x040fe20000410000 */
[----:B------:R-:W-:Y:S01]  /*4b10*/  FSETP.NEU.FTZ.AND P0, PT, R238, -INF , PT ;  /* 0xff800000ee00780b */ /* 0x000fe20003f1d000 */
[C---:B------:R-:W-:Y:S01]  /*4b20*/  FMUL.FTZ R0, R239.reuse, 1.4426950216293334961 ;  /* 0x3fb8aa3bef007820 */ /* 0x040fe20000410000 */
        /* <DEDUP_REMOVED lines=390> */
.L_x_198:
        /* <DEDUP_REMOVED lines=43> */
[----:B------:R-:W-:Y:S01]  /*6640*/  F2FP.BF16.PACK_AB R5, R59, R58 ;  /* 0x0000003a3b05723e */ /* 0x000fe200000010ff */
[----:B------:R-:W-:Y:S01]  /*6650*/  IMAD.SHL.U32 R59, R244, 0x2, RZ ;  /* 0x00000002f43b7824 */ /* 0x000fe200078e00ff */
        /* <DEDUP_REMOVED lines=95> */
.L_x_199:
        /* <DEDUP_REMOVED lines=286> */
.L_x_201:
        /* <DEDUP_REMOVED lines=19> */
.L_x_202:
        /* <DEDUP_REMOVED lines=44> */
.L_x_204:
[----:B-12---:R-:W-:Y:S05]  /*8220*/  BSYNC B0 ;  /* 0x0000000000007941 */ /* 0x006fea0003800000 */
.L_x_203:
        /* <DEDUP_REMOVED lines=14> */
.L_x_206:
[----:B------:R-:W-:Y:S05]  /*8310*/  BSYNC B0 ;  /* 0x0000000000007941 */ /* 0x000fea0003800000 */
.L_x_205:
        /* <DEDUP_REMOVED lines=25> */
.L_x_208:
[----:B------:R-:W-:Y:S05]  /*84b0*/  BSYNC B0 ;  /* 0x0000000000007941 */ /* 0x000fea0003800000 */
.L_x_207:
        /* <DEDUP_REMOVED lines=10> */
[----:B----4-:R1:W-:Y:S02]  /*8560*/  STG.E.128 [R4.64], R28 ;  /* 0x0000001c04007986 */ /* 0x0103e4000c101d0c */
.L_x_195:
[----:B------:R-:W-:Y:S05]  /*8570*/  BSYNC B1 ;  /* 0x0000000000017941 */ /* 0x000fea0003800000 */
.L_x_181:
        /* <DEDUP_REMOVED lines=11> */
.L_x_209:
[----:B------:R-:W-:Y:S05]  /*8630*/  EXIT ;  /* 0x000000000000794d */ /* 0x000fea0003800000 */
.L_x_211:
        /* <DEDUP_REMOVED lines=12> */
.L_x_1329:


//--------------------- .text._ZN5flash44flash_bwd_dq_dk_dv_loop_seqk_parallel_kernelI23Flash_bwd_kernel_traitsILi32ELi128ELi128ELi8ELi4ELi4ELi4ELb1ELb0EN7cutlass10bfloat16_tE19Flash_kernel_traitsILi32ELi128ELi128ELi8ES3_EELb0ELb0ELb1ELb1ELb0ELb0ELb0EEEvNS_16Flash_bwd_paramsE --------------------------
	.section	.text._ZN5flash44flash_bwd_dq_dk_dv_loop_seqk_parallel_kernelI23Flash_bwd_kernel_traitsILi32ELi128ELi128ELi8ELi4ELi4ELi4ELb1ELb0EN7cutlass10bfloat16_tE19Flash_kernel_traitsILi32ELi128ELi128ELi8ES3_EELb0ELb0ELb1ELb1ELb0ELb0ELb0EEEvNS_16Flash_bwd_paramsE,"ax",@progbits
	.sectioninfo	@"SHI_REGISTERS=255"
	.align	128
        .global         _ZN5flash44flash_bwd_dq_dk_dv_loop_seqk_parallel_kernelI23Flash_bwd_kernel_traitsILi32ELi128ELi128ELi8ELi4ELi4ELi4ELb1ELb0EN7cutlass10bfloat16_tE19Flash_kernel_traitsILi32ELi128ELi128ELi8ES3_EELb0ELb0ELb1ELb1ELb0ELb0ELb0EEEvNS_16Flash_bwd_paramsE
        .type           _ZN5flash44flash_bwd_dq_dk_dv_loop_seqk_parallel_kernelI23Flash_bwd_kernel_traitsILi32ELi128ELi128ELi8ELi4ELi4ELi4ELb1ELb0EN7cutlass10bfloat16_tE19Flash_kernel_traitsILi32ELi128ELi128ELi8ES3_EELb0ELb0ELb1ELb1ELb0ELb0ELb0EEEvNS_16Flash_bwd_paramsE,@function
        .size           _ZN5flash44flash_bwd_dq_dk_dv_loop_seqk_parallel_kernelI23Flash_bwd_kernel_traitsILi32ELi128ELi128ELi8ELi4ELi4ELi4ELb1ELb0EN7cutlass10bfloat16_tE19Flash_kernel_traitsILi32ELi128ELi128ELi8ES3_EELb0ELb0ELb1ELb1ELb0ELb0ELb0EEEvNS_16Flash_bwd_paramsE,(.L_x_1330 - _ZN5flash44flash_bwd_dq_dk_dv_loop_seqk_parallel_kernelI23Flash_bwd_kernel_traitsILi32ELi128ELi128ELi8ELi4ELi4ELi4ELb1ELb0EN7cutlass10bfloat16_tE19Flash_kernel_traitsILi32ELi128ELi128ELi8ES3_EELb0ELb0ELb1ELb1ELb0ELb0ELb0EEEvNS_16Flash_bwd_paramsE)
        .other          _ZN5flash44flash_bwd_dq_dk_dv_loop_seqk_parallel_kernelI23Flash_bwd_kernel_traitsILi32ELi128ELi128ELi8ELi4ELi4ELi4ELb1ELb0EN7cutlass10bfloat16_tE19Flash_kernel_traitsILi32ELi128ELi128ELi8ES3_EELb0ELb0ELb1ELb1ELb0ELb0ELb0EEEvNS_16Flash_bwd_paramsE,@"STO_CUDA_ENTRY STV_DEFAULT"
_ZN5flash44flash_bwd_dq_dk_dv_loop_seqk_parallel_kernelI23Flash_bwd_kernel_traitsILi32ELi128ELi128ELi8ELi4ELi4ELi4ELb1ELb0EN7cutlass10bfloat16_tE19Flash_kernel_traitsILi32ELi128ELi128ELi8ES3_EELb0ELb0ELb1ELb1ELb0ELb0ELb0EEEvNS_16Flash_bwd_paramsE:
.text._ZN5flash44flash_bwd_dq_dk_dv_loop_seqk_parallel_kernelI23Flash_bwd_kernel_traitsILi32ELi128ELi128ELi8ELi4ELi4ELi4ELb1ELb0EN7cutlass10bfloat16_tE19Flash_kernel_traitsILi32ELi128ELi128ELi8ES3_EELb0ELb0ELb1ELb1ELb0ELb0ELb0EEEvNS_16Flash_bwd_paramsE:
        /* <DEDUP_REMOVED lines=23> */
[----:B------:R-:W-:Y:S02]  /*0170*/  UIMAD UR11, UR5, UR11, URZ ;  /* 0x0000000b050b72a4 */ /* 0x000fe4000f8e023f */
[----:B------:R-:W-:Y:S02]  /*0180*/  ULDC UR58, c[0x0][0x1c0] ;  /* 0x00007000003a7ab9 */ /* 0x000fe40000000800 */
[----:B------:R-:W-:Y:S02]  /*0190*/  ULDC UR15, c[0x0][0x1c8] ;  /* 0x00007200000f7ab9 */ /* 0x000fe40000000800 */
[----:B------:R-:W-:Y:S02]  /*01a0*/  UIMAD.WIDE UR58, UR5, UR58, URZ ;  /* 0x0000003a053a72a5 */ /* 0x000fe4000f8e023f */
[----:B------:R-:W-:Y:S01]  /*01b0*/  ULDC.U8 UR9, c[0x0][0x328] ;  /* 0x0000ca0000097ab9 */ /* 0x000fe20000000000 */
[----:B-1----:R-:W-:Y:S01]  /*01c0*/  SHF.R.S32.HI R6, RZ, 0x1f, R7 ;  /* 0x0000001fff067819 */ /* 0x002fe20000011407 */
[----:B--2---:R-:W-:-:S02]  /*01d0*/  UIMAD UR18, UR55, UR5, URZ ;  /* 0x00000005371272a4 */ /* 0x004fc4000f8e023f */
[----:B------:R-:W-:Y:S01]  /*01e0*/  ULOP3.LUT UR5, UR55, UR15, URZ, 0x3c, !UPT ;  /* 0x0000000f37057292 */ /* 0x000fe2000f8e3c3f */
[CC--:B------:R-:W-:Y:S01]  /*01f0*/  LEA.HI R4, R6.reuse, R7.reuse, RZ, 0x2 ;  /* 0x0000000706047211 */ /* 0x0c0fe200078f10ff */
[----:B------:R-:W-:Y:S01]  /*0200*/  USHF.R.S32.HI UR6, URZ, 0x1f, UR55 ;  /* 0x0000001f3f067899 */ /* 0x000fe20008011437 */
[-C--:B------:R-:W-:Y:S01]  /*0210*/  LEA.HI R5, R6, R7.reuse, RZ, 0x5 ;  /* 0x0000000706057211 */ /* 0x080fe200078f28ff */
[----:B------:R-:W-:Y:S01]  /*0220*/  UISETP.NE.AND UP5, UPT, UR9, URZ, UPT ;  /* 0x0000003f0900728c */ /* 0x000fe2000bfa5270 */
[----:B------:R-:W-:Y:S01]  /*0230*/  LOP3.LUT R3, R4, 0xfffffffc, RZ, 0xc0, !PT ;  /* 0xfffffffc04037812 */ /* 0x000fe200078ec0ff */
[----:B---3--:R-:W-:Y:S01]  /*0240*/  USHF.L.U32 UR7, UR52, 0x7, URZ ;  /* 0x0000000734077899 */ /* 0x008fe2000800063f */
[--C-:B------:R-:W-:Y:S01]  /*0250*/  SHF.R.S32.HI R0, RZ, 0x2, R4.reuse ;  /* 0x00000002ff007819 */ /* 0x100fe20000011404 */
[----:B------:R-:W-:Y:S01]  /*0260*/  ULDC UR14, c[0x0][0x214] ;  /* 0x00008500000e7ab9 */ /* 0x000fe20000000800 */
[----:B------:R-:W-:Y:S01]  /*0270*/  SHF.R.S32.HI R2, RZ, 0x1f, R4 ;  /* 0x0000001fff027819 */ /* 0x000fe20000011404 */
[----:B------:R-:W-:Y:S01]  /*0280*/  IMAD.IADD R12, R7, 0x1, -R3 ;  /* 0x00000001070c7824 */ /* 0x000fe200078e0a03 */
[CC--:B------:R-:W-:Y:S01]  /*0290*/  LEA.HI R11, R6.reuse, R7.reuse, RZ, 0x7 ;  /* 0x00000007060b7211 */ /* 0x0c0fe200078f38ff */
[----:B------:R-:W-:Y:S01]  /*02a0*/  ULDC UR8, c[0x0][0x1c0] ;  /* 0x0000700000087ab9 */ /* 0x000fe20000000800 */
[-C--:B------:R-:W-:Y:S01]  /*02b0*/  LEA.HI R150, R6, R7.reuse, RZ, 0x3 ;  /* 0x0000000706967211 */ /* 0x080fe200078f18ff */
[----:B------:R-:W-:Y:S01]  /*02c0*/  IMAD.SHL.U32 R238, R12, 0x8, RZ ;  /* 0x000000080cee7824 */ /* 0x000fe200078e00ff */
[----:B------:R-:W-:Y:S01]  /*02d0*/  LEA.HI R6, R6, R7, RZ, 0x4 ;  /* 0x0000000706067211 */ /* 0x000fe200078f20ff */
[----:B------:R-:W-:Y:S01]  /*02e0*/  ULDC UR19, c[0x0][0x224] ;  /* 0x0000890000137ab9 */ /* 0x000fe20000000800 */
[-C--:B------:R-:W-:Y:S01]  /*02f0*/  LEA.HI R4, R4, R0.reuse, RZ, 0x1 ;  /* 0x0000000004047211 */ /* 0x080fe200078f08ff */
[----:B------:R-:W-:Y:S01]  /*0300*/  ULDC UR17, c[0x0][0x224] ;  /* 0x0000890000117ab9 */ /* 0x000fe20000000800 */
[----:B------:R-:W-:Y:S01]  /*0310*/  LEA.HI R3, R2, R0, RZ, 0x3 ;  /* 0x0000000002037211 */ /* 0x000fe200078f18ff */
[----:B------:R-:W-:Y:S01]  /*0320*/  ULDC UR16, c[0x0][0x1c0] ;  /* 0x0000700000107ab9 */ /* 0x000fe20000000800 */
[----:B------:R-:W-:Y:S01]  /*0330*/  LOP3.LUT R8, R5, 0xffffffe0, RZ, 0xc0, !PT ;  /* 0xffffffe005087812 */ /* 0x000fe200078ec0ff */
[----:B------:R-:W-:Y:S01]  /*0340*/  IMAD.U32 R252, RZ, RZ, UR18 ;  /* 0x00000012fffc7e24 */ /* 0x000fe2000f8e00ff */
[----:B------:R-:W-:Y:S01]  /*0350*/  LOP3.LUT R9, R6, 0xfffffff0, RZ, 0xc0, !PT ;  /* 0xfffffff006097812 */ /* 0x000fe200078ec0ff */
[----:B------:R-:W-:Y:S01]  /*0360*/  ULDC.U8 UR10, c[0x0][0x3d0] ;  /* 0x0000f400000a7ab9 */ /* 0x000fe20000000000 */
[----:B------:R-:W-:Y:S01]  /*0370*/  LOP3.LUT R10, R150, 0xfffffff8, RZ, 0xc0, !PT ;  /* 0xfffffff8960a7812 */ /* 0x000fe200078ec0ff */
[C---:B------:R-:W-:Y:S01]  /*0380*/  IMAD.IADD R2, R7.reuse, 0x1, -R8 ;  /* 0x0000000107027824 */ /* 0x040fe200078e0a08 */
[----:B------:R-:W-:Y:S01]  /*0390*/  LOP3.LUT R4, R4, 0x7fffffe, RZ, 0xc0, !PT ;  /* 0x07fffffe04047812 */ /* 0x000fe200078ec0ff */
[----:B------:R-:W-:Y:S01]  /*03a0*/  IMAD.IADD R8, R7, 0x1, -R9 ;  /* 0x0000000107087824 */ /* 0x000fe200078e0a09 */
[----:B------:R-:W-:Y:S01]  /*03b0*/  LOP3.LUT R3, R3, 0xfffffff8, RZ, 0xc0, !PT ;  /* 0xfffffff803037812 */ /* 0x000fe200078ec0ff */
[----:B------:R-:W-:Y:S01]  /*03c0*/  IMAD.IADD R10, R7, 0x1, -R10 ;  /* 0x00000001070a7824 */ /* 0x000fe200078e0a0a */
[----:B------:R-:W-:Y:S01]  /*03d0*/  SHF.R.S32.HI R9, RZ, 0x1f, R2 ;  /* 0x0000001fff097819 */ /* 0x000fe20000011402 */
[C---:B------:R-:W-:Y:S01]  /*03e0*/  IMAD.IADD R248, R0.reuse, 0x1, -R4 ;  /* 0x0000000100f87824 */ /* 0x040fe200078e0a04 */
[----:B------:R-:W-:Y:S01]  /*03f0*/  SHF.R.S32.HI R4, RZ, 0x1f, R5 ;  /* 0x0000001fff047819 */ /* 0x000fe20000011405 */
[----:B------:R-:W-:Y:S01]  /*0400*/  IMAD.IADD R7, R0, 0x1, -R3 ;  /* 0x0000000100077824 */ /* 0x000fe200078e0a03 */
[----:B------:R-:W-:Y:S01]  /*0410*/  SHF.R.S32.HI R0, RZ, 0x5, R5 ;  /* 0x00000005ff007819 */ /* 0x000fe20000011405 */
[----:B------:R-:W-:Y:S01]  /*0420*/  ULDC.64 UR12, c[0x0][0x118] ;  /* 0x00004600000c7ab9 */ /* 0x000fe20000000a00 */
[----:B------:R-:W-:Y:S01]  /*0430*/  LEA.HI R244, R9, R2, RZ, 0x2 ;  /* 0x0000000209f47211 */ /* 0x000fe200078f10ff */
[----:B------:R-:W-:Y:S01]  /*0440*/  UISETP.NE.AND UP6, UPT, UR10, URZ, UPT ;  /* 0x0000003f0a00728c */ /* 0x000fe2000bfc5270 */
[----:B------:R-:W-:Y:S01]  /*0450*/  LEA.HI R4, R4, R0, RZ, 0x2 ;  /* 0x0000000004047211 */ /* 0x000fe200078f10ff */
[----:B------:R-:W-:Y:S01]  /*0460*/  IMAD R248, R0, 0x8, R248 ;  /* 0x0000000800f87824 */ /* 0x000fe200078e02f8 */
[----:B------:R-:W-:Y:S01]  /*0470*/  SHF.R.S32.HI R2, RZ, 0x4, R6 ;  /* 0x00000004ff027819 */ /* 0x000fe20000011406 */
[----:B------:R-:W-:Y:S01]  /*0480*/  USHF.L.U32 UR36, UR11, 0x3, URZ ;  /* 0x000000030b247899 */ /* 0x000fe2000800063f */
[----:B------:R-:W-:Y:S01]  /*0490*/  LOP3.LUT R4, R4, 0xfffffffc, RZ, 0xc0, !PT ;  /* 0xfffffffc04047812 */ /* 0x000fe200078ec0ff */
[----:B------:R-:W-:Y:S01]  /*04a0*/  USHF.L.U32 UR35, UR11, 0x4, URZ ;  /* 0x000000040b237899 */ /* 0x000fe2000800063f */
[----:B------:R-:W-:Y:S01]  /*04b0*/  LEA.HI R3, R6, R2, RZ, 0x1 ;  /* 0x0000000206037211 */ /* 0x000fe200078f08ff */
[----:B------:R-:W-:Y:S01]  /*04c0*/  IMAD.SHL.U32 R6, R12, 0x2, RZ ;  /* 0x000000020c067824 */ /* 0x000fe200078e00ff */
[----:B------:R-:W-:Y:S01]  /*04d0*/  LEA.HI R9, R10, R10, RZ, 0x1 ;  /* 0x0000000a0a097211 */ /* 0x000fe200078f08ff */
[----:B------:R-:W-:Y:S01]  /*04e0*/  IMAD.IADD R15, R0, 0x1, -R4 ;  /* 0x00000001000f7824 */ /* 0x000fe200078e0a04 */
[----:B------:R-:W-:Y:S01]  /*04f0*/  SHF.R.S32.HI R0, RZ, 0x3, R150 ;  /* 0x00000003ff007819 */ /* 0x000fe20000011496 */
[----:B------:R-:W-:Y:S01]  /*0500*/  UIMAD UR34, UR11, 0x18, URZ ;  /* 0x000000180b2278a4 */ /* 0x000fe2000f8e023f */
[----:B------:R-:W-:Y:S01]  /*0510*/  LOP3.LUT R3, R3, 0xfffffffe, RZ, 0xc0, !PT ;  /* 0xfffffffe03037812 */ /* 0x000fe200078ec0ff */
[----:B------:R-:W-:Y:S01]  /*0520*/  USHF.L.U32 UR33, UR11, 0x5, URZ ;  /* 0x000000050b217899 */ /* 0x000fe2000800063f */
[----:B------:R-:W-:Y:S01]  /*0530*/  SHF.R.S32.HI R11, RZ, 0x7, R11 ;  /* 0x00000007ff0b7819 */ /* 0x000fe2000001140b */
[----:B------:R-:W-:Y:S01]  /*0540*/  IMAD.SHL.U32 R0, R0, 0x40, RZ ;  /* 0x0000004000007824 */ /* 0x000fe200078e00ff */
[----:B------:R-:W-:Y:S01]  /*0550*/  SHF.R.S32.HI R5, RZ, 0x1f, R8 ;  /* 0x0000001fff057819 */ /* 0x000fe20000011408 */
[----:B------:R-:W-:Y:S01]  /*0560*/  IMAD.IADD R13, R2, 0x1, -R3 ;  /* 0x00000001020d7824 */ /* 0x000fe200078e0a03 */
[----:B------:R-:W-:Y:S01]  /*0570*/  LOP3.LUT R2, R9, 0x3fffffe, RZ, 0xc0, !PT ;  /* 0x03fffffe09027812 */ /* 0x000fe200078ec0ff */
[----:B------:R-:W-:Y:S01]  /*0580*/  IMAD R210, R11, 0x2000, R6 ;  /* 0x000020000bd27824 */ /* 0x000fe200078e0206 */
[----:B------:R-:W-:Y:S01]  /*0590*/  LOP3.LUT R0, R0, 0xc0, RZ, 0xc0, !PT ;  /* 0x000000c000007812 */ /* 0x000fe200078ec0ff */
[----:B------:R-:W-:Y:S01]  /*05a0*/  UIMAD UR32, UR11, 0x28, URZ ;  /* 0x000000280b2078a4 */ /* 0x000fe2000f8e023f */
[----:B------:R-:W-:Y:S01]  /*05b0*/  LEA.HI R5, R5, R8, RZ, 0x3 ;  /* 0x0000000805057211 */ /* 0x000fe200078f18ff */
[----:B------:R-:W-:Y:S01]  /*05c0*/  IMAD.IADD R2, R10, 0x1, -R2 ;  /* 0x000000010a027824 */ /* 0x000fe200078e0a02 */
[----:B------:R-:W-:Y:S01]  /*05d0*/  SHF.R.U32.HI R4, RZ, 0x3, R0 ;  /* 0x00000003ff047819 */ /* 0x000fe20000011600 */
[----:B------:R-:W-:Y:S01]  /*05e0*/  UIMAD UR31, UR11, 0x30, URZ ;  /* 0x000000300b1f78a4 */ /* 0x000fe2000f8e023f */
[----:B------:R-:W-:Y:S01]  /*05f0*/  LOP3.LUT R3, R0, 0x18, R238, 0xf8, !PT ;  /* 0x0000001800037812 */ /* 0x000fe200078ef8ee */
[----:B------:R-:W-:Y:S01]  /*0600*/  IMAD R0, R11, 0x8, R13 ;  /* 0x000000080b007824 */ /* 0x000fe200078e020d */
[----:B------:R-:W-:Y:S01]  /*0610*/  LOP3.LUT P5, RZ, R7, 0x2, RZ, 0xc0, !PT ;  /* 0x0000000207ff7812 */ /* 0x000fe200078ac0ff */
[----:B------:R-:W-:Y:S01]  /*0620*/  UIMAD UR30, UR11, 0x38, URZ ;  /* 0x000000380b1e78a4 */ /* 0x000fe2000f8e023f */
[----:B------:R-:W-:Y:S01]  /*0630*/  LOP3.LUT R3, R3, R4, RZ, 0x3c, !PT ;  /* 0x0000000403037212 */ /* 0x000fe200078e3cff */
[----:B------:R-:W-:Y:S01]  /*0640*/  IMAD R18, R0, 0x8, R2 ;  /* 0x0000000800127824 */ /* 0x000fe200078e0202 */
[----:B------:R-:W-:Y:S01]  /*0650*/  LEA.HI R0, R8, R8, RZ, 0x1 ;  /* 0x0000000808007211 */ /* 0x000fe200078f08ff */
[----:B------:R-:W-:Y:S01]  /*0660*/  IMAD.U32 R2, RZ, RZ, UR4 ;  /* 0x00000004ff027e24 */ /* 0x000fe2000f8e00ff */
[----:B------:R-:W-:Y:S01]  /*0670*/  UIMAD UR4, UR52, UR8, UR55 ;  /* 0x00000008340472a4 */ /* 0x000fe2000f8e0237 */
[----:B------:R-:W-:Y:S01]  /*0680*/  IMAD.U32 R248, R248, 0x20, R3 ;  /* 0x00000020f8f87824 */ /* 0x000fe200078e0003 */
[----:B------:R-:W-:Y:S01]  /*0690*/  LOP3.LUT R4, R0, 0x7fffffe, RZ, 0xc0, !PT ;  /* 0x07fffffe00047812 */ /* 0x000fe200078ec0ff */
[----:B------:R-:W-:Y:S01]  /*06a0*/  UIMAD.WIDE.U32 UR8, UR52, UR19, URZ ;  /* 0x00000013340872a5 */ /* 0x000fe2000f8e003f */
[----:B------:R1:W-:Y:S01]  /*06b0*/  STL [R1+0x30], R2 ;  /* 0x0000300201007387 */ /* 0x0003e20000100800 */
[--C-:B------:R-:W-:Y:S01]  /*06c0*/  SHF.R.S32.HI R3, RZ, 0x1, R0.reuse ;  /* 0x00000001ff037819 */ /* 0x100fe20000011400 */
[----:B------:R-:W-:Y:S01]  /*06d0*/  UIMAD UR4, UR4, UR17, URZ ;  /* 0x00000011040472a4 */ /* 0x000fe2000f8e023f */
[----:B------:R-:W-:Y:S01]  /*06e0*/  SHF.R.S32.HI R0, RZ, 0x1f, R0 ;  /* 0x0000001fff007819 */ /* 0x000fe20000011400 */
[----:B------:R-:W-:Y:S01]  /*06f0*/  IMAD.IADD R16, R8, 0x1, -R4 ;  /* 0x0000000108107824 */ /* 0x000fe200078e0a04 */
[C---:B------:R-:W-:Y:S01]  /*0700*/  LOP3.LUT P4, RZ, R7.reuse, 0x4, RZ, 0xc0, !PT ;  /* 0x0000000407ff7812 */ /* 0x040fe2000788c0ff */
[----:B------:R-:W-:Y:S01]  /*0710*/  IMAD.SHL.U32 R4, R7, 0x40, RZ ;  /* 0x0000004007047824 */ /* 0x000fe200078e00ff */
[----:B------:R-:W-:Y:S01]  /*0720*/  LEA.HI R0, R0, R3, RZ, 0x2 ;  /* 0x0000000300007211 */ /* 0x000fe200078f10ff */
[----:B------:R-:W-:Y:S01]  /*0730*/  IMAD.U32 R20, RZ, RZ, UR8 ;  /* 0x00000008ff147e24 */ /* 0x000fe2000f8e00ff */
[----:B------:R-:W-:Y:S01]  /*0740*/  SEL R205, R154, 0xffffffe0, !P5 ;  /* 0xffffffe09acd7807 */ /* 0x000fe20006800000 */
[----:B------:R-:W-:Y:S01]  /*0750*/  IMAD.U32 R21, RZ, RZ, UR9 ;  /* 0x00000009ff157e24 */ /* 0x000fe2000f8e00ff */
[----:B------:R-:W-:Y:S01]  /*0760*/  LOP3.LUT R0, R0, 0xfffffffc, RZ, 0xc0, !PT ;  /* 0xfffffffc00007812 */ /* 0x000fe200078ec0ff */
[----:B------:R-:W-:Y:S01]  /*0770*/  USHF.L.U32 UR29, UR11, 0x6, URZ ;  /* 0x000000060b1d7899 */ /* 0x000fe2000800063f */
[----:B------:R-:W-:Y:S01]  /*0780*/  LOP3.LUT R4, R4, 0x1c0, RZ, 0xc0, !PT ;  /* 0x000001c004047812 */ /* 0x000fe200078ec0ff */
[----:B------:R-:W-:-:S02]  /*0790*/  UIMAD UR28, UR11, 0x48, URZ ;  /* 0x000000480b1c78a4 */ /* 0x000fc4000f8e023f */
[----:B------:R-:W-:Y:S01]  /*07a0*/  IMAD.IADD R14, R3, 0x1, -R0 ;  /* 0x00000001030e7824 */ /* 0x000fe200078e0a00 */
[----:B------:R-:W-:Y:S01]  /*07b0*/  LEA.HI R4, R4, R4, RZ, 0x1d ;  /* 0x0000000404047211 */ /* 0x000fe200078fe8ff */
[----:B------:R-:W-:Y:S01]  /*07c0*/  IMAD.U32 R0, RZ, RZ, UR5 ;  /* 0x00000005ff007e24 */ /* 0x000fe2000f8e00ff */
[----:B------:R-:W-:Y:S01]  /*07d0*/  USHF.R.S32.HI UR5, URZ, 0x1f, UR19 ;  /* 0x0000001f3f057899 */ /* 0x000fe20008011413 */
[----:B------:R-:W-:Y:S01]  /*07e0*/  IMAD.U32 R3, RZ, RZ, UR6 ;  /* 0x00000006ff037e24 */ /* 0x000fe2000f8e00ff */
[----:B------:R-:W-:Y:S01]  /*07f0*/  SHF.R.S32.HI R3, RZ, 0x3, R5 ;  /* 0x00000003ff037819 */ /* 0x000fe20000011405 */
[----:B------:R-:W-:Y:S02]  /*0800*/  USHF.R.S32.HI UR6, URZ, 0x1f, UR52 ;  /* 0x0000001f3f067899 */ /* 0x000fe40008011434 */
[----:B------:R-:W-:Y:S01]  /*0810*/  UIMAD UR5, UR5, UR52, URZ ;  /* 0x00000034050572a4 */ /* 0x000fe2000f8e023f */
[----:B-1----:R-:W-:Y:S01]  /*0820*/  LOP3.LUT R2, R5, 0xfffffff8, RZ, 0xc0, !PT ;  /* 0xfffffff805027812 */ /* 0x002fe200078ec0ff */
[----:B------:R-:W-:Y:S01]  /*0830*/  IMAD R16, R3, 0x8, R16 ;  /* 0x0000000803107824 */ /* 0x000fe200078e0210 */
[----:B------:R-:W-:-:S02]  /*0840*/  UIMAD UR27, UR11, 0x50, URZ ;  /* 0x000000500b1b78a4 */ /* 0x000fc4000f8e023f */
[----:B------:R-:W-:Y:S01]  /*0850*/  UIMAD UR26, UR11, 0x58, URZ ;  /* 0x000000580b1a78a4 */ /* 0x000fe2000f8e023f */
[----:B------:R-:W-:Y:S01]  /*0860*/  IMAD.IADD R17, R8, 0x1, -R2 ;  /* 0x0000000108117824 */ /* 0x000fe200078e0a02 */
[----:B------:R-:W-:Y:S01]  /*0870*/  LOP3.LUT R2, R7, 0x1, RZ, 0xc0, !PT ;  /* 0x0000000107027812 */ /* 0x000fe200078ec0ff */
[----:B------:R-:W-:Y:S02]  /*0880*/  UIMAD UR25, UR11, 0x60, URZ ;  /* 0x000000600b1978a4 */ /* 0x000fe4000f8e023f */
[----:B------:R-:W-:Y:S01]  /*0890*/  UIMAD UR24, UR11, 0x68, URZ ;  /* 0x000000680b1878a4 */ /* 0x000fe2000f8e023f */
[----:B------:R-:W-:Y:S01]  /*08a0*/  ISETP.NE.U32.AND P6, PT, R2, 0x1, PT ;  /* 0x000000010200780c */ /* 0x000fe20003fc5070 */
[----:B------:R-:W-:Y:S01]  /*08b0*/  IMAD.U32 R2, RZ, RZ, UR11 ;  /* 0x0000000bff027e24 */ /* 0x000fe2000f8e00ff */
[----:B------:R-:W-:Y:S02]  /*08c0*/  UIMAD UR23, UR11, 0x70, URZ ;  /* 0x000000700b1778a4 */ /* 0x000fe4000f8e023f */
[----:B------:R-:W-:Y:S01]  /*08d0*/  SEL R204, R204, 0x10, !P6 ;  /* 0x00000010cccc7807 */ /* 0x000fe20007000000 */
[----:B------:R-:W-:Y:S01]  /*08e0*/  UIMAD UR22, UR11, 0x78, URZ ;  /* 0x000000780b1678a4 */ /* 0x000fe2000f8e023f */
[----:B------:R1:W-:Y:S01]  /*08f0*/  STL [R1+0x28], R2 ;  /* 0x0000280201007387 */ /* 0x0003e20000100800 */
[----:B------:R-:W-:-:S03]  /*0900*/  UMOV UR61, 0xffffe000 ;  /* 0xffffe000003d7882 */ /* 0x000fc60000000000 */
[----:B------:R2:W-:Y:S01]  /*0910*/  STL [R1+0x2c], R0 ;  /* 0x00002c0001007387 */ /* 0x0005e20000100800 */
[----:B-1----:R-:W-:Y:S01]  /*0920*/  IMAD.SHL.U32 R2, R10, 0x40, RZ ;  /* 0x000000400a027824 */ /* 0x002fe200078e00ff */
[----:B------:R-:W-:Y:S02]  /*0930*/  LEA.HI R10, R7, R7, RZ, 0x1 ;  /* 0x00000007070a7211 */ /* 0x000fe400078f08ff */
[----:B--2---:R-:W-:Y:S02]  /*0940*/  SHF.R.S32.HI R0, RZ, 0x1, R9 ;  /* 0x00000001ff007819 */ /* 0x004fe40000011409 */
[----:B------:R-:W-:Y:S02]  /*0950*/  LOP3.LUT R8, R2, 0x1c0, RZ, 0xc0, !PT ;  /* 0x000001c002087812 */ /* 0x000fe400078ec0ff */
[----:B------:R-:W-:Y:S01]  /*0960*/  LOP3.LUT R2, R10, 0x3fffffe, RZ, 0xc0, !PT ;  /* 0x03fffffe0a027812 */ /* 0x000fe200078ec0ff */
[C---:B------:R-:W-:Y:S01]  /*0970*/  IMAD.SHL.U32 R9, R0.reuse, 0x40, RZ ;  /* 0x0000004000097824 */ /* 0x040fe200078e00ff */
[----:B------:R-:W-:Y:S01]  /*0980*/  LOP3.LUT P0, RZ, R0, 0x2, RZ, 0xc0, !PT ;  /* 0x0000000200ff7812 */ /* 0x000fe2000780c0ff */
[----:B------:R-:W-:-:S02]  /*0990*/  IMAD.SHL.U32 R0, R15, 0x10, RZ ;  /* 0x000000100f007824 */ /* 0x000fc400078e00ff */
[----:B------:R-:W-:Y:S01]  /*09a0*/  IMAD.IADD R12, R7, 0x1, -R2 ;  /* 0x00000001070c7824 */ /* 0x000fe200078e0a02 */
[----:B------:R-:W-:Y:S01]  /*09b0*/  SEL R149, R154, 0xffffffe0, !P0 ;  /* 0xffffffe09a957807 */ /* 0x000fe20004000000 */
[----:B------:R-:W-:Y:S01]  /*09c0*/  IMAD.SHL.U32 R2, R15, 0x400, RZ ;  /* 0x000004000f027824 */ /* 0x000fe200078e00ff */
[----:B------:R-:W-:Y:S02]  /*09d0*/  LEA.HI.SX32 R244, R244, R0, 0x1e ;  /* 0x00000000f4f47211 */ /* 0x000fe400078ff2ff */
[----:B------:R-:W-:Y:S01]  /*09e0*/  LOP3.LUT R5, R8, 0x30, R0, 0xf8, !PT ;  /* 0x0000003008057812 */ /* 0x000fe200078ef800 */
[--C-:B------:R-:W-:Y:S01]  /*09f0*/  IMAD R151, R3, 0x200, R2.reuse ;  /* 0x0000020003977824 */ /* 0x100fe200078e0202 */
[----:B------:R-:W-:Y:S01]  /*0a00*/  LOP3.LUT R0, R9, 0xc0, RZ, 0xc0, !PT ;  /* 0x000000c009007812 */ /* 0x000fe200078ec0ff */
[----:B------:R-:W-:Y:S01]  /*0a10*/  IMAD.U32 R3, RZ, RZ, UR7 ;  /* 0x00000007ff037e24 */ /* 0x000fe2000f8e00ff */
[----:B------:R-:W-:Y:S01]  /*0a20*/  IADD3 R210, R4, R210, R2 ;  /* 0x000000d204d27210 */ /* 0x000fe20007ffe002 */
[----:B------:R-:W-:Y:S01]  /*0a30*/  USHF.R.S32.HI UR7, URZ, 0x1f, UR55 ;  /* 0x0000001f3f077899 */ /* 0x000fe20008011437 */
[----:B------:R-:W-:Y:S01]  /*0a40*/  LOP3.LUT R5, R5, 0x8, R150, 0xf8, !PT ;  /* 0x0000000805057812 */ /* 0x000fe200078ef896 */
[----:B------:R-:W-:Y:S01]  /*0a50*/  IMAD.U32 R3, RZ, RZ, UR6 ;  /* 0x00000006ff037e24 */ /* 0x000fe2000f8e00ff */
[----:B------:R-:W-:Y:S01]  /*0a60*/  SHF.R.U32.HI R2, RZ, 0x3, R8 ;  /* 0x00000003ff027819 */ /* 0x000fe20000011608 */
[----:B------:R-:W-:Y:S01]  /*0a70*/  @!UP5 UIMAD UR6, UR52, UR16, UR55 ;  /* 0x000000103406d2a4 */ /* 0x000fe2000f8e0237 */
[----:B------:R-:W-:Y:S01]  /*0a80*/  LOP3.LUT R150, R0, 0x8, R150, 0xf8, !PT ;  /* 0x0000000800967812 */ /* 0x000fe200078ef896 */
[----:B------:R-:W-:Y:S01]  /*0a90*/  IMAD.U32 R4, RZ, RZ, UR5 ;  /* 0x00000005ff047e24 */ /* 0x000fe2000f8e00ff */
[----:B------:R-:W-:Y:S01]  /*0aa0*/  SHF.R.U32.HI R0, RZ, 0x3, R0 ;  /* 0x00000003ff007819 */ /* 0x000fe20000011600 */
[----:B------:R-:W-:Y:S01]  /*0ab0*/  UIMAD.WIDE.U32 UR16, UR58, UR8, URZ ;  /* 0x000000083a1072a5 */ /* 0x000fe2000f8e003f */
[----:B------:R-:W-:Y:S01]  /*0ac0*/  LOP3.LUT R5, R5, R2, RZ, 0x3c, !PT ;  /* 0x0000000205057212 */ /* 0x000fe200078e3cff */
[----:B------:R-:W-:Y:S01]  /*0ad0*/  IMAD.U32 R2, RZ, RZ, UR7 ;  /* 0x00000007ff027e24 */ /* 0x000fe2000f8e00ff */
[----:B------:R-:W-:Y:S01]  /*0ae0*/  LOP3.LUT R150, R150, R0, RZ, 0x3c, !PT ;  /* 0x0000000096967212 */ /* 0x000fe200078e3cff */
[----:B------:R-:W-:Y:S01]  /*0af0*/  @UP5 UIMAD UR7, UR52, UR14, URZ ;  /* 0x0000000e340752a4 */ /* 0x000fe2000f8e023f */
[----:B------:R-:W-:Y:S01]  /*0b00*/  IMAD R0, R15, 0x200, R6 ;  /* 0x000002000f007824 */ /* 0x000fe200078e0206 */
[----:B------:R-:W-:Y:S01]  /*0b10*/  IADD3 R2, R244, -0x80, RZ ;  /* 0xffffff80f4027810 */ /* 0x000fe20007ffe0ff */
[----:B------:R-:W-:Y:S01]  /*0b20*/  @!UP5 UIMAD UR6, UR6, UR14, URZ ;  /* 0x0000000e0606d2a4 */ /* 0x000fe2000f8e023f */
[----:B------:R-:W-:-:S02]  /*0b30*/  IMAD.SHL.U32 R210, R210, 0x2, RZ ;  /* 0x00000002d2d27824 */ /* 0x000fc400078e00ff */
[----:B------:R-:W-:Y:S01]  /*0b40*/  IMAD R12, R12, 0x20, R0 ;  /* 0x000000200c0c7824 */ /* 0x000fe200078e0200 */
[----:B------:R-:W-:Y:S01]  /*0b50*/  SHF.R.S32.HI R3, RZ, 0x1f, R2 ;  /* 0x0000001fff037819 */ /* 0x000fe20000011402 */
[----:B------:R-:W-:Y:S01]  /*0b60*/  IMAD.U32 R0, RZ, RZ, UR7 ;  /* 0x00000007ff007e24 */ /* 0x000fe2000f8e00ff */
[----:B------:R-:W-:Y:S01]  /*0b70*/  IADD3 R203, R210, 0x40, RZ ;  /* 0x00000040d2cb7810 */ /* 0x000fe20007ffe0ff */
[----:B------:R-:W-:Y:S01]  /*0b80*/  IMAD.U32 R150, R18, 0x20, R150 ;  /* 0x0000002012967824 */ /* 0x000fe200078e0096 */
[----:B------:R-:W-:Y:S01]  /*0b90*/  SHF.L.U64.HI R249, R2, 0x2, R3 ;  /* 0x0000000202f97819 */ /* 0x000fe20000010203 */
[----:B------:R-:W-:Y:S01]  /*0ba0*/  IMAD.U32 R2, RZ, RZ, UR16 ;  /* 0x00000010ff027e24 */ /* 0x000fe2000f8e00ff */
[----:B------:R1:W-:Y:S01]  /*0bb0*/  STL [R1+0x24], R0 ;  /* 0x0000240001007387 */ /* 0x0003e20000100800 */
[----:B------:R-:W-:Y:S01]  /*0bc0*/  IMAD.U32 R3, RZ, RZ, UR17 ;  /* 0x00000011ff037e24 */ /* 0x000fe2000f8e00ff */
[C---:B------:R-:W-:Y:S01]  /*0bd0*/  @P4 IADD3 R203, R210.reuse, -0x40, RZ ;  /* 0xffffffc0d2cb4810 */ /* 0x040fe20007ffe0ff */
[----:B------:R-:W-:-:S02]  /*0be0*/  IMAD.IADD R208, R210, 0x1, R204 ;  /* 0x00000001d2d07824 */ /* 0x000fc400078e02cc */
[----:B------:R-:W-:Y:S02]  /*0bf0*/  IMAD R5, R13, 0x200, R5 ;  /* 0x000002000d057824 */ /* 0x000fe400078e0205 */
[----:B------:R-:W-:Y:S02]  /*0c00*/  IMAD.IADD R204, R204, 0x1, R203 ;  /* 0x00000001cccc7824 */ /* 0x000fe400078e02cb */
[----:B------:R-:W-:Y:S02]  /*0c10*/  IMAD R149, R150, 0x2, R149 ;  /* 0x0000000296957824 */ /* 0x000fe400078e0295 */
[--C-:B------:R-:W-:Y:S02]  /*0c20*/  IMAD.IADD R209, R210, 0x1, R205.reuse ;  /* 0x00000001d2d17824 */ /* 0x100fe400078e02cd */
[----:B------:R-:W-:Y:S02]  /*0c30*/  IMAD.IADD R207, R208, 0x1, R205 ;  /* 0x00000001d0cf7824 */ /* 0x000fe400078e02cd */
[----:B------:R-:W-:-:S02]  /*0c40*/  IMAD.IADD R206, R205, 0x1, R203 ;  /* 0x00000001cdce7824 */ /* 0x000fc400078e02cb */
[----:B------:R-:W-:Y:S02]  /*0c50*/  IMAD.SHL.U32 R150, R150, 0x2, RZ ;  /* 0x0000000296967824 */ /* 0x000fe400078e00ff */
[----:B------:R-:W-:Y:S02]  /*0c60*/  IMAD.IADD R205, R205, 0x1, R204 ;  /* 0x00000001cdcd7824 */ /* 0x000fe400078e02cc */
[----:B-1----:R-:W-:Y:S01]  /*0c70*/  IMAD.U32 R0, RZ, RZ, UR4 ;  /* 0x00000004ff007e24 */ /* 0x002fe2000f8e00ff */
[----:B------:R-:W-:-:S04]  /*0c80*/  USHF.R.S32.HI UR4, URZ, 0x1f, UR18 ;  /* 0x0000001f3f047899 */ /* 0x000fc80008011412 */
[----:B------:R1:W-:Y:S04]  /*0c90*/  STL [R1+0x20], R0 ;  /* 0x0000200001007387 */ /* 0x0003e80000100800 */
[----:B------:R2:W-:Y:S01]  /*0ca0*/  STL [R1+0x1c], R4 ;  /* 0x00001c0401007387 */ /* 0x0005e20000100800 */
[----:B-1----:R-:W-:Y:S01]  /*0cb0*/  SHF.R.S32.HI R0, RZ, 0x1, R10 ;  /* 0x00000001ff007819 */ /* 0x002fe2000001140a */
[----:B--2---:R-:W-:Y:S01]  /*0cc0*/  IMAD.U32 R4, RZ, RZ, UR4 ;  /* 0x00000004ff047e24 */ /* 0x004fe2000f8e00ff */
[----:B------:R-:W-:Y:S02]  /*0cd0*/  UIMAD UR4, UR59, UR8, URZ ;  /* 0x000000083b0472a4 */ /* 0x000fe4000f8e023f */
[C---:B------:R-:W-:Y:S01]  /*0ce0*/  LOP3.LUT P3, RZ, R0.reuse, 0x2, RZ, 0xc0, !PT ;  /* 0x0000000200ff7812 */ /* 0x040fe2000786c0ff */
[----:B------:R-:W-:Y:S01]  /*0cf0*/  IMAD.SHL.U32 R0, R0, 0x40, RZ ;  /* 0x0000004000007824 */ /* 0x000fe200078e00ff */
[----:B------:R1:W-:Y:S02]  /*0d00*/  STL [R1+0x18], R4 ;  /* 0x0000180401007387 */ /* 0x0003e40000100800 */
[----:B------:R-:W-:-:S02]  /*0d10*/  R2P PR, R17, 0x6 ;  /* 0x0000000611007804 */ /* 0x000fc40000000000 */
[----:B------:R-:W-:Y:S01]  /*0d20*/  LOP3.LUT R0, R0, 0xc0, RZ, 0xc0, !PT ;  /* 0x000000c000007812 */ /* 0x000fe200078ec0ff */
[----:B------:R2:W-:Y:S01]  /*0d30*/  STL.64 [R1], R2 ;  /* 0x0000000201007387 */ /* 0x0005e20000100a00 */
[----:B------:R-:W-:Y:S02]  /*0d40*/  LOP3.LUT P0, RZ, R14, 0x2, RZ, 0xc0, !PT ;  /* 0x000000020eff7812 */ /* 0x000fe4000780c0ff */
[----:B------:R-:W-:Y:S02]  /*0d50*/  SEL R152, R152, 0xffffffc0, !P2 ;  /* 0xffffffc098987807 */ /* 0x000fe40005000000 */
[----:B------:R-:W-:Y:S01]  /*0d60*/  SEL R154, R154, 0xffffffe0, !P0 ;  /* 0xffffffe09a9a7807 */ /* 0x000fe20004000000 */
[----:B-1----:R-:W-:Y:S02]  /*0d70*/  IMAD.SHL.U32 R4, R13, 0x10, RZ ;  /* 0x000000100d047824 */ /* 0x002fe400078e00ff */
[----:B--2---:R-:W-:Y:S01]  /*0d80*/  IMAD.U32 R3, RZ, RZ, UR4 ;  /* 0x00000004ff037e24 */ /* 0x004fe2000f8e00ff */
[----:B------:R-:W-:Y:S01]  /*0d90*/  USHF.L.U32 UR4, UR11, 0x7, URZ ;  /* 0x000000070b047899 */ /* 0x000fe2000800063f */
[----:B------:R-:W-:-:S03]  /*0da0*/  IMAD.SHL.U32 R2, R11, 0x8, RZ ;  /* 0x000000080b027824 */ /* 0x000fc600078e00ff */
[----:B------:R1:W-:Y:S01]  /*0db0*/  STL [R1+0x14], R3 ;  /* 0x0000140301007387 */ /* 0x0003e20000100800 */
[----:B------:R-:W-:Y:S01]  /*0dc0*/  USHF.R.S32.HI UR5, URZ, 0x1f, UR4 ;  /* 0x0000001f3f057899 */ /* 0x000fe20008011404 */
[----:B------:R-:W-:Y:S01]  /*0dd0*/  LOP3.LUT R2, R2, 0x8, RZ, 0xc0, !PT ;  /* 0x0000000802027812 */ /* 0x000fe200078ec0ff */
[----:B------:R-:W-:-:S03]  /*0de0*/  UIADD3 UR21, -UR4, URZ, URZ ;  /* 0x0000003f04157290 */ /* 0x000fc6000fffe13f */
[----:B------:R-:W-:Y:S01]  /*0df0*/  LOP3.LUT R7, R2, 0x10, R4, 0xf8, !PT ;  /* 0x0000001002077812 */ /* 0x000fe200078ef804 */
[----:B-1----:R-:W-:-:S05]  /*0e00*/  IMAD.U32 R3, RZ, RZ, UR4 ;  /* 0x00000004ff037e24 */ /* 0x002fca000f8e00ff */
[----:B------:R1:W-:Y:S02]  /*0e10*/  STL [R1+0x10], R3 ;  /* 0x0000100301007387 */ /* 0x0003e40000100800 */
[----:B-1----:R-:W-:-:S04]  /*0e20*/  SHF.R.U32.HI R3, RZ, 0x3, R0 ;  /* 0x00000003ff037819 */ /* 0x002fc80000011600 */
[----:B------:R-:W-:Y:S01]  /*0e30*/  LOP3.LUT R8, R3, R0, R2, 0x1e, !PT ;  /* 0x0000000003087212 */ /* 0x000fe200078e1e02 */
[----:B------:R-:W-:Y:S02]  /*0e40*/  IMAD.SHL.U32 R0, R17, 0x40, RZ ;  /* 0x0000004011007824 */ /* 0x000fe400078e00ff */
        /* <DEDUP_REMOVED lines=32> */
.L_x_258:
        /* <DEDUP_REMOVED lines=54> */
.L_x_212:
        /* <DEDUP_REMOVED lines=30> */
[----:B------:R-:W-:Y:S02]  /*1590*/  ULDC UR18, c[0x0][0x2e4] ;  /* 0x0000b90000127ab9 */ /* 0x000fe40000000800 */
[----:B------:R-:W-:Y:S02]  /*15a0*/  @UP3 UIADD3 UR56, UR11, UR7, URZ ;  /* 0x000000070b383290 */ /* 0x000fe4000fffe03f */
[----:B------:R-:W-:-:S02]  /*15b0*/  UIADD3 UR7, UR8, 0x7f, URZ ;  /* 0x0000007f08077890 */ /* 0x000fc4000fffe03f */
[----:B------:R-:W-:Y:S02]  /*15c0*/  UISETP.NE.AND UP0, UPT, UR44, -0x1, UPT ;  /* 0xffffffff2c00788c */ /* 0x000fe4000bf05270 */
[----:B------:R-:W-:Y:S02]  /*15d0*/  USHF.R.S32.HI UR9, URZ, 0x1f, UR7 ;  /* 0x0000001f3f097899 */ /* 0x000fe40008011407 */
[----:B------:R-:W-:Y:S02]  /*15e0*/  USEL UR57, UR14, UR10, !UP3 ;  /* 0x0000000a0e397287 */ /* 0x000fe4000d800000 */
[----:B------:R-:W-:Y:S01]  /*15f0*/  ULEA.HI UR17, UR9, UR7, URZ, 0x7 ;  /* 0x0000000709117291 */ /* 0x000fe2000f8f383f */
[----:B------:R-:W-:Y:S01]  /*1600*/  PLOP3.LUT P1, PT, PT, PT, UP0, 0x80, 0x0 ;  /* 0x000000000000781c */ /* 0x000fe20003f2f008 */
[----:B------:R-:W-:Y:S02]  /*1610*/  UIADD3 UR7, UR8, 0x80, UR6 ;  /* 0x0000008008077890 */ /* 0x000fe4000fffe006 */
[----:B------:R-:W-:-:S02]  /*1620*/  ULDC.64 UR14, c[0x0][0x198] ;  /* 0x00006600000e7ab9 */ /* 0x000fc40000000a00 */
[----:B------:R-:W-:-:S04]  /*1630*/  UIADD3 UR7, UR7, UR18, -UR5 ;  /* 0x0000001207077290 */ /* 0x000fc8000fffe805 */
[----:B------:R-:W-:-:S04]  /*1640*/  UIADD3 UR7, UR7, 0x7f, URZ ;  /* 0x0000007f07077890 */ /* 0x000fc8000fffe03f */
[----:B------:R-:W-:-:S04]  /*1650*/  USHF.R.S32.HI UR9, URZ, 0x1f, UR7 ;  /* 0x0000001f3f097899 */ /* 0x000fc80008011407 */
[----:B------:R-:W-:Y:S02]  /*1660*/  ULEA.HI UR16, UR9, UR7, URZ, 0x7 ;  /* 0x0000000709107291 */ /* 0x000fe4000f8f383f */
[----:B------:R-:W-:Y:S02]  /*1670*/  @UP0 UIADD3 UR7, UR37, UR44, URZ ;  /* 0x0000002c25070290 */ /* 0x000fe4000fffe03f */
[----:B------:R-:W-:Y:S02]  /*1680*/  USHF.R.S32.HI UR9, URZ, 0x7, UR17 ;  /* 0x000000073f097899 */ /* 0x000fe40008011411 */
[----:B------:R-:W-:-:S04]  /*1690*/  @UP0 UIMAD.WIDE.U32 UR10, UR7, UR14, URZ ;  /* 0x0000000e070a02a5 */ /* 0x000fc8000f8e003f */
[----:B------:R-:W-:Y:S02]  /*16a0*/  @UP0 UIMAD UR46, UR7, UR15, UR11 ;  /* 0x0000000f072e02a4 */ /* 0x000fe4000f8e020b */
        /* <DEDUP_REMOVED lines=19> */
.L_x_214:
        /* <DEDUP_REMOVED lines=18> */
.L_x_215:
[----:B------:R-:W2:Y:S01]  /*1900*/  LDL R0, [R1+0x14] ;  /* 0x0000140001007983 */ /* 0x000ea20000100800 */
[----:B------:R-:W-:-:S03]  /*1910*/  ULDC.64 UR14, c[0x0][0x370] ;  /* 0x0000dc00000e7ab9 */ /* 0x000fc60000000a00 */
[----:B------:R-:W3:Y:S04]  /*1920*/  LDL.64 R6, [R1] ;  /* 0x0000000001067983 */ /* 0x000ee80000100a00 */
[----:B------:R-:W4:Y:S04]  /*1930*/  LDL R5, [R1+0x1c] ;  /* 0x00001c0001057983 */ /* 0x000f280000100800 */
[----:B------:R-:W5:Y:S04]  /*1940*/  LDL R4, [R1+0x2c] ;  /* 0x00002c0001047983 */ /* 0x000f680000100800 */
[----:B------:R-:W3:Y:S01]  /*1950*/  LDL R3, [R1+0x24] ;  /* 0x0000240001037983 */ /* 0x000ee20000100800 */
        /* <DEDUP_REMOVED lines=8> */
[----:B------:R-:W-:Y:S02]  /*19e0*/  ULDC.64 UR14, c[0x0][0x3d8] ;  /* 0x0000f600000e7ab9 */ /* 0x000fe40000000a00 */
[----:B------:R-:W-:-:S03]  /*19f0*/  @!UP3 UIADD3 UR49, UR11, UR9, URZ ;  /* 0x000000090b31b290 */ /* 0x000fc6000fffe03f */
[----:B------:R-:W-:Y:S02]  /*1a00*/  @!UP3 UMOV UR45, UR10 ;  /* 0x0000000a002dbc82 */ /* 0x000fe40008000000 */
[----:B------:R-:W-:Y:S02]  /*1a10*/  UIMAD.WIDE.U32 UR10, UR58, UR4, URZ ;  /* 0x000000043a0a72a5 */ /* 0x000fe4000f8e003f */
[----:B------:R-:W-:Y:S01]  /*1a20*/  UIMAD.WIDE.U32 UR40, UR52, UR17, URZ ;  /* 0x00000011342872a5 */ /* 0x000fe2000f8e003f */
[----:B--2---:R1:W3:Y:S02]  /*1a30*/  R2UR UR16, R0 ;  /* 0x00000000001073c2 */ /* 0x0042e400000e0000 */
[----:B-1----:R-:W2:Y:S06]  /*1a40*/  LDL R0, [R1+0xc] ;  /* 0x00000c0001007983 */ /* 0x002eac0000100800 */
[----:B---3--:R1:W3:Y:S08]  /*1a50*/  R2UR UR18, R6 ;  /* 0x00000000061273c2 */ /* 0x0082f000000e0000 */
[----:B----4-:R-:W4:Y:S01]  /*1a60*/  R2UR UR43, R5 ;  /* 0x00000000052b73c2 */ /* 0x010f2200000e0000 */
[----:B-1----:R-:W-:Y:S01]  /*1a70*/  IABS R6, c[0x0][0x1c8] ;  /* 0x0000720000067a13 */ /* 0x002fe20000000000 */
[----:B---3--:R-:W-:-:S06]  /*1a80*/  USEL UR40, UR18, UR10, !UP3 ;  /* 0x0000000a12287287 */ /* 0x008fcc000d800000 */
[----:B-----5:R1:W3:Y:S08]  /*1a90*/  R2UR UR18, R4 ;  /* 0x00000000041273c2 */ /* 0x0202f000000e0000 */
[----:B------:R-:W5:Y:S01]  /*1aa0*/  R2UR UR19, R7 ;  /* 0x00000000071373c2 */ /* 0x000f6200000e0000 */
[----:B----4-:R-:W-:Y:S01]  /*1ab0*/  UIMAD UR9, UR60, UR17, UR43 ;  /* 0x000000113c0972a4 */ /* 0x010fe2000f8e022b */
[----:B-1----:R-:W1:Y:S06]  /*1ac0*/  I2F.RP R4, R6 ;  /* 0x0000000600047306 */ /* 0x002e6c0000209400 */
[----:B------:R-:W4:Y:S01]  /*1ad0*/  S2UR UR17, SR_CTAID.X ;  /* 0x00000000001179c3 */ /* 0x000f220000002500 */
[----:B------:R-:W-:-:S04]  /*1ae0*/  UIADD3 UR9, UR41, UR9, URZ ;  /* 0x0000000929097290 */ /* 0x000fc8000fffe03f */
[----:B------:R-:W-:Y:S01]  /*1af0*/  UIMAD UR9, UR58, UR9, UR16 ;  /* 0x000000093a0972a4 */ /* 0x000fe2000f8e0210 */
[----:B-1----:R-:W1:Y:S03]  /*1b00*/  MUFU.RCP R4, R4 ;  /* 0x0000000400047308 */ /* 0x002e660000001000 */
[----:B-----5:R-:W-:Y:S02]  /*1b10*/  UIADD3 UR16, UR19, UR9, URZ ;  /* 0x0000000913107290 */ /* 0x020fe4000fffe03f */
[----:B------:R-:W-:-:S04]  /*1b20*/  UIMAD UR9, UR59, UR4, URZ ;  /* 0x000000043b0972a4 */ /* 0x000fc8000f8e023f */
[----:B------:R-:W-:Y:S02]  /*1b30*/  @UP3 UIADD3 UR16, UR11, UR9, URZ ;  /* 0x000000090b103290 */ /* 0x000fe4000fffe03f */
[----:B----4-:R-:W-:Y:S01]  /*1b40*/  UIMAD.WIDE.U32 UR10, UR17, UR14, URZ ;  /* 0x0000000e110a72a5 */ /* 0x010fe2000f8e003f */
[----:B-1----:R-:W-:-:S03]  /*1b50*/  IADD3 R4, R4, 0xffffffe, RZ ;  /* 0x0ffffffe04047810 */ /* 0x002fc60007ffe0ff */
[----:B------:R-:W-:Y:S01]  /*1b60*/  UIMAD UR15, UR17, UR15, UR11 ;  /* 0x0000000f110f72a4 */ /* 0x000fe2000f8e020b */
[----:B------:R1:W4:Y:S01]  /*1b70*/  F2I.FTZ.U32.TRUNC.NTZ R5, R4 ;  /* 0x0000000400057305 */ /* 0x000322000021f000 */
[----:B------:R-:W-:Y:S02]  /*1b80*/  USHF.L.U32 UR17, UR52, 0x7, URZ ;  /* 0x0000000734117899 */ /* 0x000fe4000800063f */
[----:B------:R-:W-:Y:S02]  /*1b90*/  USEL UR19, UR10, URZ, UP6 ;  /* 0x0000003f0a137287 */ /* 0x000fe4000b000000 */
[----:B------:R-:W-:Y:S01]  /*1ba0*/  USEL UR10, UR17, URZ, UP1 ;  /* 0x0000003f110a7287 */ /* 0x000fe20008800000 */
[----:B------:R5:W3:Y:S01]  /*1bb0*/  R2UR UR14, R3 ;  /* 0x00000000030e73c2 */ /* 0x000ae200000e0000 */
[----:B-1----:R-:W-:Y:S01]  /*1bc0*/  IMAD.MOV.U32 R4, RZ, RZ, RZ ;  /* 0x000000ffff047224 */ /* 0x002fe200078e00ff */
[----:B-----5:R-:W-:Y:S01]  /*1bd0*/  IABS R3, UR55 ;  /* 0x0000003700037c13 */ /* 0x020fe20008000000 */
[----:B------:R-:W-:Y:S01]  /*1be0*/  USHF.L.U64.HI UR9, UR52, 0x7, UR60 ;  /* 0x0000000734097899 */ /* 0x000fe2000801023c */
[----:B------:R-:W-:-:S03]  /*1bf0*/  ISETP.NE.AND P2, PT, RZ, c[0x0][0x1c8], PT ;  /* 0x00007200ff007a0c */ /* 0x000fc60003f45270 */
[----:B------:R-:W-:Y:S02]  /*1c00*/  USEL UR9, UR9, URZ, UP1 ;  /* 0x0000003f09097287 */ /* 0x000fe40008800000 */
[----:B------:R-:W-:Y:S02]  /*1c10*/  UIADD3 UR10, UP1, UR7, UR10, URZ ;  /* 0x0000000a070a7290 */ /* 0x000fe4000ff3e03f */
[----:B---3--:R-:W-:Y:S02]  /*1c20*/  @UP5 USEL UR14, UR14, UR4, !UP3 ;  /* 0x000000040e0e5287 */ /* 0x008fe4000d800000 */
[----:B------:R-:W-:Y:S02]  /*1c30*/  UIADD3.X UR11, UR48, UR9, URZ, UP1, !UPT ;  /* 0x00000009300b7290 */ /* 0x000fe40008ffe43f */
[----:B------:R-:W-:-:S04]  /*1c40*/  UIMAD UR9, UR59, UR10, URZ ;  /* 0x0000000a3b0972a4 */ /* 0x000fc8000f8e023f */
[----:B------:R-:W-:Y:S02]  /*1c50*/  UIMAD UR9, UR58, UR11, UR9 ;  /* 0x0000000b3a0972a4 */ /* 0x000fe4000f8e0209 */
        /* <DEDUP_REMOVED lines=20> */
[----:B------:R-:W-:Y:S02]  /*1da0*/  USEL UR18, UR15, URZ, UP6 ;  /* 0x0000003f0f127287 */ /* 0x000fe4000b000000 */
[----:B------:R-:W-:Y:S02]  /*1db0*/  UIADD3 UR15, UR11, UR9, URZ ;  /* 0x000000090b0f7290 */ /* 0x000fe4000fffe03f */
[----:B------:R-:W-:Y:S02]  /*1dc0*/  USHF.R.S32.HI UR9, URZ, 0x1f, UR6 ;  /* 0x0000001f3f097899 */ /* 0x000fe40008011406 */
[----:B-1----:R-:W-:Y:S01]  /*1dd0*/  @!UP5 UMOV UR14, UR17 ;  /* 0x00000011000edc82 */ /* 0x002fe20008000000 */
[----:B------:R-:W-:-:S03]  /*1de0*/  SHF.R.S32.HI R14, RZ, 0x1f, R4 ;  /* 0x0000001fff0e7819 */ /* 0x000fc60000011404 */
        /* <DEDUP_REMOVED lines=8> */
.L_x_216:
[----:B------:R-:W2:Y:S02]  /*1e70*/  LDL R0, [R1+0x20] ;  /* 0x0000200001007983 */ /* 0x000ea40000100800 */
[----:B--2---:R1:W2:Y:S01]  /*1e80*/  R2UR UR17, R0 ;  /* 0x00000000001173c2 */ /* 0x0042a200000e0000 */
[----:B------:R-:W-:-:S07]  /*1e90*/  DEPBAR.LE SB1, 0x0, {2} ;  /* 0x000090040000791a */ /* 0x000fce0000000000 */
.L_x_217:
[----:B------:R-:W2:Y:S04]  /*1ea0*/  LDL R5, [R1+0x10] ;  /* 0x0000100001057983 */ /* 0x000ea80000100800 */
[----:B------:R-:W3:Y:S04]  /*1eb0*/  LDL R3, [R1+0x18] ;  /* 0x0000180001037983 */ /* 0x000ee80000100800 */
[----:B------:R-:W4:Y:S01]  /*1ec0*/  LDL R0, [R1+0x8] ;  /* 0x0000080001007983 */ /* 0x000f220000100800 */
[----:B------:R-:W1:Y:S03]  /*1ed0*/  R2UR UR47, R252 ;  /* 0x00000000fc2f73c2 */ /* 0x000e6600000e0000 */
[----:B------:R-:W5:Y:S04]  /*1ee0*/  LDL R10, [R1+0x28] ;  /* 0x00002800010a7983 */ /* 0x000f680000100800 */
[----:B------:R-:W1:Y:S01]  /*1ef0*/  S2R R16, SR_TID.X ;  /* 0x0000000000107919 */ /* 0x000e620000002100 */
[----:B------:R-:W-:-:S02]  /*1f00*/  SHF.R.S32.HI R239, RZ, 0x1f, R238 ;  /* 0x0000001fffef7819 */ /* 0x000fc400000114ee */
[----:B-1----:R-:W-:Y:S01]  /*1f10*/  SHF.R.S32.HI R166, RZ, 0x1f, R16 ;  /* 0x0000001fffa67819 */ /* 0x002fe20000011410 */
[----:B------:R-:W-:Y:S01]  /*1f20*/  BSSY B1, `(.L_x_213) ;  /* 0x000079c000017945 */ /* 0x000fe20003800000 */
[----:B--2---:R-:W1:Y:S08]  /*1f30*/  R2UR UR41, R5 ;  /* 0x00000000052973c2 */ /* 0x004e7000000e0000 */
[----:B---3--:R-:W2:Y:S08]  /*1f40*/  R2UR UR43, R3 ;  /* 0x00000000032b73c2 */ /* 0x008eb000000e0000 */
[----:B----4-:R-:W2:Y:S01]  /*1f50*/  R2UR UR4, R0 ;  /* 0x00000000000473c2 */ /* 0x010ea200000e0000 */
[----:B-1----:R-:W-:-:S02]  /*1f60*/  UIADD3 UR10, UP4, UP3, UR10, UR41, UR47 ;  /* 0x000000290a0a7290 */ /* 0x002fc4000fb9e02f */
[----:B------:R-:W-:Y:S02]  /*1f70*/  USHF.R.S32.HI UR41, URZ, 0x1f, UR55 ;  /* 0x0000001f3f297899 */ /* 0x000fe40008011437 */
[----:B------:R-:W-:-:S03]  /*1f80*/  UIADD3 UR51, UP2, UP1, UR19, UR10, UR40 ;  /* 0x0000000a13337290 */ /* 0x000fc6000f95e028 */
[----:B------:R-:W-:Y:S02]  /*1f90*/  ULDC.64 UR10, c[0x0][0x1a8] ;  /* 0x00006a00000a7ab9 */ /* 0x000fe40000000a00 */
[----:B--2---:R-:W-:-:S04]  /*1fa0*/  UIADD3.X UR4, UR15, UR4, UR43, UP4, UP3 ;  /* 0x000000040f047290 */ /* 0x004fc8000a7e642b */
[----:B------:R-:W-:Y:S02]  /*1fb0*/  UIADD3.X UR47, UR18, UR4, UR16, UP2, UP1 ;  /* 0x00000004122f7290 */ /* 0x000fe400097e2410 */
[----:B------:R-:W-:Y:S01]  /*1fc0*/  UIMAD UR4, UR41, UR10, URZ ;  /* 0x0000000a290472a4 */ /* 0x000fe2000f8e023f */
[----:B------:R-:W-:-:S03]  /*1fd0*/  LEA.HI R3, R166, R16, RZ, 0x2 ;  /* 0x00000010a6037211 */ /* 0x000fc600078f10ff */
[----:B------:R-:W-:-:S03]  /*1fe0*/  UIMAD UR43, UR55, UR11, UR4 ;  /* 0x0000000b372b72a4 */ /* 0x000fc6000f8e0204 */
[----:B------:R-:W-:Y:S01]  /*1ff0*/  ULDC.64 UR10, c[0x0][0x378] ;  /* 0x0000de00000a7ab9 */ /* 0x000fe20000000a00 */
[----:B------:R-:W-:Y:S01]  /*2000*/  SHF.R.S32.HI R3, RZ, 0x2, R3 ;  /* 0x00000002ff037819 */ /* 0x000fe20000011403 */
[----:B------:R-:W-:-:S03]  /*2010*/  UIMAD UR4, UR41, UR10, URZ ;  /* 0x0000000a290472a4 */ /* 0x000fc6000f8e023f */
[----:B------:R-:W-:Y:S01]  /*2020*/  SHF.R.S32.HI R15, RZ, 0x1f, R3 ;  /* 0x0000001fff0f7819 */ /* 0x000fe20000011403 */
[----:B------:R-:W-:Y:S01]  /*2030*/  UIMAD UR41, UR55, UR11, UR4 ;  /* 0x0000000b372972a4 */ /* 0x000fe2000f8e0204 */
[----:B------:R-:W-:Y:S02]  /*2040*/  IADD3 R0, P0, R3, UR7, RZ ;  /* 0x0000000703007c10 */ /* 0x000fe4000ff1e0ff */
[----:B------:R-:W-:Y:S02]  /*2050*/  ULDC.64 UR10, c[0x0][0x370] ;  /* 0x0000dc00000a7ab9 */ /* 0x000fe40000000a00 */
[----:B------:R-:W-:Y:S01]  /*2060*/  UIMAD UR4, UR48, UR10, URZ ;  /* 0x0000000a300472a4 */ /* 0x000fe2000f8e023f */
[----:B------:R-:W-:Y:S01]  /*2070*/  IADD3.X R5, R15, UR48, RZ, P0, !PT ;  /* 0x000000300f057c10 */ /* 0x000fe200087fe4ff */
[----:B------:R-:W-:Y:S01]  /*2080*/  UIADD3 UR10, UR7, UR14, URZ ;  /* 0x0000000e070a7290 */ /* 0x000fe2000fffe03f */
[----:B-----5:R1:W2:Y:S01]  /*2090*/  R2UR UR14, R10 ;  /* 0x000000000a0e73c2 */ /* 0x0202a200000e0000 */
[----:B------:R-:W-:Y:S01]  /*20a0*/  IMAD.WIDE.U32 R6, R0, c[0x0][0x190], R238 ;  /* 0x0000640000067a25 */ /* 0x000fe200078e00ee */
[----:B------:R-:W-:-:S03]  /*20b0*/  UIMAD UR40, UR7, UR11, UR4 ;  /* 0x0000000b072872a4 */ /* 0x000fc6000f8e0204 */
[----:B------:R-:W-:Y:S01]  /*20c0*/  IMAD R5, R5, c[0x0][0x190], RZ ;  /* 0x0000640005057a24 */ /* 0x000fe200078e02ff */
[----:B------:R-:W-:Y:S01]  /*20d0*/  UIADD3 UR4, -UR5, UR8, UR6 ;  /* 0x0000000805047290 */ /* 0x000fe2000fffe106 */
[----:B------:R-:W-:Y:S01]  /*20e0*/  IADD3 R8, P0, R6, UR57, RZ ;  /* 0x0000003906087c10 */ /* 0x000fe2000ff1e0ff */
[----:B------:R-:W-:Y:S01]  /*20f0*/  ULDC UR19, c[0x0][0x2e8] ;  /* 0x0000ba0000137ab9 */ /* 0x000fe20000000800 */
[----:B------:R-:W-:Y:S01]  /*2100*/  IMAD R0, R0, c[0x0][0x194], R5 ;  /* 0x0000650000007a24 */ /* 0x000fe200078e0205 */
[----:B------:R-:W-:Y:S01]  /*2110*/  LEA.HI R5, R166, R16, RZ, 0x5 ;  /* 0x00000010a6057211 */ /* 0x000fe200078f28ff */
[----:B------:R-:W-:-:S03]  /*2120*/  UIADD3 UR4, UR4, -UR19, URZ ;  /* 0x8000001304047290 */ /* 0x000fc6000fffe03f */
[----:B------:R-:W-:Y:S01]  /*2130*/  IADD3.X R9, R7, UR56, R0, P0, !PT ;  /* 0x0000003807097c10 */ /* 0x000fe200087fe400 */
[----:B------:R-:W-:Y:S01]  /*2140*/  USHF.R.S32.HI UR19, URZ, 0x1f, UR4 ;  /* 0x0000001f3f137899 */ /* 0x000fe20008011404 */
[----:B------:R-:W-:Y:S02]  /*2150*/  LOP3.LUT R0, R5, 0xffffffe0, RZ, 0xc0, !PT ;  /* 0xffffffe005007812 */ /* 0x000fe400078ec0ff */
[----:B------:R-:W-:Y:S01]  /*2160*/  IADD3 R6, P0, R238, UR45, RZ ;  /* 0x0000002dee067c10 */ /* 0x000fe2000ff1e0ff */
[----:B------:R-:W-:Y:S01]  /*2170*/  ULEA.HI UR19, UR19, UR4, URZ, 0x7 ;  /* 0x0000000413137291 */ /* 0x000fe2000f8f383f */
[----:B------:R-:W-:Y:S01]  /*2180*/  SHF.R.S32.HI R5, RZ, 0x5, R5 ;  /* 0x00000005ff057819 */ /* 0x000fe20000011405 */
[----:B------:R-:W-:Y:S01]  /*2190*/  IMAD.IADD R0, R16, 0x1, -R0 ;  /* 0x0000000110007824 */ /* 0x000fe200078e0a00 */
[----:B------:R-:W-:Y:S01]  /*21a0*/  IADD3.X R7, R239, UR49, RZ, P0, !PT ;  /* 0x00000031ef077c10 */ /* 0x000fe200087fe4ff */
[----:B-1----:R-:W-:Y:S01]  /*21b0*/  IMAD.U32 R10, RZ, RZ, UR7 ;  /* 0x00000007ff0a7e24 */ /* 0x002fe2000f8e00ff */
[----:B------:R-:W-:Y:S01]  /*21c0*/  USHF.R.S32.HI UR19, URZ, 0x7, UR19 ;  /* 0x000000073f137899 */ /* 0x000fe20008011413 */
[----:B--2---:R-:W-:-:S02]  /*21d0*/  IMAD R0, R5, UR14, R0 ;  /* 0x0000000e05007c24 */ /* 0x004fc4000f8e0200 */
[----:B------:R-:W-:Y:S01]  /*21e0*/  IMAD.WIDE.U32 R6, R10, c[0x0][0x370], R6 ;  /* 0x0000dc000a067a25 */ /* 0x000fe200078e0006 */
[----:B------:R-:W-:Y:S02]  /*21f0*/  UISETP.LT.AND UP1, UPT, URZ, UR19, UPT ;  /* 0x000000133f00728c */ /* 0x000fe4000bf21270 */
[C---:B------:R-:W-:Y:S01]  /*2200*/  IADD3 R201, P0, R0.reuse, UR51, RZ ;  /* 0x0000003300c97c10 */ /* 0x040fe2000ff1e0ff */
[----:B------:R-:W-:Y:S01]  /*2210*/  UMOV UR18, 0x4 ;  /* 0x0000000400127882 */ /* 0x000fe20000000000 */
[----:B------:R-:W-:Y:S01]  /*2220*/  IADD3 R7, R7, UR40, RZ ;  /* 0x0000002807077c10 */ /* 0x000fe2000fffe0ff */
[----:B------:R-:W-:Y:S01]  /*2230*/  USEL UR19, URZ, UR19, !UP1 ;  /* 0x000000133f137287 */ /* 0x000fe2000c800000 */
[----:B------:R-:W-:Y:S01]  /*2240*/  LEA.HI.X.SX32 R5, R0, UR47, 0x1, P0 ;  /* 0x0000002f00057c11 */ /* 0x000fe200080f0eff */
[----:B------:R-:W-:Y:S01]  /*2250*/  ULDC.64 UR56, c[0x0][0x200] ;  /* 0x0000800000387ab9 */ /* 0x000fe20000000a00 */
[----:B------:R-:W-:Y:S01]  /*2260*/  IMAD.U32 R0, RZ, RZ, UR55 ;  /* 0x00000037ff007e24 */ /* 0x000fe2000f8e00ff */
[----:B------:R-:W-:-:S02]  /*2270*/  UIMAD.WIDE UR10, UR10, UR18, UR56 ;  /* 0x000000120a0a72a5 */ /* 0x000fc4000f8e0238 */
[----:B------:R-:W-:Y:S01]  /*2280*/  UISETP.GT.AND UP1, UPT, UR50, UR19, UPT ;  /* 0x000000133200728c */ /* 0x000fe2000bf24270 */
[----:B------:R-:W-:Y:S01]  /*2290*/  IMAD.WIDE.U32 R6, R0, c[0x0][0x378], R6 ;  /* 0x0000de0000067a25 */ /* 0x000fe200078e0006 */
[----:B------:R-:W-:-:S03]  /*22a0*/  ULDC.64 UR56, c[0x0][0x3c8] ;  /* 0x0000f20000387ab9 */ /* 0x000fc60000000a00 */
[----:B------:R-:W-:Y:S01]  /*22b0*/  UMOV UR16, UR10 ;  /* 0x0000000a00107c82 */ /* 0x000fe20008000000 */
[----:B------:R-:W-:Y:S01]  /*22c0*/  PLOP3.LUT P0, PT, PT, PT, UP1, 0x80, 0x0 ;  /* 0x000000000000781c */ /* 0x000fe20003f0f018 */
[----:B------:R-:W-:Y:S01]  /*22d0*/  UIADD3 UR10, UR7, UR17, URZ ;  /* 0x00000011070a7290 */ /* 0x000fe2000fffe03f */
[----:B------:R-:W-:Y:S01]  /*22e0*/  IADD3 R7, R7, UR41, RZ ;  /* 0x0000002907077c10 */ /* 0x000fe2000fffe0ff */
[----:B------:R-:W-:Y:S01]  /*22f0*/  IMAD.WIDE.U32 R8, R0, c[0x0][0x1a8], R8 ;  /* 0x00006a0000087a25 */ /* 0x000fe200078e0008 */
[----:B------:R-:W-:-:S03]  /*2300*/  UMOV UR15, UR11 ;  /* 0x0000000b000f7c82 */ /* 0x000fc60008000000 */
[----:B------:R-:W-:Y:S01]  /*2310*/  IMAD R0, R15, c[0x0][0x370], RZ ;  /* 0x0000dc000f007a24 */ /* 0x000fe200078e02ff */
[----:B------:R-:W-:Y:S01]  /*2320*/  UIMAD.WIDE UR10, UR10, UR18, UR56 ;  /* 0x000000120a0a72a5 */ /* 0x000fe2000f8e0238 */
[----:B------:R-:W-:-:S04]  /*2330*/  IMAD.WIDE.U32 R6, R3, c[0x0][0x370], R6 ;  /* 0x0000dc0003067a25 */ /* 0x000fc800078e0006 */
[----:B------:R-:W-:Y:S01]  /*2340*/  IMAD R0, R3, c[0x0][0x374], R0 ;  /* 0x0000dd0003007a24 */ /* 0x000fe200078e0200 */
[----:B------:R-:W-:Y:S01]  /*2350*/  IADD3 R9, R9, UR43, RZ ;  /* 0x0000002b09097c10 */ /* 0x000fe2000fffe0ff */
[----:B------:R-:W-:Y:S01]  /*2360*/  UMOV UR18, UR10 ;  /* 0x0000000a00127c82 */ /* 0x000fe20008000000 */
[----:B------:R-:W-:Y:S01]  /*2370*/  LEA R202, P2, R201, c[0x0][0x350], 0x2 ;  /* 0x0000d400c9ca7a11 */ /* 0x000fe200078410ff */
[----:B------:R-:W-:Y:S01]  /*2380*/  IMAD.IADD R0, R7, 0x1, R0 ;  /* 0x0000000107007824 */ /* 0x000fe200078e0200 */
[----:B------:R-:W-:Y:S01]  /*2390*/  LEA R212, P3, R6, c[0x0][0x330], 0x1 ;  /* 0x0000cc0006d47a11 */ /* 0x000fe200078608ff */
[----:B------:R-:W-:Y:S01]  /*23a0*/  UMOV UR17, UR11 ;  /* 0x0000000b00117c82 */ /* 0x000fe20008000000 */
[----:B------:R-:W-:Y:S01]  /*23b0*/  LEA R214, P4, R8, c[0x0][0x160], 0x1 ;  /* 0x0000580008d67a11 */ /* 0x000fe200078808ff */
[----:B------:R-:W-:Y:S01]  /*23c0*/  UIADD3 UR7, UR50, -0x1, URZ ;  /* 0xffffffff32077890 */ /* 0x000fe2000fffe03f */
[----:B------:R-:W-:Y:S02]  /*23d0*/  LEA.HI.X R213, R6, c[0x0][0x334], R0, 0x1, P3 ;  /* 0x0000cd0006d57a11 */ /* 0x000fe400018f0c00 */
[----:B------:R-:W-:-:S02]  /*23e0*/  LEA.HI.X R215, R8, c[0x0][0x164], R9, 0x1, P4 ;  /* 0x0000590008d77a11 */ /* 0x000fc400020f0c09 */
        /* <DEDUP_REMOVED lines=20> */
.L_x_219:
        /* <DEDUP_REMOVED lines=18> */
.L_x_220:
        /* <DEDUP_REMOVED lines=29> */
.L_x_222:
[----:B------:R-:W-:Y:S05]  /*2820*/  BSYNC B0 ;  /* 0x0000000000007941 */ /* 0x000fea0003800000 */
.L_x_221:
        /* <DEDUP_REMOVED lines=14> */
.L_x_224:
[----:B------:R-:W-:Y:S05]  /*2910*/  BSYNC B0 ;  /* 0x0000000000007941 */ /* 0x000fea0003800000 */
.L_x_223:
        /* <DEDUP_REMOVED lines=25> */
.L_x_226:
[----:B------:R-:W-:Y:S05]  /*2ab0*/  BSYNC B0 ;  /* 0x0000000000007941 */ /* 0x000fea0003800000 */
.L_x_225:
        /* <DEDUP_REMOVED lines=12> */
.L_x_218:
        /* <DEDUP_REMOVED lines=43> */
.L_x_229:
[----:B------:R-:W-:Y:S05]  /*2e30*/  BSYNC B0 ;  /* 0x0000000000007941 */ /* 0x000fea0003800000 */
.L_x_228:
        /* <DEDUP_REMOVED lines=21> */
.L_x_231:
[----:B------:R-:W-:Y:S05]  /*2f90*/  BSYNC B0 ;  /* 0x0000000000007941 */ /* 0x000fea0003800000 */
.L_x_230:
        /* <DEDUP_REMOVED lines=17> */
.L_x_233:
[----:B------:R-:W-:Y:S05]  /*30b0*/  BSYNC B0 ;  /* 0x0000000000007941 */ /* 0x000fea0003800000 */
.L_x_232:
        /* <DEDUP_REMOVED lines=15> */
.L_x_235:
[----:B------:R-:W-:Y:S05]  /*31b0*/  BSYNC B0 ;  /* 0x0000000000007941 */ /* 0x000fea0003800000 */
.L_x_234:
        /* <DEDUP_REMOVED lines=20> */
.L_x_237:
[----:B------:R-:W-:Y:S05]  /*3300*/  BSYNC B0 ;  /* 0x0000000000007941 */ /* 0x000fea0003800000 */
.L_x_236:
        /* <DEDUP_REMOVED lines=20> */
.L_x_239:
[----:B------:R-:W-:Y:S05]  /*3450*/  BSYNC B0 ;  /* 0x0000000000007941 */ /* 0x000fea0003800000 */
.L_x_238:
[----:B------:R-:W-:Y:S01]  /*3460*/  ULDC.64 UR10, c[0x0][0x198] ;  /* 0x00006600000a7ab9 */ /* 0x000fe20000000a00 */
[----:B---3--:R-:W-:Y:S01]  /*3470*/  IMAD.WIDE.U32 R6, R13, c[0x0][0x198], R238 ;  /* 0x000066000d067a25 */ /* 0x008fe200078e00ee */
[----:B------:R-:W-:Y:S01]  /*3480*/  UIMAD UR9, UR9, UR10, URZ ;  /* 0x0000000a090972a4 */ /* 0x000fe2000f8e023f */
[----:B------:R-:W-:Y:S02]  /*3490*/  SHF.R.S32.HI R13, RZ, 0x1f, R244 ;  /* 0x0000001fff0d7819 */ /* 0x000fe400000114f4 */
[----:B------:R-:W-:Y:S01]  /*34a0*/  IADD3 R12, R244, 0x40, RZ ;  /* 0x00000040f40c7810 */ /* 0x000fe20007ffe0ff */
[----:B------:R-:W-:Y:S01]  /*34b0*/  UIMAD UR6, UR6, UR11, UR9 ;  /* 0x0000000b060672a4 */ /* 0x000fe2000f8e0209 */
[----:B------:R-:W-:Y:S01]  /*34c0*/  IADD3 R8, P3, R6, UR42, RZ ;  /* 0x0000002a06087c10 */ /* 0x000fe2000ff7e0ff */
[----:B------:R-:W-:Y:S01]  /*34d0*/  IMAD.MOV.U32 R242, RZ, RZ, 0x7f800000 ;  /* 0x7f800000fff27424 */ /* 0x000fe200078e00ff */
[----:B------:R-:W-:Y:S01]  /*34e0*/  IADD3 R6, R244, 0x8, RZ ;  /* 0x00000008f4067810 */ /* 0x000fe20007ffe0ff */
[----:B------:R-:W-:-:S02]  /*34f0*/  IMAD.MOV.U32 R243, RZ, RZ, 0x7f800000 ;  /* 0x7f800000fff37424 */ /* 0x000fc400078e00ff */
[----:B------:R-:W-:Y:S01]  /*3500*/  IMAD.U32 R5, RZ, RZ, UR6 ;  /* 0x00000006ff057e24 */ /* 0x000fe2000f8e00ff */
[----:B------:R-:W-:Y:S01]  /*3510*/  ISETP.GE.AND P6, PT, R6, UR4, PT ;  /* 0x0000000406007c0c */ /* 0x000fe2000bfc6270 */
[C---:B------:R-:W-:Y:S02]  /*3520*/  IMAD.SHL.U32 R6, R244.reuse, 0x4, RZ ;  /* 0x00000004f4067824 */ /* 0x040fe400078e00ff */
        /* <DEDUP_REMOVED lines=43> */
.L_x_241:
[----:B---3--:R-:W-:Y:S05]  /*37e0*/  BSYNC B0 ;  /* 0x0000000000007941 */ /* 0x008fea0003800000 */
.L_x_240:
        /* <DEDUP_REMOVED lines=19> */
.L_x_243:
[----:B------:R-:W-:Y:S05]  /*3920*/  BSYNC B0 ;  /* 0x0000000000007941 */ /* 0x000fea0003800000 */
.L_x_242:
[----:B------:R-:W0:Y:S01]  /*3930*/  LDGDEPBAR ;  /* 0x00000000000079af */ /* 0x000e220000000000 */
[----:B------:R-:W-:Y:S02]  /*3940*/  ULDC.64 UR40, c[0x0][0x318] ;  /* 0x0000c60000287ab9 */ /* 0x000fe40000000a00 */
[----:B------:R-:W-:Y:S02]  /*3950*/  UISETP.NE.U32.AND UP1, UPT, URZ, UR40, UPT ;  /* 0x000000283f00728c */ /* 0x000fe4000bf25070 */
[----:B------:R-:W-:Y:S02]  /*3960*/  USHF.R.S32.HI UR6, URZ, 0x1f, UR55 ;  /* 0x0000001f3f067899 */ /* 0x000fe40008011437 */
        /* <DEDUP_REMOVED lines=13> */
[----:B-1----:R-:W-:-:S05]  /*3a40*/  IMAD.U32 R4, RZ, RZ, UR40 ;  /* 0x00000028ff047e24 */ /* 0x002fca000f8e00ff */
[----:B------:R-:W-:-:S05]  /*3a50*/  IMAD.U32 R5, RZ, RZ, UR41 ;  /* 0x00000029ff057e24 */ /* 0x000fca000f8e00ff */
[----:B--2---:R-:W2:Y:S01]  /*3a60*/  @P1 LDG.E R4, [R4.64] ;  /* 0x0000002604041981 */ /* 0x004ea2000c1e1900 */
[----:B---34-:R-:W2:Y:S01]  /*3a70*/  @P1 MUFU.RCP R0, c[0x0][0x238] ;  /* 0x00008e0000001b08 */ /* 0x018ea20000001000 */
[----:B------:R-:W-:Y:S01]  /*3a80*/  IMAD.SHL.U32 R3, R16, 0x2, RZ ;  /* 0x0000000210037824 */ /* 0x000fe200078e00ff */
[----:B------:R-:W-:Y:S01]  /*3a90*/  LEA.HI R166, R166, R16, RZ, 0x7 ;  /* 0x00000010a6a67211 */ /* 0x000fe200078f38ff */
[----:B------:R1:W3:Y:S01]  /*3aa0*/  LDSM.16.M88.4 R116, [R150+0x8000] ;  /* 0x008000009674783b */ /* 0x0002e20000000200 */
[----:B------:R-:W-:Y:S01]  /*3ab0*/  IMAD.MOV.U32 R237, RZ, RZ, R198 ;  /* 0x000000ffffed7224 */ /* 0x000fe200078e00c6 */
[----:B------:R-:W-:Y:S01]  /*3ac0*/  CS2R R94, SRZ ;  /* 0x00000000005e7805 */ /* 0x000fe2000001ff00 */
[----:B------:R-:W-:Y:S01]  /*3ad0*/  SHF.R.S32.HI R166, RZ, 0x7, R166 ;  /* 0x00000007ffa67819 */ /* 0x000fe200000114a6 */
[----:B------:R1:W4:Y:S01]  /*3ae0*/  LDSM.16.M88.4 R120, [R150+0x8400] ;  /* 0x008400009678783b */ /* 0x0003220000000200 */
[----:B------:R-:W-:Y:S01]  /*3af0*/  LOP3.LUT R3, R3, 0x6, RZ, 0xc0, !PT ;  /* 0x0000000603037812 */ /* 0x000fe200078ec0ff */
[----:B------:R-:W-:Y:S01]  /*3b00*/  CS2R R92, SRZ ;  /* 0x00000000005c7805 */ /* 0x000fe2000001ff00 */
[----:B------:R-:W-:Y:S01]  /*3b10*/  CS2R R98, SRZ ;  /* 0x0000000000627805 */ /* 0x000fe2000001ff00 */
[----:B------:R1:W1:Y:S01]  /*3b20*/  LDSM.16.M88.4 R124, [R150+0x8800] ;  /* 0x00880000967c783b */ /* 0x0002620000000200 */
[----:B------:R-:W-:Y:S01]  /*3b30*/  CS2R R96, SRZ ;  /* 0x0000000000607805 */ /* 0x000fe2000001ff00 */
[----:B------:R-:W-:Y:S01]  /*3b40*/  IMAD R166, R166, 0x40, R3 ;  /* 0x00000040a6a67824 */ /* 0x000fe200078e0203 */
[----:B------:R-:W-:Y:S01]  /*3b50*/  IADD3 R3, R155, 0x1000, RZ ;  /* 0x000010009b037810 */ /* 0x000fe20007ffe0ff */
[----:B------:R1:W1:Y:S01]  /*3b60*/  LDSM.16.M88.4 R128, [R150+0x8c00] ;  /* 0x008c00009680783b */ /* 0x0002620000000200 */
[----:B------:R-:W-:Y:S01]  /*3b70*/  CS2R R90, SRZ ;  /* 0x00000000005a7805 */ /* 0x000fe2000001ff00 */
[----:B------:R-:W-:Y:S01]  /*3b80*/  CS2R R88, SRZ ;  /* 0x0000000000587805 */ /* 0x000fe2000001ff00 */
[----:B------:R-:W-:Y:S01]  /*3b90*/  SEL R3, R3, R155, !P0 ;  /* 0x0000009b03037207 */ /* 0x000fe20004000000 */
[----:B------:R1:W1:Y:S01]  /*3ba0*/  LDSM.16.M88.4 R132, [R149+0x8000] ;  /* 0x008000009584783b */ /* 0x0002620000000200 */
[----:B------:R-:W-:Y:S01]  /*3bb0*/  CS2R R86, SRZ ;  /* 0x0000000000567805 */ /* 0x000fe2000001ff00 */
[----:B------:R-:W-:Y:S01]  /*3bc0*/  CS2R R84, SRZ ;  /* 0x0000000000547805 */ /* 0x000fe2000001ff00 */
[----:B------:R-:W-:Y:S01]  /*3bd0*/  CS2R R78, SRZ ;  /* 0x00000000004e7805 */ /* 0x000fe2000001ff00 */
        /* <DEDUP_REMOVED lines=10> */
[----:B------:R-:W-:Y:S01]  /*3c80*/  IMAD.SHL.U32 R3, R3, 0x2, RZ ;  /* 0x0000000203037824 */ /* 0x000fe200078e00ff */
[C---:B------:R-:W-:Y:S01]  /*3c90*/  SHF.L.U64.HI R246, R244.reuse, 0x2, R13 ;  /* 0x00000002f4f67819 */ /* 0x040fe2000001020d */
[----:B------:R-:W-:Y:S01]  /*3ca0*/  UMOV UR4, URZ ;  /* 0x0000003f00047c82 */ /* 0x000fe20008000000 */
[----:B------:R-:W-:Y:S01]  /*3cb0*/  SHF.L.U32 R247, R244, 0x2, RZ ;  /* 0x00000002f4f77819 */ /* 0x000fe200000006ff */
[----:B------:R-:W-:Y:S01]  /*3cc0*/  ULDC UR14, c[0x0][0x2e4] ;  /* 0x0000b900000e7ab9 */ /* 0x000fe20000000800 */
[----:B--2---:R-:W-:-:S02]  /*3cd0*/  @P1 FMUL.FTZ R4, R4, R0 ;  /* 0x0000000004041220 */ /* 0x004fc40000410000 */
[----:B------:R-:W-:Y:S02]  /*3ce0*/  IMAD.U32 R0, RZ, RZ, UR20 ;  /* 0x00000014ff007e24 */ /* 0x000fe4000f8e00ff */
[----:B------:R-:W2:Y:S03]  /*3cf0*/  @P1 R2UR UR6, R4 ;  /* 0x00000000040613c2 */ /* 0x000ea600000e0000 */
[----:B------:R-:W-:Y:S02]  /*3d00*/  LEA R166, R0, R166, 0x7 ;  /* 0x000000a600a67211 */ /* 0x000fe400078e38ff */
[----:B------:R-:W-:-:S04]  /*3d10*/  IADD3 R0, R156, 0x1000, RZ ;  /* 0x000010009c007810 */ /* 0x000fc80007ffe0ff */
[----:B------:R-:W-:-:S05]  /*3d20*/  SEL R0, R0, R156, !P0 ;  /* 0x0000009c00007207 */ /* 0x000fca0004000000 */
[----:B------:R-:W-:Y:S01]  /*3d30*/  IMAD.SHL.U32 R148, R0, 0x2, RZ ;  /* 0x0000000200947824 */ /* 0x000fe200078e00ff */
[----:B------:R-:W-:-:S05]  /*3d40*/  IADD3 R0, R244, -0x80, RZ ;  /* 0xffffff80f4007810 */ /* 0x000fca0007ffe0ff */
[----:B------:R-:W-:Y:S01]  /*3d50*/  IMAD.SHL.U32 R245, R0, 0x4, RZ ;  /* 0x0000000400f57824 */ /* 0x000fe200078e00ff */
[----:B-1234-:R-:W-:Y:S02]  /*3d60*/  @UP1 UMOV UR4, UR6 ;  /* 0x0000000600041c82 */ /* 0x01efe40008000000 */
.L_x_248:
[----:B------:R-:W-:Y:S01]  /*3d70*/  USHF.L.U32 UR11, UR20, 0x7, URZ ;  /* 0x00000007140b7899 */ /* 0x000fe2000800063f */
[----:B------:R-:W-:Y:S01]  /*3d80*/  IADD3 R0, R244, -UR8, -R166 ;  /* 0x80000008f4007c10 */ /* 0x000fe2000fffe8a6 */
[----:B------:R-:W-:Y:S01]  /*3d90*/  ULDC UR9, c[0x0][0x2e8] ;  /* 0x0000ba0000097ab9 */ /* 0x000fe20000000800 */
[----:B------:R-:W0:Y:S01]  /*3da0*/  LDGDEPBAR ;  /* 0x00000000000079af */ /* 0x000e220000000000 */
[----:B------:R-:W-:Y:S01]  /*3db0*/  UIADD3 UR10, UR11, UR8, URZ ;  /* 0x000000080b0a7290 */ /* 0x000fe2000fffe03f */
[----:B------:R-:W-:Y:S01]  /*3dc0*/  IADD3 R0, R0, UR5, RZ ;  /* 0x0000000500007c10 */ /* 0x000fe2000fffe0ff */
[----:B------:R-:W-:Y:S02]  /*3dd0*/  IMAD.IADD R112, R154, 0x1, R148 ;  /* 0x000000019a707824 */ /* 0x000fe400078e0294 */
[----:B------:R-:W-:Y:S04]  /*3de0*/  UIADD3 UR6, -UR5, 0x80, UR10 ;  /* 0x0000008005067890 */ /* 0x000fe8000fffe10a */
[----:B------:R-:W-:Y:S02]  /*3df0*/  UIADD3 UR9, UR6, -UR9, URZ ;  /* 0x8000000906097290 */ /* 0x000fe4000fffe03f */
[----:B------:R-:W-:Y:S04]  /*3e00*/  USHF.L.U32 UR6, UR7, 0x7, URZ ;  /* 0x0000000707067899 */ /* 0x000fe8000800063f */
[----:B------:R-:W-:Y:S02]  /*3e10*/  UISETP.GE.AND UP0, UPT, UR6, UR9, UPT ;  /* 0x000000090600728c */ /* 0x000fe4000bf06270 */
[----:B------:R-:W-:Y:S01]  /*3e20*/  IADD3 R0, R0, UR6, RZ ;  /* 0x0000000600007c10 */ /* 0x000fe2000fffe0ff */
[----:B------:R-:W-:Y:S03]  /*3e30*/  ULDC UR9, c[0x0][0x2e4] ;  /* 0x0000b90000097ab9 */ /* 0x000fe60000000800 */
[----:B------:R-:W-:Y:S02]  /*3e40*/  IABS R5, R0 ;  /* 0x0000000000057213 */ /* 0x000fe40000000000 */
[C---:B------:R-:W-:Y:S01]  /*3e50*/  IADD3 R4, R0.reuse, -0x1, RZ ;  /* 0xffffffff00047810 */ /* 0x040fe20007ffe0ff */
[----:B------:R-:W-:Y:S04]  /*3e60*/  DEPBAR.LE SB0, 0x0 ;  /* 0x000080000000791a */ /* 0x000fe80000000000 */
[----:B------:R-:W-:Y:S01]  /*3e70*/  IMAD.MOV.U32 R6, RZ, RZ, R5 ;  /* 0x000000ffff067224 */ /* 0x000fe200078e0005 */
[----:B------:R-:W-:Y:S01]  /*3e80*/  BAR.SYNC.DEFER_BLOCKING 0x0 ;  /* 0x0000000000007b1d */ /* 0x000fe20000010000 */
[----:B------:R-:W-:Y:S02]  /*3e90*/  IADD3 R52, R0, -0x11, RZ ;  /* 0xffffffef00347810 */ /* 0x000fe40007ffe0ff */
[----:B------:R-:W-:Y:S02]  /*3ea0*/  ISETP.GE.AND P1, PT, R4, RZ, PT ;  /* 0x000000ff0400720c */ /* 0x000fe40003f26270 */
[C---:B------:R-:W-:Y:S01]  /*3eb0*/  IADD3 R53, R0.reuse, 0x30, RZ ;  /* 0x0000003000357810 */ /* 0x040fe20007ffe0ff */
[----:B------:R1:W-:Y:S01]  /*3ec0*/  I2F R192, R6 ;  /* 0x0000000600c07306 */ /* 0x0003e20000201400 */
[C---:B------:R-:W-:Y:S02]  /*3ed0*/  IADD3 R5, R0.reuse, 0x8, RZ ;  /* 0x0000000800057810 */ /* 0x040fe40007ffe0ff */
[C---:B------:R-:W-:Y:S02]  /*3ee0*/  IADD3 R7, R0.reuse, 0x47, RZ ;  /* 0x0000004700077810 */ /* 0x040fe40007ffe0ff */
[----:B------:R-:W-:Y:S02]  /*3ef0*/  ISETP.GE.AND P0, PT, R5, RZ, PT ;  /* 0x000000ff0500720c */ /* 0x000fe40003f06270 */
[C---:B------:R-:W-:Y:S02]  /*3f00*/  IADD3 R8, R0.reuse, 0x48, RZ ;  /* 0x0000004800087810 */ /* 0x040fe40007ffe0ff */
[C---:B------:R-:W-:Y:S02]  /*3f10*/  IADD3 R9, R0.reuse, 0x40, RZ ;  /* 0x0000004000097810 */ /* 0x040fe40007ffe0ff */
[C---:B------:R-:W-:Y:S02]  /*3f20*/  @!P1 IADD3 R4, -R0.reuse, 0x1, RZ ;  /* 0x0000000100049810 */ /* 0x040fe40007ffe1ff */
[C---:B------:R-:W-:Y:S02]  /*3f30*/  IADD3 R20, R0.reuse, 0x3f, RZ ;  /* 0x0000003f00147810 */ /* 0x040fe40007ffe0ff */
[----:B------:R2:W3:Y:S01]  /*3f40*/  I2F R191, R4 ;  /* 0x0000000400bf7306 */ /* 0x0004e20000201400 */
[C---:B------:R-:W-:Y:S02]  /*3f50*/  IADD3 R21, R0.reuse, 0x38, RZ ;  /* 0x0000003800157810 */ /* 0x040fe40007ffe0ff */
[C---:B------:R-:W-:Y:S01]  /*3f60*/  @!P0 IADD3 R5, -R0.reuse, -0x8, RZ ;  /* 0xfffffff800058810 */ /* 0x040fe20007ffe1ff */
[----:B------:R-:W-:Y:S01]  /*3f70*/  LDSM.16.M88.4 R64, [R148] ;  /* 0x000000009440783b */ /* 0x000fe20000000200 */
[----:B------:R-:W-:Y:S02]  /*3f80*/  ISETP.GE.AND P0, PT, R7, RZ, PT ;  /* 0x000000ff0700720c */ /* 0x000fe40003f06270 */
[C---:B------:R-:W-:Y:S02]  /*3f90*/  IADD3 R24, R0.reuse, 0x37, RZ ;  /* 0x0000003700187810 */ /* 0x040fe40007ffe0ff */
[C---:B-1----:R-:W-:Y:S01]  /*3fa0*/  IADD3 R6, R0.reuse, 0x7, RZ ;  /* 0x0000000700067810 */ /* 0x042fe20007ffe0ff */
[----:B------:R1:W4:Y:S01]  /*3fb0*/  I2F R197, R5 ;  /* 0x0000000500c57306 */ /* 0x0003220000201400 */
[----:B------:R-:W-:Y:S01]  /*3fc0*/  IADD3 R36, R0, -0x8, RZ ;  /* 0xfffffff800247810 */ /* 0x000fe20007ffe0ff */
[----:B------:R-:W3:Y:S01]  /*3fd0*/  LDSM.16.M88.4 R16, [R150+0x6000] ;  /* 0x006000009610783b */ /* 0x000ee20000000200 */
[----:B------:R-:W-:Y:S02]  /*3fe0*/  ISETP.GE.AND P1, PT, R6, RZ, PT ;  /* 0x000000ff0600720c */ /* 0x000fe40003f26270 */
[C---:B------:R-:W-:Y:S02]  /*3ff0*/  IADD3 R37, R0.reuse, -0x9, RZ ;  /* 0xfffffff700257810 */ /* 0x040fe40007ffe0ff */
[C---:B------:R-:W-:Y:S02]  /*4000*/  IADD3 R40, R0.reuse, -0x10, RZ ;  /* 0xfffffff000287810 */ /* 0x040fe40007ffe0ff */
[C---:B------:R-:W-:Y:S01]  /*4010*/  @!P0 IADD3 R7, -R0.reuse, -0x47, RZ ;  /* 0xffffffb900078810 */ /* 0x040fe20007ffe1ff */
[----:B------:R-:W3:Y:S01]  /*4020*/  LDSM.16.M88.4 R60, [R148+0x1000] ;  /* 0x00100000943c783b */ /* 0x000ee20000000200 */
[----:B------:R-:W-:Y:S02]  /*4030*/  ISETP.GE.AND P0, PT, R9, RZ, PT ;  /* 0x000000ff0900720c */ /* 0x000fe40003f06270 */
[----:B------:R-:W-:Y:S01]  /*4040*/  I2F R200, R7 ;  /* 0x0000000700c87306 */ /* 0x000fe20000201400 */
[C---:B------:R-:W-:Y:S02]  /*4050*/  IADD3 R168, R0.reuse, -0x18, RZ ;  /* 0xffffffe800a87810 */ /* 0x040fe40007ffe0ff */
[C---:B------:R-:W-:Y:S02]  /*4060*/  @!P1 IADD3 R6, -R0.reuse, -0x7, RZ ;  /* 0xfffffff900069810 */ /* 0x040fe40007ffe1ff */
[----:B--2---:R-:W-:Y:S01]  /*4070*/  IADD3 R4, P1, R247, UR18, RZ ;  /* 0x00000012f7047c10 */ /* 0x004fe2000ff3e0ff */
[----:B------:R-:W2:Y:S01]  /*4080*/  LDSM.16.M88.4 R32, [R150+0x6400] ;  /* 0x006400009620783b */ /* 0x000ea20000000200 */
[C---:B------:R-:W-:Y:S02]  /*4090*/  IADD3 R169, R0.reuse, 0x27, RZ ;  /* 0x0000002700a97810 */ /* 0x040fe40007ffe0ff */
[----:B------:R-:W-:Y:S01]  /*40a0*/  IADD3 R167, R0, 0x28, RZ ;  /* 0x0000002800a77810 */ /* 0x000fe20007ffe0ff */
[----:B------:R3:W2:Y:S01]  /*40b0*/  I2F R196, R6 ;  /* 0x0000000600c47306 */ /* 0x0006a20000201400 */
[----:B-1----:R-:W-:Y:S02]  /*40c0*/  IADD3.X R5, R246, UR17, RZ, P1, !PT ;  /* 0x00000011f6057c10 */ /* 0x002fe40008ffe4ff */
[----:B------:R-:W-:Y:S01]  /*40d0*/  ISETP.GE.AND P1, PT, R8, RZ, PT ;  /* 0x000000ff0800720c */ /* 0x000fe20003f26270 */
[----:B------:R-:W1:Y:S01]  /*40e0*/  LDSM.16.M88.4 R48, [R150+0x6800] ;  /* 0x006800009630783b */ /* 0x000e620000000200 */
[C---:B------:R-:W-:Y:S02]  /*40f0*/  @!P0 IADD3 R9, -R0.reuse, -0x40, RZ ;  /* 0xffffffc000098810 */ /* 0x040fe40007ffe1ff */
[----:B------:R-:W-:Y:S02]  /*4100*/  ISETP.GE.AND P0, PT, R21, RZ, PT ;  /* 0x000000ff1500720c */ /* 0x000fe40003f06270 */
[C---:B------:R-:W-:Y:S01]  /*4110*/  IADD3 R165, R0.reuse, 0x2f, RZ ;  /* 0x0000002f00a57810 */ /* 0x040fe20007ffe0ff */
[----:B------:R-:W-:Y:S01]  /*4120*/  I2F R180, R9 ;  /* 0x0000000900b47306 */ /* 0x000fe20000201400 */
[C---:B------:R-:W-:Y:S01]  /*4130*/  IADD3 R170, R0.reuse, 0x10, RZ ;  /* 0x0000001000aa7810 */ /* 0x040fe20007ffe0ff */
[----:B-----5:R3:W5:Y:S01]  /*4140*/  LDG.E R164, [R4.64] ;  /* 0x0000002604a47981 */ /* 0x020762000c1e1900 */
[C---:B------:R-:W-:Y:S02]  /*4150*/  IADD3 R171, R0.reuse, 0xf, RZ ;  /* 0x0000000f00ab7810 */ /* 0x040fe40007ffe0ff */
[C---:B------:R-:W-:Y:S01]  /*4160*/  IADD3 R172, R0.reuse, -0x38, RZ ;  /* 0xffffffc800ac7810 */ /* 0x040fe20007ffe0ff */
[----:B------:R3:W5:Y:S01]  /*4170*/  LDG.E R163, [R4.64+0x20] ;  /* 0x0000202604a37981 */ /* 0x000762000c1e1900 */
[----:B------:R-:W-:Y:S02]  /*4180*/  @!P1 IADD3 R8, -R0, -0x48, RZ ;  /* 0xffffffb800089810 */ /* 0x000fe40007ffe1ff */
[----:B------:R-:W-:Y:S01]  /*4190*/  ISETP.GE.AND P1, PT, R20, RZ, PT ;  /* 0x000000ff1400720c */ /* 0x000fe20003f26270 */
[----:B------:R3:W5:Y:S01]  /*41a0*/  LDG.E R162, [R4.64+0x100] ;  /* 0x0001002604a27981 */ /* 0x000762000c1e1900 */
[----:B------:R1:W1:Y:S01]  /*41b0*/  I2F R199, R8 ;  /* 0x0000000800c77306 */ /* 0x0002620000201400 */
[----:B------:R-:W-:Y:S02]  /*41c0*/  @!P0 IADD3 R21, -R0, -0x38, RZ ;  /* 0xffffffc800158810 */ /* 0x000fe40007ffe1ff */
[----:B------:R3:W5:Y:S01]  /*41d0*/  LDG.E R161, [R4.64+0x120] ;  /* 0x0001202604a17981 */ /* 0x000762000c1e1900 */
[----:B------:R-:W-:Y:S02]  /*41e0*/  ISETP.GE.AND P0, PT, R36, RZ, PT ;  /* 0x000000ff2400720c */ /* 0x000fe40003f06270 */
[----:B------:R-:W-:Y:S01]  /*41f0*/  IADD3 R173, R0, -0x39, RZ ;  /* 0xffffffc700ad7810 */ /* 0x000fe20007ffe0ff */
[----:B------:R-:W2:Y:S01]  /*4200*/  LDSM.16.M88.4 R100, [R150+0x6c00] ;  /* 0x006c00009664783b */ /* 0x000ea20000000200 */
[----:B------:R-:W-:Y:S02]  /*4210*/  ISETP.GE.AND P3, PT, R172, RZ, PT ;  /* 0x000000ffac00720c */ /* 0x000fe40003f66270 */
[----:B------:R-:W-:Y:S01]  /*4220*/  I2F R190, R21 ;  /* 0x0000001500be7306 */ /* 0x000fe20000201400 */
[----:B------:R-:W-:Y:S02]  /*4230*/  @!P1 IADD3 R20, -R0, -0x3f, RZ ;  /* 0xffffffc100149810 */ /* 0x000fe40007ffe1ff */
[----:B------:R-:W-:Y:S02]  /*4240*/  ISETP.GE.AND P1, PT, R24, RZ, PT ;  /* 0x000000ff1800720c */ /* 0x000fe40003f26270 */
[----:B------:R-:W-:Y:S01]  /*4250*/  LDSM.16.M88.4 R104, [R112] ;  /* 0x000000007068783b */ /* 0x000fe20000000200 */
[----:B------:R-:W-:Y:S02]  /*4260*/  ISETP.GE.AND P2, PT, R173, RZ, PT ;  /* 0x000000ffad00720c */ /* 0x000fe40003f46270 */
[----:B------:R-:W-:Y:S02]  /*4270*/  @!P0 IADD3 R36, -R0, 0x8, RZ ;  /* 0x0000000800248810 */ /* 0x000fe40007ffe1ff */
[----:B------:R2:W2:Y:S01]  /*4280*/  I2F R179, R20 ;  /* 0x0000001400b37306 */ /* 0x0004a20000201400 */
[----:B------:R-:W-:Y:S02]  /*4290*/  ISETP.GE.AND P0, PT, R40, RZ, PT ;  /* 0x000000ff2800720c */ /* 0x000fe40003f06270 */
[----:B------:R-:W4:Y:S01]  /*42a0*/  LDSM.16.M88.4 R108, [R149+0x6000] ;  /* 0x00600000956c783b */ /* 0x000f220000000200 */
[C---:B------:R-:W-:Y:S02]  /*42b0*/  @!P3 IADD3 R172, -R0.reuse, 0x38, RZ ;  /* 0x0000003800acb810 */ /* 0x040fe40007ffe1ff */
[C---:B------:R-:W-:Y:S01]  /*42c0*/  @!P1 IADD3 R24, -R0.reuse, -0x37, RZ ;  /* 0xffffffc900189810 */ /* 0x040fe20007ffe1ff */
[-C--:B---3--:R-:W-:Y:S03]  /*42d0*/  HMMA.16816.F32.BF16 R4, R64, R16.reuse, RZ ;  /* 0x000000104004723c */ /* 0x088fe600000418ff */
[----:B------:R3:W2:Y:S01]  /*42e0*/  I2F R189, R24 ;  /* 0x0000001800bd7306 */ /* 0x0006a20000201400 */
[----:B------:R-:W4:Y:S01]  /*42f0*/  LDSM.16.M88.4 R112, [R112+0x1000] ;  /* 0x001000007070783b */ /* 0x000f220000000200 */
[----:B------:R-:W-:Y:S02]  /*4300*/  ISETP.GE.AND P1, PT, R37, RZ, PT ;  /* 0x000000ff2500720c */ /* 0x000fe40003f26270 */
[C---:B------:R-:W-:Y:S01]  /*4310*/  @!P0 IADD3 R40, -R0.reuse, 0x10, RZ ;  /* 0x0000001000288810 */ /* 0x040fe20007ffe1ff */
[C---:B-1----:R-:W-:Y:S02]  /*4320*/  HMMA.16816.F32.BF16 R8, R60.reuse, R16, RZ ;  /* 0x000000103c08723c */ /* 0x042fe400000418ff */
[----:B------:R-:W-:Y:S03]  /*4330*/  ISETP.GE.AND P0, PT, R53, RZ, PT ;  /* 0x000000ff3500720c */ /* 0x000fe60003f06270 */
[----:B------:R-:W1:Y:S01]  /*4340*/  I2F R184, R36 ;  /* 0x0000002400b87306 */ /* 0x000e620000201400 */
[C---:B------:R-:W-:Y:S02]  /*4350*/  @!P2 IADD3 R173, -R0.reuse, 0x39, RZ ;  /* 0x0000003900ada810 */ /* 0x040fe40007ffe1ff */
[-C--:B------:R-:W-:Y:S04]  /*4360*/  HMMA.16816.F32.BF16 R12, R60, R18.reuse, RZ ;  /* 0x000000123c0c723c */ /* 0x080fe800000418ff */
[----:B------:R-:W-:Y:S02]  /*4370*/  @!P1 IADD3 R37, -R0, 0x9, RZ ;  /* 0x0000000900259810 */ /* 0x000fe40007ffe1ff */
[----:B------:R-:W-:Y:S02]  /*4380*/  ISETP.GE.AND P1, PT, R52, RZ, PT ;  /* 0x000000ff3400720c */ /* 0x000fe40003f26270 */
[----:B------:R1:W1:Y:S01]  /*4390*/  I2F R182, R37 ;  /* 0x0000002500b67306 */ /* 0x0002620000201400 */
[C---:B------:R-:W-:Y:S01]  /*43a0*/  @!P0 IADD3 R53, -R0.reuse, -0x30, RZ ;  /* 0xffffffd000358810 */ /* 0x040fe20007ffe1ff */
[C---:B------:R-:W-:Y:S02]  /*43b0*/  HMMA.16816.F32.BF16 R16, R64.reuse, R18, RZ ;  /* 0x000000124010723c */ /* 0x040fe400000418ff */
[----:B------:R-:W-:Y:S06]  /*43c0*/  ISETP.GE.AND P0, PT, R167, RZ, PT ;  /* 0x000000ffa700720c */ /* 0x000fec0003f06270 */
[-C--:B--2---:R-:W-:Y:S01]  /*43d0*/  HMMA.16816.F32.BF16 R20, R64, R32.reuse, RZ ;  /* 0x000000204014723c */ /* 0x084fe200000418ff */
[----:B------:R2:W1:Y:S03]  /*43e0*/  I2F R195, R40 ;  /* 0x0000002800c37306 */ /* 0x0004660000201400 */
[C---:B------:R-:W-:Y:S02]  /*43f0*/  @!P1 IADD3 R52, -R0.reuse, 0x11, RZ ;  /* 0x0000001100349810 */ /* 0x040fe40007ffe1ff */
[----:B------:R-:W-:Y:S02]  /*4400*/  ISETP.GE.AND P1, PT, R165, RZ, PT ;  /* 0x000000ffa500720c */ /* 0x000fe40003f26270 */
[C---:B---3--:R-:W-:Y:S03]  /*4410*/  HMMA.16816.F32.BF16 R24, R60.reuse, R32, RZ ;  /* 0x000000203c18723c */ /* 0x048fe600000418ff */
[----:B------:R-:W3:Y:S01]  /*4420*/  I2F R194, R52 ;  /* 0x0000003400c27306 */ /* 0x000ee20000201400 */
[----:B------:R-:W-:Y:S02]  /*4430*/  @!P0 IADD3 R167, -R0, -0x28, RZ ;  /* 0xffffffd800a78810 */ /* 0x000fe40007ffe1ff */
[----:B------:R-:W-:Y:S02]  /*4440*/  ISETP.GE.AND P0, PT, R168, RZ, PT ;  /* 0x000000ffa800720c */ /* 0x000fe40003f06270 */
[-C--:B------:R-:W-:Y:S04]  /*4450*/  HMMA.16816.F32.BF16 R28, R60, R34.reuse, RZ ;  /* 0x000000223c1c723c */ /* 0x080fe800000418ff */
[C---:B------:R-:W-:Y:S01]  /*4460*/  @!P1 IADD3 R165, -R0.reuse, -0x2f, RZ ;  /* 0xffffffd100a59810 */ /* 0x040fe20007ffe1ff */
[----:B------:R-:W3:Y:S01]  /*4470*/  I2F R185, R53 ;  /* 0x0000003500b97306 */ /* 0x000ee20000201400 */
[----:B------:R-:W-:Y:S02]  /*4480*/  ISETP.GE.AND P1, PT, R169, RZ, PT ;  /* 0x000000ffa900720c */ /* 0x000fe40003f26270 */
[C---:B------:R-:W-:Y:S04]  /*4490*/  HMMA.16816.F32.BF16 R32, R64.reuse, R34, RZ ;  /* 0x000000224020723c */ /* 0x040fe800000418ff */
[C---:B------:R-:W-:Y:S03]  /*44a0*/  @!P0 IADD3 R168, -R0.reuse, 0x18, RZ ;  /* 0x0000001800a88810 */ /* 0x040fe60007ffe1ff */
[----:B------:R3:W-:Y:S01]  /*44b0*/  I2F R193, R167 ;  /* 0x000000a700c17306 */ /* 0x0007e20000201400 */
[-C--:B-1----:R-:W-:Y:S04]  /*44c0*/  HMMA.16816.F32.BF16 R36, R64, R48.reuse, RZ ;  /* 0x000000304024723c */ /* 0x082fe800000418ff */
[C---:B------:R-:W-:Y:S04]  /*44d0*/  @!P1 IADD3 R169, -R0.reuse, -0x27, RZ ;  /* 0xffffffd900a99810 */ /* 0x040fe80007ffe1ff */
[C---:B--2---:R-:W-:Y:S01]  /*44e0*/  HMMA.16816.F32.BF16 R40, R60.reuse, R48, RZ ;  /* 0x000000303c28723c */ /* 0x044fe200000418ff */
[----:B------:R1:W2:Y:S07]  /*44f0*/  I2F R187, R165 ;  /* 0x000000a500bb7306 */ /* 0x0002ae0000201400 */
[-C--:B------:R-:W-:Y:S03]  /*4500*/  HMMA.16816.F32.BF16 R44, R60, R50.reuse, RZ ;  /* 0x000000323c2c723c */ /* 0x080fe600000418ff */
[----:B------:R2:W2:Y:S01]  /*4510*/  I2F R188, R169 ;  /* 0x000000a900bc7306 */ /* 0x0004a20000201400 */
[C---:B---3--:R-:W-:Y:S04]  /*4520*/  IADD3 R167, R0.reuse, -0x20, RZ ;  /* 0xffffffe000a77810 */ /* 0x048fe80007ffe0ff */
[C---:B------:R-:W-:Y:S02]  /*4530*/  HMMA.16816.F32.BF16 R48, R64.reuse, R50, RZ ;  /* 0x000000324030723c */ /* 0x040fe400000418ff */
[----:B------:R-:W-:Y:S03]  /*4540*/  ISETP.GE.AND P0, PT, R167, RZ, PT ;  /* 0x000000ffa700720c */ /* 0x000fe60003f06270 */
[----:B------:R3:W3:Y:S03]  /*4550*/  I2F R183, R168 ;  /* 0x000000a800b77306 */ /* 0x0006e60000201400 */
[-C--:B------:R-:W-:Y:S01]  /*4560*/  HMMA.16816.F32.BF16 R52, R64, R100.reuse, RZ ;  /* 0x000000644034723c */ /* 0x080fe200000418ff */
[C---:B-1----:R-:W-:Y:S04]  /*4570*/  IADD3 R165, R0.reuse, -0x19, RZ ;  /* 0xffffffe700a57810 */ /* 0x042fe80007ffe0ff */
[----:B------:R-:W-:Y:S02]  /*4580*/  ISETP.GE.AND P1, PT, R165, RZ, PT ;  /* 0x000000ffa500720c */ /* 0x000fe40003f26270 */
[----:B------:R-:W-:Y:S01]  /*4590*/  I2F R172, R172 ;  /* 0x000000ac00ac7306 */ /* 0x000fe20000201400 */
[C---:B------:R-:W-:Y:S04]  /*45a0*/  HMMA.16816.F32.BF16 R56, R60.reuse, R100, RZ ;  /* 0x000000643c38723c */ /* 0x040fe800000418ff */
[C---:B------:R-:W-:Y:S02]  /*45b0*/  @!P0 IADD3 R167, -R0.reuse, 0x20, RZ ;  /* 0x0000002000a78810 */ /* 0x040fe40007ffe1ff */
[C---:B--2---:R-:W-:Y:S02]  /*45c0*/  IADD3 R169, R0.reuse, -0x31, RZ ;  /* 0xffffffcf00a97810 */ /* 0x044fe40007ffe0ff */
[-C--:B------:R-:W-:Y:S01]  /*45d0*/  HMMA.16816.F32.BF16 R60, R60, R102.reuse, RZ ;  /* 0x000000663c3c723c */ /* 0x080fe200000418ff */
[----:B------:R1:W-:Y:S01]  /*45e0*/  I2F R186, R167 ;  /* 0x000000a700ba7306 */ /* 0x0003e20000201400 */
[----:B------:R-:W-:Y:S02]  /*45f0*/  ISETP.GE.AND P4, PT, R169, RZ, PT ;  /* 0x000000ffa900720c */ /* 0x000fe40003f86270 */
[C---:B------:R-:W-:Y:S02]  /*4600*/  @!P1 IADD3 R165, -R0.reuse, 0x19, RZ ;  /* 0x0000001900a59810 */ /* 0x040fe40007ffe1ff */
[----:B---3--:R-:W-:Y:S02]  /*4610*/  IADD3 R168, R0, -0x30, RZ ;  /* 0xffffffd000a87810 */ /* 0x008fe40007ffe0ff */
[----:B------:R-:W-:Y:S01]  /*4620*/  HMMA.16816.F32.BF16 R64, R64, R102, RZ ;  /* 0x000000664040723c */ /* 0x000fe200000418ff */
[----:B------:R-:W2:Y:S01]  /*4630*/  LDSM.16.M88.4 R100, [R149+0x6400] ;  /* 0x006400009564783b */ /* 0x000ea20000000200 */
[----:B------:R-:W-:Y:S01]  /*4640*/  ISETP.GE.AND P5, PT, R168, RZ, PT ;  /* 0x000000ffa800720c */ /* 0x000fe20003fa6270 */
[----:B------:R3:W2:Y:S04]  /*4650*/  I2F R178, R165 ;  /* 0x000000a500b27306 */ /* 0x0006a80000201400 */
[C---:B------:R-:W-:Y:S01]  /*4660*/  @!P4 IADD3 R169, -R0.reuse, 0x31, RZ ;  /* 0x0000003100a9c810 */ /* 0x040fe20007ffe1ff */
[-C--:B----4-:R-:W-:Y:S05]  /*4670*/  HMMA.16816.F32.BF16 R4, R104, R108.reuse, R4 ;  /* 0x0000006c6804723c */ /* 0x090fea0000041804 */
[----:B------:R-:W-:Y:S02]  /*4680*/  I2F R169, R169 ;  /* 0x000000a900a97306 */ /* 0x000fe40000201400 */
[C---:B------:R-:W-:Y:S01]  /*4690*/  @!P5 IADD3 R168, -R0.reuse, 0x30, RZ ;  /* 0x0000003000a8d810 */ /* 0x040fe20007ffe1ff */
[C---:B------:R-:W-:Y:S04]  /*46a0*/  HMMA.16816.F32.BF16 R8, R112.reuse, R108, R8 ;  /* 0x0000006c7008723c */ /* 0x040fe80000041808 */
[C---:B-1----:R-:W-:Y:S03]  /*46b0*/  IADD3 R167, R0.reuse, 0x1f, RZ ;  /* 0x0000001f00a77810 */ /* 0x042fe60007ffe0ff */
[C---:B------:R-:W-:Y:S01]  /*46c0*/  IADD3 R109, R0.reuse, -0x21, RZ ;  /* 0xffffffdf006d7810 */ /* 0x040fe20007ffe0ff */
[-C--:B------:R-:W-:Y:S01]  /*46d0*/  HMMA.16816.F32.BF16 R12, R112, R110.reuse, R12 ;  /* 0x0000006e700c723c */ /* 0x080fe2000004180c */
[----:B------:R-:W-:Y:S02]  /*46e0*/  I2F R168, R168 ;  /* 0x000000a800a87306 */ /* 0x000fe40000201400 */
[----:B------:R-:W-:Y:S02]  /*46f0*/  ISETP.GE.AND P1, PT, R109, RZ, PT ;  /* 0x000000ff6d00720c */ /* 0x000fe40003f26270 */
[C---:B------:R-:W-:Y:S02]  /*4700*/  IADD3 R108, R0.reuse, 0x20, RZ ;  /* 0x00000020006c7810 */ /* 0x040fe40007ffe0ff */
[----:B---3--:R-:W-:Y:S01]  /*4710*/  IADD3 R165, R0, 0x18, RZ ;  /* 0x0000001800a57810 */ /* 0x008fe20007ffe0ff */
[----:B------:R-:W-:Y:S01]  /*4720*/  FFMA.FTZ R5, R191, -UR4, R5 ;  /* 0x80000004bf057c23 */ /* 0x000fe20008010005 */
[----:B------:R-:W-:Y:S01]  /*4730*/  ISETP.GE.AND P0, PT, R108, RZ, PT ;  /* 0x000000ff6c00720c */ /* 0x000fe20003f06270 */
[C---:B------:R-:W-:Y:S01]  /*4740*/  HMMA.16816.F32.BF16 R16, R104.reuse, R110, R16 ;  /* 0x0000006e6810723c */ /* 0x040fe20000041810 */
[----:B------:R-:W-:Y:S03]  /*4750*/  I2F R173, R173 ;  /* 0x000000ad00ad7306 */ /* 0x000fe60000201400 */
[----:B------:R-:W-:Y:S02]  /*4760*/  FFMA.FTZ R6, R197, -UR4, R6 ;  /* 0x80000004c5067c23 */ /* 0x000fe40008010006 */
[----:B------:R-:W-:Y:S01]  /*4770*/  FFMA.FTZ R7, R196, -UR4, R7 ;  /* 0x80000004c4077c23 */ /* 0x000fe20008010007 */
[----:B------:R-:W-:Y:S01]  /*4780*/  @!P1 IADD3 R109, -R0, 0x21, RZ ;  /* 0x00000021006d9810 */ /* 0x000fe20007ffe1ff */
[----:B------:R-:W-:Y:S01]  /*4790*/  FFMA.FTZ R4, R192, -UR4, R4 ;  /* 0x80000004c0047c23 */ /* 0x000fe20008010004 */
[-C--:B--2---:R-:W-:Y:S02]  /*47a0*/  HMMA.16816.F32.BF16 R20, R104, R100.reuse, R20 ;  /* 0x000000646814723c */ /* 0x084fe40000041814 */
[----:B------:R-:W1:Y:S01]  /*47b0*/  I2F R181, R109 ;  /* 0x0000006d00b57306 */ /* 0x000e620000201400 */
[----:B------:R-:W-:Y:S01]  /*47c0*/  FFMA.FTZ R11, R200, -UR4, R11 ;  /* 0x80000004c80b7c23 */ /* 0x000fe2000801000b */
[----:B------:R-:W-:Y:S01]  /*47d0*/  @!P0 IADD3 R108, -R0, -0x20, RZ ;  /* 0xffffffe0006c8810 */ /* 0x000fe20007ffe1ff */
[----:B------:R-:W-:Y:S01]  /*47e0*/  FFMA.FTZ R10, R199, -UR4, R10 ;  /* 0x80000004c70a7c23 */ /* 0x000fe2000801000a */
[----:B------:R-:W-:Y:S01]  /*47f0*/  ISETP.GE.AND P1, PT, R167, RZ, PT ;  /* 0x000000ffa700720c */ /* 0x000fe20003f26270 */
[C---:B------:R-:W-:Y:S01]  /*4800*/  FFMA.FTZ R8, R180.reuse, -UR4, R8 ;  /* 0x80000004b4087c23 */ /* 0x040fe20008010008 */
[C---:B------:R-:W-:Y:S04]  /*4810*/  HMMA.16816.F32.BF16 R24, R112.reuse, R100, R24 ;  /* 0x000000647018723c */ /* 0x040fe80000041818 */
[C---:B------:R-:W-:Y:S01]  /*4820*/  FFMA.FTZ R9, R179.reuse, -UR4, R9 ;  /* 0x80000004b3097c23 */ /* 0x040fe20008010009 */
[----:B------:R2:W3:Y:S01]  /*4830*/  I2F R176, R108 ;  /* 0x0000006c00b07306 */ /* 0x0004e20000201400 */
[----:B------:R-:W-:Y:S01]  /*4840*/  FFMA.FTZ R14, R180, -UR4, R14 ;  /* 0x80000004b40e7c23 */ /* 0x000fe2000801000e */
[----:B------:R-:W-:Y:S01]  /*4850*/  IADD3 R100, R0, 0x17, RZ ;  /* 0x0000001700647810 */ /* 0x000fe20007ffe0ff */
[----:B------:R-:W-:Y:S01]  /*4860*/  FFMA.FTZ R15, R179, -UR4, R15 ;  /* 0x80000004b30f7c23 */ /* 0x000fe2000801000f */
[-C--:B------:R-:W-:Y:S03]  /*4870*/  HMMA.16816.F32.BF16 R28, R112, R102.reuse, R28 ;  /* 0x00000066701c723c */ /* 0x080fe6000004181c */
[----:B------:R-:W-:Y:S01]  /*4880*/  FFMA.FTZ R12, R190, -UR4, R12 ;  /* 0x80000004be0c7c23 */ /* 0x000fe2000801000c */
[----:B------:R-:W-:Y:S01]  /*4890*/  @!P1 IADD3 R167, -R0, -0x1f, RZ ;  /* 0xffffffe100a79810 */ /* 0x000fe20007ffe1ff */
[----:B------:R-:W-:Y:S01]  /*48a0*/  FFMA.FTZ R13, R189, -UR4, R13 ;  /* 0x80000004bd0d7c23 */ /* 0x000fe2000801000d */
[----:B------:R-:W-:Y:S01]  /*48b0*/  ISETP.GE.AND P1, PT, R100, RZ, PT ;  /* 0x000000ff6400720c */ /* 0x000fe20003f26270 */
[----:B------:R-:W-:Y:S01]  /*48c0*/  FFMA.FTZ R19, R191, -UR4, R19 ;  /* 0x80000004bf137c23 */ /* 0x000fe20008010013 */
[C---:B------:R-:W-:Y:S01]  /*48d0*/  HMMA.16816.F32.BF16 R32, R104.reuse, R102, R32 ;  /* 0x000000666820723c */ /* 0x040fe20000041820 */
[----:B------:R4:W1:Y:S03]  /*48e0*/  I2F R175, R167 ;  /* 0x000000a700af7306 */ /* 0x0008660000201400 */
[----:B------:R-:W-:Y:S01]  /*48f0*/  FFMA.FTZ R18, R192, -UR4, R18 ;  /* 0x80000004c0127c23 */ /* 0x000fe20008010012 */
[----:B------:R-:W-:Y:S01]  /*4900*/  ISETP.GE.AND P0, PT, R165, RZ, PT ;  /* 0x000000ffa500720c */ /* 0x000fe20003f06270 */
[----:B------:R-:W-:Y:S02]  /*4910*/  FFMA.FTZ R16, R184, -UR4, R16 ;  /* 0x80000004b8107c23 */ /* 0x000fe40008010010 */
[----:B------:R-:W-:Y:S04]  /*4920*/  FFMA.FTZ R17, R182, -UR4, R17 ;  /* 0x80000004b6117c23 */ /* 0x000fe80008010011 */
[----:B------:R-:W-:Y:S01]  /*4930*/  FFMA.FTZ R22, R184, -UR4, R22 ;  /* 0x80000004b8167c23 */ /* 0x000fe20008010016 */
[----:B--2---:R-:W2:Y:S01]  /*4940*/  LDSM.16.M88.4 R108, [R149+0x6800] ;  /* 0x00680000956c783b */ /* 0x004ea20000000200 */
[----:B------:R-:W-:Y:S01]  /*4950*/  FFMA.FTZ R23, R182, -UR4, R23 ;  /* 0x80000004b6177c23 */ /* 0x000fe20008010017 */
[----:B------:R-:W-:Y:S01]  /*4960*/  @!P1 IADD3 R100, -R0, -0x17, RZ ;  /* 0xffffffe900649810 */ /* 0x000fe20007ffe1ff */
[----:B------:R-:W-:Y:S01]  /*4970*/  FFMA.FTZ R20, R195, -UR4, R20 ;  /* 0x80000004c3147c23 */ /* 0x000fe20008010014 */
[----:B------:R-:W-:Y:S01]  /*4980*/  ISETP.GE.AND P1, PT, R170, RZ, PT ;  /* 0x000000ffaa00720c */ /* 0x000fe20003f26270 */
[----:B------:R-:W-:Y:S01]  /*4990*/  FFMA.FTZ R21, R194, -UR4, R21 ;  /* 0x80000004c2157c23 */ /* 0x000fe20008010015 */
[----:B------:R1:W-:Y:S01]  /*49a0*/  I2F R174, R100 ;  /* 0x0000006400ae7306 */ /* 0x0003e20000201400 */
[----:B------:R-:W-:Y:S01]  /*49b0*/  FFMA.FTZ R26, R190, -UR4, R26 ;  /* 0x80000004be1a7c23 */ /* 0x000fe2000801001a */
[C---:B------:R-:W-:Y:S01]  /*49c0*/  @!P0 IADD3 R165, -R0.reuse, -0x18, RZ ;  /* 0xffffffe800a58810 */ /* 0x040fe20007ffe1ff */
[----:B------:R-:W-:Y:S02]  /*49d0*/  FFMA.FTZ R27, R189, -UR4, R27 ;  /* 0x80000004bd1b7c23 */ /* 0x000fe4000801001b */
[----:B------:R-:W-:Y:S01]  /*49e0*/  FFMA.FTZ R24, R185, -UR4, R24 ;  /* 0x80000004b9187c23 */ /* 0x000fe20008010018 */
[C---:B----4-:R-:W-:Y:S01]  /*49f0*/  IADD3 R167, R0.reuse, -0x28, RZ ;  /* 0xffffffd800a77810 */ /* 0x050fe20007ffe0ff */
[----:B------:R-:W-:Y:S02]  /*4a00*/  FFMA.FTZ R25, R187, -UR4, R25 ;  /* 0x80000004bb197c23 */ /* 0x000fe40008010019 */
[----:B------:R-:W-:Y:S01]  /*4a10*/  FFMA.FTZ R30, R185, -UR4, R30 ;  /* 0x80000004b91e7c23 */ /* 0x000fe2000801001e */
[----:B------:R4:W2:Y:S01]  /*4a20*/  I2F R177, R165 ;  /* 0x000000a500b17306 */ /* 0x0008a20000201400 */
[----:B------:R-:W-:Y:S01]  /*4a30*/  FFMA.FTZ R31, R187, -UR4, R31 ;  /* 0x80000004bb1f7c23 */ /* 0x000fe2000801001f */
[----:B------:R-:W-:Y:S01]  /*4a40*/  ISETP.GE.AND P0, PT, R167, RZ, PT ;  /* 0x000000ffa700720c */ /* 0x000fe20003f06270 */
[----:B------:R-:W-:Y:S01]  /*4a50*/  FFMA.FTZ R28, R193, -UR4, R28 ;  /* 0x80000004c11c7c23 */ /* 0x000fe2000801001c */
[----:B------:R-:W-:Y:S01]  /*4a60*/  @!P1 IADD3 R170, -R0, -0x10, RZ ;  /* 0xfffffff000aa9810 */ /* 0x000fe20007ffe1ff */
[----:B------:R-:W-:Y:S02]  /*4a70*/  FFMA.FTZ R29, R188, -UR4, R29 ;  /* 0x80000004bc1d7c23 */ /* 0x000fe4000801001d */
[----:B------:R-:W-:Y:S02]  /*4a80*/  FFMA.FTZ R34, R195, -UR4, R34 ;  /* 0x80000004c3227c23 */ /* 0x000fe40008010022 */
[----:B------:R-:W-:Y:S01]  /*4a90*/  FFMA.FTZ R35, R194, -UR4, R35 ;  /* 0x80000004c2237c23 */ /* 0x000fe20008010023 */
[----:B------:R-:W-:Y:S01]  /*4aa0*/  I2F R170, R170 ;  /* 0x000000aa00aa7306 */ /* 0x000fe20000201400 */
[----:B------:R-:W-:Y:S02]  /*4ab0*/  FFMA.FTZ R32, R183, -UR4, R32 ;  /* 0x80000004b7207c23 */ /* 0x000fe40008010020 */
[----:B------:R-:W-:Y:S01]  /*4ac0*/  FFMA.FTZ R33, R178, -UR4, R33 ;  /* 0x80000004b2217c23 */ /* 0x000fe20008010021 */
[----:B-1----:R-:W1:Y:S01]  /*4ad0*/  LDSM.16.M88.4 R100, [R149+0x6c00] ;  /* 0x006c00009564783b */ /* 0x002e620000000200 */
[----:B------:R-:W-:Y:S01]  /*4ae0*/  IMAD.MOV.U32 R200, RZ, RZ, R202 ;  /* 0x000000ffffc87224 */ /* 0x000fe200078e00ca */
[C---:B------:R-:W-:Y:S02]  /*4af0*/  @!P0 IADD3 R167, -R0.reuse, 0x28, RZ ;  /* 0x0000002800a78810 */ /* 0x040fe40007ffe1ff */
[----:B------:R-:W-:Y:S04]  /*4b00*/  ISETP.GE.AND P0, PT, R171, RZ, PT ;  /* 0x000000ffab00720c */ /* 0x000fe80003f06270 */
[----:B------:R-:W1:Y:S01]  /*4b10*/  I2F R167, R167 ;  /* 0x000000a700a77306 */ /* 0x000e620000201400 */
[-C--:B--2---:R-:W-:Y:S03]  /*4b20*/  HMMA.16816.F32.BF16 R36, R104, R108.reuse, R36 ;  /* 0x0000006c6824723c */ /* 0x084fe60000041824 */
[C---:B----4-:R-:W-:Y:S04]  /*4b30*/  IADD3 R165, R0.reuse, -0x29, RZ ;  /* 0xffffffd700a57810 */ /* 0x050fe80007ffe0ff */
[----:B------:R-:W-:Y:S01]  /*4b40*/  ISETP.GE.AND P6, PT, R165, RZ, PT ;  /* 0x000000ffa500720c */ /* 0x000fe20003fc6270 */
[C---:B------:R-:W-:Y:S04]  /*4b50*/  HMMA.16816.F32.BF16 R40, R112.reuse, R108, R40 ;  /* 0x0000006c7028723c */ /* 0x040fe80000041828 */
[C---:B------:R-:W-:Y:S02]  /*4b60*/  @!P0 IADD3 R171, -R0.reuse, -0xf, RZ ;  /* 0xfffffff100ab8810 */ /* 0x040fe40007ffe1ff */
[----:B------:R-:W-:Y:S02]  /*4b70*/  PLOP3.LUT P0, PT, PT, PT, UP0, 0x80, 0x0 ;  /* 0x000000000000781c */ /* 0x000fe40003f0f008 */
[-C--:B------:R-:W-:Y:S02]  /*4b80*/  HMMA.16816.F32.BF16 R44, R112, R110.reuse, R44 ;  /* 0x0000006e702c723c */ /* 0x080fe4000004182c */
[----:B------:R-:W-:Y:S02]  /*4b90*/  I2F R171, R171 ;  /* 0x000000ab00ab7306 */ /* 0x000fe40000201400 */
[----:B------:R-:W-:Y:S04]  /*4ba0*/  @!P6 IADD3 R165, -R0, 0x29, RZ ;  /* 0x0000002900a5e810 */ /* 0x000fe80007ffe1ff */
[----:B------:R-:W-:Y:S01]  /*4bb0*/  FFMA.FTZ R38, R183, -UR4, R38 ;  /* 0x80000004b7267c23 */ /* 0x000fe20008010026 */
[C---:B------:R-:W-:Y:S03]  /*4bc0*/  HMMA.16816.F32.BF16 R48, R104.reuse, R110, R48 ;  /* 0x0000006e6830723c */ /* 0x040fe60000041830 */
[----:B------:R-:W2:Y:S01]  /*4bd0*/  I2F R165, R165 ;  /* 0x000000a500a57306 */ /* 0x000ea20000201400 */
[----:B------:R-:W-:Y:S02]  /*4be0*/  FFMA.FTZ R39, R178, -UR4, R39 ;  /* 0x80000004b2277c23 */ /* 0x000fe40008010027 */
[----:B------:R-:W-:Y:S02]  /*4bf0*/  FFMA.FTZ R36, R186, -UR4, R36 ;  /* 0x80000004ba247c23 */ /* 0x000fe40008010024 */
[----:B------:R-:W-:Y:S01]  /*4c00*/  FFMA.FTZ R37, R181, -UR4, R37 ;  /* 0x80000004b5257c23 */ /* 0x000fe20008010025 */
[-C--:B-1----:R-:W-:Y:S03]  /*4c10*/  HMMA.16816.F32.BF16 R52, R104, R100.reuse, R52 ;  /* 0x000000646834723c */ /* 0x082fe60000041834 */
[----:B------:R-:W-:Y:S02]  /*4c20*/  FFMA.FTZ R42, R193, -UR4, R42 ;  /* 0x80000004c12a7c23 */ /* 0x000fe4000801002a */
[----:B------:R-:W-:Y:S02]  /*4c30*/  FFMA.FTZ R43, R188, -UR4, R43 ;  /* 0x80000004bc2b7c23 */ /* 0x000fe4000801002b */
[C---:B---3--:R-:W-:Y:S01]  /*4c40*/  FFMA.FTZ R40, R176.reuse, -UR4, R40 ;  /* 0x80000004b0287c23 */ /* 0x048fe20008010028 */
[C---:B------:R-:W-:Y:S04]  /*4c50*/  HMMA.16816.F32.BF16 R56, R112.reuse, R100, R56 ;  /* 0x000000647038723c */ /* 0x040fe80000041838 */
[C---:B------:R-:W-:Y:S02]  /*4c60*/  FFMA.FTZ R41, R175.reuse, -UR4, R41 ;  /* 0x80000004af297c23 */ /* 0x040fe40008010029 */
[----:B------:R-:W-:Y:S02]  /*4c70*/  FFMA.FTZ R46, R176, -UR4, R46 ;  /* 0x80000004b02e7c23 */ /* 0x000fe4000801002e */
[----:B------:R-:W-:Y:S01]  /*4c80*/  FFMA.FTZ R47, R175, -UR4, R47 ;  /* 0x80000004af2f7c23 */ /* 0x000fe2000801002f */
[-C--:B------:R-:W-:Y:S03]  /*4c90*/  HMMA.16816.F32.BF16 R60, R112, R102.reuse, R60 ;  /* 0x00000066703c723c */ /* 0x080fe6000004183c */
[----:B------:R-:W-:Y:S02]  /*4ca0*/  FFMA.FTZ R44, R177, -UR4, R44 ;  /* 0x80000004b12c7c23 */ /* 0x000fe4000801002c */
[----:B------:R-:W-:Y:S02]  /*4cb0*/  FFMA.FTZ R45, R174, -UR4, R45 ;  /* 0x80000004ae2d7c23 */ /* 0x000fe4000801002d */
[----:B------:R-:W-:Y:S01]  /*4cc0*/  FFMA.FTZ R50, R186, -UR4, R50 ;  /* 0x80000004ba327c23 */ /* 0x000fe20008010032 */
[----:B------:R-:W-:Y:S04]  /*4cd0*/  HMMA.16816.F32.BF16 R64, R104, R102, R64 ;  /* 0x000000666840723c */ /* 0x000fe80000041840 */
[----:B------:R-:W-:Y:S02]  /*4ce0*/  FFMA.FTZ R51, R181, -UR4, R51 ;  /* 0x80000004b5337c23 */ /* 0x000fe40008010033 */
[----:B------:R-:W-:Y:S02]  /*4cf0*/  FFMA.FTZ R48, R167, -UR4, R48 ;  /* 0x80000004a7307c23 */ /* 0x000fe40008010030 */
[----:B--2---:R-:W-:Y:S04]  /*4d00*/  FFMA.FTZ R49, R165, -UR4, R49 ;  /* 0x80000004a5317c23 */ /* 0x004fe80008010031 */
[----:B------:R-:W-:Y:S02]  /*4d10*/  FFMA.FTZ R54, R167, -UR4, R54 ;  /* 0x80000004a7367c23 */ /* 0x000fe40008010036 */
        /* <DEDUP_REMOVED lines=14> */
[----:B------:R-:W-:Y:S01]  /*4e00*/  FFMA.FTZ R65, R173, -UR4, R65 ;  /* 0x80000004ad417c23 */ /* 0x000fe20008010041 */
[----:B------:R-:W-:-:S05]  /*4e10*/  @!P0 BRA `(.L_x_244) ;  /* 0x000000a000008947 */ /* 0x000fca0003800000 */
[----:B------:R-:W-:Y:S02]  /*4e20*/  UIADD3 UR10, UR14, UR10, -UR5 ;  /* 0x0000000a0e0a7290 */ /* 0x000fe4000fffe805 */
[----:B------:R-:W-:Y:S04]  /*4e30*/  UIADD3 UR9, UR6, 0x80, URZ ;  /* 0x0000008006097890 */ /* 0x000fe8000fffe03f */
[----:B------:R-:W-:Y:S02]  /*4e40*/  UISETP.GE.AND UP0, UPT, UR9, UR10, UPT ;  /* 0x0000000a0900728c */ /* 0x000fe4000bf06270 */
[----:B------:R-:W-:Y:S04]  /*4e50*/  UIADD3 UR9, UR11, 0x80, URZ ;  /* 0x000000800b097890 */ /* 0x000fe8000fffe03f */
[----:B------:R-:W-:Y:S02]  /*4e60*/  PLOP3.LUT P1, PT, PT, PT, UP0, 0x80, 0x0 ;  /* 0x000000000000781c */ /* 0x000fe40003f2f008 */
[----:B------:R-:W-:Y:S01]  /*4e70*/  IMAD.U32 R0, RZ, RZ, UR9 ;  /* 0x00000009ff007e24 */ /* 0x000fe2000f8e00ff */
[----:B------:R-:W-:Y:S04]  /*4e80*/  UMOV UR9, UR14 ;  /* 0x0000000e00097c82 */ /* 0x000fe80008000000 */
[----:B------:R-:W-:Y:S11]  /*4e90*/  ISETP.LT.AND P0, PT, R0, UR5, PT ;  /* 0x0000000500007c0c */ /* 0x000ff6000bf01270 */
[----:B------:R-:W-:Y:S02]  /*4ea0*/  @!UPT UIADD3 URZ, URZ, URZ, URZ ;  /* 0x0000003f3f3ff290 */ /* 0x000fe4000fffe03f */
[----:B------:R-:W-:-:S05]  /*4eb0*/  @!P1 BRA P0, `(.L_x_245) ;  /* 0x00000e8000009947 */ /* 0x000fca0000000000 */
.L_x_244:
[----:B------:R-:W-:Y:S01]  /*4ec0*/  IADD3 R0, R244, UR6, RZ ;  /* 0x00000006f4007c10 */ /* 0x000fe2000fffe0ff */
[----:B------:R-:W-:Y:S01]  /*4ed0*/  UIADD3 UR6, -UR9, UR5, -UR8 ;  /* 0x0000000509067290 */ /* 0x000fe2000fffe908 */
[----:B------:R-:W-:Y:S01]  /*4ee0*/  IADD3 R165, R166, 0x1, RZ ;  /* 0x00000001a6a57810 */ /* 0x000fe20007ffe0ff */
[----:B------:R-:W-:Y:S01]  /*4ef0*/  ULDC UR10, c[0x0][0x2e8] ;  /* 0x0000ba00000a7ab9 */ /* 0x000fe20000000800 */
[C---:B------:R-:W-:Y:S01]  /*4f00*/  IADD3 R102, R0.reuse, 0x8, RZ ;  /* 0x0000000800667810 */ /* 0x040fe20007ffe0ff */
[----:B------:R-:W-:Y:S01]  /*4f10*/  UMOV UR14, UR9 ;  /* 0x00000009000e7c82 */ /* 0x000fe20008000000 */
[C---:B------:R-:W-:Y:S02]  /*4f20*/  IADD3 R101, R0.reuse, 0x40, RZ ;  /* 0x0000004000657810 */ /* 0x040fe40007ffe0ff */
[C---:B------:R-:W-:Y:S02]  /*4f30*/  IADD3 R100, R0.reuse, 0x48, RZ ;  /* 0x0000004800647810 */ /* 0x040fe40007ffe0ff */
[----:B------:R-:W-:Y:S02]  /*4f40*/  IADD3 R103, R0, UR6, RZ ;  /* 0x0000000600677c10 */ /* 0x000fe4000fffe0ff */
[----:B------:R-:W-:Y:S02]  /*4f50*/  IADD3 R170, R102, UR6, RZ ;  /* 0x0000000666aa7c10 */ /* 0x000fe4000fffe0ff */
[C---:B------:R-:W-:Y:S02]  /*4f60*/  IADD3 R172, R101.reuse, UR6, RZ ;  /* 0x0000000665ac7c10 */ /* 0x040fe4000fffe0ff */
[----:B------:R-:W-:Y:S01]  /*4f70*/  IADD3 R173, R100, UR6, RZ ;  /* 0x0000000664ad7c10 */ /* 0x000fe2000fffe0ff */
[----:B------:R-:W-:Y:S01]  /*4f80*/  UIADD3 UR6, UR5, 0x1, -UR8 ;  /* 0x0000000105067890 */ /* 0x000fe2000fffe808 */
[C---:B------:R-:W-:Y:S02]  /*4f90*/  IADD3 R115, R166.reuse, 0x8, RZ ;  /* 0x00000008a6737810 */ /* 0x040fe40007ffe0ff */
[C---:B------:R-:W-:Y:S01]  /*4fa0*/  IADD3 R114, R166.reuse, 0x9, RZ ;  /* 0x00000009a6727810 */ /* 0x040fe20007ffe0ff */
[----:B------:R-:W-:Y:S01]  /*4fb0*/  UIADD3 UR6, UR6, UR10, URZ ;  /* 0x0000000a06067290 */ /* 0x000fe2000fffe03f */
[C---:B------:R-:W-:Y:S02]  /*4fc0*/  IADD3 R113, R166.reuse, 0x10, RZ ;  /* 0x00000010a6717810 */ /* 0x040fe40007ffe0ff */
[C---:B------:R-:W-:Y:S02]  /*4fd0*/  IADD3 R112, R166.reuse, 0x11, RZ ;  /* 0x00000011a6707810 */ /* 0x040fe40007ffe0ff */
[----:B------:R-:W-:Y:S02]  /*4fe0*/  IADD3 R111, R166, 0x18, RZ ;  /* 0x00000018a66f7810 */ /* 0x000fe40007ffe0ff */
[----:B------:R-:W-:Y:S02]  /*4ff0*/  IADD3 R167, R0, UR6, RZ ;  /* 0x0000000600a77c10 */ /* 0x000fe4000fffe0ff */
[----:B------:R-:W-:Y:S02]  /*5000*/  IMNMX R0, RZ, R103, !PT ;  /* 0x00000067ff007217 */ /* 0x000fe40007800200 */
[----:B------:R-:W-:Y:S02]  /*5010*/  IADD3 R169, R101, UR6, RZ ;  /* 0x0000000665a97c10 */ /* 0x000fe4000fffe0ff */
[----:B------:R-:W-:Y:S02]  /*5020*/  IMNMX R101, R167, UR5, PT ;  /* 0x00000005a7657c17 */ /* 0x000fe4000b800200 */
[-C--:B------:R-:W-:Y:S02]  /*5030*/  ISETP.GE.AND P6, PT, R166, R0.reuse, PT ;  /* 0x00000000a600720c */ /* 0x080fe40003fc6270 */
[-C--:B------:R-:W-:Y:S02]  /*5040*/  ISETP.GE.AND P5, PT, R165, R0.reuse, PT ;  /* 0x00000000a500720c */ /* 0x080fe40003fa6270 */
[-C--:B------:R-:W-:Y:S02]  /*5050*/  ISETP.GE.AND P4, PT, R115, R0.reuse, PT ;  /* 0x000000007300720c */ /* 0x080fe40003f86270 */
[-C--:B------:R-:W-:Y:S02]  /*5060*/  ISETP.GE.AND P3, PT, R114, R0.reuse, PT ;  /* 0x000000007200720c */ /* 0x080fe40003f66270 */
[C---:B------:R-:W-:Y:S02]  /*5070*/  IADD3 R110, R166.reuse, 0x19, RZ ;  /* 0x00000019a66e7810 */ /* 0x040fe40007ffe0ff */
[C---:B------:R-:W-:Y:S02]  /*5080*/  IADD3 R109, R166.reuse, 0x20, RZ ;  /* 0x00000020a66d7810 */ /* 0x040fe40007ffe0ff */
[C---:B------:R-:W-:Y:S02]  /*5090*/  IADD3 R108, R166.reuse, 0x21, RZ ;  /* 0x00000021a66c7810 */ /* 0x040fe40007ffe0ff */
[C---:B------:R-:W-:Y:S02]  /*50a0*/  IADD3 R107, R166.reuse, 0x28, RZ ;  /* 0x00000028a66b7810 */ /* 0x040fe40007ffe0ff */
[-C--:B------:R-:W-:Y:S02]  /*50b0*/  ISETP.GE.OR P6, PT, R166, R101.reuse, !P6 ;  /* 0x00000065a600720c */ /* 0x080fe400077c6670 */
[-C--:B------:R-:W-:Y:S02]  /*50c0*/  ISETP.GE.OR P5, PT, R165, R101.reuse, !P5 ;  /* 0x00000065a500720c */ /* 0x080fe40006fa6670 */
[-C--:B------:R-:W-:Y:S02]  /*50d0*/  ISETP.GE.OR P4, PT, R115, R101.reuse, !P4 ;  /* 0x000000657300720c */ /* 0x080fe40006786670 */
[-C--:B------:R-:W-:Y:S02]  /*50e0*/  ISETP.GE.OR P3, PT, R114, R101.reuse, !P3 ;  /* 0x000000657200720c */ /* 0x080fe40005f66670 */
        /* <DEDUP_REMOVED lines=45> */
[----:B------:R-:W-:Y:S02]  /*53c0*/  ISETP.GE.OR P5, PT, R102, R101, !P5 ;  /* 0x000000656600720c */ /* 0x000fe40006fa6670 */
        /* <DEDUP_REMOVED lines=72> */
[----:B------:R-:W-:Y:S02]  /*5850*/  IMNMX R100, RZ, R173, !PT ;  /* 0x000000adff647217 */ /* 0x000fe40007800200 */
        /* <DEDUP_REMOVED lines=78> */
.L_x_245:
        /* <DEDUP_REMOVED lines=406> */
.L_x_246:
        /* <DEDUP_REMOVED lines=148> */
.L_x_247:
        /* <DEDUP_REMOVED lines=285> */
.L_x_249:
        /* <DEDUP_REMOVED lines=19> */
.L_x_250:
        /* <DEDUP_REMOVED lines=43> */
.L_x_252:
[----:B--2---:R-:W-:Y:S05]  /*9590*/  BSYNC B0 ;  /* 0x0000000000007941 */ /* 0x004fea0003800000 */
.L_x_251:
        /* <DEDUP_REMOVED lines=14> */
.L_x_254:
[----:B------:R-:W-:Y:S05]  /*9680*/  BSYNC B0 ;  /* 0x0000000000007941 */ /* 0x000fea0003800000 */
.L_x_253:
        /* <DEDUP_REMOVED lines=25> */
.L_x_256:
[----:B------:R-:W-:Y:S05]  /*9820*/  BSYNC B0 ;  /* 0x0000000000007941 */ /* 0x000fea0003800000 */
.L_x_255:
        /* <DEDUP_REMOVED lines=11> */
.L_x_227:
[----:B------:R-:W-:Y:S05]  /*98e0*/  BSYNC B1 ;  /* 0x0000000000017941 */ /* 0x000fea0003800000 */
.L_x_213:
        /* <DEDUP_REMOVED lines=11> */
.L_x_257:
[----:B------:R-:W-:Y:S05]  /*99a0*/  EXIT ;  /* 0x000000000000794d */ /* 0x000fea0003800000 */
.L_x_259:
        /* <DEDUP_REMOVED lines=13> */
.L_x_1330:


//--------------------- .text._ZN5flash27flash_bwd_convert_dq_kernelI23Flash_bwd_kernel_traitsILi32ELi128ELi128ELi8ELi4ELi4ELi4ELb1ELb0EN7cutlass10bfloat16_tE19Flash_kernel_traitsILi32ELi128ELi128ELi8ES3_EEEEvNS_16Flash_bwd_paramsEi --------------------------
	.section	.text._ZN5flash27flash_bwd_convert_dq_kernelI23Flash_bwd_kernel_traitsILi32ELi128ELi128ELi8ELi4ELi4ELi4ELb1ELb0EN7cutlass10bfloat16_tE19Flash_kernel_traitsILi32ELi128ELi128ELi8ES3_EEEEvNS_16Flash_bwd_paramsEi,"ax",@progbits
	.sectioninfo	@"SHI_REGISTERS=48"
	.align	128
        .global         _ZN5flash27flash_bwd_convert_dq_kernelI23Flash_bwd_kernel_traitsILi32ELi128ELi128ELi8ELi4ELi4ELi4ELb1ELb0EN7cutlass10bfloat16_tE19Flash_kernel_traitsILi32ELi128ELi128ELi8ES3_EEEEvNS_16Flash_bwd_paramsEi
        .type           _ZN5flash27flash_bwd_convert_dq_kernelI23Flash_bwd_kernel_traitsILi32ELi128ELi128ELi8ELi4ELi4ELi4ELb1ELb0EN7cutlass10bfloat16_tE19Flash_kernel_traitsILi32ELi128ELi128ELi8ES3_EEEEvNS_16Flash_bwd_paramsEi,@function
        .size           _ZN5flash27flash_bwd_convert_dq_kernelI23Flash_bwd_kernel_traitsILi32ELi128ELi128ELi8ELi4ELi4ELi4ELb1ELb0EN7cutlass10bfloat16_tE19Flash_kernel_traitsILi32ELi128ELi128ELi8ES3_EEEEvNS_16Flash_bwd_paramsEi,(.L_x_1331 - _ZN5flash27flash_bwd_convert_dq_kernelI23Flash_bwd_kernel_traitsILi32ELi128ELi128ELi8ELi4ELi4ELi4ELb1ELb0EN7cutlass10bfloat16_tE19Flash_kernel_traitsILi32ELi128ELi128ELi8ES3_EEEEvNS_16Flash_bwd_paramsEi)
        .other          _ZN5flash27flash_bwd_convert_dq_kernelI23Flash_bwd_kernel_traitsILi32ELi128ELi128ELi8ELi4ELi4ELi4ELb1ELb0EN7cutlass10bfloat16_tE19Flash_kernel_traitsILi32ELi128ELi128ELi8ES3_EEEEvNS_16Flash_bwd_paramsEi,@"STO_CUDA_ENTRY STV_DEFAULT"
_ZN5flash27flash_bwd_convert_dq_kernelI23Flash_bwd_kernel_traitsILi32ELi128ELi128ELi8ELi4ELi4ELi4ELb1ELb0EN7cutlass10bfloat16_tE19Flash_kernel_traitsILi32ELi128ELi128ELi8ES3_EEEEvNS_16Flash_bwd_paramsEi:
.text._ZN5flash27flash_bwd_convert_dq_kernelI23Flash_bwd_kernel_traitsILi32ELi128ELi128ELi8ELi4ELi4ELi4ELb1ELb0EN7cutlass10bfloat16_tE19Flash_kernel_traitsILi32ELi128ELi128ELi8ES3_EEEEvNS_16Flash_bwd_paramsEi:
[----:B------:R-:W-:Y:S02]  /*0000*/  MOV R1, c[0x0][0x28] ;  /* 0x00000a0000017a02 */ /* 0x000fe40000000f00 */
[----:B------:R-:W0:Y:S01]  /*0010*/  S2R R9, SR_CTAID.Y ;  /* 0x0000000000097919 */ /* 0x000e220000002600 */
[----:B------:R-:W-:Y:S01]  /*0020*/  ISETP.NE.U32.AND P0, PT, RZ, c[0x0][0x240], PT ;  /* 0x00009000ff007a0c */ /* 0x000fe20003f05070 */
[----:B------:R-:W-:Y:S01]  /*0030*/  HFMA2.MMA R4, -RZ, RZ, 0, 2.384185791015625e-07 ;  /* 0x00000004ff047435 */ /* 0x000fe200000001ff */
[----:B------:R-:W-:Y:S01]  /*0040*/  MOV R13, 0xffffffff ;  /* 0xffffffff000d7802 */ /* 0x000fe20000000f00 */
[----:B------:R-:W-:Y:S01]  /*0050*/  ULDC.64 UR4, c[0x0][0x118] ;  /* 0x0000460000047ab9 */ /* 0x000fe20000000a00 */
[----:B------:R-:W-:-:S07]  /*0060*/  ISETP.NE.AND.EX P0, PT, RZ, c[0x0][0x244], PT, P0 ;  /* 0x00009100ff007a0c */ /* 0x000fce0003f05300 */
[----:B0-----:R-:W-:-:S06]  /*0070*/  IMAD.WIDE R4, R9, R4, c[0x0][0x240] ;  /* 0x0000900009047625 */ /* 0x001fcc00078e0204 */
[----:B------:R-:W2:Y:S04]  /*0080*/  @P0 LDG.E R13, [R4.64] ;  /* 0x00000004040d0981 */ /* 0x000ea8000c1e1900 */
[----:B------:R-:W2:Y:S04]  /*0090*/  @P0 LDG.E R2, [R4.64+0x4] ;  /* 0x0000040404020981 */ /* 0x000ea8000c1e1900 */
[----:B------:R-:W0:Y:S01]  /*00a0*/  S2R R0, SR_CTAID.X ;  /* 0x0000000000007919 */ /* 0x000e220000002500 */
[----:B--2---:R-:W-:Y:S02]  /*00b0*/  @P0 IADD3 R3, R2, -R13, RZ ;  /* 0x8000000d02030210 */ /* 0x004fe40007ffe0ff */
[----:B0-----:R-:W-:-:S02]  /*00c0*/  SHF.L.U32 R2, R0, 0x7, RZ ;  /* 0x0000000700027819 */ /* 0x001fc400000006ff */
[----:B------:R-:W-:-:S04]  /*00d0*/  @!P0 MOV R3, c[0x0][0x214] ;  /* 0x0000850000038a02 */ /* 0x000fc80000000f00 */
[----:B------:R-:W-:-:S13]  /*00e0*/  ISETP.GT.AND P1, PT, R3, R2, PT ;  /* 0x000000020300720c */ /* 0x000fda0003f24270 */
[----:B------:R-:W-:Y:S05]  /*00f0*/  @!P1 EXIT ;  /* 0x000000000000994d */ /* 0x000fea0003800000 */
[----:B------:R-:W-:Y:S01]  /*0100*/  ISETP.NE.AND P1, PT, R13, -0x1, PT ;  /* 0xffffffff0d00780c */ /* 0x000fe20003f25270 */
[----:B------:R-:W0:Y:S01]  /*0110*/  S2R R7, SR_TID.X ;  /* 0x0000000000077919 */ /* 0x000e220000002100 */
[----:B------:R-:W-:Y:S01]  /*0120*/  MOV R16, c[0x0][0x1c0] ;  /* 0x0000700000107a02 */ /* 0x000fe20000000f00 */
[----:B------:R-:W-:Y:S01]  /*0130*/  IMAD.WIDE R20, R9, c[0x0][0x224], RZ ;  /* 0x0000890009147a25 */ /* 0x000fe200078e02ff */
[----:B------:R-:W-:Y:S01]  /*0140*/  MOV R22, c[0x0][0x22c] ;  /* 0x00008b0000167a02 */ /* 0x000fe20000000f00 */
[----:B------:R-:W-:Y:S01]  /*0150*/  CS2R R34, SRZ ;  /* 0x0000000000227805 */ /* 0x000fe2000001ff00 */
[----:B------:R-:W-:Y:S01]  /*0160*/  SHF.R.S32.HI R5, RZ, 0x1f, R16 ;  /* 0x0000001fff057819 */ /* 0x000fe20000011410 */
[----:B------:R-:W-:Y:S01]  /*0170*/  IMAD R8, R21, c[0x0][0x1c0], RZ ;  /* 0x0000700015087a24 */ /* 0x000fe200078e02ff */
[----:B------:R-:W-:Y:S01]  /*0180*/  MOV R23, RZ ;  /* 0x000000ff00177202 */ /* 0x000fe20000000f00 */
[----:B------:R-:W-:Y:S01]  /*0190*/  IMAD.WIDE R14, R9, 0x80, RZ ;  /* 0x00000080090e7825 */ /* 0x000fe200078e02ff */
[----:B------:R-:W-:Y:S01]  /*01a0*/  CS2R R32, SRZ ;  /* 0x0000000000207805 */ /* 0x000fe2000001ff00 */
[----:B------:R-:W-:Y:S01]  /*01b0*/  CS2R R30, SRZ ;  /* 0x00000000001e7805 */ /* 0x000fe2000001ff00 */
[----:B------:R-:W-:Y:S01]  /*01c0*/  CS2R R36, SRZ ;  /* 0x0000000000247805 */ /* 0x000fe2000001ff00 */
[----:B------:R-:W-:Y:S01]  /*01d0*/  @P1 IMAD.WIDE.U32 R10, R13, c[0x0][0x398], RZ ;  /* 0x0000e6000d0a1a25 */ /* 0x000fe200078e00ff */
[----:B------:R-:W-:Y:S01]  /*01e0*/  SEL R19, R14, RZ, P0 ;  /* 0x000000ff0e137207 */ /* 0x000fe20000000000 */
[----:B------:R-:W-:Y:S01]  /*01f0*/  CS2R R38, SRZ ;  /* 0x0000000000267805 */ /* 0x000fe2000001ff00 */
[----:B------:R-:W-:Y:S01]  /*0200*/  SEL R14, R15, RZ, P0 ;  /* 0x000000ff0f0e7207 */ /* 0x000fe20000000000 */
[----:B------:R-:W-:Y:S01]  /*0210*/  @P1 IMAD R4, R13, c[0x0][0x39c], R11 ;  /* 0x0000e7000d041a24 */ /* 0x000fe200078e020b */
[----:B------:R-:W-:Y:S01]  /*0220*/  @P1 MOV R6, R10 ;  /* 0x0000000a00061202 */ /* 0x000fe20000000f00 */
[C---:B------:R-:W-:Y:S01]  /*0230*/  IMAD R11, R20.reuse, R5, R8 ;  /* 0x00000005140b7224 */ /* 0x040fe200078e0208 */
[----:B------:R-:W-:Y:S01]  /*0240*/  @!P1 MOV R13, 0xffffffff ;  /* 0xffffffff000d9802 */ /* 0x000fe20000000f00 */
[----:B------:R-:W-:Y:S01]  /*0250*/  IMAD.WIDE.U32 R20, R20, c[0x0][0x1c0], RZ ;  /* 0x0000700014147a25 */ /* 0x000fe200078e00ff */
[----:B------:R-:W1:Y:S01]  /*0260*/  S2R R5, SR_CTAID.Z ;  /* 0x0000000000057919 */ /* 0x000e620000002700 */
[----:B------:R-:W-:-:S02]  /*0270*/  SHF.R.S32.HI R15, RZ, 0x1f, R22 ;  /* 0x0000001fff0f7819 */ /* 0x000fc40000011416 */
[----:B0-----:R-:W-:Y:S02]  /*0280*/  SHF.R.S32.HI R8, RZ, 0x1f, R7 ;  /* 0x0000001fff087819 */ /* 0x001fe40000011407 */
[----:B------:R-:W-:Y:S01]  /*0290*/  IADD3 R12, R21, R11, RZ ;  /* 0x0000000b150c7210 */ /* 0x000fe20007ffe0ff */
[----:B------:R-:W-:Y:S01]  /*02a0*/  IMAD.WIDE R10, R16, c[0x0][0x22c], RZ ;  /* 0x00008b00100a7a25 */ /* 0x000fe200078e02ff */
[----:B------:R-:W-:Y:S02]  /*02b0*/  LEA.HI R25, R8, R7, RZ, 0x5 ;  /* 0x0000000708197211 */ /* 0x000fe400078f28ff */
[----:B------:R-:W-:Y:S01]  /*02c0*/  MOV R40, RZ ;  /* 0x000000ff00287202 */ /* 0x000fe20000000f00 */
[----:B------:R-:W-:Y:S01]  /*02d0*/  IMAD R18, R12, c[0x0][0x22c], RZ ;  /* 0x00008b000c127a24 */ /* 0x000fe200078e02ff */
[--C-:B------:R-:W-:Y:S01]  /*02e0*/  SHF.R.S32.HI R27, RZ, 0x5, R25.reuse ;  /* 0x00000005ff1b7819 */ /* 0x100fe20000011419 */
[----:B------:R-:W-:Y:S01]  /*02f0*/  IMAD R21, R11, R13, RZ ;  /* 0x0000000d0b157224 */ /* 0x000fe200078e02ff */
[----:B------:R-:W-:Y:S01]  /*0300*/  SHF.R.S32.HI R26, RZ, 0x1f, R25 ;  /* 0x0000001fff1a7819 */ /* 0x000fe20000011419 */
[----:B------:R-:W-:-:S03]  /*0310*/  IMAD.WIDE.U32 R16, R20, c[0x0][0x22c], RZ ;  /* 0x00008b0014107a25 */ /* 0x000fc600078e00ff */
[----:B------:R-:W-:Y:S01]  /*0320*/  LEA.HI R26, R26, R27, RZ, 0x2 ;  /* 0x0000001b1a1a7211 */ /* 0x000fe200078f10ff */
[----:B------:R-:W-:Y:S01]  /*0330*/  IMAD R15, R15, R20, R18 ;  /* 0x000000140f0f7224 */ /* 0x000fe200078e0212 */
[----:B------:R-:W-:Y:S01]  /*0340*/  LEA.HI R20, R8, R7, RZ, 0x3 ;  /* 0x0000000708147211 */ /* 0x000fe200078f18ff */
[----:B------:R-:W-:Y:S01]  /*0350*/  IMAD.WIDE.U32 R12, R10, R13, RZ ;  /* 0x0000000d0a0c7225 */ /* 0x000fe200078e00ff */
[----:B------:R-:W-:Y:S02]  /*0360*/  LOP3.LUT R26, R26, 0x7ffffc, RZ, 0xc0, !PT ;  /* 0x007ffffc1a1a7812 */ /* 0x000fe400078ec0ff */
[----:B------:R-:W-:Y:S01]  /*0370*/  IADD3 R15, R17, R15, RZ ;  /* 0x0000000f110f7210 */ /* 0x000fe20007ffe0ff */
[----:B------:R-:W-:Y:S01]  /*0380*/  IMAD R21, R10, R23, R21 ;  /* 0x000000170a157224 */ /* 0x000fe200078e0215 */
[CC--:B------:R-:W-:Y:S02]  /*0390*/  LEA.HI R23, R8.reuse, R7.reuse, RZ, 0x2 ;  /* 0x0000000708177211 */ /* 0x0c0fe400078f10ff */
[----:B------:R-:W-:Y:S01]  /*03a0*/  LEA.HI R17, R8, R7, RZ, 0x7 ;  /* 0x0000000708117211 */ /* 0x000fe200078f38ff */
[----:B------:R-:W-:Y:S01]  /*03b0*/  @P1 IMAD.IADD R15, R13, 0x1, R21 ;  /* 0x000000010d0f1824 */ /* 0x000fe200078e0215 */
[--C-:B------:R-:W-:Y:S01]  /*03c0*/  SHF.R.S32.HI R13, RZ, 0x1f, R23.reuse ;  /* 0x0000001fff0d7819 */ /* 0x100fe20000011417 */
[----:B-1----:R-:W-:Y:S01]  /*03d0*/  IMAD R21, R5, c[0x0][0x22c], RZ ;  /* 0x00008b0005157a24 */ /* 0x002fe200078e02ff */
[----:B------:R-:W-:-:S02]  /*03e0*/  SHF.R.S32.HI R8, RZ, 0x2, R23 ;  /* 0x00000002ff087819 */ /* 0x000fc40000011417 */
[----:B------:R-:W-:Y:S02]  /*03f0*/  SEL R18, R16, R12, !P1 ;  /* 0x0000000c10127207 */ /* 0x000fe40004800000 */
[----:B------:R-:W-:Y:S02]  /*0400*/  LEA.HI R24, R13, R8, RZ, 0x3 ;  /* 0x000000080d187211 */ /* 0x000fe400078f18ff */
[----:B------:R-:W-:Y:S02]  /*0410*/  LOP3.LUT R16, R23, 0xfffffffc, RZ, 0xc0, !PT ;  /* 0xfffffffc17107812 */ /* 0x000fe400078ec0ff */
[----:B------:R-:W-:Y:S02]  /*0420*/  LOP3.LUT R12, R25, 0xffffffe0, RZ, 0xc0, !PT ;  /* 0xffffffe0190c7812 */ /* 0x000fe400078ec0ff */
[----:B------:R-:W-:Y:S02]  /*0430*/  IADD3 R13, P0, R2, R19, RZ ;  /* 0x00000013020d7210 */ /* 0x000fe40007f1e0ff */
[----:B------:R-:W-:-:S02]  /*0440*/  LOP3.LUT R19, R24, 0xfffffff8, RZ, 0xc0, !PT ;  /* 0xfffffff818137812 */ /* 0x000fc400078ec0ff */
[-C--:B------:R-:W-:Y:S02]  /*0450*/  IADD3 R16, -R16, R7.reuse, RZ ;  /* 0x0000000710107210 */ /* 0x080fe40007ffe1ff */
[----:B------:R-:W-:Y:S01]  /*0460*/  IADD3 R28, -R12, R7, RZ ;  /* 0x000000070c1c7210 */ /* 0x000fe20007ffe1ff */
[----:B------:R-:W-:Y:S01]  /*0470*/  IMAD R12, R22, c[0x0][0x1c0], RZ ;  /* 0x00007000160c7a24 */ /* 0x000fe200078e02ff */
[----:B------:R-:W-:Y:S02]  /*0480*/  SHF.R.S32.HI R7, RZ, 0x1f, R2 ;  /* 0x0000001fff077819 */ /* 0x000fe40000011402 */
[----:B------:R-:W-:Y:S02]  /*0490*/  LEA.HI R24, R23, R8, RZ, 0x1 ;  /* 0x0000000817187211 */ /* 0x000fe400078f08ff */
[----:B------:R-:W-:Y:S02]  /*04a0*/  IADD3 R23, R8, -R19, RZ ;  /* 0x8000001308177210 */ /* 0x000fe40007ffe0ff */
[----:B------:R-:W-:-:S02]  /*04b0*/  IADD3.X R29, R7, R14, RZ, P0, !PT ;  /* 0x0000000e071d7210 */ /* 0x000fc400007fe4ff */
[----:B------:R-:W-:Y:S02]  /*04c0*/  LOP3.LUT R19, R24, 0x7fffffe, RZ, 0xc0, !PT ;  /* 0x07fffffe18137812 */ /* 0x000fe400078ec0ff */
[----:B------:R-:W-:Y:S01]  /*04d0*/  IADD3 R14, P0, R21, R18, RZ ;  /* 0x00000012150e7210 */ /* 0x000fe20007f1e0ff */
[----:B------:R-:W-:Y:S01]  /*04e0*/  IMAD R29, R29, R10, RZ ;  /* 0x0000000a1d1d7224 */ /* 0x000fe200078e02ff */
[----:B------:R-:W-:Y:S02]  /*04f0*/  LEA.HI R24, R23, R23, RZ, 0x1 ;  /* 0x0000001717187211 */ /* 0x000fe400078f08ff */
[----:B------:R-:W-:Y:S02]  /*0500*/  IADD3 R25, R27, -R26, RZ ;  /* 0x8000001a1b197210 */ /* 0x000fe40007ffe0ff */
[----:B------:R-:W-:Y:S02]  /*0510*/  LOP3.LUT R26, R24, 0x7fffffe, RZ, 0xc0, !PT ;  /* 0x07fffffe181a7812 */ /* 0x000fe400078ec0ff */
[----:B------:R-:W-:-:S02]  /*0520*/  LEA.HI.X.SX32 R15, R21, R15, 0x1, P0 ;  /* 0x0000000f150f7211 */ /* 0x000fc400000f0eff */
[----:B------:R-:W-:Y:S02]  /*0530*/  @!P1 SHF.R.S32.HI R22, RZ, 0x1f, R9 ;  /* 0x0000001fff169819 */ /* 0x000fe40000011409 */
[----:B------:R-:W-:Y:S01]  /*0540*/  IADD3 R21, R23, -R26, RZ ;  /* 0x8000001a17157210 */ /* 0x000fe20007ffe0ff */
[-C--:B------:R-:W-:Y:S01]  /*0550*/  IMAD R23, R11, R13.reuse, R29 ;  /* 0x0000000d0b177224 */ /* 0x080fe200078e021d */
[----:B------:R-:W-:Y:S01]  /*0560*/  SHF.R.S32.HI R20, RZ, 0x3, R20 ;  /* 0x00000003ff147819 */ /* 0x000fe20000011414 */
[----:B------:R-:W-:Y:S01]  /*0570*/  IMAD.WIDE.U32 R14, R10, R13, R14 ;  /* 0x0000000d0a0e7225 */ /* 0x000fe200078e000e */
[----:B------:R-:W-:Y:S02]  /*0580*/  SHF.R.S32.HI R13, RZ, 0x1, R24 ;  /* 0x00000001ff0d7819 */ /* 0x000fe40000011418 */
[----:B------:R-:W-:Y:S01]  /*0590*/  SHF.L.U32 R10, R20, 0x6, RZ ;  /* 0x00000006140a7819 */ /* 0x000fe200000006ff */
[----:B------:R-:W-:Y:S01]  /*05a0*/  @!P1 IMAD R22, R22, c[0x0][0x380], RZ ;  /* 0x0000e00016169a24 */ /* 0x000fe200078e02ff */
[----:B------:R-:W-:-:S02]  /*05b0*/  SHF.L.U32 R20, R13, 0x6, RZ ;  /* 0x000000060d147819 */ /* 0x000fc400000006ff */
[----:B------:R-:W-:Y:S01]  /*05c0*/  LEA R24, R25, R16, 0x8 ;  /* 0x0000001019187211 */ /* 0x000fe200078e40ff */
[C---:B------:R-:W-:Y:S01]  /*05d0*/  @!P1 IMAD R29, R9.reuse, c[0x0][0x384], R22 ;  /* 0x0000e100091d9a24 */ /* 0x040fe200078e0216 */
[----:B------:R-:W-:Y:S01]  /*05e0*/  IADD3 R18, R8, -R19, RZ ;  /* 0x8000001308127210 */ /* 0x000fe20007ffe0ff */
[----:B------:R-:W-:Y:S01]  /*05f0*/  IMAD R19, R12, R27, R28 ;  /* 0x0000001b0c137224 */ /* 0x000fe200078e021c */
[----:B------:R-:W-:Y:S01]  /*0600*/  LOP3.LUT R25, R10, 0xc0, RZ, 0xc0, !PT ;  /* 0x000000c00a197812 */ /* 0x000fe200078ec0ff */
[----:B------:R-:W-:Y:S01]  /*0610*/  @!P1 IMAD.WIDE.U32 R10, R9, c[0x0][0x380], RZ ;  /* 0x0000e000090a9a25 */ /* 0x000fe200078e00ff */
[----:B------:R-:W-:Y:S02]  /*0620*/  SHF.L.U32 R16, R16, 0x3, RZ ;  /* 0x0000000310107819 */ /* 0x000fe400000006ff */
[----:B------:R-:W-:Y:S01]  /*0630*/  SHF.R.U32.HI R9, RZ, 0x4, R17 ;  /* 0x00000004ff097819 */ /* 0x000fe20000011611 */
[----:B------:R-:W-:Y:S01]  /*0640*/  @!P1 IMAD.MOV.U32 R6, RZ, RZ, R10 ;  /* 0x000000ffff069224 */ /* 0x000fe200078e000a */
[----:B------:R-:W-:-:S02]  /*0650*/  LOP3.LUT R20, R20, 0xc0, RZ, 0xc0, !PT ;  /* 0x000000c014147812 */ /* 0x000fc400078ec0ff */
[----:B------:R-:W-:Y:S02]  /*0660*/  LEA R18, R27, R18, 0x3 ;  /* 0x000000121b127211 */ /* 0x000fe400078e18ff */
[----:B------:R-:W-:Y:S02]  /*0670*/  LOP3.LUT R22, R25, 0x18, R16, 0xf8, !PT ;  /* 0x0000001819167812 */ /* 0x000fe400078ef810 */
[----:B------:R-:W-:Y:S02]  /*0680*/  SHF.R.U32.HI R25, RZ, 0x3, R25 ;  /* 0x00000003ff197819 */ /* 0x000fe40000011619 */
[----:B------:R-:W-:Y:S02]  /*0690*/  SHF.R.S32.HI R26, RZ, 0x1f, R19 ;  /* 0x0000001fff1a7819 */ /* 0x000fe40000011413 */
[----:B------:R-:W-:Y:S02]  /*06a0*/  LOP3.LUT R9, R20, 0x8, R9, 0xf8, !PT ;  /* 0x0000000814097812 */ /* 0x000fe400078ef809 */
[----:B------:R-:W-:-:S02]  /*06b0*/  IADD3 R27, P0, R19, R14, RZ ;  /* 0x0000000e131b7210 */ /* 0x000fc40007f1e0ff */
[----:B------:R-:W-:Y:S02]  /*06c0*/  SHF.R.U32.HI R20, RZ, 0x3, R20 ;  /* 0x00000003ff147819 */ /* 0x000fe40000011614 */
[----:B------:R-:W-:Y:S02]  /*06d0*/  LOP3.LUT R25, R22, R25, RZ, 0x3c, !PT ;  /* 0x0000001916197212 */ /* 0x000fe400078e3cff */
[----:B------:R-:W-:Y:S02]  /*06e0*/  IADD3.X R26, R26, R15, R23, P0, !PT ;  /* 0x0000000f1a1a7210 */ /* 0x000fe400007fe417 */
[----:B------:R-:W-:Y:S02]  /*06f0*/  LOP3.LUT R9, R9, R20, RZ, 0x3c, !PT ;  /* 0x0000001409097212 */ /* 0x000fe400078e3cff */
[----:B------:R-:W-:Y:S02]  /*0700*/  LEA R19, P0, R27, c[0x0][0x350], 0x2 ;  /* 0x0000d4001b137a11 */ /* 0x000fe400078010ff */
[----:B------:R-:W-:-:S02]  /*0710*/  MOV R20, c[0x0][0x3e0] ;  /* 0x0000f80000147a02 */ /* 0x000fc40000000f00 */
[----:B------:R-:W-:Y:S02]  /*0720*/  LEA R14, R18, R25, 0x5 ;  /* 0x00000019120e7211 */ /* 0x000fe400078e28ff */
[----:B------:R-:W-:Y:S02]  /*0730*/  LEA.HI.X R18, R27, c[0x0][0x354], R26, 0x2, P0 ;  /* 0x0000d5001b127a11 */ /* 0x000fe400000f141a */
[----:B------:R-:W-:Y:S02]  /*0740*/  ISETP.GE.AND P0, PT, R20, 0x1, PT ;  /* 0x000000011400780c */ /* 0x000fe40003f06270 */
[----:B------:R-:W-:Y:S02]  /*0750*/  LEA R24, R21, R24, 0x4 ;  /* 0x0000001815187211 */ /* 0x000fe400078e20ff */
[----:B------:R-:W-:Y:S02]  /*0760*/  @!P1 IADD3 R4, R11, R29, RZ ;  /* 0x0000001d0b049210 */ /* 0x000fe40007ffe0ff */
[----:B------:R-:W-:Y:S01]  /*0770*/  LEA R15, R24, R9, 0x1 ;  /* 0x00000009180f7211 */ /* 0x000fe200078e08ff */
[----:B------:R-:W-:Y:S01]  /*0780*/  CS2R R28, SRZ ;  /* 0x00000000001c7805 */ /* 0x000fe2000001ff00 */
[----:B------:R-:W-:-:S02]  /*0790*/  MOV R27, RZ ;  /* 0x000000ff001b7202 */ /* 0x000fc40000000f00 */
[----:B------:R-:W-:Y:S02]  /*07a0*/  MOV R25, RZ ;  /* 0x000000ff00197202 */ /* 0x000fe40000000f00 */
[----:B------:R-:W-:Y:S02]  /*07b0*/  MOV R11, RZ ;  /* 0x000000ff000b7202 */ /* 0x000fe40000000f00 */
[----:B------:R-:W-:Y:S02]  /*07c0*/  SHF.R.S32.HI R9, RZ, 0x1f, R5 ;  /* 0x0000001fff097819 */ /* 0x000fe40000011405 */
[----:B------:R-:W-:Y:S01]  /*07d0*/  SHF.R.S32.HI R10, RZ, 0x1f, R8 ;  /* 0x0000001fff0a7819 */ /* 0x000fe20000011408 */
[----:B------:R-:W-:Y:S05]  /*07e0*/  @!P0 BRA `(.L_x_260) ;  /* 0x00000b6000008947 */ /* 0x000fea0003800000 */
[----:B------:R-:W-:Y:S01]  /*07f0*/  ISETP.NE.AND P1, PT, R20, 0x1, PT ;  /* 0x000000011400780c */ /* 0x000fe20003f25270 */
[----:B------:R-:W-:Y:S01]  /*0800*/  HFMA2.MMA R21, -RZ, RZ, 0, 5.9604644775390625e-08 ;  /* 0x00000001ff157435 */ /* 0x000fe200000001ff */
[----:B------:R-:W-:Y:S01]  /*0810*/  MOV R24, R19 ;  /* 0x0000001300187202 */ /* 0x000fe20000000f00 */
[----:B------:R-:W-:Y:S01]  /*0820*/  IMAD.MOV.U32 R34, RZ, RZ, RZ ;  /* 0x000000ffff227224 */ /* 0x000fe200078e00ff */
[----:B------:R-:W-:-:S07]  /*0830*/  MOV R19, R18 ;  /* 0x0000001200137202 */ /* 0x000fce0000000f00 */
[----:B------:R-:W-:Y:S02]  /*0840*/  LOP3.LUT P0, RZ, R21, c[0x0][0x3e0], RZ, 0xc0, !PT ;  /* 0x0000f80015ff7a12 */ /* 0x000fe4000780c0ff */
[----:B------:R-:W-:Y:S01]  /*0850*/  SHF.L.U32 R21, R12, 0x3, RZ ;  /* 0x000000030c157819 */ /* 0x000fe200000006ff */
[----:B------:R-:W-:Y:S07]  /*0860*/  @!P1 BRA `(.L_x_261) ;  /* 0x000007c000009947 */ /* 0x000fee0003800000 */
[----:B------:R-:W-:Y:S01]  /*0870*/  MOV R22, c[0x0][0x3d8] ;  /* 0x0000f60000167a02 */ /* 0x000fe20000000f00 */
[----:B------:R-:W-:Y:S01]  /*0880*/  CS2R R34, SRZ ;  /* 0x0000000000227805 */ /* 0x000fe2000001ff00 */
[----:B------:R-:W-:Y:S01]  /*0890*/  MOV R11, 0x1 ;  /* 0x00000001000b7802 */ /* 0x000fe20000000f00 */
[----:B------:R-:W-:Y:S01]  /*08a0*/  CS2R R32, SRZ ;  /* 0x0000000000207805 */ /* 0x000fe2000001ff00 */
[----:B------:R-:W-:Y:S01]  /*08b0*/  LOP3.LUT R18, R20, 0x1, RZ, 0xc0, !PT ;  /* 0x0000000114127812 */ /* 0x000fe200078ec0ff */
[----:B------:R-:W-:Y:S01]  /*08c0*/  CS2R R30, SRZ ;  /* 0x00000000001e7805 */ /* 0x000fe2000001ff00 */
[----:B------:R-:W-:Y:S01]  /*08d0*/  SHF.R.S32.HI R26, RZ, 0x1f, R21 ;  /* 0x0000001fff1a7819 */ /* 0x000fe20000011415 */
[----:B------:R-:W-:Y:S01]  /*08e0*/  CS2R R28, SRZ ;  /* 0x00000000001c7805 */ /* 0x000fe2000001ff00 */
[C---:B------:R-:W-:Y:S01]  /*08f0*/  SHF.L.U64.HI R20, R22.reuse, R11, c[0x0][0x3dc] ;  /* 0x0000f70016147619 */ /* 0x040fe2000001020b */
[----:B------:R-:W-:Y:S01]  /*0900*/  CS2R R36, SRZ ;  /* 0x0000000000247805 */ /* 0x000fe2000001ff00 */
[----:B------:R-:W-:Y:S01]  /*0910*/  SHF.L.U32 R23, R22, 0x1, RZ ;  /* 0x0000000116177819 */ /* 0x000fe200000006ff */
[----:B------:R-:W-:Y:S01]  /*0920*/  CS2R R38, SRZ ;  /* 0x0000000000267805 */ /* 0x000fe2000001ff00 */
[----:B------:R-:W-:-:S02]  /*0930*/  MOV R27, RZ ;  /* 0x000000ff001b7202 */ /* 0x000fc40000000f00 */
[----:B------:R-:W-:Y:S02]  /*0940*/  MOV R25, RZ ;  /* 0x000000ff00197202 */ /* 0x000fe40000000f00 */
[----:B------:R-:W-:Y:S02]  /*0950*/  MOV R40, RZ ;  /* 0x000000ff00287202 */ /* 0x000fe40000000f00 */
[----:B------:R-:W-:Y:S02]  /*0960*/  MOV R11, RZ ;  /* 0x000000ff000b7202 */ /* 0x000fe40000000f00 */
[----:B------:R-:W-:Y:S02]  /*0970*/  IADD3 R18, -R18, c[0x0][0x3e0], RZ ;  /* 0x0000f80012127a10 */ /* 0x000fe40007ffe1ff */
[----:B------:R-:W-:Y:S02]  /*0980*/  SHF.L.U64.HI R26, R21, 0x2, R26 ;  /* 0x00000002151a7819 */ /* 0x000fe4000001021a */
[----:B------:R-:W-:-:S02]  /*0990*/  SHF.L.U64.HI R20, R23, 0x2, R20 ;  /* 0x0000000217147819 */ /* 0x000fc40000010214 */
.L_x_262:
[----:B------:R-:W-:-:S04]  /*09a0*/  LEA R42, P1, R21, R24, 0x2 ;  /* 0x00000018152a7211 */ /* 0x000fc800078210ff */
[----:B------:R-:W-:-:S05]  /*09b0*/  IADD3.X R43, R19, R26, RZ, P1, !PT ;  /* 0x0000001a132b7210 */ /* 0x000fca0000ffe4ff */
[----:B------:R0:W2:Y:S02]  /*09c0*/  LDG.E R41, [R42.64] ;  /* 0x000000042a297981 */ /* 0x0000a4000c1e1900 */
[----:B0-----:R-:W-:-:S05]  /*09d0*/  IMAD.WIDE R42, R12, 0x20, R42 ;  /* 0x000000200c2a7825 */ /* 0x001fca00078e022a */
[----:B------:R0:W3:Y:S02]  /*09e0*/  LDG.E R44, [R42.64] ;  /* 0x000000042a2c7981 */ /* 0x0000e4000c1e1900 */
[----:B0-----:R-:W-:-:S04]  /*09f0*/  IMAD.WIDE R42, R12, 0x20, R42 ;  /* 0x000000200c2a7825 */ /* 0x001fc800078e022a */
[----:B--2---:R-:W-:Y:S02]  /*0a00*/  FADD.FTZ R40, R41, R40 ;  /* 0x0000002829287221 */ /* 0x004fe40000010000 */
[----:B------:R0:W2:Y:S01]  /*0a10*/  LDG.E R41, [R42.64] ;  /* 0x000000042a297981 */ /* 0x0000a2000c1e1900 */
[----:B---3--:R-:W-:Y:S02]  /*0a20*/  FADD.FTZ R39, R44, R39 ;  /* 0x000000272c277221 */ /* 0x008fe40000010000 */
[----:B------:R-:W-:-:S05]  /*0a30*/  IMAD.WIDE R44, R12, 0x20, R42 ;  /* 0x000000200c2c7825 */ /* 0x000fca00078e022a */
[----:B0-----:R0:W3:Y:S02]  /*0a40*/  LDG.E R42, [R44.64] ;  /* 0x000000042c2a7981 */ /* 0x0010e4000c1e1900 */
[----:B0-----:R-:W-:-:S04]  /*0a50*/  IMAD.WIDE R44, R12, 0x20, R44 ;  /* 0x000000200c2c7825 */ /* 0x001fc800078e022c */
[----:B--2---:R-:W-:Y:S02]  /*0a60*/  FADD.FTZ R38, R41, R38 ;  /* 0x0000002629267221 */ /* 0x004fe40000010000 */
[----:B------:R0:W2:Y:S02]  /*0a70*/  LDG.E R41, [R44.64] ;  /* 0x000000042c297981 */ /* 0x0000a4000c1e1900 */
[----:B0-----:R-:W-:-:S04]  /*0a80*/  IMAD.WIDE R44, R12, 0x20, R44 ;  /* 0x000000200c2c7825 */ /* 0x001fc800078e022c */
[----:B---3--:R-:W-:Y:S02]  /*0a90*/  FADD.FTZ R37, R42, R37 ;  /* 0x000000252a257221 */ /* 0x008fe40000010000 */
        /* <DEDUP_REMOVED lines=27> */
[----:B------:R0:W2:Y:S02]  /*0c50*/  LDG.E R41, [R44.64] ;  /* 0x000000042c297981 */ /* 0x0000a4000c1e1900 */
[----:B0-----:R-:W-:Y:S02]  /*0c60*/  MOV R44, R24 ;  /* 0x00000018002c7202 */ /* 0x001fe40000000f00 */
[----:B------:R-:W-:-:S05]  /*0c70*/  MOV R45, R19 ;  /* 0x00000013002d7202 */ /* 0x000fca0000000f00 */
[----:B------:R-:W4:Y:S01]  /*0c80*/  LDG.E R44, [R44.64] ;  /* 0x000000042c2c7981 */ /* 0x000f22000c1e1900 */
[----:B---3--:R-:W-:Y:S01]  /*0c90*/  FADD.FTZ R33, R42, R33 ;  /* 0x000000212a217221 */ /* 0x008fe20000010000 */
[----:B------:R-:W-:Y:S01]  /*0ca0*/  LEA R42, P1, R22, R24, 0x2 ;  /* 0x00000018162a7211 */ /* 0x000fe200078210ff */
[----:B--2---:R-:W-:Y:S02]  /*0cb0*/  FADD.FTZ R34, R41, R34 ;  /* 0x0000002229227221 */ /* 0x004fe40000010000 */
[----:B------:R-:W-:-:S05]  /*0cc0*/  IMAD.MOV.U32 R41, RZ, RZ, c[0x0][0x3dc] ;  /* 0x0000f700ff297624 */ /* 0x000fca00078e00ff */
[----:B------:R-:W-:Y:S01]  /*0cd0*/  LEA.HI.X R43, R22, R19, R41, 0x2, P1 ;  /* 0x00000013162b7211 */ /* 0x000fe200008f1429 */
[----:B----4-:R-:W-:-:S04]  /*0ce0*/  FADD.FTZ R11, R44, R11 ;  /* 0x0000000b2c0b7221 */ /* 0x010fc80000010000 */
[----:B------:R0:W2:Y:S02]  /*0cf0*/  LDG.E R44, [R42.64] ;  /* 0x000000042a2c7981 */ /* 0x0000a4000c1e1900 */
[----:B0-----:R-:W-:-:S05]  /*0d00*/  IMAD.WIDE R42, R21, 0x4, R42 ;  /* 0x00000004152a7825 */ /* 0x001fca00078e022a */
[----:B------:R0:W3:Y:S01]  /*0d10*/  LDG.E R41, [R42.64] ;  /* 0x000000042a297981 */ /* 0x0000e2000c1e1900 */
[----:B--2---:R-:W-:Y:S02]  /*0d20*/  FADD.FTZ R11, R11, R44 ;  /* 0x0000002c0b0b7221 */ /* 0x004fe40000010000 */
[----:B------:R-:W-:-:S05]  /*0d30*/  IMAD.WIDE R44, R21, 0x4, R42 ;  /* 0x00000004152c7825 */ /* 0x000fca00078e022a */
[----:B0-----:R0:W2:Y:S02]  /*0d40*/  LDG.E R42, [R44.64] ;  /* 0x000000042c2a7981 */ /* 0x0010a4000c1e1900 */
[----:B0-----:R-:W-:-:S04]  /*0d50*/  IMAD.WIDE R44, R21, 0x4, R44 ;  /* 0x00000004152c7825 */ /* 0x001fc800078e022c */
[----:B---3--:R-:W-:Y:S02]  /*0d60*/  FADD.FTZ R40, R40, R41 ;  /* 0x0000002928287221 */ /* 0x008fe40000010000 */
[----:B------:R0:W3:Y:S02]  /*0d70*/  LDG.E R41, [R44.64] ;  /* 0x000000042c297981 */ /* 0x0000e4000c1e1900 */
[----:B0-----:R-:W-:-:S04]  /*0d80*/  IMAD.WIDE R44, R21, 0x4, R44 ;  /* 0x00000004152c7825 */ /* 0x001fc800078e022c */
[----:B--2---:R-:W-:Y:S02]  /*0d90*/  FADD.FTZ R39, R39, R42 ;  /* 0x0000002a27277221 */ /* 0x004fe40000010000 */
[----:B------:R0:W2:Y:S02]  /*0da0*/  LDG.E R42, [R44.64] ;  /* 0x000000042c2a7981 */ /* 0x0000a4000c1e1900 */
[----:B0-----:R-:W-:-:S04]  /*0db0*/  IMAD.WIDE R44, R21, 0x4, R44 ;  /* 0x00000004152c7825 */ /* 0x001fc800078e022c */
[----:B---3--:R-:W-:Y:S02]  /*0dc0*/  FADD.FTZ R38, R38, R41 ;  /* 0x0000002926267221 */ /* 0x008fe40000010000 */
[----:B------:R-:W3:Y:S01]  /*0dd0*/  LDG.E R41, [R44.64] ;  /* 0x000000042c297981 */ /* 0x000ee2000c1e1900 */
[----:B--2---:R-:W-:Y:S02]  /*0de0*/  FADD.FTZ R37, R37, R42 ;  /* 0x0000002a25257221 */ /* 0x004fe40000010000 */
[----:B------:R-:W-:-:S04]  /*0df0*/  IMAD.WIDE R42, R21, 0x4, R44 ;  /* 0x00000004152a7825 */ /* 0x000fc800078e022c */
[----:B---3--:R-:W-:Y:S02]  /*0e00*/  FADD.FTZ R36, R36, R41 ;  /* 0x0000002924247221 */ /* 0x008fe40000010000 */
[----:B------:R0:W2:Y:S02]  /*0e10*/  LDG.E R41, [R42.64] ;  /* 0x000000042a297981 */ /* 0x0000a4000c1e1900 */
[----:B0-----:R-:W-:-:S05]  /*0e20*/  IMAD.WIDE R42, R21, 0x4, R42 ;  /* 0x00000004152a7825 */ /* 0x001fca00078e022a */
[----:B------:R0:W3:Y:S02]  /*0e30*/  LDG.E R44, [R42.64] ;  /* 0x000000042a2c7981 */ /* 0x0000e4000c1e1900 */
[----:B0-----:R-:W-:-:S04]  /*0e40*/  IMAD.WIDE R42, R21, 0x4, R42 ;  /* 0x00000004152a7825 */ /* 0x001fc800078e022a */
[----:B---3--:R-:W-:Y:S02]  /*0e50*/  FADD.FTZ R25, R25, R44 ;  /* 0x0000002c19197221 */ /* 0x008fe40000010000 */
[----:B------:R0:W3:Y:S01]  /*0e60*/  LDG.E R44, [R42.64] ;  /* 0x000000042a2c7981 */ /* 0x0000e2000c1e1900 */
[----:B--2---:R-:W-:Y:S02]  /*0e70*/  FADD.FTZ R35, R35, R41 ;  /* 0x0000002923237221 */ /* 0x004fe40000010000 */
[----:B0-----:R-:W-:-:S05]  /*0e80*/  IMAD.WIDE R42, R21, 0x4, R42 ;  /* 0x00000004152a7825 */ /* 0x001fca00078e022a */
        /* <DEDUP_REMOVED lines=14> */
[----:B------:R-:W-:-:S06]  /*0f70*/  IMAD.WIDE R42, R21, 0x4, R44 ;  /* 0x00000004152a7825 */ /* 0x000fcc00078e022c */
[----:B0-----:R-:W-:Y:S02]  /*0f80*/  IMAD.WIDE R44, R21, 0x4, R42 ;  /* 0x00000004152c7825 */ /* 0x001fe400078e022a */
[----:B------:R-:W3:Y:S02]  /*0f90*/  LDG.E R42, [R42.64] ;  /* 0x000000042a2a7981 */ /* 0x000ee4000c1e1900 */
[----:B--2---:R-:W-:Y:S02]  /*0fa0*/  FADD.FTZ R32, R32, R41 ;  /* 0x0000002920207221 */ /* 0x004fe40000010000 */
[----:B------:R-:W2:Y:S01]  /*0fb0*/  LDG.E R41, [R44.64] ;  /* 0x000000042c297981 */ /* 0x000ea2000c1e1900 */
[----:B------:R-:W-:-:S04]  /*0fc0*/  IADD3 R18, R18, -0x2, RZ ;  /* 0xfffffffe12127810 */ /* 0x000fc80007ffe0ff */
[----:B------:R-:W-:Y:S02]  /*0fd0*/  ISETP.NE.AND P1, PT, R18, RZ, PT ;  /* 0x000000ff1200720c */ /* 0x000fe40003f25270 */
[----:B------:R-:W-:-:S04]  /*0fe0*/  LEA R24, P2, R23, R24, 0x2 ;  /* 0x0000001817187211 */ /* 0x000fc800078410ff */
[----:B------:R-:W-:Y:S01]  /*0ff0*/  IADD3.X R19, R19, R20, RZ, P2, !PT ;  /* 0x0000001413137210 */ /* 0x000fe200017fe4ff */
[----:B---3--:R-:W-:Y:S02]  /*1000*/  FADD.FTZ R33, R33, R42 ;  /* 0x0000002a21217221 */ /* 0x008fe40000010000 */
[----:B--2---:R-:W-:-:S04]  /*1010*/  FADD.FTZ R34, R34, R41 ;  /* 0x0000002922227221 */ /* 0x004fc80000010000 */
[----:B------:R-:W-:Y:S05]  /*1020*/  @P1 BRA `(.L_x_262) ;  /* 0xfffff97000001947 */ /* 0x000fea000383ffff */
.L_x_261:
[----:B------:R-:W-:Y:S02]  /*1030*/  MOV R22, R24 ;  /* 0x0000001800167202 */ /* 0x000fe40000000f00 */
[----:B------:R-:W-:Y:S01]  /*1040*/  MOV R23, R19 ;  /* 0x0000001300177202 */ /* 0x000fe20000000f00 */
[----:B------:R-:W-:Y:S05]  /*1050*/  @!P0 BRA `(.L_x_260) ;  /* 0x000002f000008947 */ /* 0x000fea0003800000 */
[----:B------:R0:W2:Y:S01]  /*1060*/  LDG.E R20, [R22.64] ;  /* 0x0000000416147981 */ /* 0x0000a2000c1e1900 */
[----:B------:R-:W-:-:S05]  /*1070*/  IMAD.WIDE R42, R21, 0x4, R22 ;  /* 0x00000004152a7825 */ /* 0x000fca00078e0216 */
[----:B0-----:R0:W3:Y:S02]  /*1080*/  LDG.E R23, [R42.64] ;  /* 0x000000042a177981 */ /* 0x0010e4000c1e1900 */
[----:B0-----:R-:W-:-:S05]  /*1090*/  IMAD.WIDE R42, R12, 0x20, R42 ;  /* 0x000000200c2a7825 */ /* 0x001fca00078e022a */
[----:B------:R0:W4:Y:S01]  /*10a0*/  LDG.E R26, [R42.64] ;  /* 0x000000042a1a7981 */ /* 0x000122000c1e1900 */
[----:B------:R-:W-:-:S05]  /*10b0*/  IMAD.WIDE R18, R12, 0x20, R42 ;  /* 0x000000200c127825 */ /* 0x000fca00078e022a */
[----:B------:R1:W5:Y:S01]  /*10c0*/  LDG.E R41, [R18.64] ;  /* 0x0000000412297981 */ /* 0x000362000c1e1900 */
[----:B------:R-:W-:-:S05]  /*10d0*/  IMAD.WIDE R44, R12, 0x20, R18 ;  /* 0x000000200c2c7825 */ /* 0x000fca00078e0212 */
[----:B-1----:R1:W5:Y:S02]  /*10e0*/  LDG.E R18, [R44.64] ;  /* 0x000000042c127981 */ /* 0x002364000c1e1900 */
[----:B-1----:R-:W-:-:S05]  /*10f0*/  IMAD.WIDE R44, R12, 0x20, R44 ;  /* 0x000000200c2c7825 */ /* 0x002fca00078e022c */
[----:B------:R1:W5:Y:S01]  /*1100*/  LDG.E R19, [R44.64] ;  /* 0x000000042c137981 */ /* 0x000362000c1e1900 */
[----:B0-----:R-:W-:-:S05]  /*1110*/  IMAD.WIDE R42, R12, 0x20, R44 ;  /* 0x000000200c2a7825 */ /* 0x001fca00078e022c */
[----:B------:R0:W5:Y:S01]  /*1120*/  LDG.E R24, [R42.64] ;  /* 0x000000042a187981 */ /* 0x000162000c1e1900 */
[----:B-1----:R-:W-:-:S06]  /*1130*/  IMAD.WIDE R44, R12, 0x20, R42 ;  /* 0x000000200c2c7825 */ /* 0x002fcc00078e022a */
[C---:B0-----:R-:W-:Y:S02]  /*1140*/  IMAD.WIDE R42, R12.reuse, 0x20, R44 ;  /* 0x000000200c2a7825 */ /* 0x041fe400078e022c */
[----:B------:R0:W5:Y:S02]  /*1150*/  LDG.E R44, [R44.64] ;  /* 0x000000042c2c7981 */ /* 0x000164000c1e1900 */
[----:B--2---:R-:W-:Y:S02]  /*1160*/  FADD.FTZ R11, R11, R20 ;  /* 0x000000140b0b7221 */ /* 0x004fe40000010000 */
[----:B------:R-:W-:Y:S02]  /*1170*/  IMAD.WIDE R20, R12, 0x20, R42 ;  /* 0x000000200c147825 */ /* 0x000fe400078e022a */
[----:B------:R1:W2:Y:S02]  /*1180*/  LDG.E R42, [R42.64] ;  /* 0x000000042a2a7981 */ /* 0x0002a4000c1e1900 */
[----:B---3--:R-:W-:-:S02]  /*1190*/  FADD.FTZ R40, R40, R23 ;  /* 0x0000001728287221 */ /* 0x008fc40000010000 */
[C---:B------:R-:W-:Y:S01]  /*11a0*/  IMAD.WIDE R22, R12.reuse, 0x20, R20 ;  /* 0x000000200c167825 */ /* 0x040fe200078e0214 */
[----:B-1----:R1:W3:Y:S05]  /*11b0*/  LDG.E R43, [R20.64] ;  /* 0x00000004142b7981 */ /* 0x0022ea000c1e1900 */
[----:B-1----:R-:W-:-:S04]  /*11c0*/  IMAD.WIDE R20, R12, 0x20, R22 ;  /* 0x000000200c147825 */ /* 0x002fc800078e0216 */
[----:B----4-:R-:W-:Y:S02]  /*11d0*/  FADD.FTZ R39, R39, R26 ;  /* 0x0000001a27277221 */ /* 0x010fe40000010000 */
[----:B------:R1:W4:Y:S01]  /*11e0*/  LDG.E R26, [R22.64] ;  /* 0x00000004161a7981 */ /* 0x000322000c1e1900 */
[----:B-----5:R-:W-:-:S03]  /*11f0*/  FADD.FTZ R38, R38, R41 ;  /* 0x0000002926267221 */ /* 0x020fc60000010000 */
[----:B------:R5:W4:Y:S01]  /*1200*/  LDG.E R41, [R20.64] ;  /* 0x0000000414297981 */ /* 0x000b22000c1e1900 */
[----:B-1----:R-:W-:-:S06]  /*1210*/  IMAD.WIDE R22, R12, 0x20, R20 ;  /* 0x000000200c167825 */ /* 0x002fcc00078e0214 */
[----:B-----5:R-:W-:Y:S02]  /*1220*/  IMAD.WIDE R20, R12, 0x20, R22 ;  /* 0x000000200c147825 */ /* 0x020fe400078e0216 */
[----:B------:R-:W5:Y:S02]  /*1230*/  LDG.E R22, [R22.64] ;  /* 0x0000000416167981 */ /* 0x000f64000c1e1900 */
[----:B------:R-:W-:Y:S02]  /*1240*/  FADD.FTZ R37, R37, R18 ;  /* 0x0000001225257221 */ /* 0x000fe40000010000 */
[----:B0-----:R0:W5:Y:S01]  /*1250*/  LDG.E R45, [R20.64] ;  /* 0x00000004142d7981 */ /* 0x001162000c1e1900 */
[----:B------:R-:W-:Y:S02]  /*1260*/  FADD.FTZ R36, R36, R19 ;  /* 0x0000001324247221 */ /* 0x000fe40000010000 */
[----:B------:R-:W-:-:S06]  /*1270*/  IMAD.WIDE R18, R12, 0x20, R20 ;  /* 0x000000200c127825 */ /* 0x000fcc00078e0214 */
[----:B0-----:R-:W-:Y:S02]  /*1280*/  IMAD.WIDE R20, R12, 0x20, R18 ;  /* 0x000000200c147825 */ /* 0x001fe400078e0212 */
[----:B------:R-:W5:Y:S04]  /*1290*/  LDG.E R18, [R18.64] ;  /* 0x0000000412127981 */ /* 0x000f68000c1e1900 */
[----:B------:R-:W5:Y:S01]  /*12a0*/  LDG.E R12, [R20.64] ;  /* 0x00000004140c7981 */ /* 0x000f62000c1e1900 */
[----:B------:R-:W-:Y:S02]  /*12b0*/  FADD.FTZ R35, R35, R24 ;  /* 0x0000001823237221 */ /* 0x000fe40000010000 */
[----:B------:R-:W-:Y:S02]  /*12c0*/  FADD.FTZ R25, R25, R44 ;  /* 0x0000002c19197221 */ /* 0x000fe40000010000 */
[----:B--2---:R-:W-:-:S02]  /*12d0*/  FADD.FTZ R27, R27, R42 ;  /* 0x0000002a1b1b7221 */ /* 0x004fc40000010000 */
[----:B---3--:R-:W-:Y:S02]  /*12e0*/  FADD.FTZ R28, R28, R43 ;  /* 0x0000002b1c1c7221 */ /* 0x008fe40000010000 */
[----:B----4-:R-:W-:Y:S02]  /*12f0*/  FADD.FTZ R29, R29, R26 ;  /* 0x0000001a1d1d7221 */ /* 0x010fe40000010000 */
[----:B------:R-:W-:Y:S02]  /*1300*/  FADD.FTZ R30, R30, R41 ;  /* 0x000000291e1e7221 */ /* 0x000fe40000010000 */
[----:B-----5:R-:W-:Y:S02]  /*1310*/  FADD.FTZ R31, R31, R22 ;  /* 0x000000161f1f7221 */ /* 0x020fe40000010000 */
[----:B------:R-:W-:Y:S02]  /*1320*/  FADD.FTZ R32, R32, R45 ;  /* 0x0000002d20207221 */ /* 0x000fe40000010000 */
[----:B------:R-:W-:-:S02]  /*1330*/  FADD.FTZ R33, R33, R18 ;  /* 0x0000001221217221 */ /* 0x000fc40000010000 */
[----:B------:R-:W-:Y:S02]  /*1340*/  FADD.FTZ R34, R34, R12 ;  /* 0x0000000c22227221 */ /* 0x000fe40000010000 */
.L_x_260:
[----:B------:R-:W-:Y:S01]  /*1350*/  LOP3.LUT P0, RZ, R13, 0x2, RZ, 0xc0, !PT ;  /* 0x000000020dff7812 */ /* 0x000fe2000780c0ff */
[----:B------:R-:W-:Y:S01]  /*1360*/  FMUL.FTZ R11, R11, c[0x0][0x2e0] ;  /* 0x0000b8000b0b7a20 */ /* 0x000fe20000410000 */
[----:B------:R-:W-:Y:S01]  /*1370*/  SHF.L.U32 R20, R15, 0x1, RZ ;  /* 0x000000010f147819 */ /* 0x000fe200000006ff */
[----:B------:R-:W-:Y:S01]  /*1380*/  FMUL.FTZ R40, R40, c[0x0][0x2e0] ;  /* 0x0000b80028287a20 */ /* 0x000fe20000410000 */
[----:B------:R-:W-:Y:S01]  /*1390*/  SHF.L.U32 R23, R14, 0x1, RZ ;  /* 0x000000010e177819 */ /* 0x000fe200000006ff */
[----:B------:R-:W-:Y:S01]  /*13a0*/  FMUL.FTZ R39, R39, c[0x0][0x2e0] ;  /* 0x0000b80027277a20 */ /* 0x000fe20000410000 */
[----:B------:R-:W-:Y:S01]  /*13b0*/  IADD3 R22, R20, 0x20, RZ ;  /* 0x0000002014167810 */ /* 0x000fe20007ffe0ff */
[----:B------:R-:W-:Y:S01]  /*13c0*/  FMUL.FTZ R38, R38, c[0x0][0x2e0] ;  /* 0x0000b80026267a20 */ /* 0x000fe20000410000 */
[----:B------:R-:W-:Y:S01]  /*13d0*/  F2FP.BF16.PACK_AB R11, R40, R11 ;  /* 0x0000000b280b723e */ /* 0x000fe200000010ff */
[----:B------:R-:W-:Y:S01]  /*13e0*/  FMUL.FTZ R27, R27, c[0x0][0x2e0] ;  /* 0x0000b8001b1b7a20 */ /* 0x000fe20000410000 */
[--C-:B------:R-:W-:Y:S01]  /*13f0*/  SHF.R.S32.HI R17, RZ, 0x1f, R16.reuse ;  /* 0x0000001fff117819 */ /* 0x100fe20000011410 */
[----:B------:R-:W-:Y:S01]  /*1400*/  FMUL.FTZ R28, R28, c[0x0][0x2e0] ;  /* 0x0000b8001c1c7a20 */ /* 0x000fe20000410000 */
[----:B------:R-:W-:Y:S01]  /*1410*/  F2FP.BF16.PACK_AB R38, R38, R39 ;  /* 0x000000272626723e */ /* 0x000fe200000010ff */
[----:B------:R-:W-:Y:S01]  /*1420*/  FMUL.FTZ R29, R29, c[0x0][0x2e0] ;  /* 0x0000b8001d1d7a20 */ /* 0x000fe20000410000 */
[----:B------:R-:W-:Y:S01]  /*1430*/  @P0 IADD3 R22, R20, -0x20, RZ ;  /* 0xffffffe014160810 */ /* 0x000fe20007ffe0ff */
[----:B------:R-:W-:Y:S01]  /*1440*/  FMUL.FTZ R30, R30, c[0x0][0x2e0] ;  /* 0x0000b8001e1e7a20 */ /* 0x000fe20000410000 */
[----:B------:R-:W-:Y:S01]  /*1450*/  F2FP.BF16.PACK_AB R27, R28, R27 ;  /* 0x0000001b1c1b723e */ /* 0x000fe200000010ff */
[----:B------:R-:W-:Y:S01]  /*1460*/  FMUL.FTZ R37, R37, c[0x0][0x2e0] ;  /* 0x0000b80025257a20 */ /* 0x000fe20000410000 */
[----:B------:R-:W-:Y:S01]  /*1470*/  STS [R20], R11 ;  /* 0x0000000b14007388 */ /* 0x000fe20000000800 */
[----:B------:R-:W-:Y:S01]  /*1480*/  FMUL.FTZ R36, R36, c[0x0][0x2e0] ;  /* 0x0000b80024247a20 */ /* 0x000fe20000410000 */
[----:B------:R-:W-:Y:S01]  /*1490*/  F2FP.BF16.PACK_AB R29, R30, R29 ;  /* 0x0000001d1e1d723e */ /* 0x000fe200000010ff */
[----:B------:R-:W-:Y:S01]  /*14a0*/  FMUL.FTZ R35, R35, c[0x0][0x2e0] ;  /* 0x0000b80023237a20 */ /* 0x000fe20000410000 */
[----:B------:R-:W-:Y:S01]  /*14b0*/  STS [R20+0x200], R38 ;  /* 0x0002002614007388 */ /* 0x000fe20000000800 */
        /* <DEDUP_REMOVED lines=10> */
[----:B------:R-:W-:Y:S01]  /*1560*/  IMAD R7, R7, c[0x0][0x398], RZ ;  /* 0x0000e60007077a24 */ /* 0x000fe200078e02ff */
[----:B------:R-:W-:Y:S01]  /*1570*/  STS [R20+0x1000], R36 ;  /* 0x0010002414007388 */ /* 0x000fe20000000800 */
[----:B------:R-:W-:Y:S01]  /*1580*/  IMAD.WIDE.U32 R18, R2, c[0x0][0x398], R16 ;  /* 0x0000e60002127a25 */ /* 0x000fe200078e0010 */
[----:B------:R-:W-:Y:S01]  /*1590*/  F2FP.BF16.PACK_AB R33, R34, R33 ;  /* 0x000000212221723e */ /* 0x000fe200000010ff */
[----:B------:R-:W-:Y:S01]  /*15a0*/  BSSY B0, `(.L_x_263) ;  /* 0x000001c000007945 */ /* 0x000fe20003800000 */
[----:B------:R0:W-:Y:S01]  /*15b0*/  STS [R20+0x1200], R35 ;  /* 0x0012002314007388 */ /* 0x0001e20000000800 */
[----:B------:R-:W-:Y:S01]  /*15c0*/  IMAD R7, R2, c[0x0][0x39c], R7 ;  /* 0x0000e70002077a24 */ /* 0x000fe200078e0207 */
[----:B------:R-:W-:Y:S01]  /*15d0*/  IADD3 R6, P1, R6, R18, RZ ;  /* 0x0000001206067210 */ /* 0x000fe20007f3e0ff */
[----:B------:R-:W-:Y:S01]  /*15e0*/  IMAD R3, R0, -0x80, R3 ;  /* 0xffffff8000037824 */ /* 0x000fe200078e0203 */
[----:B------:R1:W-:Y:S01]  /*15f0*/  STS [R22+0x1000], R31 ;  /* 0x0010001f16007388 */ /* 0x0003e20000000800 */
[----:B------:R-:W-:Y:S01]  /*1600*/  ISETP.GE.AND P0, PT, R16, c[0x0][0x220], PT ;  /* 0x0000880010007a0c */ /* 0x000fe20003f06270 */
[----:B------:R-:W-:Y:S01]  /*1610*/  IMAD R2, R9, c[0x0][0x3b0], RZ ;  /* 0x0000ec0009027a24 */ /* 0x000fe200078e02ff */
[----:B------:R-:W-:Y:S01]  /*1620*/  IADD3 R0, R8, 0x40, RZ ;  /* 0x0000004008007810 */ /* 0x000fe20007ffe0ff */
[----:B------:R1:W-:Y:S01]  /*1630*/  STS [R22+0x1200], R33 ;  /* 0x0012002116007388 */ /* 0x0003e20000000800 */
[----:B------:R-:W-:Y:S01]  /*1640*/  IADD3.X R7, R4, R19, R7, P1, !PT ;  /* 0x0000001304077210 */ /* 0x000fe20000ffe407 */
[----:B------:R-:W-:-:S02]  /*1650*/  IMAD R17, R5, c[0x0][0x3b4], R2 ;  /* 0x0000ed0005117a24 */ /* 0x000fc400078e0202 */
[----:B------:R-:W-:Y:S01]  /*1660*/  BAR.SYNC.DEFER_BLOCKING 0x0 ;  /* 0x0000000000007b1d */ /* 0x000fe20000010000 */
[-C--:B------:R-:W-:Y:S01]  /*1670*/  ISETP.GE.OR P1, PT, R0, R3.reuse, P0 ;  /* 0x000000030000720c */ /* 0x080fe20000726670 */
[----:B0-----:R-:W-:Y:S01]  /*1680*/  IMAD.WIDE.U32 R20, R5, c[0x0][0x3b0], R6 ;  /* 0x0000ec0005147a25 */ /* 0x001fe200078e0006 */
[----:B------:R-:W-:-:S04]  /*1690*/  ISETP.GE.OR P0, PT, R8, R3, P0 ;  /* 0x000000030800720c */ /* 0x000fc80000706670 */
[----:B------:R-:W-:Y:S01]  /*16a0*/  IADD3 R17, R21, R17, RZ ;  /* 0x0000001115117210 */ /* 0x000fe20007ffe0ff */
[----:B------:R1:W0:Y:S08]  /*16b0*/  LDS.128 R12, [R23+0x1000] ;  /* 0x00100000170c7984 */ /* 0x0002300000000c00 */
[----:B------:R-:W-:Y:S05]  /*16c0*/  @P0 BRA `(.L_x_264) ;  /* 0x0000009000000947 */ /* 0x000fea0003800000 */
[----:B------:R-:W2:Y:S01]  /*16d0*/  LDS.128 R4, [R23] ;  /* 0x0000000017047984 */ /* 0x000ea20000000c00 */
[----:B------:R-:W-:Y:S01]  /*16e0*/  MOV R16, R20 ;  /* 0x0000001400107202 */ /* 0x000fe20000000f00 */
[----:B------:R-:W-:-:S04]  /*16f0*/  IMAD R9, R10, c[0x0][0x398], RZ ;  /* 0x0000e6000a097a24 */ /* 0x000fc800078e02ff */
[----:B------:R-:W-:-:S04]  /*1700*/  IMAD.WIDE.U32 R2, R8, c[0x0][0x398], R16 ;  /* 0x0000e60008027a25 */ /* 0x000fc800078e0010 */
[----:B------:R-:W-:Y:S01]  /*1710*/  IMAD R9, R8, c[0x0][0x39c], R9 ;  /* 0x0000e70008097a24 */ /* 0x000fe200078e0209 */
[----:B------:R-:W-:-:S04]  /*1720*/  LEA R18, P0, R2, c[0x0][0x338], 0x1 ;  /* 0x0000ce0002127a11 */ /* 0x000fc800078008ff */
[----:B------:R-:W-:-:S04]  /*1730*/  IADD3 R3, R3, R9, RZ ;  /* 0x0000000903037210 */ /* 0x000fc80007ffe0ff */
[----:B------:R-:W-:-:S05]  /*1740*/  LEA.HI.X R19, R2, c[0x0][0x33c], R3, 0x1, P0 ;  /* 0x0000cf0002137a11 */ /* 0x000fca00000f0c03 */
[----:B--2---:R2:W-:Y:S02]  /*1750*/  STG.E.128 [R18.64], R4 ;  /* 0x0000000412007986 */ /* 0x0045e4000c101d04 */
.L_x_264:
[----:B------:R-:W-:Y:S05]  /*1760*/  BSYNC B0 ;  /* 0x0000000000007941 */ /* 0x000fea0003800000 */
.L_x_263:
[----:B------:R-:W-:Y:S05]  /*1770*/  @P1 EXIT ;  /* 0x000000000000194d */ /* 0x000fea0003800000 */
[----:B--2---:R-:W-:Y:S02]  /*1780*/  IADD3 R5, P0, R8, 0x40, RZ ;  /* 0x0000004008057810 */ /* 0x004fe40007f1e0ff */
[----:B------:R-:W-:Y:S02]  /*1790*/  MOV R2, R20 ;  /* 0x0000001400027202 */ /* 0x000fe40000000f00 */
[----:B------:R-:W-:Y:S02]  /*17a0*/  IADD3.X R10, RZ, R10, RZ, P0, !PT ;  /* 0x0000000aff0a7210 */ /* 0x000fe400007fe4ff */
[----:B------:R-:W-:-:S03]  /*17b0*/  MOV R3, R17 ;  /* 0x0000001100037202 */ /* 0x000fc60000000f00 */
[----:B------:R-:W-:Y:S02]  /*17c0*/  IMAD R10, R10, c[0x0][0x398], RZ ;  /* 0x0000e6000a0a7a24 */ /* 0x000fe400078e02ff */
[----:B------:R-:W-:-:S04]  /*17d0*/  IMAD.WIDE.U32 R2, R5, c[0x0][0x398], R2 ;  /* 0x0000e60005027a25 */ /* 0x000fc800078e0002 */
[----:B------:R-:W-:Y:S01]  /*17e0*/  IMAD R5, R5, c[0x0][0x39c], R10 ;  /* 0x0000e70005057a24 */ /* 0x000fe200078e020a */
[----:B------:R-:W-:-:S04]  /*17f0*/  LEA R4, P0, R2, c[0x0][0x338], 0x1 ;  /* 0x0000ce0002047a11 */ /* 0x000fc800078008ff */
[----:B------:R-:W-:-:S04]  /*1800*/  IADD3 R3, R3, R5, RZ ;  /* 0x0000000503037210 */ /* 0x000fc80007ffe0ff */
[----:B------:R-:W-:-:S05]  /*1810*/  LEA.HI.X R5, R2, c[0x0][0x33c], R3, 0x1, P0 ;  /* 0x0000cf0002057a11 */ /* 0x000fca00000f0c03 */
[----:B0-----:R-:W-:Y:S01]  /*1820*/  STG.E.128 [R4.64], R12 ;  /* 0x0000000c04007986 */ /* 0x001fe2000c101d04 */
[----:B------:R-:W-:Y:S05]  /*1830*/  EXIT ;  /* 0x000000000000794d */ /* 0x000fea0003800000 */
.L_x_265:
        /* <DEDUP_REMOVED lines=12> */
.L_x_1331:


//--------------------- .text._ZN5flash44flash_bwd_dq_dk_dv_loop_seqk_parallel_kernelI23Flash_bwd_kernel_traitsILi32ELi128ELi128ELi8ELi4ELi4ELi4ELb1ELb0EN7cutlass10bfloat16_tE19Flash_kernel_traitsILi32ELi128ELi128ELi8ES3_EELb1ELb0ELb0ELb0ELb0ELb1ELb0EEEvNS_16Flash_bwd_paramsE --------------------------
	.section	.text._ZN5flash44flash_bwd_dq_dk_dv_loop_seqk_parallel_kernelI23Flash_bwd_kernel_traitsILi32ELi128ELi128ELi8ELi4ELi4ELi4ELb1ELb0EN7cutlass10bfloat16_tE19Flash_kernel_traitsILi32ELi128ELi128ELi8ES3_EELb1ELb0ELb0ELb0ELb0ELb1ELb0EEEvNS_16Flash_bwd_paramsE,"ax",@progbits
	.sectioninfo	@"SHI_REGISTERS=255"
	.align	128
        .global         _ZN5flash44flash_bwd_dq_dk_dv_loop_seqk_parallel_kernelI23Flash_bwd_kernel_traitsILi32ELi128ELi128ELi8ELi4ELi4ELi4ELb1ELb0EN7cutlass10bfloat16_tE19Flash_kernel_traitsILi32ELi128ELi128ELi8ES3_EELb1ELb0ELb0ELb0ELb0ELb1ELb0EEEvNS_16Flash_bwd_paramsE
        .type           _ZN5flash44flash_bwd_dq_dk_dv_loop_seqk_parallel_kernelI23Flash_bwd_kernel_traitsILi32ELi128ELi128ELi8ELi4ELi4ELi4ELb1ELb0EN7cutlass10bfloat16_tE19Flash_kernel_traitsILi32ELi128ELi128ELi8ES3_EELb1ELb0ELb0ELb0ELb0ELb1ELb0EEEvNS_16Flash_bwd_paramsE,@function
        .size           _ZN5flash44flash_bwd_dq_dk_dv_loop_seqk_parallel_kernelI23Flash_bwd_kernel_traitsILi32ELi128ELi128ELi8ELi4ELi4ELi4ELb1ELb0EN7cutlass10bfloat16_tE19Flash_kernel_traitsILi32ELi128ELi128ELi8ES3_EELb1ELb0ELb0ELb0ELb0ELb1ELb0EEEvNS_16Flash_bwd_paramsE,(.L_x_1332 - _ZN5flash44flash_bwd_dq_dk_dv_loop_seqk_parallel_kernelI23Flash_bwd_kernel_traitsILi32ELi128ELi128ELi8ELi4ELi4ELi4ELb1ELb0EN7cutlass10bfloat16_tE19Flash_kernel_traitsILi32ELi128ELi128ELi8ES3_EELb1ELb0ELb0ELb0ELb0ELb1ELb0EEEvNS_16Flash_bwd_paramsE)
        .other          _ZN5flash44flash_bwd_dq_dk_dv_loop_seqk_parallel_kernelI23Flash_bwd_kernel_traitsILi32ELi128ELi128ELi8ELi4ELi4ELi4ELb1ELb0EN7cutlass10bfloat16_tE19Flash_kernel_traitsILi32ELi128ELi128ELi8ES3_EELb1ELb0ELb0ELb0ELb0ELb1ELb0EEEvNS_16Flash_bwd_paramsE,@"STO_CUDA_ENTRY STV_DEFAULT"
_ZN5flash44flash_bwd_dq_dk_dv_loop_seqk_parallel_kernelI23Flash_bwd_kernel_traitsILi32ELi128ELi128ELi8ELi4ELi4ELi4ELb1ELb0EN7cutlass10bfloat16_tE19Flash_kernel_traitsILi32ELi128ELi128ELi8ES3_EELb1ELb0ELb0ELb0ELb0ELb1ELb0EEEvNS_16Flash_bwd_paramsE:
.text._ZN5flash44flash_bwd_dq_dk_dv_loop_seqk_parallel_kernelI23Flash_bwd_kernel_traitsILi32ELi128ELi128ELi8ELi4ELi4ELi4ELb1ELb0EN7cutlass10bfloat16_tE19Flash_kernel_traitsILi32ELi128ELi128ELi8ES3_EELb1ELb0ELb0ELb0ELb0ELb1ELb0EEEvNS_16Flash_bwd_paramsE:
        /* <DEDUP_REMOVED lines=23> */
[----:B------:R-:W-:Y:S01]  /*0170*/  IMAD.U32 R13, RZ, RZ, UR4 ;  /* 0x00000004ff0d7e24 */ /* 0x000fe2000f8e00ff */
[----:B------:R-:W-:Y:S02]  /*0180*/  ULDC.U8 UR8, c[0x0][0x328] ;  /* 0x0000ca0000087ab9 */ /* 0x000fe40000000000 */
[----:B------:R-:W-:Y:S02]  /*0190*/  UISETP.NE.AND UP2, UPT, UR8, URZ, UPT ;  /* 0x0000003f0800728c */ /* 0x000fe4000bf45270 */
[----:B------:R4:W-:Y:S01]  /*01a0*/  STL [R1+0x28], R13 ;  /* 0x0000280d01007387 */ /* 0x0009e20000100800 */
[----:B------:R-:W-:Y:S02]  /*01b0*/  ULDC UR7, c[0x0][0x1c0] ;  /* 0x0000700000077ab9 */ /* 0x000fe40000000800 */
[----:B------:R-:W-:Y:S02]  /*01c0*/  ULDC.U8 UR9, c[0x0][0x3d0] ;  /* 0x0000f40000097ab9 */ /* 0x000fe40000000000 */
[----:B------:R-:W-:Y:S01]  /*01d0*/  ULDC UR16, c[0x0][0x214] ;  /* 0x0000850000107ab9 */ /* 0x000fe20000000800 */
[----:B-1----:R-:W-:Y:S01]  /*01e0*/  SHF.R.S32.HI R0, RZ, 0x1f, R10 ;  /* 0x0000001fff007819 */ /* 0x002fe2000001140a */
[----:B------:R-:W-:-:S02]  /*01f0*/  ULDC UR18, c[0x0][0x224] ;  /* 0x0000890000127ab9 */ /* 0x000fc40000000800 */
[----:B--2---:R-:W-:Y:S01]  /*0200*/  UIMAD UR19, UR52, UR58, URZ ;  /* 0x0000003a341372a4 */ /* 0x004fe2000f8e023f */
[CC--:B------:R-:W-:Y:S01]  /*0210*/  LEA.HI R2, R0.reuse, R10.reuse, RZ, 0x2 ;  /* 0x0000000a00027211 */ /* 0x0c0fe200078f10ff */
[----:B------:R-:W-:Y:S01]  /*0220*/  ULOP3.LUT UR4, UR52, UR13, URZ, 0x3c, !UPT ;  /* 0x0000000d34047292 */ /* 0x000fe2000f8e3c3f */
[CC--:B------:R-:W-:Y:S01]  /*0230*/  LEA.HI R9, R0.reuse, R10.reuse, RZ, 0x5 ;  /* 0x0000000a00097211 */ /* 0x0c0fe200078f28ff */
[----:B------:R-:W-:Y:S01]  /*0240*/  UISETP.NE.AND UP3, UPT, UR9, URZ, UPT ;  /* 0x0000003f0900728c */ /* 0x000fe2000bf65270 */
[CC--:B------:R-:W-:Y:S01]  /*0250*/  LEA.HI R6, R0.reuse, R10.reuse, RZ, 0x4 ;  /* 0x0000000a00067211 */ /* 0x0c0fe200078f20ff */
[----:B------:R-:W-:Y:S01]  /*0260*/  ULDC UR20, c[0x0][0x224] ;  /* 0x0000890000147ab9 */ /* 0x000fe20000000800 */
[CC--:B------:R-:W-:Y:S01]  /*0270*/  LEA.HI R145, R0.reuse, R10.reuse, RZ, 0x3 ;  /* 0x0000000a00917211 */ /* 0x0c0fe200078f18ff */
[----:B---3--:R-:W-:Y:S01]  /*0280*/  USHF.L.U32 UR8, UR45, 0x7, URZ ;  /* 0x000000072d087899 */ /* 0x008fe2000800063f */
[----:B------:R-:W-:Y:S01]  /*0290*/  LEA.HI R248, R0, R10, RZ, 0x7 ;  /* 0x0000000a00f87211 */ /* 0x000fe200078f38ff */
[----:B------:R-:W-:Y:S01]  /*02a0*/  UIMAD UR5, UR45, UR7, UR52 ;  /* 0x000000072d0572a4 */ /* 0x000fe2000f8e0234 */
[----:B------:R-:W-:Y:S01]  /*02b0*/  LOP3.LUT R0, R2, 0xfffffffc, RZ, 0xc0, !PT ;  /* 0xfffffffc02007812 */ /* 0x000fe200078ec0ff */
[----:B------:R-:W-:Y:S01]  /*02c0*/  USHF.R.S32.HI UR7, URZ, 0x1f, UR52 ;  /* 0x0000001f3f077899 */ /* 0x000fe20008011434 */
[----:B------:R-:W-:Y:S01]  /*02d0*/  LOP3.LUT R3, R9, 0xffffffe0, RZ, 0xc0, !PT ;  /* 0xffffffe009037812 */ /* 0x000fe200078ec0ff */
[----:B------:R-:W-:Y:S01]  /*02e0*/  @UP2 UIMAD UR9, UR45, UR16, URZ ;  /* 0x000000102d0922a4 */ /* 0x000fe2000f8e023f */
[----:B------:R-:W-:Y:S01]  /*02f0*/  LOP3.LUT R8, R6, 0xfffffff0, RZ, 0xc0, !PT ;  /* 0xfffffff006087812 */ /* 0x000fe200078ec0ff */
[C---:B------:R-:W-:Y:S01]  /*0300*/  IMAD.IADD R12, R10.reuse, 0x1, -R0 ;  /* 0x000000010a0c7824 */ /* 0x040fe200078e0a00 */
[----:B------:R-:W-:Y:S01]  /*0310*/  LOP3.LUT R4, R145, 0xfffffff8, RZ, 0xc0, !PT ;  /* 0xfffffff891047812 */ /* 0x000fe200078ec0ff */
[C---:B------:R-:W-:Y:S01]  /*0320*/  IMAD.IADD R3, R10.reuse, 0x1, -R3 ;  /* 0x000000010a037824 */ /* 0x040fe200078e0a03 */
[----:B------:R-:W-:Y:S01]  /*0330*/  SHF.R.S32.HI R0, RZ, 0x2, R2 ;  /* 0x00000002ff007819 */ /* 0x000fe20000011402 */
[C---:B------:R-:W-:Y:S01]  /*0340*/  IMAD.IADD R8, R10.reuse, 0x1, -R8 ;  /* 0x000000010a087824 */ /* 0x040fe200078e0a08 */
[----:B------:R-:W-:Y:S01]  /*0350*/  SHF.R.S32.HI R248, RZ, 0x7, R248 ;  /* 0x00000007fff87819 */ /* 0x000fe200000114f8 */
[----:B------:R-:W-:Y:S01]  /*0360*/  IMAD.IADD R10, R10, 0x1, -R4 ;  /* 0x000000010a0a7824 */ /* 0x000fe200078e0a04 */
[----:B------:R-:W-:Y:S01]  /*0370*/  SHF.R.S32.HI R4, RZ, 0x1f, R2 ;  /* 0x0000001fff047819 */ /* 0x000fe20000011402 */
[----:B------:R-:W-:Y:S01]  /*0380*/  USHF.R.S32.HI UR6, URZ, 0x1f, UR20 ;  /* 0x0000001f3f067899 */ /* 0x000fe20008011414 */
[-C--:B------:R-:W-:Y:S01]  /*0390*/  LEA.HI R5, R2, R0.reuse, RZ, 0x1 ;  /* 0x0000000002057211 */ /* 0x080fe200078f08ff */
[----:B------:R-:W-:Y:S01]  /*03a0*/  ULDC UR15, c[0x0][0x1c0] ;  /* 0x00007000000f7ab9 */ /* 0x000fe20000000800 */
[----:B------:R-:W-:Y:S01]  /*03b0*/  LEA.HI R2, R4, R0, RZ, 0x3 ;  /* 0x0000000004027211 */ /* 0x000fe200078f18ff */
[----:B------:R-:W-:Y:S01]  /*03c0*/  ULDC UR50, c[0x0][0x1c0] ;  /* 0x0000700000327ab9 */ /* 0x000fe20000000800 */
[----:B------:R-:W-:Y:S01]  /*03d0*/  LOP3.LUT R4, R5, 0x7fffffe, RZ, 0xc0, !PT ;  /* 0x07fffffe05047812 */ /* 0x000fe200078ec0ff */
[----:B------:R-:W-:Y:S01]  /*03e0*/  UIMAD.WIDE UR50, UR58, UR50, URZ ;  /* 0x000000323a3272a5 */ /* 0x000fe2000f8e023f */
[----:B------:R-:W-:Y:S01]  /*03f0*/  LOP3.LUT R2, R2, 0xfffffff8, RZ, 0xc0, !PT ;  /* 0xfffffff802027812 */ /* 0x000fe200078ec0ff */
[----:B------:R-:W-:Y:S01]  /*0400*/  UIMAD.WIDE.U32 UR60, UR45, UR20, URZ ;  /* 0x000000142d3c72a5 */ /* 0x000fe2000f8e003f */
[----:B------:R-:W-:Y:S01]  /*0410*/  SHF.R.S32.HI R5, RZ, 0x1f, R3 ;  /* 0x0000001fff057819 */ /* 0x000fe20000011403 */
[C---:B------:R-:W-:Y:S01]  /*0420*/  IMAD.IADD R11, R0.reuse, 0x1, -R4 ;  /* 0x00000001000b7824 */ /* 0x040fe200078e0a04 */
[----:B------:R-:W-:Y:S01]  /*0430*/  SHF.R.S32.HI R4, RZ, 0x1f, R9 ;  /* 0x0000001fff047819 */ /* 0x000fe20000011409 */
[----:B------:R-:W-:Y:S01]  /*0440*/  IMAD.IADD R7, R0, 0x1, -R2 ;  /* 0x0000000100077824 */ /* 0x000fe200078e0a02 */
[----:B------:R-:W-:Y:S01]  /*0450*/  SHF.R.S32.HI R0, RZ, 0x4, R6 ;  /* 0x00000004ff007819 */ /* 0x000fe20000011406 */
[----:B------:R-:W-:Y:S01]  /*0460*/  ULDC UR12, c[0x0][0x1c0] ;  /* 0x00007000000c7ab9 */ /* 0x000fe20000000800 */
[----:B------:R-:W-:Y:S01]  /*0470*/  LEA.HI R245, R5, R3, RZ, 0x2 ;  /* 0x0000000305f57211 */ /* 0x000fe200078f10ff */
[----:B------:R-:W-:Y:S01]  /*0480*/  UIMAD UR58, UR58, UR12, URZ ;  /* 0x0000000c3a3a72a4 */ /* 0x000fe2000f8e023f */
[----:B------:R-:W-:Y:S01]  /*0490*/  SHF.R.S32.HI R3, RZ, 0x3, R145 ;  /* 0x00000003ff037819 */ /* 0x000fe20000011491 */
[----:B------:R-:W-:Y:S01]  /*04a0*/  ULDC UR17, c[0x0][0x1c0] ;  /* 0x0000700000117ab9 */ /* 0x000fe20000000800 */
[----:B------:R-:W-:Y:S01]  /*04b0*/  LEA.HI R2, R6, R0, RZ, 0x1 ;  /* 0x0000000006027211 */ /* 0x000fe200078f08ff */
[----:B------:R-:W-:Y:S01]  /*04c0*/  USHF.L.U32 UR59, UR58, 0x7, URZ ;  /* 0x000000073a3b7899 */ /* 0x000fe2000800063f */
[----:B------:R-:W-:Y:S01]  /*04d0*/  SHF.R.S32.HI R5, RZ, 0x5, R9 ;  /* 0x00000005ff057819 */ /* 0x000fe20000011409 */
[----:B------:R-:W-:Y:S01]  /*04e0*/  IMAD.SHL.U32 R6, R3, 0x40, RZ ;  /* 0x0000004003067824 */ /* 0x000fe200078e00ff */
[----:B------:R-:W-:Y:S01]  /*04f0*/  LOP3.LUT R3, R2, 0xfffffffe, RZ, 0xc0, !PT ;  /* 0xfffffffe02037812 */ /* 0x000fe200078ec0ff */
[----:B------:R-:W-:Y:S01]  /*0500*/  ULDC.64 UR10, c[0x0][0x118] ;  /* 0x00004600000a7ab9 */ /* 0x000fe20000000a00 */
[C---:B------:R-:W-:Y:S01]  /*0510*/  LOP3.LUT P5, RZ, R7.reuse, 0x2, RZ, 0xc0, !PT ;  /* 0x0000000207ff7812 */ /* 0x040fe200078ac0ff */
[----:B------:R-:W-:Y:S01]  /*0520*/  UIMAD.WIDE.U32 UR56, UR50, UR60, URZ ;  /* 0x0000003c323872a5 */ /* 0x000fe2000f8e003f */
[----:B------:R-:W-:Y:S01]  /*0530*/  LOP3.LUT R2, R6, 0xc0, RZ, 0xc0, !PT ;  /* 0x000000c006027812 */ /* 0x000fe200078ec0ff */
[----:B------:R-:W-:Y:S01]  /*0540*/  IMAD.SHL.U32 R6, R12, 0x8, RZ ;  /* 0x000000080c067824 */ /* 0x000fe200078e00ff */
[----:B------:R-:W-:Y:S01]  /*0550*/  LOP3.LUT P4, RZ, R7, 0x4, RZ, 0xc0, !PT ;  /* 0x0000000407ff7812 */ /* 0x000fe2000788c0ff */
[----:B----4-:R-:W-:Y:S01]  /*0560*/  IMAD.IADD R13, R0, 0x1, -R3 ;  /* 0x00000001000d7824 */ /* 0x010fe200078e0a03 */
[----:B------:R-:W-:Y:S01]  /*0570*/  LEA.HI R0, R4, R5, RZ, 0x2 ;  /* 0x0000000504007211 */ /* 0x000fe200078f10ff */
[----:B------:R-:W-:Y:S01]  /*0580*/  USHF.L.U32 UR32, UR58, 0x3, URZ ;  /* 0x000000033a207899 */ /* 0x000fe2000800063f */
[----:B------:R-:W-:Y:S01]  /*0590*/  LOP3.LUT R3, R2, 0x18, R6, 0xf8, !PT ;  /* 0x0000001802037812 */ /* 0x000fe200078ef806 */
[----:B------:R-:W-:Y:S01]  /*05a0*/  IMAD.U32 R6, RZ, RZ, UR7 ;  /* 0x00000007ff067e24 */ /* 0x000fe2000f8e00ff */
[----:B------:R-:W-:Y:S01]  /*05b0*/  LOP3.LUT R0, R0, 0xfffffffc, RZ, 0xc0, !PT ;  /* 0xfffffffc00007812 */ /* 0x000fe200078ec0ff */
[----:B------:R-:W-:Y:S01]  /*05c0*/  USHF.R.S32.HI UR7, URZ, 0x1f, UR45 ;  /* 0x0000001f3f077899 */ /* 0x000fe2000801142d */
[----:B------:R-:W-:Y:S01]  /*05d0*/  SHF.R.U32.HI R2, RZ, 0x3, R2 ;  /* 0x00000003ff027819 */ /* 0x000fe20000011602 */
[----:B------:R-:W-:Y:S01]  /*05e0*/  IMAD.SHL.U32 R6, R12, 0x2, RZ ;  /* 0x000000020c067824 */ /* 0x000fe200078e00ff */
[----:B------:R-:W-:Y:S01]  /*05f0*/  SEL R228, R153, 0xffffffe0, !P5 ;  /* 0xffffffe099e47807 */ /* 0x000fe20006800000 */
[----:B------:R-:W-:Y:S01]  /*0600*/  IMAD.IADD R251, R5, 0x1, -R0 ;  /* 0x0000000105fb7824 */ /* 0x000fe200078e0a00 */
[----:B------:R-:W-:Y:S01]  /*0610*/  LOP3.LUT R2, R3, R2, RZ, 0x3c, !PT ;  /* 0x0000000203027212 */ /* 0x000fe200078e3cff */
[----:B------:R-:W-:Y:S01]  /*0620*/  IMAD R0, R5, 0x8, R11 ;  /* 0x0000000805007824 */ /* 0x000fe200078e020b */
[----:B------:R-:W-:Y:S01]  /*0630*/  LEA.HI R5, R10, R10, RZ, 0x1 ;  /* 0x0000000a0a057211 */ /* 0x000fe200078f08ff */
[----:B------:R-:W-:Y:S01]  /*0640*/  IMAD R232, R248, 0x2000, R6 ;  /* 0x00002000f8e87824 */ /* 0x000fe200078e0206 */
[----:B------:R-:W-:Y:S01]  /*0650*/  SHF.R.S32.HI R11, RZ, 0x1f, R8 ;  /* 0x0000001fff0b7819 */ /* 0x000fe20000011408 */
[----:B------:R-:W-:Y:S01]  /*0660*/  IMAD.U32 R250, R0, 0x20, R2 ;  /* 0x0000002000fa7824 */ /* 0x000fe200078e0002 */
[----:B------:R-:W-:Y:S01]  /*0670*/  LOP3.LUT R0, R5, 0x7fffffe, RZ, 0xc0, !PT ;  /* 0x07fffffe05007812 */ /* 0x000fe200078ec0ff */
[----:B------:R-:W-:Y:S01]  /*0680*/  IMAD.U32 R2, RZ, RZ, UR19 ;  /* 0x00000013ff027e24 */ /* 0x000fe2000f8e00ff */
[----:B------:R-:W-:Y:S01]  /*0690*/  LEA.HI R11, R11, R8, RZ, 0x3 ;  /* 0x000000080b0b7211 */ /* 0x000fe200078f18ff */
[----:B------:R-:W-:-:S02]  /*06a0*/  USHF.L.U32 UR31, UR58, 0x4, URZ ;  /* 0x000000043a1f7899 */ /* 0x000fc4000800063f */
[----:B------:R-:W-:Y:S01]  /*06b0*/  IMAD.IADD R3, R10, 0x1, -R0 ;  /* 0x000000010a037824 */ /* 0x000fe200078e0a00 */
[----:B------:R1:W-:Y:S01]  /*06c0*/  STL [R1+0x24], R2 ;  /* 0x0000240201007387 */ /* 0x0003e20000100800 */
[----:B------:R-:W-:Y:S01]  /*06d0*/  LEA.HI R0, R8, R8, RZ, 0x1 ;  /* 0x0000000808007211 */ /* 0x000fe200078f08ff */
[----:B------:R-:W-:Y:S02]  /*06e0*/  UIMAD UR30, UR58, 0x18, URZ ;  /* 0x000000183a1e78a4 */ /* 0x000fe4000f8e023f */
[----:B------:R-:W-:Y:S01]  /*06f0*/  USHF.L.U32 UR29, UR58, 0x5, URZ ;  /* 0x000000053a1d7899 */ /* 0x000fe2000800063f */
[----:B------:R-:W-:Y:S01]  /*0700*/  SHF.R.S32.HI R4, RZ, 0x1, R0 ;  /* 0x00000001ff047819 */ /* 0x000fe20000011400 */
[----:B------:R-:W-:Y:S02]  /*0710*/  UIMAD UR28, UR58, 0x28, URZ ;  /* 0x000000283a1c78a4 */ /* 0x000fe4000f8e023f */
[----:B------:R-:W-:Y:S02]  /*0720*/  UIMAD UR27, UR58, 0x30, URZ ;  /* 0x000000303a1b78a4 */ /* 0x000fe4000f8e023f */
[----:B------:R-:W-:-:S02]  /*0730*/  UIMAD UR26, UR58, 0x38, URZ ;  /* 0x000000383a1a78a4 */ /* 0x000fc4000f8e023f */
[----:B------:R-:W-:Y:S02]  /*0740*/  USHF.L.U32 UR25, UR58, 0x6, URZ ;  /* 0x000000063a197899 */ /* 0x000fe4000800063f */
[----:B------:R-:W-:Y:S02]  /*0750*/  UIMAD UR24, UR58, 0x48, URZ ;  /* 0x000000483a1878a4 */ /* 0x000fe4000f8e023f */
[----:B------:R-:W-:Y:S02]  /*0760*/  UIMAD UR23, UR58, 0x50, URZ ;  /* 0x000000503a1778a4 */ /* 0x000fe4000f8e023f */
[----:B------:R-:W-:Y:S02]  /*0770*/  UIMAD UR22, UR58, 0x58, URZ ;  /* 0x000000583a1678a4 */ /* 0x000fe4000f8e023f */
[----:B------:R-:W-:Y:S02]  /*0780*/  UIMAD UR21, UR58, 0x60, URZ ;  /* 0x000000603a1578a4 */ /* 0x000fe4000f8e023f */
[----:B------:R-:W-:-:S02]  /*0790*/  UIMAD UR20, UR58, 0x68, URZ ;  /* 0x000000683a1478a4 */ /* 0x000fc4000f8e023f */
[----:B------:R-:W-:Y:S01]  /*07a0*/  UMOV UR55, 0xffffe000 ;  /* 0xffffe00000377882 */ /* 0x000fe20000000000 */
[----:B-1----:R-:W-:Y:S01]  /*07b0*/  IMAD.U32 R2, RZ, RZ, UR4 ;  /* 0x00000004ff027e24 */ /* 0x002fe2000f8e00ff */
[----:B------:R-:W-:-:S04]  /*07c0*/  UIMAD UR4, UR45, UR15, UR52 ;  /* 0x0000000f2d0472a4 */ /* 0x000fc8000f8e0234 */
[----:B------:R1:W-:Y:S01]  /*07d0*/  STL [R1+0x20], R2 ;  /* 0x0000200201007387 */ /* 0x0003e20000100800 */
[----:B------:R-:W-:Y:S01]  /*07e0*/  USHF.L.U32 UR4, UR4, 0x5, URZ ;  /* 0x0000000504047899 */ /* 0x000fe2000800063f */
[----:B-1----:R-:W-:-:S04]  /*07f0*/  IMAD R2, R248, 0x8, R13 ;  /* 0x00000008f8027824 */ /* 0x002fc800078e020d */
[----:B------:R-:W-:Y:S01]  /*0800*/  IMAD R17, R2, 0x8, R3 ;  /* 0x0000000802117824 */ /* 0x000fe200078e0203 */
[----:B------:R-:W-:Y:S02]  /*0810*/  LOP3.LUT R3, R0, 0x7fffffe, RZ, 0xc0, !PT ;  /* 0x07fffffe00037812 */ /* 0x000fe400078ec0ff */
[----:B------:R-:W-:Y:S02]  /*0820*/  LOP3.LUT R2, R11, 0xfffffff8, RZ, 0xc0, !PT ;  /* 0xfffffff80b027812 */ /* 0x000fe400078ec0ff */
[----:B------:R-:W-:Y:S01]  /*0830*/  SHF.R.S32.HI R0, RZ, 0x1f, R0 ;  /* 0x0000001fff007819 */ /* 0x000fe20000011400 */
[----:B------:R-:W-:Y:S02]  /*0840*/  IMAD.IADD R16, R8, 0x1, -R3 ;  /* 0x0000000108107824 */ /* 0x000fe400078e0a03 */
[----:B------:R-:W-:Y:S01]  /*0850*/  IMAD.U32 R3, RZ, RZ, UR8 ;  /* 0x00000008ff037e24 */ /* 0x000fe2000f8e00ff */
[----:B------:R-:W-:Y:S01]  /*0860*/  LEA.HI R0, R0, R4, RZ, 0x2 ;  /* 0x0000000400007211 */ /* 0x000fe200078f10ff */
[----:B------:R-:W-:Y:S01]  /*0870*/  IMAD.IADD R15, R8, 0x1, -R2 ;  /* 0x00000001080f7824 */ /* 0x000fe200078e0a02 */
[----:B------:R-:W-:Y:S01]  /*0880*/  USHF.R.S32.HI UR8, URZ, 0x1f, UR52 ;  /* 0x0000001f3f087899 */ /* 0x000fe20008011434 */
[----:B------:R-:W-:Y:S01]  /*0890*/  LOP3.LUT R2, R7, 0x1, RZ, 0xc0, !PT ;  /* 0x0000000107027812 */ /* 0x000fe200078ec0ff */
[----:B------:R-:W-:Y:S01]  /*08a0*/  IMAD.U32 R3, RZ, RZ, UR7 ;  /* 0x00000007ff037e24 */ /* 0x000fe2000f8e00ff */
[----:B------:R-:W-:-:S02]  /*08b0*/  LOP3.LUT R0, R0, 0xfffffffc, RZ, 0xc0, !PT ;  /* 0xfffffffc00007812 */ /* 0x000fc400078ec0ff */
[----:B------:R-:W-:Y:S01]  /*08c0*/  ISETP.NE.U32.AND P6, PT, R2, 0x1, PT ;  /* 0x000000010200780c */ /* 0x000fe20003fc5070 */
[----:B------:R-:W-:Y:S02]  /*08d0*/  IMAD.U32 R2, RZ, RZ, UR8 ;  /* 0x00000008ff027e24 */ /* 0x000fe4000f8e00ff */
[----:B------:R-:W-:Y:S01]  /*08e0*/  IMAD.SHL.U32 R2, R10, 0x40, RZ ;  /* 0x000000400a027824 */ /* 0x000fe200078e00ff */
[----:B------:R-:W-:Y:S01]  /*08f0*/  LEA.HI R10, R7, R7, RZ, 0x1 ;  /* 0x00000007070a7211 */ /* 0x000fe200078f08ff */
[----:B------:R-:W-:Y:S01]  /*0900*/  IMAD.IADD R14, R4, 0x1, -R0 ;  /* 0x00000001040e7824 */ /* 0x000fe200078e0a00 */
[----:B------:R-:W-:Y:S01]  /*0910*/  SEL R226, R226, 0x10, !P6 ;  /* 0x00000010e2e27807 */ /* 0x000fe20007000000 */
[----:B------:R-:W-:Y:S01]  /*0920*/  IMAD.U32 R0, RZ, RZ, UR7 ;  /* 0x00000007ff007e24 */ /* 0x000fe2000f8e00ff */
[----:B------:R-:W-:Y:S01]  /*0930*/  SHF.R.S32.HI R0, RZ, 0x1, R5 ;  /* 0x00000001ff007819 */ /* 0x000fe20000011405 */
[----:B------:R-:W-:Y:S01]  /*0940*/  IMAD.U32 R3, RZ, RZ, UR8 ;  /* 0x00000008ff037e24 */ /* 0x000fe2000f8e00ff */
[----:B------:R-:W-:Y:S01]  /*0950*/  LOP3.LUT R8, R2, 0x1c0, RZ, 0xc0, !PT ;  /* 0x000001c002087812 */ /* 0x000fe200078ec0ff */
[C---:B------:R-:W-:Y:S01]  /*0960*/  IMAD.SHL.U32 R4, R251.reuse, 0x400, RZ ;  /* 0x00000400fb047824 */ /* 0x040fe200078e00ff */
[----:B------:R-:W-:Y:S01]  /*0970*/  LOP3.LUT R2, R10, 0x3fffffe, RZ, 0xc0, !PT ;  /* 0x03fffffe0a027812 */ /* 0x000fe200078ec0ff */
[C---:B------:R-:W-:Y:S01]  /*0980*/  IMAD.SHL.U32 R9, R0.reuse, 0x40, RZ ;  /* 0x0000004000097824 */ /* 0x040fe200078e00ff */
[----:B------:R-:W-:Y:S01]  /*0990*/  LOP3.LUT P0, RZ, R0, 0x2, RZ, 0xc0, !PT ;  /* 0x0000000200ff7812 */ /* 0x000fe2000780c0ff */
[----:B------:R-:W-:Y:S01]  /*09a0*/  IMAD.SHL.U32 R0, R251, 0x10, RZ ;  /* 0x00000010fb007824 */ /* 0x000fe200078e00ff */
[----:B------:R-:W-:Y:S01]  /*09b0*/  SHF.R.S32.HI R5, RZ, 0x3, R11 ;  /* 0x00000003ff057819 */ /* 0x000fe2000001140b */
[C---:B------:R-:W-:Y:S01]  /*09c0*/  IMAD.IADD R12, R7.reuse, 0x1, -R2 ;  /* 0x00000001070c7824 */ /* 0x040fe200078e0a02 */
[----:B------:R-:W-:Y:S01]  /*09d0*/  UIMAD UR8, UR5, UR18, URZ ;  /* 0x00000012050872a4 */ /* 0x000fe2000f8e023f */
[----:B------:R-:W-:Y:S01]  /*09e0*/  IMAD.SHL.U32 R2, R7, 0x40, RZ ;  /* 0x0000004007027824 */ /* 0x000fe200078e00ff */
[----:B------:R-:W-:Y:S01]  /*09f0*/  LEA.HI.SX32 R245, R245, R0, 0x1e ;  /* 0x00000000f5f57211 */ /* 0x000fe200078ff2ff */
[----:B------:R-:W-:Y:S01]  /*0a00*/  IMAD R147, R5, 0x200, R4 ;  /* 0x0000020005937824 */ /* 0x000fe200078e0204 */
[----:B------:R-:W-:Y:S01]  /*0a10*/  LOP3.LUT R3, R8, 0x30, R0, 0xf8, !PT ;  /* 0x0000003008037812 */ /* 0x000fe200078ef800 */
[----:B------:R-:W-:Y:S01]  /*0a20*/  UIMAD UR5, UR6, UR45, URZ ;  /* 0x0000002d060572a4 */ /* 0x000fe2000f8e023f */
[----:B------:R-:W-:Y:S01]  /*0a30*/  LOP3.LUT R0, R9, 0xc0, RZ, 0xc0, !PT ;  /* 0x000000c009007812 */ /* 0x000fe200078ec0ff */
[----:B------:R-:W-:Y:S01]  /*0a40*/  IMAD R16, R5, 0x8, R16 ;  /* 0x0000000805107824 */ /* 0x000fe200078e0210 */
[----:B------:R-:W-:Y:S01]  /*0a50*/  LOP3.LUT R2, R2, 0x1c0, RZ, 0xc0, !PT ;  /* 0x000001c002027812 */ /* 0x000fe200078ec0ff */
[----:B------:R-:W-:Y:S01]  /*0a60*/  @!UP2 UIMAD UR7, UR45, UR17, UR52 ;  /* 0x000000112d07a2a4 */ /* 0x000fe2000f8e0234 */
[--C-:B------:R-:W-:Y:S01]  /*0a70*/  LOP3.LUT R3, R3, 0x8, R145.reuse, 0xf8, !PT ;  /* 0x0000000803037812 */ /* 0x100fe200078ef891 */
[----:B------:R-:W-:Y:S01]  /*0a80*/  UIMAD UR18, UR58, 0x78, URZ ;  /* 0x000000783a1278a4 */ /* 0x000fe2000f8e023f */
[----:B------:R-:W-:Y:S01]  /*0a90*/  LOP3.LUT R145, R0, 0x8, R145, 0xf8, !PT ;  /* 0x0000000800917812 */ /* 0x000fe200078ef891 */
[----:B------:R-:W-:Y:S01]  /*0aa0*/  @!UP2 UIMAD UR6, UR7, UR16, URZ ;  /* 0x000000100706a2a4 */ /* 0x000fe2000f8e023f */
[----:B------:R-:W-:Y:S01]  /*0ab0*/  SHF.R.U32.HI R0, RZ, 0x3, R0 ;  /* 0x00000003ff007819 */ /* 0x000fe20000011600 */
[----:B------:R-:W-:Y:S01]  /*0ac0*/  UIADD3 UR17, -UR59, URZ, URZ ;  /* 0x0000003f3b117290 */ /* 0x000fe2000fffe13f */
[----:B------:R-:W-:-:S02]  /*0ad0*/  LEA.HI R2, R2, R2, RZ, 0x1d ;  /* 0x0000000202027211 */ /* 0x000fc400078fe8ff */
[----:B------:R-:W-:Y:S01]  /*0ae0*/  LOP3.LUT R145, R145, R0, RZ, 0x3c, !PT ;  /* 0x0000000091917212 */ /* 0x000fe200078e3cff */
[----:B------:R-:W-:Y:S01]  /*0af0*/  IMAD.U32 R0, RZ, RZ, UR9 ;  /* 0x00000009ff007e24 */ /* 0x000fe2000f8e00ff */
[----:B------:R-:W-:Y:S01]  /*0b00*/  IADD3 R232, R2, R232, R4 ;  /* 0x000000e802e87210 */ /* 0x000fe20007ffe004 */
[----:B------:R-:W-:Y:S01]  /*0b10*/  IMAD.U32 R4, RZ, RZ, UR8 ;  /* 0x00000008ff047e24 */ /* 0x000fe2000f8e00ff */
[----:B------:R-:W-:Y:S01]  /*0b20*/  SHF.R.U32.HI R2, RZ, 0x3, R8 ;  /* 0x00000003ff027819 */ /* 0x000fe20000011608 */
[----:B------:R-:W-:Y:S01]  /*0b30*/  IMAD.U32 R145, R17, 0x20, R145 ;  /* 0x0000002011917824 */ /* 0x000fe200078e0091 */
[----:B------:R1:W-:Y:S01]  /*0b40*/  STL [R1+0x1c], R0 ;  /* 0x00001c0001007387 */ /* 0x0003e20000100800 */
[----:B------:R-:W-:Y:S01]  /*0b50*/  IMAD.SHL.U32 R232, R232, 0x2, RZ ;  /* 0x00000002e8e87824 */ /* 0x000fe200078e00ff */
[----:B------:R-:W-:Y:S01]  /*0b60*/  LOP3.LUT R5, R3, R2, RZ, 0x3c, !PT ;  /* 0x0000000203057212 */ /* 0x000fe200078e3cff */
[----:B------:R-:W-:Y:S01]  /*0b70*/  IMAD.SHL.U32 R145, R145, 0x2, RZ ;  /* 0x0000000291917824 */ /* 0x000fe200078e00ff */
[----:B------:R2:W-:Y:S01]  /*0b80*/  STL [R1+0x18], R4 ;  /* 0x0000180401007387 */ /* 0x0005e20000100800 */
[----:B------:R-:W-:Y:S01]  /*0b90*/  SEL R146, R153, 0xffffffe0, !P0 ;  /* 0xffffffe099927807 */ /* 0x000fe20004000000 */
[C---:B------:R-:W-:Y:S01]  /*0ba0*/  IMAD.IADD R231, R232.reuse, 0x1, R226 ;  /* 0x00000001e8e77824 */ /* 0x040fe200078e02e2 */
[C---:B------:R-:W-:Y:S01]  /*0bb0*/  IADD3 R227, R232.reuse, 0x40, RZ ;  /* 0x00000040e8e37810 */ /* 0x040fe20007ffe0ff */
[C-C-:B------:R-:W-:Y:S01]  /*0bc0*/  IMAD.IADD R233, R232.reuse, 0x1, R228.reuse ;  /* 0x00000001e8e97824 */ /* 0x140fe200078e02e4 */
[----:B------:R-:W-:Y:S01]  /*0bd0*/  @P4 IADD3 R227, R232, -0x40, RZ ;  /* 0xffffffc0e8e34810 */ /* 0x000fe20007ffe0ff */
[----:B------:R-:W-:-:S02]  /*0be0*/  IMAD.IADD R230, R231, 0x1, R228 ;  /* 0x00000001e7e67824 */ /* 0x000fc400078e02e4 */
[----:B------:R-:W-:Y:S02]  /*0bf0*/  IMAD.IADD R146, R145, 0x1, R146 ;  /* 0x0000000191927824 */ /* 0x000fe400078e0292 */
[--C-:B------:R-:W-:Y:S02]  /*0c00*/  IMAD.IADD R226, R226, 0x1, R227.reuse ;  /* 0x00000001e2e27824 */ /* 0x100fe400078e02e3 */
[C---:B------:R-:W-:Y:S02]  /*0c10*/  IMAD.IADD R229, R228.reuse, 0x1, R227 ;  /* 0x00000001e4e57824 */ /* 0x040fe400078e02e3 */
[----:B------:R-:W-:Y:S02]  /*0c20*/  IMAD.IADD R228, R228, 0x1, R226 ;  /* 0x00000001e4e47824 */ /* 0x000fe400078e02e2 */
[----:B-1----:R-:W-:Y:S02]  /*0c30*/  IMAD R0, R251, 0x200, R6 ;  /* 0x00000200fb007824 */ /* 0x002fe400078e0206 */
[----:B--2---:R-:W-:Y:S01]  /*0c40*/  IMAD.U32 R4, RZ, RZ, UR5 ;  /* 0x00000005ff047e24 */ /* 0x004fe2000f8e00ff */
[----:B------:R-:W-:Y:S01]  /*0c50*/  UIMAD UR5, UR51, UR60, URZ ;  /* 0x0000003c330572a4 */ /* 0x000fe2000f8e023f */
[----:B------:R-:W-:-:S02]  /*0c60*/  IMAD R12, R12, 0x20, R0 ;  /* 0x000000200c0c7824 */ /* 0x000fc400078e0200 */
[----:B------:R-:W-:Y:S01]  /*0c70*/  IMAD.U32 R0, RZ, RZ, UR4 ;  /* 0x00000004ff007e24 */ /* 0x000fe2000f8e00ff */
[----:B------:R1:W-:Y:S01]  /*0c80*/  STL [R1+0x14], R4 ;  /* 0x0000140401007387 */ /* 0x0003e20000100800 */
[----:B------:R-:W-:Y:S01]  /*0c90*/  USHF.R.S32.HI UR4, URZ, 0x1f, UR4 ;  /* 0x0000001f3f047899 */ /* 0x000fe20008011404 */
[----:B------:R-:W-:Y:S01]  /*0ca0*/  IMAD.U32 R2, RZ, RZ, UR5 ;  /* 0x00000005ff027e24 */ /* 0x000fe2000f8e00ff */
[----:B------:R-:W-:Y:S01]  /*0cb0*/  USHF.R.S32.HI UR5, URZ, 0x1f, UR19 ;  /* 0x0000001f3f057899 */ /* 0x000fe20008011413 */
[----:B------:R2:W-:Y:S01]  /*0cc0*/  STL [R1+0x8], R0 ;  /* 0x0000080001007387 */ /* 0x0005e20000100800 */
[----:B------:R-:W-:-:S04]  /*0cd0*/  UIMAD UR19, UR58, 0x70, URZ ;  /* 0x000000703a1378a4 */ /* 0x000fc8000f8e023f */
[----:B------:R-:W-:Y:S01]  /*0ce0*/  IMAD.U32 R2, RZ, RZ, UR5 ;  /* 0x00000005ff027e24 */ /* 0x000fe2000f8e00ff */
[----:B------:R-:W-:-:S04]  /*0cf0*/  USHF.R.S32.HI UR5, URZ, 0x1f, UR59 ;  /* 0x0000001f3f057899 */ /* 0x000fc8000801143b */
[----:B------:R3:W-:Y:S01]  /*0d00*/  STL [R1+0x10], R2 ;  /* 0x0000100201007387 */ /* 0x0007e20000100800 */
[----:B-1----:R-:W-:Y:S01]  /*0d10*/  IMAD.SHL.U32 R4, R13, 0x10, RZ ;  /* 0x000000100d047824 */ /* 0x002fe200078e00ff */
[----:B--2---:R-:W-:-:S04]  /*0d20*/  SHF.R.S32.HI R0, RZ, 0x1, R10 ;  /* 0x00000001ff007819 */ /* 0x004fc8000001140a */
[C---:B------:R-:W-:Y:S01]  /*0d30*/  LOP3.LUT P3, RZ, R0.reuse, 0x2, RZ, 0xc0, !PT ;  /* 0x0000000200ff7812 */ /* 0x040fe2000786c0ff */
[----:B------:R-:W-:-:S03]  /*0d40*/  IMAD.SHL.U32 R0, R0, 0x40, RZ ;  /* 0x0000004000007824 */ /* 0x000fc600078e00ff */
[----:B------:R-:W-:Y:S01]  /*0d50*/  R2P PR, R15, 0x6 ;  /* 0x000000060f007804 */ /* 0x000fe20000000000 */
[----:B---3--:R-:W-:Y:S01]  /*0d60*/  IMAD.SHL.U32 R2, R248, 0x8, RZ ;  /* 0x00000008f8027824 */ /* 0x008fe200078e00ff */
[----:B------:R-:W-:-:S03]  /*0d70*/  LOP3.LUT R0, R0, 0xc0, RZ, 0xc0, !PT ;  /* 0x000000c000007812 */ /* 0x000fc600078ec0ff */
[----:B------:R-:W-:Y:S02]  /*0d80*/  SEL R148, R148, 0xffffffc0, !P2 ;  /* 0xffffffc094947807 */ /* 0x000fe40005000000 */
[----:B------:R-:W-:Y:S02]  /*0d90*/  LOP3.LUT R2, R2, 0x8, RZ, 0xc0, !PT ;  /* 0x0000000802027812 */ /* 0x000fe400078ec0ff */
[----:B------:R-:W-:Y:S02]  /*0da0*/  SHF.R.U32.HI R3, RZ, 0x3, R0 ;  /* 0x00000003ff037819 */ /* 0x000fe40000011600 */
[----:B------:R-:W-:Y:S02]  /*0db0*/  LOP3.LUT R7, R2, 0x10, R4, 0xf8, !PT ;  /* 0x0000001002077812 */ /* 0x000fe400078ef804 */
[----:B------:R-:W-:Y:S01]  /*0dc0*/  LOP3.LUT R8, R3, R0, R2, 0x1e, !PT ;  /* 0x0000000003087212 */ /* 0x000fe200078e1e02 */
[----:B------:R-:W-:Y:S01]  /*0dd0*/  IMAD.SHL.U32 R0, R15, 0x40, RZ ;  /* 0x000000400f007824 */ /* 0x000fe200078e00ff */
[C---:B------:R-:W-:Y:S01]  /*0de0*/  LOP3.LUT P0, RZ, R14.reuse, 0x2, RZ, 0xc0, !PT ;  /* 0x000000020eff7812 */ /* 0x040fe2000780c0ff */
[----:B------:R-:W-:-:S02]  /*0df0*/  IMAD.SHL.U32 R2, R14, 0x40, RZ ;  /* 0x000000400e027824 */ /* 0x000fc400078e00ff */
[C---:B------:R-:W-:Y:S01]  /*0e00*/  IMAD R3, R13.reuse, 0x200, R5 ;  /* 0x000002000d037824 */ /* 0x040fe200078e0205 */
[----:B------:R-:W-:Y:S01]  /*0e10*/  LOP3.LUT R0, R0, 0x1c0, RZ, 0xc0, !PT ;  /* 0x000001c000007812 */ /* 0x000fe200078ec0ff */
[----:B------:R-:W-:Y:S01]  /*0e20*/  IMAD.SHL.U32 R5, R13, 0x8, RZ ;  /* 0x000000080d057824 */ /* 0x000fe200078e00ff */
[----:B------:R-:W-:Y:S01]  /*0e30*/  LOP3.LUT R2, R2, 0xc0, RZ, 0xc0, !PT ;  /* 0x000000c002027812 */ /* 0x000fe200078ec0ff */
[----:B------:R-:W-:Y:S01]  /*0e40*/  IMAD.IADD R8, R8, 0x1, R12 ;  /* 0x0000000108087824 */ /* 0x000fe200078e020c */
[----:B------:R-:W-:Y:S02]  /*0e50*/  SHF.R.U32.HI R6, RZ, 0x3, R0 ;  /* 0x00000003ff067819 */ /* 0x000fe40000011600 */
[----:B------:R-:W-:Y:S02]  /*0e60*/  LOP3.LUT R5, R5, 0x8, RZ, 0xc0, !PT ;  /* 0x0000000805057812 */ /* 0x000fe400078ec0ff */
[----:B------:R-:W-:Y:S02]  /*0e70*/  SHF.R.U32.HI R4, RZ, 0x3, R2 ;  /* 0x00000003ff047819 */ /* 0x000fe40000011602 */
[--C-:B------:R-:W-:Y:S01]  /*0e80*/  LOP3.LUT R6, R6, R0, R5.reuse, 0x1e, !PT ;  /* 0x0000000006067212 */ /* 0x100fe200078e1e05 */
[----:B------:R-:W-:Y:S01]  /*0e90*/  IMAD.SHL.U32 R0, R16, 0x20, RZ ;  /* 0x0000002010007824 */ /* 0x000fe200078e00ff */
[----:B------:R-:W-:-:S02]  /*0ea0*/  LOP3.LUT R5, R4, R2, R5, 0x1e, !PT ;  /* 0x0000000204057212 */ /* 0x000fc400078e1e05 */
[----:B------:R-:W-:Y:S01]  /*0eb0*/  LOP3.LUT R2, R4, R7, R2, 0x1e, !PT ;  /* 0x0000000704027212 */ /* 0x000fe200078e1e02 */
[----:B------:R-:W-:Y:S01]  /*0ec0*/  IMAD R158, R251, 0x200, R0 ;  /* 0x00000200fb9e7824 */ /* 0x000fe200078e0200 */
[----:B------:R-:W-:Y:S01]  /*0ed0*/  LEA R252, R8, 0x6000, 0x1 ;  /* 0x0000600008fc7811 */ /* 0x000fe200078e08ff */
[----:B------:R-:W-:Y:S01]  /*0ee0*/  IMAD.IADD R147, R147, 0x1, R6 ;  /* 0x0000000193937824 */ /* 0x000fe200078e0206 */
[----:B------:R-:W-:Y:S01]  /*0ef0*/  SEL R153, R153, 0xffffffe0, !P0 ;  /* 0xffffffe099997807 */ /* 0x000fe20004000000 */
[----:B------:R-:W-:Y:S02]  /*0f00*/  IMAD.IADD R152, R0, 0x1, R2 ;  /* 0x0000000100987824 */ /* 0x000fe400078e0202 */
[----:B------:R-:W-:Y:S01]  /*0f10*/  IMAD.U32 R2, RZ, RZ, UR6 ;  /* 0x00000006ff027e24 */ /* 0x000fe2000f8e00ff */
[----:B------:R-:W-:Y:S01]  /*0f20*/  LEA R147, R147, 0x8000, 0x1 ;  /* 0x0000800093937811 */ /* 0x000fe200078e08ff */
[----:B------:R-:W-:Y:S02]  /*0f30*/  IMAD.U32 R0, RZ, RZ, UR5 ;  /* 0x00000005ff007e24 */ /* 0x000fe4000f8e00ff */
[----:B------:R-:W-:Y:S01]  /*0f40*/  IMAD.U32 R0, RZ, RZ, UR4 ;  /* 0x00000004ff007e24 */ /* 0x000fe2000f8e00ff */
[----:B------:R1:W-:Y:S01]  /*0f50*/  STL [R1+0xc], R2 ;  /* 0x00000c0201007387 */ /* 0x0003e20000100800 */
[C---:B------:R-:W-:Y:S01]  /*0f60*/  IADD3 R154, R147.reuse, 0x20, RZ ;  /* 0x00000020939a7810 */ /* 0x040fe20007ffe0ff */
[C---:B------:R-:W-:Y:S01]  /*0f70*/  IMAD.IADD R149, R147.reuse, 0x1, R148 ;  /* 0x0000000193957824 */ /* 0x040fe200078e0294 */
[----:B------:R-:W-:Y:S01]  /*0f80*/  @P1 IADD3 R154, R147, -0x20, RZ ;  /* 0xffffffe0939a1810 */ /* 0x000fe20007ffe0ff */
[----:B------:R2:W-:Y:S01]  /*0f90*/  STL [R1+0x4], R0 ;  /* 0x0000040001007387 */ /* 0x0005e20000100800 */
[----:B------:R-:W-:-:S02]  /*0fa0*/  IMAD.IADD R158, R158, 0x1, R5 ;  /* 0x000000019e9e7824 */ /* 0x000fc400078e0205 */
[----:B------:R-:W-:Y:S01]  /*0fb0*/  IADD3 R157, R154, 0x2000, RZ ;  /* 0x000020009a9d7810 */ /* 0x000fe20007ffe0ff */
[----:B------:R-:W-:Y:S01]  /*0fc0*/  IMAD.IADD R148, R148, 0x1, R154 ;  /* 0x0000000194947824 */ /* 0x000fe200078e029a */
[C---:B------:R-:W-:Y:S02]  /*0fd0*/  IADD3 R156, R154.reuse, 0x4000, RZ ;  /* 0x000040009a9c7810 */ /* 0x040fe40007ffe0ff */
[----:B------:R-:W-:Y:S01]  /*0fe0*/  IADD3 R155, R154, 0x6000, RZ ;  /* 0x000060009a9b7810 */ /* 0x000fe20007ffe0ff */
[----:B-1----:R-:W-:Y:S01]  /*0ff0*/  IMAD.SHL.U32 R2, R3, 0x2, RZ ;  /* 0x0000000203027824 */ /* 0x002fe200078e00ff */
[C---:B--2---:R-:W-:Y:S02]  /*1000*/  IADD3 R0, R252.reuse, 0x20, RZ ;  /* 0x00000020fc007810 */ /* 0x044fe40007ffe0ff */
[----:B------:R-:W-:-:S05]  /*1010*/  @P3 IADD3 R0, R252, -0x20, RZ ;  /* 0xffffffe0fc003810 */ /* 0x000fca0007ffe0ff */
[----:B------:R1:W-:Y:S02]  /*1020*/  STL [R1], R0 ;  /* 0x0000000001007387 */ /* 0x0003e40000100800 */
.L_x_294:
        /* <DEDUP_REMOVED lines=8> */
[----:B------:R-:W-:-:S03]  /*10b0*/  UISETP.NE.AND UP5, UPT, UR4, URZ, UPT ;  /* 0x0000003f0400728c */ /* 0x000fc6000bfa5270 */
        /* <DEDUP_REMOVED lines=44> */
.L_x_266:
        /* <DEDUP_REMOVED lines=30> */
[----:B------:R-:W-:Y:S02]  /*1560*/  UISETP.NE.AND UP0, UPT, UR36, -0x1, UPT ;  /* 0xffffffff2400788c */ /* 0x000fe4000bf05270 */
[----:B------:R-:W-:Y:S02]  /*1570*/  @UP1 UIADD3 UR49, UR9, UR5, URZ ;  /* 0x0000000509311290 */ /* 0x000fe4000fffe03f */
[----:B------:R-:W-:-:S02]  /*1580*/  UIADD3 UR5, UR42, 0x7f, URZ ;  /* 0x0000007f2a057890 */ /* 0x000fc4000fffe03f */
[----:B------:R-:W-:Y:S01]  /*1590*/  USEL UR54, UR12, UR8, !UP1 ;  /* 0x000000080c367287 */ /* 0x000fe2000c800000 */
[----:B------:R-:W-:Y:S01]  /*15a0*/  PLOP3.LUT P0, PT, PT, PT, UP0, 0x80, 0x0 ;  /* 0x000000000000781c */ /* 0x000fe20003f0f008 */
[----:B------:R-:W-:Y:S02]  /*15b0*/  USHF.R.S32.HI UR7, URZ, 0x1f, UR5 ;  /* 0x0000001f3f077899 */ /* 0x000fe40008011405 */
[----:B------:R-:W-:Y:S02]  /*15c0*/  ULDC.64 UR12, c[0x0][0x198] ;  /* 0x00006600000c7ab9 */ /* 0x000fe40000000a00 */
[----:B------:R-:W-:Y:S02]  /*15d0*/  ULEA.HI UR46, UR7, UR5, URZ, 0x7 ;  /* 0x00000005072e7291 */ /* 0x000fe4000f8f383f */
[----:B------:R-:W-:-:S04]  /*15e0*/  @UP0 UIADD3 UR5, UR33, UR36, URZ ;  /* 0x0000002421050290 */ /* 0x000fc8000fffe03f */
[----:B------:R-:W-:-:S04]  /*15f0*/  @UP0 UIMAD.WIDE.U32 UR8, UR5, UR12, URZ ;  /* 0x0000000c050802a5 */ /* 0x000fc8000f8e003f */
[----:B------:R-:W-:Y:S02]  /*1600*/  @UP0 UIMAD UR48, UR5, UR13, UR9 ;  /* 0x0000000d053002a4 */ /* 0x000fe4000f8e0209 */
[----:B------:R-:W-:Y:S02]  /*1610*/  ULOP3.LUT UR5, UR46, 0xffffff80, URZ, 0xc0, !UPT ;  /* 0xffffff802e057892 */ /* 0x000fe4000f8ec03f */
[----:B------:R-:W-:Y:S02]  /*1620*/  @UP0 UMOV UR47, UR8 ;  /* 0x00000008002f0c82 */ /* 0x000fe40008000000 */
        /* <DEDUP_REMOVED lines=15> */
.L_x_268:
        /* <DEDUP_REMOVED lines=18> */
.L_x_269:
        /* <DEDUP_REMOVED lines=21> */
[----:B--2---:R-:W-:-:S05]  /*1990*/  UIMAD UR7, UR53, UR16, UR34 ;  /* 0x00000010350772a4 */ /* 0x004fca000f8e0222 */
[----:B------:R-:W1:Y:S01]  /*19a0*/  S2UR UR16, SR_CTAID.X ;  /* 0x00000000001079c3 */ /* 0x000e620000002500 */
[----:B------:R-:W-:-:S04]  /*19b0*/  UIADD3 UR7, UR61, UR7, URZ ;  /* 0x000000073d077290 */ /* 0x000fc8000fffe03f */
[----:B------:R-:W-:-:S04]  /*19c0*/  UIMAD UR7, UR50, UR7, UR15 ;  /* 0x00000007320772a4 */ /* 0x000fc8000f8e020f */
[----:B------:R-:W-:Y:S02]  /*19d0*/  UIADD3 UR15, UR57, UR7, URZ ;  /* 0x00000007390f7290 */ /* 0x000fe4000fffe03f */
[----:B------:R-:W-:-:S04]  /*19e0*/  UIMAD UR7, UR51, UR4, URZ ;  /* 0x00000004330772a4 */ /* 0x000fc8000f8e023f */
[----:B------:R-:W-:Y:S02]  /*19f0*/  @UP1 UIADD3 UR15, UR9, UR7, URZ ;  /* 0x00000007090f1290 */ /* 0x000fe4000fffe03f */
[----:B-1----:R-:W-:-:S04]  /*1a00*/  UIMAD.WIDE.U32 UR8, UR16, UR12, URZ ;  /* 0x0000000c100872a5 */ /* 0x002fc8000f8e003f */
[----:B------:R-:W-:Y:S01]  /*1a10*/  UIMAD UR16, UR16, UR13, UR9 ;  /* 0x0000000d101072a4 */ /* 0x000fe2000f8e0209 */
[----:B---3--:R1:W2:Y:S02]  /*1a20*/  R2UR UR13, R4 ;  /* 0x00000000040d73c2 */ /* 0x0082a400000e0000 */
[----:B-1----:R-:W1:Y:S08]  /*1a30*/  I2F.RP R4, R7 ;  /* 0x0000000700047306 */ /* 0x002e700000209400 */
[----:B-1----:R-:W1:Y:S01]  /*1a40*/  MUFU.RCP R4, R4 ;  /* 0x0000000400047308 */ /* 0x002e620000001000 */
[----:B------:R-:W-:Y:S01]  /*1a50*/  USHF.L.U32 UR34, UR45, 0x7, URZ ;  /* 0x000000072d227899 */ /* 0x000fe2000800063f */
[----:B-1----:R-:W-:-:S06]  /*1a60*/  IADD3 R4, R4, 0xffffffe, RZ ;  /* 0x0ffffffe04047810 */ /* 0x002fcc0007ffe0ff */
[----:B------:R1:W3:Y:S01]  /*1a70*/  F2I.FTZ.U32.TRUNC.NTZ R5, R4 ;  /* 0x0000000400057305 */ /* 0x0002e2000021f000 */
[----:B------:R-:W-:Y:S02]  /*1a80*/  USEL UR35, UR8, URZ, UP3 ;  /* 0x0000003f08237287 */ /* 0x000fe40009800000 */
[----:B------:R-:W-:Y:S02]  /*1a90*/  USEL UR8, UR34, URZ, UP6 ;  /* 0x0000003f22087287 */ /* 0x000fe4000b000000 */
[----:B------:R-:W-:Y:S01]  /*1aa0*/  USHF.L.U64.HI UR7, UR45, 0x7, UR53 ;  /* 0x000000072d077899 */ /* 0x000fe20008010235 */
[----:B----4-:R4:W2:Y:S01]  /*1ab0*/  R2UR UR53, R3 ;  /* 0x00000000033573c2 */ /* 0x0108a200000e0000 */
[----:B-1----:R-:W-:Y:S01]  /*1ac0*/  IMAD.MOV.U32 R4, RZ, RZ, RZ ;  /* 0x000000ffff047224 */ /* 0x002fe200078e00ff */
[----:B----4-:R-:W-:Y:S01]  /*1ad0*/  IABS R3, UR52 ;  /* 0x0000003400037c13 */ /* 0x010fe20008000000 */
[----:B------:R-:W-:Y:S02]  /*1ae0*/  USEL UR7, UR7, URZ, UP6 ;  /* 0x0000003f07077287 */ /* 0x000fe4000b000000 */
[----:B------:R-:W-:-:S04]  /*1af0*/  UIADD3 UR8, UP0, UR5, UR8, URZ ;  /* 0x0000000805087290 */ /* 0x000fc8000ff1e03f */
[----:B------:R-:W-:Y:S02]  /*1b00*/  UIADD3.X UR9, UR41, UR7, URZ, UP0, !UPT ;  /* 0x0000000729097290 */ /* 0x000fe400087fe43f */
[----:B------:R-:W-:Y:S01]  /*1b10*/  UIMAD UR7, UR51, UR8, URZ ;  /* 0x00000008330772a4 */ /* 0x000fe2000f8e023f */
[----:B------:R-:W-:-:S03]  /*1b20*/  ISETP.NE.AND P1, PT, RZ, c[0x0][0x1c8], PT ;  /* 0x00007200ff007a0c */ /* 0x000fc60003f25270 */
[----:B------:R-:W-:Y:S02]  /*1b30*/  UIMAD UR12, UR50, UR9, UR7 ;  /* 0x00000009320c72a4 */ /* 0x000fe4000f8e0207 */
[----:B--2---:R-:W-:Y:S02]  /*1b40*/  @UP2 USEL UR7, UR53, UR4, !UP1 ;  /* 0x0000000435072287 */ /* 0x004fe4000c800000 */
        /* <DEDUP_REMOVED lines=21> */
[----:B------:R-:W-:-:S05]  /*1ca0*/  UIADD3 UR7, UR9, UR12, URZ ;  /* 0x0000000c09077290 */ /* 0x000fca000fffe03f */
[----:B-1----:R-:W-:Y:S02]  /*1cb0*/  @!UP2 UMOV UR13, UR34 ;  /* 0x00000022000dac82 */ /* 0x002fe40008000000 */
[----:B------:R-:W-:Y:S01]  /*1cc0*/  USHF.R.S32.HI UR34, URZ, 0x1f, UR37 ;  /* 0x0000001f3f227899 */ /* 0x000fe20008011425 */
[----:B------:R-:W-:Y:S02]  /*1cd0*/  SHF.R.S32.HI R20, RZ, 0x1f, R6 ;  /* 0x0000001fff147819 */ /* 0x000fe40000011406 */
        /* <DEDUP_REMOVED lines=8> */
.L_x_270:
[----:B------:R-:W2:Y:S02]  /*1d60*/  LDL R0, [R1+0x18] ;  /* 0x0000180001007983 */ /* 0x000ea40000100800 */
[----:B--2---:R1:W2:Y:S01]  /*1d70*/  R2UR UR4, R0 ;  /* 0x00000000000473c2 */ /* 0x0042a200000e0000 */
[----:B------:R-:W-:-:S07]  /*1d80*/  DEPBAR.LE SB1, 0x0, {2} ;  /* 0x000090040000791a */ /* 0x000fce0000000000 */
.L_x_271:
[----:B------:R-:W2:Y:S04]  /*1d90*/  LDL R3, [R1+0x24] ;  /* 0x0000240001037983 */ /* 0x000ea80000100800 */
[----:B------:R-:W3:Y:S01]  /*1da0*/  LDL R0, [R1+0x10] ;  /* 0x0000100001007983 */ /* 0x000ee20000100800 */
[----:B------:R-:W-:Y:S01]  /*1db0*/  USHF.R.S32.HI UR53, URZ, 0x1f, UR59 ;  /* 0x0000001f3f357899 */ /* 0x000fe2000801143b */
[----:B------:R-:W-:Y:S01]  /*1dc0*/  BSSY B1, `(.L_x_267) ;  /* 0x0000837000017945 */ /* 0x000fe20003800000 */
[----:B------:R-:W-:Y:S01]  /*1dd0*/  UIADD3 UR4, UR5, UR4, URZ ;  /* 0x0000000405047290 */ /* 0x000fe2000fffe03f */
[----:B------:R-:W1:Y:S02]  /*1de0*/  S2R R19, SR_TID.X ;  /* 0x0000000000137919 */ /* 0x000e640000002100 */
[----:B-1----:R-:W-:-:S04]  /*1df0*/  SHF.R.S32.HI R12, RZ, 0x1f, R19 ;  /* 0x0000001fff0c7819 */ /* 0x002fc80000011413 */
[----:B------:R-:W-:Y:S01]  /*1e00*/  LEA.HI R4, R12, R19, RZ, 0x2 ;  /* 0x000000130c047211 */ /* 0x000fe200078f10ff */
[----:B--2---:R1:W2:Y:S08]  /*1e10*/  R2UR UR12, R3 ;  /* 0x00000000030c73c2 */ /* 0x0042b000000e0000 */
[----:B---3--:R3:W4:Y:S01]  /*1e20*/  R2UR UR9, R0 ;  /* 0x00000000000973c2 */ /* 0x00872200000e0000 */
[----:B-1----:R-:W-:Y:S01]  /*1e30*/  SHF.R.S32.HI R3, RZ, 0x2, R4 ;  /* 0x00000002ff037819 */ /* 0x002fe20000011404 */
[----:B--2---:R-:W-:Y:S01]  /*1e40*/  UIADD3 UR8, UP5, UP4, UR8, UR59, UR12 ;  /* 0x0000003b08087290 */ /* 0x004fe2000fcbe00c */
[----:B------:R-:W-:Y:S01]  /*1e50*/  LOP3.LUT R4, R4, 0xfffffffc, RZ, 0xc0, !PT ;  /* 0xfffffffc04047812 */ /* 0x000fe200078ec0ff */
[----:B------:R-:W-:Y:S01]  /*1e60*/  USHF.R.S32.HI UR12, URZ, 0x1f, UR52 ;  /* 0x0000001f3f0c7899 */ /* 0x000fe20008011434 */
[----:B------:R-:W-:Y:S01]  /*1e70*/  SHF.R.S32.HI R21, RZ, 0x1f, R3 ;  /* 0x0000001fff157819 */ /* 0x000fe20000011403 */
[----:B------:R-:W-:-:S02]  /*1e80*/  UIADD3 UR35, UP1, UP0, UR35, UR8, UR38 ;  /* 0x0000000823237290 */ /* 0x000fc4000f83e026 */
[----:B------:R-:W-:Y:S01]  /*1e90*/  IMAD.IADD R4, R19, 0x1, -R4 ;  /* 0x0000000113047824 */ /* 0x000fe200078e0a04 */
[----:B---3--:R-:W-:Y:S01]  /*1ea0*/  IADD3 R0, P0, R3, UR5, RZ ;  /* 0x0000000503007c10 */ /* 0x008fe2000ff1e0ff */
[----:B----4-:R-:W-:Y:S02]  /*1eb0*/  UIADD3.X UR7, UR7, UR53, UR9, UP5, UP4 ;  /* 0x0000003507077290 */ /* 0x010fe4000afe8409 */
[----:B------:R-:W-:Y:S01]  /*1ec0*/  IMAD.SHL.U32 R4, R4, 0x8, RZ ;  /* 0x0000000804047824 */ /* 0x000fe200078e00ff */
[----:B------:R-:W-:Y:S01]  /*1ed0*/  IADD3.X R7, R21, UR41, RZ, P0, !PT ;  /* 0x0000002915077c10 */ /* 0x000fe200087fe4ff */
[----:B------:R-:W-:Y:S02]  /*1ee0*/  ULDC.64 UR8, c[0x0][0x1a8] ;  /* 0x00006a0000087ab9 */ /* 0x000fe40000000a00 */
[----:B------:R-:W-:Y:S01]  /*1ef0*/  UIADD3.X UR16, UR16, UR7, UR15, UP1, UP0 ;  /* 0x0000000710107290 */ /* 0x000fe20008fe040f */
[----:B------:R-:W-:Y:S01]  /*1f00*/  SHF.R.S32.HI R5, RZ, 0x1f, R4 ;  /* 0x0000001fff057819 */ /* 0x000fe20000011404 */
[----:B------:R-:W-:Y:S01]  /*1f10*/  IMAD R7, R7, c[0x0][0x190], RZ ;  /* 0x0000640007077a24 */ /* 0x000fe200078e02ff */
[----:B------:R-:W-:-:S02]  /*1f20*/  UIMAD UR7, UR12, UR8, URZ ;  /* 0x000000080c0772a4 */ /* 0x000fc4000f8e023f */
[----:B------:R-:W-:Y:S01]  /*1f30*/  UISETP.GE.AND UP0, UPT, UR42, 0x1, UPT ;  /* 0x000000012a00788c */ /* 0x000fe2000bf06270 */
[C---:B------:R-:W-:Y:S01]  /*1f40*/  IMAD.WIDE.U32 R8, R0.reuse, c[0x0][0x190], R4 ;  /* 0x0000640000087a25 */ /* 0x040fe200078e0004 */
[----:B------:R-:W-:Y:S02]  /*1f50*/  UIMAD UR15, UR52, UR9, UR7 ;  /* 0x00000009340f72a4 */ /* 0x000fe4000f8e0207 */
[----:B------:R-:W-:Y:S01]  /*1f60*/  UMOV UR53, 0x4 ;  /* 0x0000000400357882 */ /* 0x000fe20000000000 */
[----:B------:R-:W-:Y:S01]  /*1f70*/  IMAD R0, R0, c[0x0][0x194], R7 ;  /* 0x0000650000007a24 */ /* 0x000fe200078e0207 */
[----:B------:R-:W-:Y:S01]  /*1f80*/  IADD3 R10, P0, R8, UR54, RZ ;  /* 0x00000036080a7c10 */ /* 0x000fe2000ff1e0ff */
[----:B------:R-:W-:Y:S01]  /*1f90*/  ULDC.64 UR8, c[0x0][0x378] ;  /* 0x0000de0000087ab9 */ /* 0x000fe20000000a00 */
[----:B------:R-:W-:Y:S01]  /*1fa0*/  IADD3 R8, P1, R4, UR39, RZ ;  /* 0x0000002704087c10 */ /* 0x000fe2000ff3e0ff */
[----:B------:R-:W-:Y:S01]  /*1fb0*/  UIMAD UR7, UR12, UR8, URZ ;  /* 0x000000080c0772a4 */ /* 0x000fe2000f8e023f */
[----:B------:R-:W-:Y:S01]  /*1fc0*/  IADD3.X R11, R9, UR49, R0, P0, !PT ;  /* 0x00000031090b7c10 */ /* 0x000fe200087fe400 */
[----:B------:R-:W-:Y:S01]  /*1fd0*/  ULDC.64 UR38, c[0x0][0x200] ;  /* 0x0000800000267ab9 */ /* 0x000fe20000000a00 */
[----:B------:R-:W-:Y:S01]  /*1fe0*/  LEA.HI R0, R12, R19, RZ, 0x5 ;  /* 0x000000130c007211 */ /* 0x000fe200078f28ff */
[----:B------:R-:W-:Y:S01]  /*1ff0*/  UIMAD UR12, UR52, UR9, UR7 ;  /* 0x00000009340c72a4 */ /* 0x000fe2000f8e0207 */
[----:B------:R-:W-:-:S02]  /*2000*/  IADD3.X R9, R5, UR40, RZ, P1, !PT ;  /* 0x0000002805097c10 */ /* 0x000fc40008ffe4ff */
[----:B------:R-:W-:Y:S01]  /*2010*/  LOP3.LUT R7, R0, 0xffffffe0, RZ, 0xc0, !PT ;  /* 0xffffffe000077812 */ /* 0x000fe200078ec0ff */
[----:B------:R-:W-:Y:S01]  /*2020*/  ULDC.64 UR8, c[0x0][0x370] ;  /* 0x0000dc0000087ab9 */ /* 0x000fe20000000a00 */
[----:B------:R-:W-:Y:S01]  /*2030*/  SHF.R.S32.HI R0, RZ, 0x5, R0 ;  /* 0x00000005ff007819 */ /* 0x000fe20000011400 */
[----:B------:R-:W-:Y:S02]  /*2040*/  UIMAD UR7, UR41, UR8, URZ ;  /* 0x00000008290772a4 */ /* 0x000fe4000f8e023f */
[----:B------:R-:W-:Y:S02]  /*2050*/  IMAD.IADD R19, R19, 0x1, -R7 ;  /* 0x0000000113137824 */ /* 0x000fe400078e0a07 */
[----:B------:R-:W-:Y:S01]  /*2060*/  IMAD.U32 R7, RZ, RZ, UR5 ;  /* 0x00000005ff077e24 */ /* 0x000fe2000f8e00ff */
[----:B------:R-:W-:Y:S01]  /*2070*/  UIMAD UR7, UR5, UR9, UR7 ;  /* 0x00000009050772a4 */ /* 0x000fe2000f8e0207 */
[----:B------:R-:W-:Y:S01]  /*2080*/  IMAD R0, R0, UR58, R19 ;  /* 0x0000003a00007c24 */ /* 0x000fe2000f8e0213 */
[----:B------:R-:W-:Y:S01]  /*2090*/  UIADD3 UR5, UR5, UR13, URZ ;  /* 0x0000000d05057290 */ /* 0x000fe2000fffe03f */
[----:B------:R-:W-:Y:S01]  /*20a0*/  IMAD.WIDE.U32 R8, R7, c[0x0][0x370], R8 ;  /* 0x0000dc0007087a25 */ /* 0x000fe200078e0008 */
[----:B------:R-:W-:-:S02]  /*20b0*/  ULDC.64 UR8, c[0x0][0x3c8] ;  /* 0x0000f20000087ab9 */ /* 0x000fc40000000a00 */
[C---:B------:R-:W-:Y:S01]  /*20c0*/  IADD3 R16, P0, R0.reuse, UR35, RZ ;  /* 0x0000002300107c10 */ /* 0x040fe2000ff1e0ff */
[----:B------:R-:W-:Y:S01]  /*20d0*/  UIMAD.WIDE UR38, UR5, UR53, UR38 ;  /* 0x00000035052672a5 */ /* 0x000fe2000f8e0226 */
[----:B------:R-:W-:Y:S01]  /*20e0*/  IADD3 R9, R9, UR7, RZ ;  /* 0x0000000709097c10 */ /* 0x000fe2000fffe0ff */
[----:B------:R-:W-:Y:S01]  /*20f0*/  ULEA.HI.SX32 UR35, UR46, 0xffffffff, 0x19 ;  /* 0xffffffff2e237891 */ /* 0x000fe2000f8fca3f */
[----:B------:R-:W-:Y:S01]  /*2100*/  LEA.HI.X.SX32 R17, R0, UR16, 0x1, P0 ;  /* 0x0000001000117c11 */ /* 0x000fe200080f0eff */
[----:B------:R-:W-:Y:S01]  /*2110*/  IMAD.U32 R0, RZ, RZ, UR52 ;  /* 0x00000034ff007e24 */ /* 0x000fe2000f8e00ff */
[----:B------:R-:W-:Y:S01]  /*2120*/  LEA R239, P0, R16, c[0x0][0x350], 0x2 ;  /* 0x0000d40010ef7a11 */ /* 0x000fe200078010ff */
[----:B------:R-:W-:Y:S02]  /*2130*/  UIMAD.WIDE UR4, UR4, UR53, UR8 ;  /* 0x00000035040472a5 */ /* 0x000fe4000f8e0208 */
[----:B------:R-:W-:Y:S01]  /*2140*/  IMAD.WIDE.U32 R8, R0, c[0x0][0x378], R8 ;  /* 0x0000de0000087a25 */ /* 0x000fe200078e0008 */
[----:B------:R-:W-:-:S02]  /*2150*/  LEA.HI.X R238, R16, c[0x0][0x354], R17, 0x2, P0 ;  /* 0x0000d50010ee7a11 */ /* 0x000fc400000f1411 */
[----:B------:R-:W-:Y:S01]  /*2160*/  PLOP3.LUT P0, PT, PT, PT, UP0, 0x80, 0x0 ;  /* 0x000000000000781c */ /* 0x000fe20003f0f008 */
[----:B------:R-:W-:Y:S01]  /*2170*/  IMAD.WIDE.U32 R10, R0, c[0x0][0x1a8], R10 ;  /* 0x00006a00000a7a25 */ /* 0x000fe200078e000a */
[----:B------:R-:W-:-:S03]  /*2180*/  IADD3 R9, R9, UR12, RZ ;  /* 0x0000000c09097c10 */ /* 0x000fc6000fffe0ff */
        /* <DEDUP_REMOVED lines=9> */
[----:B------:R-:W-:Y:S05]  /*2220*/  @!P0 BRA `(.L_x_272) ;  /* 0x0000770000008947 */ /* 0x000fea0003800000 */
[----:B------:R-:W2:Y:S01]  /*2230*/  LDL R18, [R1+0x4] ;  /* 0x0000040001127983 */ /* 0x000ea20000100800 */
[----:B------:R-:W-:Y:S02]  /*2240*/  ULDC.64 UR8, c[0x0][0x1a0] ;  /* 0x0000680000087ab9 */ /* 0x000fe40000000a00 */
[----:B------:R-:W-:Y:S01]  /*2250*/  UIMAD UR7, UR34, UR8, URZ ;  /* 0x00000008220772a4 */ /* 0x000fe2000f8e023f */
[----:B------:R-:W3:Y:S01]  /*2260*/  LDL R22, [R1+0x8] ;  /* 0x0000080001167983 */ /* 0x000ee20000100800 */
[----:B------:R-:W-:Y:S02]  /*2270*/  ULDC.64 UR12, c[0x0][0x198] ;  /* 0x00006600000c7ab9 */ /* 0x000fe40000000a00 */
[----:B------:R-:W-:Y:S02]  /*2280*/  UIMAD UR7, UR37, UR9, UR7 ;  /* 0x00000009250772a4 */ /* 0x000fe4000f8e0207 */
[----:B------:R-:W-:Y:S01]  /*2290*/  UIMAD UR12, UR34, UR12, URZ ;  /* 0x0000000c220c72a4 */ /* 0x000fe2000f8e023f */
[----:B------:R-:W-:-:S03]  /*22a0*/  IMAD.U32 R0, RZ, RZ, UR37 ;  /* 0x00000025ff007e24 */ /* 0x000fc6000f8e00ff */
[----:B------:R-:W-:Y:S01]  /*22b0*/  IMAD.U32 R7, RZ, RZ, UR7 ;  /* 0x00000007ff077e24 */ /* 0x000fe2000f8e00ff */
[----:B------:R-:W-:Y:S01]  /*22c0*/  UIMAD UR7, UR37, UR13, UR12 ;  /* 0x0000000d250772a4 */ /* 0x000fe2000f8e020c */
[C-C-:B------:R-:W-:Y:S01]  /*22d0*/  IMAD.WIDE.U32 R8, R0.reuse, c[0x0][0x1a0], R4.reuse ;  /* 0x0000680000087a25 */ /* 0x140fe200078e0004 */
[----:B------:R-:W-:Y:S02]  /*22e0*/  UMOV UR16, UR4 ;  /* 0x0000000400107c82 */ /* 0x000fe40008000000 */
[----:B------:R-:W-:Y:S01]  /*22f0*/  UIADD3 UR4, UR37, 0x80, URZ ;  /* 0x0000008025047890 */ /* 0x000fe2000fffe03f */
[----:B------:R-:W-:-:S04]  /*2300*/  IMAD.WIDE.U32 R4, R0, c[0x0][0x198], R4 ;  /* 0x0000660000047a25 */ /* 0x000fc800078e0004 */
[----:B------:R-:W-:Y:S01]  /*2310*/  IMAD.U32 R0, RZ, RZ, UR7 ;  /* 0x00000007ff007e24 */ /* 0x000fe2000f8e00ff */
[----:B------:R-:W-:Y:S02]  /*2320*/  UMOV UR7, UR35 ;  /* 0x0000002300077c82 */ /* 0x000fe40008000000 */
[----:B------:R-:W-:Y:S02]  /*2330*/  UISETP.GE.AND UP1, UPT, UR4, UR6, UPT ;  /* 0x000000060400728c */ /* 0x000fe4000bf26270 */
[----:B------:R-:W-:Y:S01]  /*2340*/  ULEA.HI UR4, UR7, UR7, URZ, 0x1 ;  /* 0x0000000707047291 */ /* 0x000fe2000f8f083f */
[----:B------:R-:W-:-:S03]  /*2350*/  IADD3 R8, P0, R8, UR43, RZ ;  /* 0x0000002b08087c10 */ /* 0x000fc6000ff1e0ff */
[----:B------:R-:W-:Y:S01]  /*2360*/  ULOP3.LUT UR4, UR4, 0xfffffffe, URZ, 0xc0, !UPT ;  /* 0xfffffffe04047892 */ /* 0x000fe2000f8ec03f */
[----:B------:R-:W-:-:S03]  /*2370*/  IADD3.X R9, R9, UR44, R7, P0, !PT ;  /* 0x0000002c09097c10 */ /* 0x000fc600087fe407 */
[----:B------:R-:W-:Y:S01]  /*2380*/  UIADD3 UR4, UR7, -UR4, URZ ;  /* 0x8000000407047290 */ /* 0x000fe2000fffe03f */
[----:B------:R-:W-:-:S03]  /*2390*/  IADD3 R16, P0, R4, UR47, RZ ;  /* 0x0000002f04107c10 */ /* 0x000fc6000ff1e0ff */
[----:B------:R-:W-:Y:S01]  /*23a0*/  UISETP.NE.AND UP0, UPT, UR4, 0x1, UPT ;  /* 0x000000010400788c */ /* 0x000fe2000bf05270 */
[----:B------:R-:W-:Y:S01]  /*23b0*/  IADD3.X R17, R5, UR48, R0, P0, !PT ;  /* 0x0000003005117c10 */ /* 0x000fe200087fe400 */
[----:B------:R-:W-:Y:S01]  /*23c0*/  UIMAD UR4, UR14, -0x80, UR6 ;  /* 0xffffff800e0478a4 */ /* 0x000fe2000f8e0206 */
[----:B------:R-:W-:-:S05]  /*23d0*/  IADD3 R0, R3, 0x40, RZ ;  /* 0x0000004003007810 */ /* 0x000fca0007ffe0ff */
[----:B------:R-:W-:Y:S02]  /*23e0*/  ISETP.GE.AND P4, PT, R3, UR4, PT ;  /* 0x0000000403007c0c */ /* 0x000fe4000bf86270 */
[----:B------:R-:W-:Y:S01]  /*23f0*/  ISETP.GE.AND P3, PT, R0, UR4, PT ;  /* 0x0000000400007c0c */ /* 0x000fe2000bf66270 */
[----:B------:R-:W-:Y:S01]  /*2400*/  UIMAD UR4, UR7, -0x80, UR42 ;  /* 0xffffff80070478a4 */ /* 0x000fe2000f8e022a */
[----:B------:R-:W-:-:S05]  /*2410*/  MOV R4, 0x80 ;  /* 0x0000008000047802 */ /* 0x000fca0000000f00 */
[----:B------:R-:W-:Y:S01]  /*2420*/  ISETP.GE.AND P2, PT, R0, UR4, PT ;  /* 0x0000000400007c0c */ /* 0x000fe2000bf46270 */
[----:B------:R-:W-:Y:S02]  /*2430*/  IMAD.MOV.U32 R236, RZ, RZ, R14 ;  /* 0x000000ffffec7224 */ /* 0x000fe400078e000e */
[----:B------:R-:W-:Y:S02]  /*2440*/  IMAD.MOV.U32 R237, RZ, RZ, R15 ;  /* 0x000000ffffed7224 */ /* 0x000fe400078e000f */
[----:B------:R-:W-:-:S04]  /*2450*/  IMAD.WIDE.U32 R14, R4, c[0x0][0x190], RZ ;  /* 0x00006400040e7a25 */ /* 0x000fc800078e00ff */
[----:B------:R-:W-:-:S04]  /*2460*/  IMAD R11, R4, c[0x0][0x194], RZ ;  /* 0x00006500040b7a24 */ /* 0x000fc800078e02ff */
[----:B------:R-:W-:Y:S01]  /*2470*/  @!P2 IADD3 R14, P0, R236, R14, RZ ;  /* 0x0000000eec0ea210 */ /* 0x000fe20007f1e0ff */
[----:B------:R-:W-:Y:S01]  /*2480*/  IMAD R0, R20, c[0x0][0x1b8], RZ ;  /* 0x00006e0014007a24 */ /* 0x000fe200078e02ff */
[----:B------:R-:W-:Y:S02]  /*2490*/  MOV R234, R12 ;  /* 0x0000000c00ea7202 */ /* 0x000fe40000000f00 */
[----:B------:R-:W-:Y:S01]  /*24a0*/  @!P2 IADD3.X R15, R237, R15, R11, P0, !PT ;  /* 0x0000000fed0fa210 */ /* 0x000fe200007fe40b */
[----:B------:R-:W-:Y:S01]  /*24b0*/  IMAD.MOV.U32 R235, RZ, RZ, R13 ;  /* 0x000000ffffeb7224 */ /* 0x000fe200078e000d */
[----:B------:R-:W-:Y:S01]  /*24c0*/  PLOP3.LUT P0, PT, PT, PT, UP3, 0x80, 0x0 ;  /* 0x000000000000781c */ /* 0x000fe20003f0f038 */
[----:B------:R-:W-:-:S04]  /*24d0*/  IMAD.WIDE.U32 R12, R4, c[0x0][0x370], RZ ;  /* 0x0000dc00040c7a25 */ /* 0x000fc800078e00ff */
[----:B------:R-:W-:Y:S01]  /*24e0*/  IMAD R10, R6, c[0x0][0x1bc], R0 ;  /* 0x00006f00060a7a24 */ /* 0x000fe200078e0200 */
[----:B------:R-:W-:Y:S01]  /*24f0*/  @!P3 IADD3 R0, P5, R3, 0x40, RZ ;  /* 0x000000400300b810 */ /* 0x000fe20007fbe0ff */
[----:B------:R-:W-:Y:S01]  /*2500*/  @!P4 IMAD R7, R21, c[0x0][0x1a0], RZ ;  /* 0x000068001507ca24 */ /* 0x000fe200078e02ff */
[----:B------:R-:W-:-:S05]  /*2510*/  @!P2 IADD3 R12, P1, R234, R12, RZ ;  /* 0x0000000cea0ca210 */ /* 0x000fca0007f3e0ff */
[----:B------:R-:W-:Y:S01]  /*2520*/  @P0 BAR.SYNC.DEFER_BLOCKING 0x0 ;  /* 0x0000000000000b1d */ /* 0x000fe20000010000 */
[----:B------:R-:W-:-:S04]  /*2530*/  IADD3 R11, R245, 0x8, RZ ;  /* 0x00000008f50b7810 */ /* 0x000fc80007ffe0ff */
[----:B------:R-:W-:Y:S02]  /*2540*/  ISETP.GE.AND P6, PT, R11, UR4, PT ;  /* 0x000000040b007c0c */ /* 0x000fe4000bfc6270 */
[----:B------:R-:W-:Y:S01]  /*2550*/  PLOP3.LUT P0, PT, PT, PT, UP0, 0x80, 0x0 ;  /* 0x000000000000781c */ /* 0x000fe20003f0f008 */
[----:B------:R-:W-:Y:S01]  /*2560*/  UMOV UR12, UR38 ;  /* 0x00000026000c7c82 */ /* 0x000fe20008000000 */
[----:B------:R-:W-:Y:S01]  /*2570*/  MOV R243, 0x7f800000 ;  /* 0x7f80000000f37802 */ /* 0x000fe20000000f00 */
[----:B------:R-:W-:Y:S01]  /*2580*/  UMOV UR13, UR39 ;  /* 0x00000027000d7c82 */ /* 0x000fe20008000000 */
[----:B------:R-:W-:Y:S01]  /*2590*/  IMAD.MOV.U32 R244, RZ, RZ, 0x7f800000 ;  /* 0x7f800000fff47424 */ /* 0x000fe200078e00ff */
[----:B------:R-:W-:Y:S01]  /*25a0*/  MOV R241, 0x7f800000 ;  /* 0x7f80000000f17802 */ /* 0x000fe20000000f00 */
[----:B------:R-:W-:Y:S01]  /*25b0*/  IMAD.MOV.U32 R242, RZ, RZ, 0x7f800000 ;  /* 0x7f800000fff27424 */ /* 0x000fe200078e00ff */
[----:B--2---:R1:W2:Y:S02]  /*25c0*/  R2UR UR40, R18 ;  /* 0x00000000122873c2 */ /* 0x0042a400000e0000 */
[----:B-1----:R-:W-:-:S02]  /*25d0*/  IMAD R18, R4, c[0x0][0x374], RZ ;  /* 0x0000dd0004127a24 */ /* 0x002fc400078e02ff */
[----:B------:R-:W-:-:S04]  /*25e0*/  IMAD.WIDE.U32 R4, R6, c[0x0][0x1b8], R8 ;  /* 0x00006e0006047a25 */ /* 0x000fc800078e0008 */
[----:B------:R-:W-:Y:S02]  /*25f0*/  IMAD.IADD R5, R5, 0x1, R10 ;  /* 0x0000000105057824 */ /* 0x000fe400078e020a */
[C---:B------:R-:W-:Y:S01]  /*2600*/  @!P4 IMAD R10, R3.reuse, c[0x0][0x1a4], R7 ;  /* 0x00006900030aca24 */ /* 0x040fe200078e0207 */
[----:B------:R-:W-:Y:S01]  /*2610*/  @!P3 IADD3.X R7, RZ, R21, RZ, P5, !PT ;  /* 0x00000015ff07b210 */ /* 0x000fe20002ffe4ff */
[----:B------:R-:W-:Y:S01]  /*2620*/  @!P4 IMAD.WIDE.U32 R8, R3, c[0x0][0x1a0], R4 ;  /* 0x000068000308ca25 */ /* 0x000fe200078e0004 */
[----:B------:R-:W-:-:S03]  /*2630*/  @!P2 IADD3.X R13, R235, R13, R18, P1, !PT ;  /* 0x0000000deb0da210 */ /* 0x000fc60000ffe412 */
[----:B------:R-:W-:Y:S02]  /*2640*/  @!P3 IMAD R7, R7, c[0x0][0x1a0], RZ ;  /* 0x000068000707ba24 */ /* 0x000fe400078e02ff */
[----:B------:R-:W-:Y:S01]  /*2650*/  @!P4 IMAD.IADD R9, R9, 0x1, R10 ;  /* 0x000000010909c824 */ /* 0x000fe200078e020a */
[----:B------:R-:W-:Y:S01]  /*2660*/  @!P4 LEA R10, P1, R8, c[0x0][0x170], 0x1 ;  /* 0x00005c00080aca11 */ /* 0x000fe200078208ff */
[C---:B------:R-:W-:Y:S02]  /*2670*/  @!P3 IMAD R18, R0.reuse, c[0x0][0x1a4], R7 ;  /* 0x000069000012ba24 */ /* 0x040fe400078e0207 */
[----:B------:R-:W-:Y:S01]  /*2680*/  @!P3 IMAD.WIDE.U32 R4, R0, c[0x0][0x1a0], R4 ;  /* 0x000068000004ba25 */ /* 0x000fe200078e0004 */
[----:B------:R-:W-:-:S04]  /*2690*/  @!P4 LEA.HI.X R11, R8, c[0x0][0x174], R9, 0x1, P1 ;  /* 0x00005d00080bca11 */ /* 0x000fc800008f0c09 */
[----:B------:R-:W-:Y:S02]  /*26a0*/  @!P3 IADD3 R5, R5, R18, RZ ;  /* 0x000000120505b210 */ /* 0x000fe40007ffe0ff */
[----:B------:R-:W-:Y:S01]  /*26b0*/  @!P3 LEA R8, P1, R4, c[0x0][0x170], 0x1 ;  /* 0x00005c000408ba11 */ /* 0x000fe200078208ff */
[----:B------:R-:W-:-:S03]  /*26c0*/  IMAD R7, R20, c[0x0][0x1b0], RZ ;  /* 0x00006c0014077a24 */ /* 0x000fc600078e02ff */
[----:B------:R-:W-:Y:S02]  /*26d0*/  @!P3 LEA.HI.X R9, R4, c[0x0][0x174], R5, 0x1, P1 ;  /* 0x00005d000409ba11 */ /* 0x000fe400008f0c05 */
[C---:B------:R-:W-:Y:S02]  /*26e0*/  IADD3 R4, R250.reuse, 0x1000, RZ ;  /* 0x00001000fa047810 */ /* 0x040fe40007ffe0ff */
[----:B------:R-:W-:Y:S01]  /*26f0*/  ISETP.GE.AND P1, PT, R3, UR4, PT ;  /* 0x0000000403007c0c */ /* 0x000fe2000bf26270 */
[----:B------:R-:W-:Y:S01]  /*2700*/  IMAD.SHL.U32 R0, R250, 0x2, RZ ;  /* 0x00000002fa007824 */ /* 0x000fe200078e00ff */
[----:B------:R-:W-:Y:S01]  /*2710*/  SEL R4, R4, R250, !P0 ;  /* 0x000000fa04047207 */ /* 0x000fe20004000000 */
[C---:B------:R-:W-:Y:S02]  /*2720*/  IMAD R18, R6.reuse, c[0x0][0x1b4], R7 ;  /* 0x00006d0006127a24 */ /* 0x040fe400078e0207 */
[----:B------:R-:W-:Y:S01]  /*2730*/  IMAD.WIDE.U32 R6, R6, c[0x0][0x1b0], R16 ;  /* 0x00006c0006067a25 */ /* 0x000fe200078e0010 */
[----:B------:R-:W-:Y:S03]  /*2740*/  @P4 STS [R0+0x8000], RZ ;  /* 0x008000ff00004388 */ /* 0x000fe60000000800 */
[----:B------:R-:W-:Y:S01]  /*2750*/  IMAD.SHL.U32 R240, R4, 0x2, RZ ;  /* 0x0000000204f07824 */ /* 0x000fe200078e00ff */
[----:B------:R-:W-:Y:S01]  /*2760*/  @P4 STS [R0+0x8004], RZ ;  /* 0x008004ff00004388 */ /* 0x000fe20000000800 */
[----:B------:R-:W-:Y:S01]  /*2770*/  @!P4 MOV R4, R6 ;  /* 0x000000060004c202 */ /* 0x000fe20000000f00 */
[----:B------:R-:W-:-:S02]  /*2780*/  IMAD.IADD R5, R7, 0x1, R18 ;  /* 0x0000000107057824 */ /* 0x000fc400078e0212 */
        /* <DEDUP_REMOVED lines=12> */
[----:B------:R-:W-:Y:S01]  /*2850*/  @P1 STS [R0+0x4004], RZ ;  /* 0x004004ff00001388 */ /* 0x000fe20000000800 */
[----:B-1----:R-:W-:-:S03]  /*2860*/  @!P4 IMAD R10, R21, c[0x0][0x198], RZ ;  /* 0x00006600150aca24 */ /* 0x002fc600078e02ff */
[----:B------:R-:W-:Y:S01]  /*2870*/  @P1 STS.64 [R0+0x4008], RZ ;  /* 0x004008ff00001388 */ /* 0x000fe20000000a00 */
[----:B------:R-:W-:-:S03]  /*2880*/  @!P4 IMAD R7, R3, c[0x0][0x19c], R10 ;  /* 0x000067000307ca24 */ /* 0x000fc600078e020a */
[----:B------:R-:W-:Y:S01]  /*2890*/  @!PT LDS RZ, [RZ] ;  /* 0x00000000fffff984 */ /* 0x000fe20000000800 */
[----:B------:R-:W-:Y:S01]  /*28a0*/  @!PT LDS RZ, [RZ] ;  /* 0x00000000fffff984 */ /* 0x000fe20000000800 */
[----:B------:R-:W-:Y:S01]  /*28b0*/  @!PT LDS RZ, [RZ] ;  /* 0x00000000fffff984 */ /* 0x000fe20000000800 */
[----:B------:R1:W-:Y:S01]  /*28c0*/  @!P1 LDGSTS.E.BYPASS.LTC128B.128 [R0+0x4000], [R234.64] ;  /* 0x04000000ea009fae */ /* 0x0003e2000b901d4a */
[----:B----4-:R-:W-:-:S03]  /*28d0*/  @!P4 IMAD.WIDE.U32 R8, R3, c[0x0][0x198], R4 ;  /* 0x000066000308ca25 */ /* 0x010fc600078e0004 */
[----:B------:R-:W-:Y:S01]  /*28e0*/  @P2 STS.128 [R0+0x5000], RZ ;  /* 0x005000ff00002388 */ /* 0x000fe20000000c00 */
[----:B------:R-:W-:Y:S01]  /*28f0*/  IADD3 R4, R245, 0x40, RZ ;  /* 0x00000040f5047810 */ /* 0x000fe20007ffe0ff */
[----:B------:R-:W-:Y:S02]  /*2900*/  @!P4 IMAD.IADD R7, R9, 0x1, R7 ;  /* 0x000000010907c824 */ /* 0x000fe400078e0207 */
[----:B------:R-:W-:Y:S01]  /*2910*/  @!PT LDS RZ, [RZ] ;  /* 0x00000000fffff984 */ /* 0x000fe20000000800 */
[----:B------:R-:W-:Y:S01]  /*2920*/  @!PT LDS RZ, [RZ] ;  /* 0x00000000fffff984 */ /* 0x000fe20000000800 */
[----:B------:R-:W-:Y:S01]  /*2930*/  @!PT LDS RZ, [RZ] ;  /* 0x00000000fffff984 */ /* 0x000fe20000000800 */
[----:B------:R1:W-:Y:S01]  /*2940*/  @!P2 LDGSTS.E.BYPASS.LTC128B.128 [R0+0x5000], [R12.64] ;  /* 0x050000000c00afae */ /* 0x0003e2000b901d4a */
[----:B------:R-:W-:-:S03]  /*2950*/  @!P4 LEA R10, P5, R8, c[0x0][0x168], 0x1 ;  /* 0x00005a00080aca11 */ /* 0x000fc600078a08ff */
[----:B------:R-:W-:Y:S04]  /*2960*/  @P1 STS [R240], RZ ;  /* 0x000000fff0001388 */ /* 0x000fe80000000800 */
        /* <DEDUP_REMOVED lines=8> */
[----:B------:R-:W-:Y:S02]  /*29f0*/  @!P4 LEA.HI.X R11, R8, c[0x0][0x16c], R7, 0x1, P5 ;  /* 0x00005b00080bca11 */ /* 0x000fe400028f0c07 */
[----:B------:R-:W-:Y:S01]  /*2a00*/  ISETP.GE.AND P5, PT, R4, UR4, PT ;  /* 0x0000000404007c0c */ /* 0x000fe2000bfa6270 */
[----:B------:R-:W-:-:S04]  /*2a10*/  @!P3 IMAD.X R4, RZ, RZ, R21, P1 ;  /* 0x000000ffff04b224 */ /* 0x000fc800008e0615 */
[----:B------:R-:W-:Y:S01]  /*2a20*/  @!P3 IMAD R7, R4, c[0x0][0x198], RZ ;  /* 0x000066000407ba24 */ /* 0x000fe200078e02ff */
[----:B------:R-:W-:Y:S01]  /*2a30*/  @!P3 MOV R4, R6 ;  /* 0x000000060004b202 */ /* 0x000fe20000000f00 */
[----:B------:R-:W-:Y:S02]  /*2a40*/  @P2 STS [R240+0x1000], RZ ;  /* 0x001000fff0002388 */ /* 0x000fe40000000800 */
[C---:B------:R-:W-:Y:S02]  /*2a50*/  @!P3 IMAD R6, R3.reuse, c[0x0][0x19c], R7 ;  /* 0x000067000306ba24 */ /* 0x040fe400078e0207 */
[----:B------:R-:W-:Y:S01]  /*2a60*/  @!P3 IMAD.WIDE.U32 R4, R3, c[0x0][0x198], R4 ;  /* 0x000066000304ba25 */ /* 0x000fe200078e0004 */
[----:B------:R-:W-:Y:S04]  /*2a70*/  @P2 STS [R240+0x1004], RZ ;  /* 0x001004fff0002388 */ /* 0x000fe80000000800 */
[----:B------:R-:W-:Y:S01]  /*2a80*/  @P2 STS [R240+0x1008], RZ ;  /* 0x001008fff0002388 */ /* 0x000fe20000000800 */
[----:B------:R-:W-:-:S03]  /*2a90*/  @!P3 IMAD.IADD R3, R5, 0x1, R6 ;  /* 0x000000010503b824 */ /* 0x000fc600078e0206 */
[----:B------:R-:W-:Y:S04]  /*2aa0*/  @P2 STS [R240+0x100c], RZ ;  /* 0x00100cfff0002388 */ /* 0x000fe80000000800 */
[----:B------:R-:W-:Y:S01]  /*2ab0*/  @!PT LDS RZ, [RZ] ;  /* 0x00000000fffff984 */ /* 0x000fe20000000800 */
[----:B------:R-:W-:Y:S01]  /*2ac0*/  @!PT LDS RZ, [RZ] ;  /* 0x00000000fffff984 */ /* 0x000fe20000000800 */
[----:B------:R-:W-:Y:S01]  /*2ad0*/  @!PT LDS RZ, [RZ] ;  /* 0x00000000fffff984 */ /* 0x000fe20000000800 */
[----:B------:R4:W-:Y:S04]  /*2ae0*/  @!P2 LDGSTS.E.BYPASS.LTC128B.128 [R240+0x1000], [R14.64] ;  /* 0x010000000ef0afae */ /* 0x0009e8000b901d4a */
[----:B------:R-:W-:Y:S04]  /*2af0*/  @P4 STS [R0+0x6000], RZ ;  /* 0x006000ff00004388 */ /* 0x000fe80000000800 */
[----:B------:R-:W-:Y:S04]  /*2b00*/  @P4 STS [R0+0x6004], RZ ;  /* 0x006004ff00004388 */ /* 0x000fe80000000800 */
[----:B------:R-:W-:Y:S04]  /*2b10*/  @P4 STS.64 [R0+0x6008], RZ ;  /* 0x006008ff00004388 */ /* 0x000fe80000000a00 */
[----:B------:R-:W-:Y:S01]  /*2b20*/  @!PT LDS RZ, [RZ] ;  /* 0x00000000fffff984 */ /* 0x000fe20000000800 */
[----:B------:R-:W-:Y:S01]  /*2b30*/  @!PT LDS RZ, [RZ] ;  /* 0x00000000fffff984 */ /* 0x000fe20000000800 */
[----:B------:R-:W-:Y:S01]  /*2b40*/  @!PT LDS RZ, [RZ] ;  /* 0x00000000fffff984 */ /* 0x000fe20000000800 */
[----:B------:R1:W-:Y:S01]  /*2b50*/  @!P4 LDGSTS.E.BYPASS.LTC128B.128 [R0+0x6000], [R10.64] ;  /* 0x060000000a00cfae */ /* 0x0003e2000b901d4a */
[----:B------:R-:W-:-:S04]  /*2b60*/  @!P3 LEA R6, P4, R4, c[0x0][0x168], 0x1 ;  /* 0x00005a000406ba11 */ /* 0x000fc800078808ff */
[----:B------:R-:W-:Y:S01]  /*2b70*/  @!P3 LEA.HI.X R7, R4, c[0x0][0x16c], R3, 0x1, P4 ;  /* 0x00005b000407ba11 */ /* 0x000fe200020f0c03 */
[----:B------:R1:W-:Y:S01]  /*2b80*/  @P3 STS.128 [R0+0x7000], RZ ;  /* 0x007000ff00003388 */ /* 0x0003e20000000c00 */
[----:B------:R-:W-:-:S03]  /*2b90*/  IADD3 R8, R245, 0x48, RZ ;  /* 0x00000048f5087810 */ /* 0x000fc60007ffe0ff */
[----:B------:R-:W-:Y:S01]  /*2ba0*/  @!PT LDS RZ, [RZ] ;  /* 0x00000000fffff984 */ /* 0x000fe20000000800 */
[----:B------:R-:W-:Y:S01]  /*2bb0*/  @!PT LDS RZ, [RZ] ;  /* 0x00000000fffff984 */ /* 0x000fe20000000800 */
[----:B------:R-:W-:Y:S01]  /*2bc0*/  @!PT LDS RZ, [RZ] ;  /* 0x00000000fffff984 */ /* 0x000fe20000000800 */
[----:B------:R1:W-:Y:S04]  /*2bd0*/  @!P3 LDGSTS.E.BYPASS.LTC128B.128 [R0+0x7000], [R6.64] ;  /* 0x070000000600bfae */ /* 0x0003e8000b901d4a */
[----:B------:R-:W0:Y:S01]  /*2be0*/  LDGDEPBAR ;  /* 0x00000000000079af */ /* 0x000e220000000000 */
[----:B------:R-:W-:Y:S02]  /*2bf0*/  ISETP.GE.AND P1, PT, R8, UR4, PT ;  /* 0x0000000408007c0c */ /* 0x000fe4000bf26270 */
[----:B------:R-:W-:Y:S01]  /*2c00*/  ISETP.GE.AND P2, PT, R245, UR4, PT ;  /* 0x00000004f5007c0c */ /* 0x000fe2000bf46270 */
[----:B------:R-:W-:-:S04]  /*2c10*/  IMAD.MOV.U32 R4, RZ, RZ, 0x4 ;  /* 0x00000004ff047424 */ /* 0x000fc800078e00ff */
[----:B------:R-:W-:-:S05]  /*2c20*/  IMAD.WIDE R4, R245, R4, UR12 ;  /* 0x0000000cf5047e25 */ /* 0x000fca000f8e0204 */
[----:B------:R2:W5:Y:S04]  /*2c30*/  @!P6 LDG.E R244, [R4.64+0x20] ;  /* 0x0000200a04f4e981 */ /* 0x000568000c1e1900 */
[----:B------:R2:W5:Y:S04]  /*2c40*/  @!P2 LDG.E R243, [R4.64] ;  /* 0x0000000a04f3a981 */ /* 0x000568000c1e1900 */
[----:B------:R2:W5:Y:S01]  /*2c50*/  @!P5 LDG.E R241, [R4.64+0x100] ;  /* 0x0001000a04f1d981 */ /* 0x000562000c1e1900 */
[----:B-1----:R-:W-:Y:S01]  /*2c60*/  IMAD.MOV.U32 R6, RZ, RZ, 0x4 ;  /* 0x00000004ff067424 */ /* 0x002fe200078e00ff */
[----:B------:R-:W-:-:S04]  /*2c70*/  DEPBAR.LE SB0, 0x1 ;  /* 0x000080400000791a */ /* 0x000fc80000000000 */
[----:B------:R-:W-:-:S05]  /*2c80*/  @!P1 IMAD.WIDE R6, R8, R6, UR12 ;  /* 0x0000000c08069e25 */ /* 0x000fca000f8e0206 */
[----:B------:R1:W5:Y:S04]  /*2c90*/  @!P1 LDG.E R242, [R6.64] ;  /* 0x0000000a06f29981 */ /* 0x000368000c1e1900 */
[----:B------:R-:W-:Y:S01]  /*2ca0*/  BAR.SYNC.DEFER_BLOCKING 0x0 ;  /* 0x0000000000007b1d */ /* 0x000fe20000010000 */
[----:B-1----:R-:W-:Y:S01]  /*2cb0*/  IMAD.MOV.U32 R6, RZ, RZ, c[0x0][0x308] ;  /* 0x0000c200ff067624 */ /* 0x002fe200078e00ff */
[----:B------:R-:W-:-:S04]  /*2cc0*/  MOV R7, c[0x0][0x30c] ;  /* 0x0000c30000077a02 */ /* 0x000fc80000000f00 */
[----:B---3--:R-:W1:Y:S01]  /*2cd0*/  R2UR UR41, R22 ;  /* 0x00000000162973c2 */ /* 0x008e6200000e0000 */
[----:B------:R4:W3:Y:S04]  /*2ce0*/  LDSM.16.M88.4 R112, [R145+0x8000] ;  /* 0x008000009170783b */ /* 0x0008e80000000200 */
[----:B--2---:R2:W1:Y:S04]  /*2cf0*/  LDG.E.64 R4, [R6.64+0x8] ;  /* 0x0000080a06047981 */ /* 0x004468000c1e1b00 */
[----:B------:R4:W1:Y:S04]  /*2d00*/  LDSM.16.M88.4 R116, [R145+0x8400] ;  /* 0x008400009174783b */ /* 0x0008680000000200 */
[----:B------:R4:W1:Y:S04]  /*2d10*/  LDSM.16.M88.4 R120, [R145+0x8800] ;  /* 0x008800009178783b */ /* 0x0008680000000200 */
[----:B------:R4:W1:Y:S04]  /*2d20*/  LDSM.16.M88.4 R124, [R145+0x8c00] ;  /* 0x008c0000917c783b */ /* 0x0008680000000200 */
[----:B------:R4:W1:Y:S04]  /*2d30*/  LDSM.16.M88.4 R128, [R146+0x8000] ;  /* 0x008000009280783b */ /* 0x0008680000000200 */
[----:B------:R4:W1:Y:S04]  /*2d40*/  LDSM.16.M88.4 R132, [R146+0x8400] ;  /* 0x008400009284783b */ /* 0x0008680000000200 */
[----:B------:R4:W1:Y:S04]  /*2d50*/  LDSM.16.M88.4 R136, [R146+0x8800] ;  /* 0x008800009288783b */ /* 0x0008680000000200 */
[----:B--2---:R-:W2:Y:S04]  /*2d60*/  LDG.E.64 R6, [R6.64] ;  /* 0x0000000a06067981 */ /* 0x004ea8000c1e1b00 */
[----:B------:R4:W1:Y:S01]  /*2d70*/  LDSM.16.M88.4 R140, [R146+0x8c00] ;  /* 0x008c0000928c783b */ /* 0x0008620000000200 */
[----:B------:R-:W-:-:S02]  /*2d80*/  SHF.R.S32.HI R0, RZ, 0x1f, R19 ;  /* 0x0000001fff007819 */ /* 0x000fc40000011413 */
[C---:B------:R-:W-:Y:S02]  /*2d90*/  IADD3 R3, R158.reuse, 0x1000, RZ ;  /* 0x000010009e037810 */ /* 0x040fe40007ffe0ff */
[----:B------:R-:W-:Y:S02]  /*2da0*/  SHF.L.U32 R150, R158, 0x1, RZ ;  /* 0x000000019e967819 */ /* 0x000fe400000006ff */
[----:B------:R-:W-:Y:S01]  /*2db0*/  SEL R3, R3, R158, !P0 ;  /* 0x0000009e03037207 */ /* 0x000fe20004000000 */
[----:B------:R-:W-:Y:S01]  /*2dc0*/  CS2R R94, SRZ ;  /* 0x00000000005e7805 */ /* 0x000fe2000001ff00 */
[----:B------:R-:W-:Y:S01]  /*2dd0*/  CS2R R92, SRZ ;  /* 0x00000000005c7805 */ /* 0x000fe2000001ff00 */
[----:B------:R-:W-:Y:S01]  /*2de0*/  CS2R R98, SRZ ;  /* 0x0000000000627805 */ /* 0x000fe2000001ff00 */
[----:B------:R-:W-:Y:S01]  /*2df0*/  CS2R R96, SRZ ;  /* 0x0000000000607805 */ /* 0x000fe2000001ff00 */
[----:B------:R-:W-:Y:S01]  /*2e00*/  IMAD.SHL.U32 R144, R3, 0x2, RZ ;  /* 0x0000000203907824 */ /* 0x000fe200078e00ff */
        /* <DEDUP_REMOVED lines=13> */
[----:B------:R-:W-:Y:S01]  /*2ee0*/  UMOV UR15, UR5 ;  /* 0x00000005000f7c82 */ /* 0x000fe20008000000 */
[----:B-1----:R-:W-:-:S04]  /*2ef0*/  IADD3 R246, P2, P1, R4, UR41, R19 ;  /* 0x0000002904f67c10 */ /* 0x002fc8000f95e013 */
[----:B------:R-:W-:Y:S02]  /*2f00*/  IADD3.X R249, R5, UR40, R0, P2, P1 ;  /* 0x0000002805f97c10 */ /* 0x000fe400097e2400 */
[----:B------:R-:W-:-:S04]  /*2f10*/  IADD3 R0, R152, 0x1000, RZ ;  /* 0x0000100098007810 */ /* 0x000fc80007ffe0ff */
[----:B------:R-:W-:Y:S01]  /*2f20*/  SEL R0, R0, R152, !P0 ;  /* 0x0000009800007207 */ /* 0x000fe20004000000 */
[----:B--2---:R4:W1:Y:S08]  /*2f30*/  R2UR UR8, R7 ;  /* 0x00000000070873c2 */ /* 0x00487000000e0000 */
[----:B------:R4:W2:Y:S01]  /*2f40*/  R2UR UR9, R6 ;  /* 0x00000000060973c2 */ /* 0x0008a200000e0000 */
[----:B------:R-:W-:-:S02]  /*2f50*/  IMAD.SHL.U32 R3, R0, 0x2, RZ ;  /* 0x0000000200037824 */ /* 0x000fc400078e00ff */
[----:B---3--:R-:W-:-:S05]  /*2f60*/  IMAD.WIDE.U32 R246, R246, -0x2daee0ad, RZ ;  /* 0xd2511f53f6f67825 */ /* 0x008fca00078e00ff */
.L_x_275:
[----:B------:R-:W-:Y:S01]  /*2f70*/  PLOP3.LUT P0, PT, PT, PT, UP1, 0x80, 0x0 ;  /* 0x000000000000781c */ /* 0x000fe20003f0f018 */
[----:B------:R-:W-:Y:S01]  /*2f80*/  IMAD.U32 R0, RZ, RZ, UR14 ;  /* 0x0000000eff007e24 */ /* 0x000fe2000f8e00ff */
[----:B------:R-:W-:Y:S01]  /*2f90*/  PLOP3.LUT P1, PT, PT, PT, UP1, 0x80, 0x0 ;  /* 0x000000000000781c */ /* 0x000fe20003f2f018 */
[----:B----4-:R-:W-:Y:S01]  /*2fa0*/  IMAD.U32 R6, RZ, RZ, UR7 ;  /* 0x00000007ff067e24 */ /* 0x010fe2000f8e00ff */
[----:B------:R-:W-:Y:S01]  /*2fb0*/  PLOP3.LUT P3, PT, PT, PT, UP1, 0x80, 0x0 ;  /* 0x000000000000781c */ /* 0x000fe20003f6f018 */
[----:B------:R-:W-:Y:S01]  /*2fc0*/  IMAD R0, R0, 0x2, R248 ;  /* 0x0000000200007824 */ /* 0x000fe200078e02f8 */
[----:B------:R-:W-:Y:S01]  /*2fd0*/  PLOP3.LUT P2, PT, PT, PT, UP1, 0x80, 0x0 ;  /* 0x000000000000781c */ /* 0x000fe20003f4f018 */
[----:B------:R-:W-:Y:S01]  /*2fe0*/  IMAD R6, R6, 0x8, R251 ;  /* 0x0000000806067824 */ /* 0x000fe200078e02fb */
[----:B------:R-:W-:Y:S01]  /*2ff0*/  PLOP3.LUT P5, PT, PT, PT, UP1, 0x80, 0x0 ;  /* 0x000000000000781c */ /* 0x000fe20003faf018 */
[----:B------:R-:W-:Y:S01]  /*3000*/  IMAD.SHL.U32 R0, R0, 0x2, RZ ;  /* 0x0000000200007824 */ /* 0x000fe200078e00ff */
[----:B------:R-:W-:Y:S01]  /*3010*/  PLOP3.LUT P4, PT, PT, PT, UP1, 0x80, 0x0 ;  /* 0x000000000000781c */ /* 0x000fe20003f8f018 */
[----:B------:R-:W0:Y:S01]  /*3020*/  LDGDEPBAR ;  /* 0x00000000000079af */ /* 0x000e220000000000 */
[C---:B------:R-:W-:Y:S01]  /*3030*/  IADD3 R5, R6.reuse, 0x4, RZ ;  /* 0x0000000406057810 */ /* 0x040fe20007ffe0ff */
[----:B------:R-:W-:Y:S01]  /*3040*/  IMAD.WIDE.U32 R6, R6, -0x326172a9, RZ ;  /* 0xcd9e8d5706067825 */ /* 0x000fe200078e00ff */
[----:B------:R-:W-:Y:S01]  /*3050*/  IADD3 R4, R0, 0x1, RZ ;  /* 0x0000000100047810 */ /* 0x000fe20007ffe0ff */
[----:B-1----:R-:W-:Y:S01]  /*3060*/  UIADD3 UR4, UR8, -0x4498517b, URZ ;  /* 0xbb67ae8508047890 */ /* 0x002fe2000fffe03f */
[C---:B------:R-:W-:Y:S01]  /*3070*/  LOP3.LUT R8, R247.reuse, UR8, R0, 0x96, !PT ;  /* 0x00000008f7087c12 */ /* 0x040fe2000f8e9600 */
[----:B------:R-:W-:Y:S01]  /*3080*/  UISETP.GE.AND UP4, UPT, UR7, 0x1, UPT ;  /* 0x000000010700788c */ /* 0x000fe2000bf86270 */
[----:B------:R-:W-:Y:S01]  /*3090*/  LOP3.LUT R0, R247, UR8, R4, 0x96, !PT ;  /* 0x00000008f7007c12 */ /* 0x000fe2000f8e9604 */
[----:B------:R-:W-:Y:S01]  /*30a0*/  IMAD.WIDE.U32 R4, R5, -0x326172a9, RZ ;  /* 0xcd9e8d5705047825 */ /* 0x000fe200078e00ff */
[----:B-----5:R-:W-:Y:S01]  /*30b0*/  FSETP.NEU.FTZ.AND P6, PT, R242, -INF , PT ;  /* 0xff800000f200780b */ /* 0x020fe20003fdd000 */
[----:B------:R-:W1:Y:S01]  /*30c0*/  @P0 S2R R159, SR_TID.X ;  /* 0x00000000009f0919 */ /* 0x000e620000002100 */
[----:B------:R-:W-:Y:S01]  /*30d0*/  LOP3.LUT R12, R246, UR4, RZ, 0x3c, !PT ;  /* 0x00000004f60c7c12 */ /* 0x000fe2000f8e3cff */
[----:B------:R-:W-:Y:S01]  /*30e0*/  IMAD.WIDE.U32 R20, R0, -0x326172a9, RZ ;  /* 0xcd9e8d5700147825 */ /* 0x000fe200078e00ff */
[----:B--2---:R-:W-:Y:S01]  /*30f0*/  LOP3.LUT R0, R249, UR9, RZ, 0x3c, !PT ;  /* 0x00000009f9007c12 */ /* 0x004fe2000f8e3cff */
[----:B------:R-:W-:Y:S01]  /*3100*/  UIADD3 UR4, UR9, -0x61c88647, URZ ;  /* 0x9e3779b909047890 */ /* 0x000fe2000fffe03f */
[----:B------:R-:W-:Y:S01]  /*3110*/  PLOP3.LUT P0, PT, PT, PT, UP1, 0x80, 0x0 ;  /* 0x000000000000781c */ /* 0x000fe20003f0f018 */
[----:B------:R-:W-:Y:S01]  /*3120*/  IMAD.WIDE.U32 R22, R8, -0x326172a9, RZ ;  /* 0xcd9e8d5708167825 */ /* 0x000fe200078e00ff */
[-C--:B------:R-:W-:Y:S02]  /*3130*/  LOP3.LUT R10, R7, R0.reuse, RZ, 0x3c, !PT ;  /* 0x00000000070a7212 */ /* 0x080fe400078e3cff */
[----:B------:R-:W-:Y:S02]  /*3140*/  LOP3.LUT R8, R5, R0, RZ, 0x3c, !PT ;  /* 0x0000000005087212 */ /* 0x000fe400078e3cff */
[C---:B------:R-:W-:Y:S01]  /*3150*/  LOP3.LUT R18, R23.reuse, UR4, R6, 0x96, !PT ;  /* 0x0000000417127c12 */ /* 0x040fe2000f8e9606 */
[----:B------:R-:W-:Y:S01]  /*3160*/  IMAD.WIDE.U32 R10, R10, -0x2daee0ad, RZ ;  /* 0xd2511f530a0a7825 */ /* 0x000fe200078e00ff */
[----:B------:R-:W-:Y:S02]  /*3170*/  LOP3.LUT R14, R23, UR4, R4, 0x96, !PT ;  /* 0x00000004170e7c12 */ /* 0x000fe4000f8e9604 */
[C---:B------:R-:W-:Y:S01]  /*3180*/  LOP3.LUT R16, R21.reuse, UR4, R6, 0x96, !PT ;  /* 0x0000000415107c12 */ /* 0x040fe2000f8e9606 */
[----:B------:R-:W-:Y:S01]  /*3190*/  IMAD.WIDE.U32 R8, R8, -0x2daee0ad, RZ ;  /* 0xd2511f5308087825 */ /* 0x000fe200078e00ff */
[----:B------:R-:W-:Y:S01]  /*31a0*/  LOP3.LUT R13, R21, UR4, R4, 0x96, !PT ;  /* 0x00000004150d7c12 */ /* 0x000fe2000f8e9604 */
[----:B------:R-:W-:Y:S01]  /*31b0*/  UIADD3 UR4, UR9, 0x3c6ef372, URZ ;  /* 0x3c6ef37209047890 */ /* 0x000fe2000fffe03f */
[----:B------:R-:W-:Y:S01]  /*31c0*/  LOP3.LUT R6, R12, R11, RZ, 0x3c, !PT ;  /* 0x0000000b0c067212 */ /* 0x000fe200078e3cff */
[----:B------:R-:W-:Y:S01]  /*31d0*/  IMAD.WIDE.U32 R18, R18, -0x2daee0ad, RZ ;  /* 0xd2511f5312127825 */ /* 0x000fe200078e00ff */
[----:B------:R-:W-:Y:S03]  /*31e0*/  LOP3.LUT R4, R12, R9, RZ, 0x3c, !PT ;  /* 0x000000090c047212 */ /* 0x000fe600078e3cff */
[----:B------:R-:W-:Y:S01]  /*31f0*/  IMAD.WIDE.U32 R6, R6, -0x326172a9, RZ ;  /* 0xcd9e8d5706067825 */ /* 0x000fe200078e00ff */
[----:B------:R-:W-:Y:S04]  /*3200*/  DEPBAR.LE SB0, 0x0 ;  /* 0x000080000000791a */ /* 0x000fe80000000000 */
[C---:B------:R-:W-:Y:S01]  /*3210*/  LOP3.LUT R26, R7.reuse, UR4, R22, 0x96, !PT ;  /* 0x00000004071a7c12 */ /* 0x040fe2000f8e9616 */
[----:B------:R-:W-:Y:S01]  /*3220*/  IMAD.WIDE.U32 R4, R4, -0x326172a9, RZ ;  /* 0xcd9e8d5704047825 */ /* 0x000fe200078e00ff */
[----:B------:R-:W-:Y:S01]  /*3230*/  LOP3.LUT R24, R7, UR4, R20, 0x96, !PT ;  /* 0x0000000407187c12 */ /* 0x000fe2000f8e9614 */
[----:B------:R-:W-:Y:S02]  /*3240*/  BAR.SYNC.DEFER_BLOCKING 0x0 ;  /* 0x0000000000007b1d */ /* 0x000fe40000010000 */
[----:B------:R-:W-:Y:S01]  /*3250*/  IMAD.WIDE.U32 R16, R16, -0x2daee0ad, RZ ;  /* 0xd2511f5310107825 */ /* 0x000fe200078e00ff */
[C---:B------:R-:W-:Y:S02]  /*3260*/  LOP3.LUT R22, R5.reuse, UR4, R22, 0x96, !PT ;  /* 0x0000000405167c12 */ /* 0x040fe4000f8e9616 */
[----:B------:R-:W-:Y:S01]  /*3270*/  LOP3.LUT R20, R5, UR4, R20, 0x96, !PT ;  /* 0x0000000405147c12 */ /* 0x000fe2000f8e9614 */
[----:B------:R-:W-:Y:S01]  /*3280*/  UIADD3 UR4, UR8, 0x76cf5d0a, URZ ;  /* 0x76cf5d0a08047890 */ /* 0x000fe2000fffe03f */
[----:B------:R-:W-:Y:S04]  /*3290*/  IMAD.WIDE.U32 R14, R14, -0x2daee0ad, RZ ;  /* 0xd2511f530e0e7825 */ /* 0x000fe800078e00ff */
[----:B------:R-:W-:Y:S01]  /*32a0*/  IMAD.WIDE.U32 R12, R13, -0x2daee0ad, RZ ;  /* 0xd2511f530d0c7825 */ /* 0x000fe200078e00ff */
[--C-:B------:R-:W-:Y:S02]  /*32b0*/  LOP3.LUT R0, R19, UR4, R10.reuse, 0x96, !PT ;  /* 0x0000000413007c12 */ /* 0x100fe4000f8e960a */
[----:B------:R-:W-:Y:S01]  /*32c0*/  LOP3.LUT R5, R17, UR4, R10, 0x96, !PT ;  /* 0x0000000411057c12 */ /* 0x000fe2000f8e960a */
[----:B------:R-:W-:Y:S01]  /*32d0*/  IMAD.WIDE.U32 R26, R26, -0x2daee0ad, RZ ;  /* 0xd2511f531a1a7825 */ /* 0x000fe200078e00ff */
[--C-:B------:R-:W-:Y:S02]  /*32e0*/  LOP3.LUT R10, R15, UR4, R8.reuse, 0x96, !PT ;  /* 0x000000040f0a7c12 */ /* 0x100fe4000f8e9608 */
[----:B------:R-:W-:Y:S01]  /*32f0*/  LOP3.LUT R8, R13, UR4, R8, 0x96, !PT ;  /* 0x000000040d087c12 */ /* 0x000fe2000f8e9608 */
[----:B------:R-:W-:Y:S01]  /*3300*/  UIADD3 UR4, UR8, 0x32370b8f, URZ ;  /* 0x32370b8f08047890 */ /* 0x000fe2000fffe03f */
[----:B------:R-:W-:Y:S04]  /*3310*/  IMAD.WIDE.U32 R24, R24, -0x2daee0ad, RZ ;  /* 0xd2511f5318187825 */ /* 0x000fe800078e00ff */
[----:B------:R-:W-:Y:S01]  /*3320*/  IMAD.WIDE.U32 R22, R22, -0x2daee0ad, RZ ;  /* 0xd2511f5316167825 */ /* 0x000fe200078e00ff */
[----:B------:R-:W-:Y:S01]  /*3330*/  LOP3.LUT R34, R27, UR4, R18, 0x96, !PT ;  /* 0x000000041b227c12 */ /* 0x000fe2000f8e9612 */
[----:B------:R-:W-:Y:S01]  /*3340*/  LDSM.16.M88.4 R64, [R144] ;  /* 0x000000009040783b */ /* 0x000fe20000000200 */
[----:B------:R-:W-:Y:S01]  /*3350*/  LOP3.LUT R32, R25, UR4, R16, 0x96, !PT ;  /* 0x0000000419207c12 */ /* 0x000fe2000f8e9610 */
[----:B------:R-:W-:Y:S01]  /*3360*/  IMAD.WIDE.U32 R20, R20, -0x2daee0ad, RZ ;  /* 0xd2511f5314147825 */ /* 0x000fe200078e00ff */
[----:B------:R-:W-:Y:S03]  /*3370*/  LOP3.LUT R30, R23, UR4, R14, 0x96, !PT ;  /* 0x00000004171e7c12 */ /* 0x000fe6000f8e960e */
[----:B------:R-:W-:Y:S01]  /*3380*/  IMAD.WIDE.U32 R34, R34, -0x326172a9, RZ ;  /* 0xcd9e8d5722227825 */ /* 0x000fe200078e00ff */
[----:B------:R-:W-:Y:S01]  /*3390*/  LOP3.LUT R28, R21, UR4, R12, 0x96, !PT ;  /* 0x00000004151c7c12 */ /* 0x000fe2000f8e960c */
[----:B------:R-:W-:Y:S01]  /*33a0*/  UIADD3 UR4, UR9, -0x255992d5, URZ ;  /* 0xdaa66d2b09047890 */ /* 0x000fe2000fffe03f */
[----:B------:R-:W-:Y:S01]  /*33b0*/  LDSM.16.M88.4 R60, [R144+0x1000] ;  /* 0x00100000903c783b */ /* 0x000fe20000000200 */
[----:B------:R-:W-:Y:S04]  /*33c0*/  IMAD.WIDE.U32 R14, R0, -0x326172a9, RZ ;  /* 0xcd9e8d57000e7825 */ /* 0x000fe800078e00ff */
[----:B------:R-:W-:Y:S01]  /*33d0*/  IMAD.WIDE.U32 R12, R5, -0x326172a9, RZ ;  /* 0xcd9e8d57050c7825 */ /* 0x000fe200078e00ff */
[--C-:B------:R-:W-:Y:S02]  /*33e0*/  LOP3.LUT R0, R15, UR4, R6.reuse, 0x96, !PT ;  /* 0x000000040f007c12 */ /* 0x100fe4000f8e9606 */
[----:B------:R-:W-:Y:S01]  /*33f0*/  LDSM.16.M88.4 R48, [R145+0x6800] ;  /* 0x006800009130783b */ /* 0x000fe20000000200 */
[----:B------:R-:W-:Y:S01]  /*3400*/  IMAD.WIDE.U32 R10, R10, -0x326172a9, RZ ;  /* 0xcd9e8d570a0a7825 */ /* 0x000fe200078e00ff */
[----:B------:R-:W-:Y:S03]  /*3410*/  LOP3.LUT R5, R13, UR4, R6, 0x96, !PT ;  /* 0x000000040d057c12 */ /* 0x000fe6000f8e9606 */
[----:B------:R-:W-:Y:S01]  /*3420*/  IMAD.WIDE.U32 R8, R8, -0x326172a9, RZ ;  /* 0xcd9e8d5708087825 */ /* 0x000fe200078e00ff */
[--C-:B------:R-:W-:Y:S02]  /*3430*/  LOP3.LUT R6, R11, UR4, R4.reuse, 0x96, !PT ;  /* 0x000000040b067c12 */ /* 0x100fe4000f8e9604 */
[----:B------:R-:W-:Y:S01]  /*3440*/  LDSM.16.M88.4 R100, [R145+0x6c00] ;  /* 0x006c00009164783b */ /* 0x000fe20000000200 */
[----:B------:R-:W-:Y:S01]  /*3450*/  IMAD.WIDE.U32 R32, R32, -0x326172a9, RZ ;  /* 0xcd9e8d5720207825 */ /* 0x000fe200078e00ff */
[----:B------:R-:W-:Y:S01]  /*3460*/  LOP3.LUT R4, R9, UR4, R4, 0x96, !PT ;  /* 0x0000000409047c12 */ /* 0x000fe2000f8e9604 */
[----:B------:R-:W-:Y:S02]  /*3470*/  UIADD3 UR4, UR9, 0x78dde6e4, URZ ;  /* 0x78dde6e409047890 */ /* 0x000fe4000fffe03f */
[----:B------:R-:W-:Y:S03]  /*3480*/  IMAD.WIDE.U32 R30, R30, -0x326172a9, RZ ;  /* 0xcd9e8d571e1e7825 */ /* 0x000fe600078e00ff */
[----:B------:R-:W-:Y:S01]  /*3490*/  LDSM.16.M88.4 R108, [R146+0x6000] ;  /* 0x00600000926c783b */ /* 0x000fe20000000200 */
[----:B------:R-:W-:Y:S01]  /*34a0*/  LOP3.LUT R18, R35, UR4, R14, 0x96, !PT ;  /* 0x0000000423127c12 */ /* 0x000fe2000f8e960e */
[----:B------:R-:W-:Y:S01]  /*34b0*/  IMAD.WIDE.U32 R28, R28, -0x326172a9, RZ ;  /* 0xcd9e8d571c1c7825 */ /* 0x000fe200078e00ff */
[----:B------:R-:W-:Y:S02]  /*34c0*/  LOP3.LUT R16, R33, UR4, R12, 0x96, !PT ;  /* 0x0000000421107c12 */ /* 0x000fe4000f8e960c */
[----:B------:R-:W-:Y:S01]  /*34d0*/  LOP3.LUT R14, R31, UR4, R10, 0x96, !PT ;  /* 0x000000041f0e7c12 */ /* 0x000fe2000f8e960a */
[----:B------:R-:W-:Y:S01]  /*34e0*/  IMAD.WIDE.U32 R18, R18, -0x2daee0ad, RZ ;  /* 0xd2511f5312127825 */ /* 0x000fe200078e00ff */
[----:B------:R-:W-:Y:S01]  /*34f0*/  LOP3.LUT R12, R29, UR4, R8, 0x96, !PT ;  /* 0x000000041d0c7c12 */ /* 0x000fe2000f8e9608 */
[----:B------:R-:W-:Y:S02]  /*3500*/  UIADD3 UR4, UR8, -0x126145ec, URZ ;  /* 0xed9eba1408047890 */ /* 0x000fe4000fffe03f */
[----:B------:R-:W-:Y:S04]  /*3510*/  IMAD.WIDE.U32 R10, R0, -0x2daee0ad, RZ ;  /* 0xd2511f53000a7825 */ /* 0x000fe800078e00ff */
[----:B------:R-:W-:Y:S01]  /*3520*/  IMAD.WIDE.U32 R8, R5, -0x2daee0ad, RZ ;  /* 0xd2511f5305087825 */ /* 0x000fe200078e00ff */
[----:B------:R-:W-:Y:S03]  /*3530*/  LOP3.LUT R11, R11, UR4, R26, 0x96, !PT ;  /* 0x000000040b0b7c12 */ /* 0x000fe6000f8e961a */
[----:B------:R-:W-:Y:S01]  /*3540*/  IMAD.WIDE.U32 R6, R6, -0x2daee0ad, RZ ;  /* 0xd2511f5306067825 */ /* 0x000fe200078e00ff */
[----:B------:R-:W-:Y:S03]  /*3550*/  LOP3.LUT R9, R9, UR4, R24, 0x96, !PT ;  /* 0x0000000409097c12 */ /* 0x000fe6000f8e9618 */
[----:B------:R-:W-:Y:S01]  /*3560*/  IMAD.WIDE.U32 R4, R4, -0x2daee0ad, RZ ;  /* 0xd2511f5304047825 */ /* 0x000fe200078e00ff */
[----:B------:R-:W-:Y:S03]  /*3570*/  LOP3.LUT R7, R7, UR4, R22, 0x96, !PT ;  /* 0x0000000407077c12 */ /* 0x000fe6000f8e9616 */
[----:B------:R-:W-:Y:S01]  /*3580*/  IMAD.WIDE.U32 R16, R16, -0x2daee0ad, RZ ;  /* 0xd2511f5310107825 */ /* 0x000fe200078e00ff */
[----:B------:R-:W-:Y:S01]  /*3590*/  LOP3.LUT R5, R5, UR4, R20, 0x96, !PT ;  /* 0x0000000405057c12 */ /* 0x000fe2000f8e9614 */
[----:B------:R-:W-:Y:S02]  /*35a0*/  UIADD3 UR4, UR8, -0x56f99767, URZ ;  /* 0xa906689908047890 */ /* 0x000fe4000fffe03f */
[----:B------:R-:W-:Y:S04]  /*35b0*/  IMAD.WIDE.U32 R14, R14, -0x2daee0ad, RZ ;  /* 0xd2511f530e0e7825 */ /* 0x000fe800078e00ff */
[----:B------:R-:W-:Y:S01]  /*35c0*/  LOP3.LUT R164, R19, UR4, R10, 0x96, !PT ;  /* 0x0000000413a47c12 */ /* 0x000fe2000f8e960a */
[----:B------:R-:W-:Y:S01]  /*35d0*/  IMAD.WIDE.U32 R12, R12, -0x2daee0ad, RZ ;  /* 0xd2511f530c0c7825 */ /* 0x000fe200078e00ff */
[----:B------:R-:W-:Y:S02]  /*35e0*/  LOP3.LUT R170, R17, UR4, R8, 0x96, !PT ;  /* 0x0000000411aa7c12 */ /* 0x000fe4000f8e9608 */
[----:B------:R-:W-:Y:S01]  /*35f0*/  LOP3.LUT R176, R15, UR4, R6, 0x96, !PT ;  /* 0x000000040fb07c12 */ /* 0x000fe2000f8e9606 */
[----:B------:R-:W-:Y:S01]  /*3600*/  IMAD.IADD R0, R153, 0x1, R144 ;  /* 0x0000000199007824 */ /* 0x000fe200078e0290 */
[----:B------:R-:W-:Y:S01]  /*3610*/  LOP3.LUT R174, R13, UR4, R4, 0x96, !PT ;  /* 0x000000040dae7c12 */ /* 0x000fe2000f8e9604 */
[----:B------:R-:W-:Y:S01]  /*3620*/  UIADD3 UR4, UR9, 0x1715609d, URZ ;  /* 0x1715609d09047890 */ /* 0x000fe2000fffe03f */
[----:B------:R-:W-:Y:S02]  /*3630*/  IMAD.WIDE.U32 R10, R11, -0x326172a9, RZ ;  /* 0xcd9e8d570b0a7825 */ /* 0x000fe400078e00ff */
[----:B------:R-:W-:Y:S02]  /*3640*/  LDSM.16.M88.4 R104, [R0] ;  /* 0x000000000068783b */ /* 0x000fe40000000200 */
[----:B------:R-:W-:Y:S01]  /*3650*/  IMAD.WIDE.U32 R8, R9, -0x326172a9, RZ ;  /* 0xcd9e8d5709087825 */ /* 0x000fe200078e00ff */
[----:B------:R-:W-:Y:S03]  /*3660*/  LOP3.LUT R166, R11, UR4, R34, 0x96, !PT ;  /* 0x000000040ba67c12 */ /* 0x000fe6000f8e9622 */
[----:B------:R-:W-:Y:S01]  /*3670*/  IMAD.WIDE.U32 R6, R7, -0x326172a9, RZ ;  /* 0xcd9e8d5707067825 */ /* 0x000fe200078e00ff */
[----:B------:R-:W-:Y:S02]  /*3680*/  LOP3.LUT R172, R9, UR4, R32, 0x96, !PT ;  /* 0x0000000409ac7c12 */ /* 0x000fe4000f8e9620 */
[----:B------:R-:W-:Y:S01]  /*3690*/  LDSM.16.M88.4 R32, [R145+0x6400] ;  /* 0x006400009120783b */ /* 0x000fe20000000200 */
        /* <DEDUP_REMOVED lines=8> */
[----:B------:R-:W-:Y:S03]  /*3720*/  LOP3.LUT R188, R175, UR4, R4, 0x96, !PT ;  /* 0x00000004afbc7c12 */ /* 0x000fe6000f8e9604 */
[----:B------:R-:W-:Y:S01]  /*3730*/  IMAD.WIDE.U32 R176, R176, -0x326172a9, RZ ;  /* 0xcd9e8d57b0b07825 */ /* 0x000fe200078e00ff */
[----:B------:R-:W-:Y:S03]  /*3740*/  LOP3.LUT R185, R171, UR4, R8, 0x96, !PT ;  /* 0x00000004abb97c12 */ /* 0x000fe6000f8e9608 */
[----:B------:R-:W-:Y:S01]  /*3750*/  IMAD.WIDE.U32 R166, R166, -0x2daee0ad, RZ ;  /* 0xd2511f53a6a67825 */ /* 0x000fe200078e00ff */
[----:B------:R-:W-:Y:S01]  /*3760*/  LOP3.LUT R161, R177, UR4, R6, 0x96, !PT ;  /* 0x00000004b1a17c12 */ /* 0x000fe2000f8e9606 */
[----:B------:R-:W-:Y:S02]  /*3770*/  UIADD3 UR4, UR8, 0x646e171e, URZ ;  /* 0x646e171e08047890 */ /* 0x000fe4000fffe03f */
[----:B------:R-:W-:Y:S04]  /*3780*/  IMAD.WIDE.U32 R172, R172, -0x2daee0ad, RZ ;  /* 0xd2511f53acac7825 */ /* 0x000fe800078e00ff */
[----:B------:R-:W-:Y:S01]  /*3790*/  LOP3.LUT R179, R167, UR4, R18, 0x96, !PT ;  /* 0x00000004a7b37c12 */ /* 0x000fe2000f8e9612 */
[----:B------:R-:W-:Y:S01]  /*37a0*/  IMAD.WIDE.U32 R162, R162, -0x2daee0ad, RZ ;  /* 0xd2511f53a2a27825 */ /* 0x000fe200078e00ff */
[----:B------:R-:W-:Y:S02]  /*37b0*/  LOP3.LUT R196, R173, UR4, R16, 0x96, !PT ;  /* 0x00000004adc47c12 */ /* 0x000fe4000f8e9610 */
[----:B------:R-:W2:Y:S01]  /*37c0*/  LDSM.16.M88.4 R16, [R145+0x6000] ;  /* 0x006000009110783b */ /* 0x000ea20000000200 */
[----:B------:R-:W-:Y:S01]  /*37d0*/  IMAD.WIDE.U32 R168, R168, -0x2daee0ad, RZ ;  /* 0xd2511f53a8a87825 */ /* 0x000fe200078e00ff */
[----:B------:R-:W-:Y:S04]  /*37e0*/  LOP3.LUT R180, R163, UR4, R14, 0x96, !PT ;  /* 0x00000004a3b47c12 */ /* 0x000fe8000f8e960e */
[----:B------:R-:W-:Y:S01]  /*37f0*/  LOP3.LUT R199, R169, UR4, R12, 0x96, !PT ;  /* 0x00000004a9c77c12 */ /* 0x000fe2000f8e960c */
[----:B------:R-:W-:Y:S01]  /*3800*/  ULDC.U8 UR4, c[0x0][0x2d8] ;  /* 0x0000b60000047ab9 */ /* 0x000fe20000000000 */
[-C--:B--2---:R-:W-:Y:S08]  /*3810*/  HMMA.16816.F32.BF16 R4, R64, R16.reuse, RZ ;  /* 0x000000104004723c */ /* 0x084ff000000418ff */
        /* <DEDUP_REMOVED lines=12> */
[C---:B------:R-:W-:Y:S07]  /*38e0*/  HMMA.16816.F32.BF16 R56, R60.reuse, R100, RZ ;  /* 0x000000643c38723c */ /* 0x040fee00000418ff */
[----:B-1----:R-:W-:Y:S01]  /*38f0*/  @P1 IMAD.SHL.U32 R100, R159, 0x2, RZ ;  /* 0x000000029f641824 */ /* 0x002fe200078e00ff */
[----:B------:R-:W-:Y:S01]  /*3900*/  PLOP3.LUT P1, PT, PT, PT, UP1, 0x80, 0x0 ;  /* 0x000000000000781c */ /* 0x000fe20003f2f018 */
[-C--:B------:R-:W-:Y:S03]  /*3910*/  HMMA.16816.F32.BF16 R60, R60, R102.reuse, RZ ;  /* 0x000000663c3c723c */ /* 0x080fe600000418ff */
[----:B------:R-:W-:Y:S01]  /*3920*/  @P3 LOP3.LUT R160, R100, 0x6, RZ, 0xc0, !PT ;  /* 0x0000000664a03812 */ /* 0x000fe200078ec0ff */
[----:B------:R-:W-:Y:S01]  /*3930*/  IMAD.U32 R159, RZ, RZ, UR14 ;  /* 0x0000000eff9f7e24 */ /* 0x000fe2000f8e00ff */
[C---:B------:R-:W-:Y:S03]  /*3940*/  FSETP.NEU.FTZ.AND P3, PT, R243.reuse, -INF , PT ;  /* 0xff800000f300780b */ /* 0x040fe60003f7d000 */
[----:B------:R-:W-:Y:S01]  /*3950*/  HMMA.16816.F32.BF16 R64, R64, R102, RZ ;  /* 0x000000664040723c */ /* 0x000fe200000418ff */
[----:B------:R1:W2:Y:S07]  /*3960*/  LDSM.16.M88.4 R100, [R0+0x1000] ;  /* 0x001000000064783b */ /* 0x0002ae0000000200 */
[-C--:B------:R-:W-:Y:S01]  /*3970*/  HMMA.16816.F32.BF16 R4, R104, R108.reuse, R4 ;  /* 0x0000006c6804723c */ /* 0x080fe20000041804 */
[----:B-1----:R-:W-:Y:S01]  /*3980*/  @P2 IMAD R0, R248, 0x40, R160 ;  /* 0x00000040f8002824 */ /* 0x002fe200078e02a0 */
[----:B------:R-:W-:Y:S02]  /*3990*/  PLOP3.LUT P2, PT, PT, PT, UP1, 0x80, 0x0 ;  /* 0x000000000000781c */ /* 0x000fe40003f4f018 */
[----:B------:R-:W-:Y:S02]  /*39a0*/  FMUL.FTZ R160, R243, 1.4426950216293334961 ;  /* 0x3fb8aa3bf3a07820 */ /* 0x000fe40000410000 */
[----:B------:R-:W-:Y:S01]  /*39b0*/  @P0 IMAD R159, R159, 0x80, R0 ;  /* 0x000000809f9f0824 */ /* 0x000fe200078e0200 */
[----:B------:R-:W-:Y:S02]  /*39c0*/  PLOP3.LUT P0, PT, PT, PT, UP1, 0x80, 0x0 ;  /* 0x000000000000781c */ /* 0x000fe40003f0f018 */
[----:B------:R-:W-:Y:S02]  /*39d0*/  FSEL R160, R160, RZ, P3 ;  /* 0x000000ffa0a07208 */ /* 0x000fe40001800000 */
[C---:B------:R-:W-:Y:S02]  /*39e0*/  @P1 ISETP.GE.AND P1, PT, R159.reuse, UR6, PT ;  /* 0x000000069f001c0c */ /* 0x040fe4000bf26270 */
[----:B------:R-:W-:Y:S02]  /*39f0*/  FSETP.NEU.FTZ.AND P3, PT, R244, -INF , PT ;  /* 0xff800000f400780b */ /* 0x000fe40003f7d000 */
[----:B------:R-:W-:Y:S02]  /*3a00*/  @P2 IADD3 R0, R159, 0x1, RZ ;  /* 0x000000019f002810 */ /* 0x000fe40007ffe0ff */
[----:B------:R-:W-:Y:S01]  /*3a10*/  PLOP3.LUT P2, PT, PT, PT, UP1, 0x80, 0x0 ;  /* 0x000000000000781c */ /* 0x000fe20003f4f018 */
[C---:B--2---:R-:W-:Y:S01]  /*3a20*/  HMMA.16816.F32.BF16 R8, R100.reuse, R108, R8 ;  /* 0x0000006c6408723c */ /* 0x044fe20000041808 */
[----:B------:R-:W-:Y:S01]  /*3a30*/  @P5 ISETP.GE.AND P5, PT, R0, UR6, PT ;  /* 0x0000000600005c0c */ /* 0x000fe2000bfa6270 */
[----:B------:R-:W-:Y:S04]  /*3a40*/  FMUL.FTZ R0, R244, 1.4426950216293334961 ;  /* 0x3fb8aa3bf4007820 */ /* 0x000fe80000410000 */
[----:B------:R-:W-:Y:S02]  /*3a50*/  @P0 FSEL R4, R4, -INF , !P1 ;  /* 0xff80000004040808 */ /* 0x000fe40004800000 */
[----:B------:R-:W-:Y:S01]  /*3a60*/  PLOP3.LUT P0, PT, PT, PT, UP1, 0x80, 0x0 ;  /* 0x000000000000781c */ /* 0x000fe20003f0f018 */
[-C--:B------:R-:W-:Y:S03]  /*3a70*/  HMMA.16816.F32.BF16 R12, R100, R110.reuse, R12 ;  /* 0x0000006e640c723c */ /* 0x080fe6000004180c */
[----:B------:R-:W-:Y:S02]  /*3a80*/  FSEL R109, R0, RZ, P3 ;  /* 0x000000ff006d7208 */ /* 0x000fe40001800000 */
[----:B------:R-:W-:Y:S01]  /*3a90*/  PLOP3.LUT P3, PT, PT, PT, UP1, 0x80, 0x0 ;  /* 0x000000000000781c */ /* 0x000fe20003f6f018 */
[--C-:B------:R-:W-:Y:S01]  /*3aa0*/  FFMA.FTZ R4, R4, c[0x0][0x23c], -R160.reuse ;  /* 0x00008f0004047a23 */ /* 0x100fe200000108a0 */
[----:B------:R-:W-:Y:S01]  /*3ab0*/  @P2 FSEL R5, R5, -INF , !P5 ;  /* 0xff80000005052808 */ /* 0x000fe20006800000 */
[----:B------:R-:W-:Y:S01]  /*3ac0*/  FMUL.FTZ R108, R241, 1.4426950216293334961 ;  /* 0x3fb8aa3bf16c7820 */ /* 0x000fe20000410000 */
[----:B------:R-:W-:Y:S01]  /*3ad0*/  PLOP3.LUT P2, PT, PT, PT, UP1, 0x80, 0x0 ;  /* 0x000000000000781c */ /* 0x000fe20003f4f018 */
[----:B------:R-:W-:Y:S01]  /*3ae0*/  MUFU.EX2 R215, R4 ;  /* 0x0000000400d77308 */ /* 0x000fe20000000800 */
[C---:B------:R-:W-:Y:S01]  /*3af0*/  HMMA.16816.F32.BF16 R16, R104.reuse, R110, R16 ;  /* 0x0000006e6810723c */ /* 0x040fe20000041810 */
[----:B------:R-:W-:Y:S01]  /*3b00*/  @P0 FSEL R6, R6, -INF , !P1 ;  /* 0xff80000006060808 */ /* 0x000fe20004800000 */
[----:B------:R-:W-:Y:S01]  /*3b10*/  FFMA.FTZ R5, R5, c[0x0][0x23c], -R160 ;  /* 0x00008f0005057a23 */ /* 0x000fe200000108a0 */
[----:B------:R-:W-:Y:S01]  /*3b20*/  PLOP3.LUT P0, PT, PT, PT, UP1, 0x80, 0x0 ;  /* 0x000000000000781c */ /* 0x000fe20003f0f018 */
[----:B------:R-:W-:Y:S03]  /*3b30*/  FMUL.FTZ R0, R242, 1.4426950216293334961 ;  /* 0x3fb8aa3bf2007820 */ /* 0x000fe60000410000 */
[----:B------:R-:W-:Y:S01]  /*3b40*/  @P3 FSEL R9, R9, -INF , !P5 ;  /* 0xff80000009093808 */ /* 0x000fe20006800000 */
[--C-:B------:R-:W-:Y:S01]  /*3b50*/  FFMA.FTZ R6, R6, c[0x0][0x23c], -R109.reuse ;  /* 0x00008f0006067a23 */ /* 0x100fe2000001086d */
[----:B------:R-:W-:Y:S01]  /*3b60*/  PLOP3.LUT P3, PT, PT, PT, UP1, 0x80, 0x0 ;  /* 0x000000000000781c */ /* 0x000fe20003f6f018 */
[----:B------:R-:W-:Y:S02]  /*3b70*/  MUFU.EX2 R212, R5 ;  /* 0x0000000500d47308 */ /* 0x000fe40000000800 */
[----:B------:R-:W-:Y:S02]  /*3b80*/  @P2 FSEL R7, R7, -INF , !P5 ;  /* 0xff80000007072808 */ /* 0x000fe40006800000 */
[----:B------:R-:W-:Y:S02]  /*3b90*/  FSETP.NEU.FTZ.AND P2, PT, R241, -INF , PT ;  /* 0xff800000f100780b */ /* 0x000fe40003f5d000 */
[----:B------:R-:W-:Y:S01]  /*3ba0*/  FSEL R0, R0, RZ, P6 ;  /* 0x000000ff00007208 */ /* 0x000fe20003000000 */
[--C-:B------:R-:W-:Y:S01]  /*3bb0*/  FFMA.FTZ R7, R7, c[0x0][0x23c], -R109.reuse ;  /* 0x00008f0007077a23 */ /* 0x100fe2000001086d */
[----:B------:R-:W-:Y:S02]  /*3bc0*/  FSEL R108, R108, RZ, P2 ;  /* 0x000000ff6c6c7208 */ /* 0x000fe40001000000 */
[----:B------:R-:W-:Y:S01]  /*3bd0*/  MUFU.EX2 R217, R6 ;  /* 0x0000000600d97308 */ /* 0x000fe20000000800 */
[----:B------:R-:W-:Y:S02]  /*3be0*/  PLOP3.LUT P2, PT, PT, PT, UP1, 0x80, 0x0 ;  /* 0x000000000000781c */ /* 0x000fe40003f4f018 */
[----:B------:R-:W-:Y:S01]  /*3bf0*/  @P0 FSEL R8, R8, -INF , !P1 ;  /* 0xff80000008080808 */ /* 0x000fe20004800000 */
[--C-:B------:R-:W-:Y:S01]  /*3c00*/  FFMA.FTZ R9, R9, c[0x0][0x23c], -R108.reuse ;  /* 0x00008f0009097a23 */ /* 0x100fe2000001086c */
[----:B------:R-:W-:Y:S02]  /*3c10*/  PLOP3.LUT P0, PT, PT, PT, UP1, 0x80, 0x0 ;  /* 0x000000000000781c */ /* 0x000fe40003f0f018 */
[----:B------:R-:W-:Y:S01]  /*3c20*/  PLOP3.LUT P6, PT, PT, PT, UP1, 0x80, 0x0 ;  /* 0x000000000000781c */ /* 0x000fe20003fcf018 */
[----:B------:R-:W-:Y:S02]  /*3c30*/  FFMA.FTZ R8, R8, c[0x0][0x23c], -R108 ;  /* 0x00008f0008087a23 */ /* 0x000fe4000001086c */
[----:B------:R1:W-:Y:S08]  /*3c40*/  MUFU.EX2 R216, R7 ;  /* 0x0000000700d87308 */ /* 0x0003f00000000800 */
[----:B------:R-:W-:Y:S02]  /*3c50*/  @P0 FSEL R10, R10, -INF , !P1 ;  /* 0xff8000000a0a0808 */ /* 0x000fe40004800000 */
[----:B------:R-:W-:Y:S01]  /*3c60*/  PLOP3.LUT P0, PT, PT, PT, UP1, 0x80, 0x0 ;  /* 0x000000000000781c */ /* 0x000fe20003f0f018 */
[----:B------:R2:W-:Y:S01]  /*3c70*/  MUFU.EX2 R220, R8 ;  /* 0x0000000800dc7308 */ /* 0x0005e20000000800 */
[----:B------:R-:W-:Y:S01]  /*3c80*/  PLOP3.LUT P1, PT, PT, PT, UP1, 0x80, 0x0 ;  /* 0x000000000000781c */ /* 0x000fe20003f2f018 */
[--C-:B------:R-:W-:Y:S08]  /*3c90*/  FFMA.FTZ R10, R10, c[0x0][0x23c], -R0.reuse ;  /* 0x00008f000a0a7a23 */ /* 0x100ff00000010800 */
[----:B------:R-:W-:Y:S02]  /*3ca0*/  MUFU.EX2 R221, R9 ;  /* 0x0000000900dd7308 */ /* 0x000fe40000000800 */
[----:B------:R-:W-:Y:S01]  /*3cb0*/  @P0 FSEL R11, R11, -INF , !P5 ;  /* 0xff8000000b0b0808 */ /* 0x000fe20006800000 */
[----:B-1----:R-:W1:Y:S01]  /*3cc0*/  LDSM.16.M88.4 R4, [R146+0x6400] ;  /* 0x006400009204783b */ /* 0x002e620000000200 */
[----:B------:R-:W-:Y:S02]  /*3cd0*/  PLOP3.LUT P0, PT, PT, PT, UP1, 0x80, 0x0 ;  /* 0x000000000000781c */ /* 0x000fe40003f0f018 */
[----:B------:R-:W-:Y:S01]  /*3ce0*/  PLOP3.LUT P5, PT, PT, PT, UP1, 0x80, 0x0 ;  /* 0x000000000000781c */ /* 0x000fe20003faf018 */
[----:B------:R-:W-:Y:S03]  /*3cf0*/  FFMA.FTZ R11, R11, c[0x0][0x23c], -R0 ;  /* 0x00008f000b0b7a23 */ /* 0x000fe60000010800 */
[----:B------:R-:W-:Y:S01]  /*3d00*/  MUFU.EX2 R225, R10 ;  /* 0x0000000a00e17308 */ /* 0x000fe20000000800 */
[C---:B--2---:R-:W-:Y:S02]  /*3d10*/  @P2 IADD3 R8, R159.reuse, 0x8, RZ ;  /* 0x000000089f082810 */ /* 0x044fe40007ffe0ff */
[----:B------:R-:W-:Y:S02]  /*3d20*/  PLOP3.LUT P2, PT, PT, PT, UP1, 0x80, 0x0 ;  /* 0x000000000000781c */ /* 0x000fe40003f4f018 */
[----:B------:R-:W-:Y:S02]  /*3d30*/  @P4 ISETP.GE.AND P4, PT, R8, UR6, PT ;  /* 0x0000000608004c0c */ /* 0x000fe4000bf86270 */
[----:B------:R-:W-:Y:S03]  /*3d40*/  @P3 IADD3 R8, R159, 0x9, RZ ;  /* 0x000000099f083810 */ /* 0x000fe60007ffe0ff */
[----:B------:R2:W-:Y:S01]  /*3d50*/  MUFU.EX2 R224, R11 ;  /* 0x0000000b00e07308 */ /* 0x0005e20000000800 */
[----:B------:R-:W-:Y:S02]  /*3d60*/  PLOP3.LUT P3, PT, PT, PT, UP1, 0x80, 0x0 ;  /* 0x000000000000781c */ /* 0x000fe40003f6f018 */
[----:B------:R-:W-:Y:S05]  /*3d70*/  @P1 ISETP.GE.AND P1, PT, R8, UR6, PT ;  /* 0x0000000608001c0c */ /* 0x000fea000bf26270 */
[----:B------:R-:W-:Y:S02]  /*3d80*/  @P2 FSEL R12, R12, -INF , !P4 ;  /* 0xff8000000c0c2808 */ /* 0x000fe40006000000 */
[----:B------:R-:W-:Y:S02]  /*3d90*/  PLOP3.LUT P2, PT, PT, PT, UP1, 0x80, 0x0 ;  /* 0x000000000000781c */ /* 0x000fe40003f4f018 */
[----:B------:R-:W-:Y:S01]  /*3da0*/  @P6 FSEL R14, R14, -INF , !P4 ;  /* 0xff8000000e0e6808 */ /* 0x000fe20006000000 */
[----:B------:R-:W-:Y:S03]  /*3db0*/  FFMA.FTZ R12, R12, c[0x0][0x23c], -R108 ;  /* 0x00008f000c0c7a23 */ /* 0x000fe6000001086c */
[----:B------:R-:W-:Y:S02]  /*3dc0*/  @P0 FSEL R13, R13, -INF , !P1 ;  /* 0xff8000000d0d0808 */ /* 0x000fe40004800000 */
[----:B------:R-:W-:Y:S01]  /*3dd0*/  PLOP3.LUT P0, PT, PT, PT, UP1, 0x80, 0x0 ;  /* 0x000000000000781c */ /* 0x000fe20003f0f018 */
[----:B------:R-:W-:Y:S01]  /*3de0*/  FFMA.FTZ R14, R14, c[0x0][0x23c], -R0 ;  /* 0x00008f000e0e7a23 */ /* 0x000fe20000010800 */
[----:B------:R-:W-:Y:S01]  /*3df0*/  PLOP3.LUT P6, PT, PT, PT, UP1, 0x80, 0x0 ;  /* 0x000000000000781c */ /* 0x000fe20003fcf018 */
[----:B------:R-:W-:Y:S01]  /*3e00*/  FFMA.FTZ R13, R13, c[0x0][0x23c], -R108 ;  /* 0x00008f000d0d7a23 */ /* 0x000fe2000001086c */
[----:B------:R-:W-:Y:S01]  /*3e10*/  @P3 FSEL R16, R16, -INF , !P4 ;  /* 0xff80000010103808 */ /* 0x000fe20006000000 */
[-C--:B-1----:R-:W-:Y:S01]  /*3e20*/  HMMA.16816.F32.BF16 R20, R104, R4.reuse, R20 ;  /* 0x000000046814723c */ /* 0x082fe20000041814 */
[----:B------:R-:W-:Y:S01]  /*3e30*/  PLOP3.LUT P3, PT, PT, PT, UP1, 0x80, 0x0 ;  /* 0x000000000000781c */ /* 0x000fe20003f6f018 */
[----:B------:R-:W-:Y:S01]  /*3e40*/  MUFU.EX2 R223, R14 ;  /* 0x0000000e00df7308 */ /* 0x000fe20000000800 */
[----:B------:R-:W-:Y:S01]  /*3e50*/  @P2 FSEL R18, R18, -INF , !P4 ;  /* 0xff80000012122808 */ /* 0x000fe20006000000 */
[----:B------:R-:W-:Y:S01]  /*3e60*/  FFMA.FTZ R16, R16, c[0x0][0x23c], -R160 ;  /* 0x00008f0010107a23 */ /* 0x000fe200000108a0 */
[----:B------:R-:W-:Y:S02]  /*3e70*/  PLOP3.LUT P2, PT, PT, PT, UP1, 0x80, 0x0 ;  /* 0x000000000000781c */ /* 0x000fe40003f4f018 */
[----:B------:R-:W-:Y:S01]  /*3e80*/  PLOP3.LUT P4, PT, PT, PT, UP1, 0x80, 0x0 ;  /* 0x000000000000781c */ /* 0x000fe20003f8f018 */
[C---:B------:R-:W-:Y:S01]  /*3e90*/  HMMA.16816.F32.BF16 R24, R100.reuse, R4, R24 ;  /* 0x000000046418723c */ /* 0x040fe20000041818 */
[----:B------:R-:W-:Y:S02]  /*3ea0*/  @P0 IADD3 R8, R159, 0x10, RZ ;  /* 0x000000109f080810 */ /* 0x000fe40007ffe0ff */
[----:B------:R-:W-:Y:S01]  /*3eb0*/  PLOP3.LUT P0, PT, PT, PT, UP1, 0x80, 0x0 ;  /* 0x000000000000781c */ /* 0x000fe20003f0f018 */
[--C-:B------:R-:W-:Y:S01]  /*3ec0*/  FFMA.FTZ R18, R18, c[0x0][0x23c], -R109.reuse ;  /* 0x00008f0012127a23 */ /* 0x100fe2000001086d */
[----:B------:R-:W-:Y:S01]  /*3ed0*/  @P5 FSEL R15, R15, -INF , !P1 ;  /* 0xff8000000f0f5808 */ /* 0x000fe20004800000 */
[----:B------:R1:W3:Y:S01]  /*3ee0*/  MUFU.EX2 R203, R16 ;  /* 0x0000001000cb7308 */ /* 0x0002e20000000800 */
[----:B------:R-:W-:Y:S01]  /*3ef0*/  @P6 ISETP.GE.AND P6, PT, R8, UR6, PT ;  /* 0x0000000608006c0c */ /* 0x000fe2000bfc6270 */
[-C--:B------:R-:W-:Y:S01]  /*3f00*/  HMMA.16816.F32.BF16 R28, R100, R6.reuse, R28 ;  /* 0x00000006641c723c */ /* 0x080fe2000004181c */
[----:B------:R-:W-:Y:S01]  /*3f10*/  PLOP3.LUT P5, PT, PT, PT, UP1, 0x80, 0x0 ;  /* 0x000000000000781c */ /* 0x000fe20003faf018 */
[----:B--2---:R-:W2:Y:S02]  /*3f20*/  LDSM.16.M88.4 R8, [R146+0x6800] ;  /* 0x006800009208783b */ /* 0x004ea40000000200 */
[----:B------:R-:W-:Y:S01]  /*3f30*/  @P4 FSEL R17, R17, -INF , !P1 ;  /* 0xff80000011114808 */ /* 0x000fe20004800000 */
[----:B------:R-:W-:Y:S01]  /*3f40*/  FFMA.FTZ R15, R15, c[0x0][0x23c], -R0 ;  /* 0x00008f000f0f7a23 */ /* 0x000fe20000010800 */
[----:B------:R-:W-:Y:S02]  /*3f50*/  PLOP3.LUT P4, PT, PT, PT, UP1, 0x80, 0x0 ;  /* 0x000000000000781c */ /* 0x000fe40003f8f018 */
[----:B------:R-:W-:Y:S01]  /*3f60*/  @P0 FSEL R19, R19, -INF , !P1 ;  /* 0xff80000013130808 */ /* 0x000fe20004800000 */
[C---:B------:R-:W-:Y:S01]  /*3f70*/  HMMA.16816.F32.BF16 R32, R104.reuse, R6, R32 ;  /* 0x000000066820723c */ /* 0x040fe20000041820 */
[----:B------:R-:W-:Y:S01]  /*3f80*/  PLOP3.LUT P0, PT, PT, PT, UP1, 0x80, 0x0 ;  /* 0x000000000000781c */ /* 0x000fe20003f0f018 */
[----:B------:R4:W-:Y:S01]  /*3f90*/  MUFU.EX2 R222, R15 ;  /* 0x0000000f00de7308 */ /* 0x0009e20000000800 */
[----:B------:R-:W-:Y:S01]  /*3fa0*/  @P3 IADD3 R4, R159, 0x11, RZ ;  /* 0x000000119f043810 */ /* 0x000fe20007ffe0ff */
[----:B------:R-:W-:Y:S01]  /*3fb0*/  FFMA.FTZ R17, R17, c[0x0][0x23c], -R160 ;  /* 0x00008f0011117a23 */ /* 0x000fe200000108a0 */
[----:B------:R-:W-:Y:S01]  /*3fc0*/  PLOP3.LUT P3, PT, PT, PT, UP1, 0x80, 0x0 ;  /* 0x000000000000781c */ /* 0x000fe20003f6f018 */
[--C-:B------:R-:W-:Y:S01]  /*3fd0*/  FFMA.FTZ R19, R19, c[0x0][0x23c], -R109.reuse ;  /* 0x00008f0013137a23 */ /* 0x100fe2000001086d */
[----:B------:R-:W-:Y:S02]  /*3fe0*/  @P2 ISETP.GE.AND P2, PT, R4, UR6, PT ;  /* 0x0000000604002c0c */ /* 0x000fe4000bf46270 */
[----:B------:R-:W-:Y:S03]  /*3ff0*/  PLOP3.LUT P1, PT, PT, PT, UP1, 0x80, 0x0 ;  /* 0x000000000000781c */ /* 0x000fe60003f2f018 */
[----:B------:R-:W-:Y:S01]  /*4000*/  @P4 FSEL R24, R24, -INF , !P6 ;  /* 0xff80000018184808 */ /* 0x000fe20007000000 */
[----:B------:R3:W-:Y:S01]  /*4010*/  MUFU.EX2 R200, R17 ;  /* 0x0000001100c87308 */ /* 0x0007e20000000800 */
[----:B------:R-:W-:Y:S02]  /*4020*/  @P5 FSEL R20, R20, -INF , !P6 ;  /* 0xff80000014145808 */ /* 0x000fe40007000000 */
[----:B-1----:R-:W-:Y:S01]  /*4030*/  SHF.R.U32.HI R16, RZ, 0x18, R170 ;  /* 0x00000018ff107819 */ /* 0x002fe200000116aa */
[----:B------:R-:W-:Y:S01]  /*4040*/  FFMA.FTZ R24, R24, c[0x0][0x23c], -R108 ;  /* 0x00008f0018187a23 */ /* 0x000fe2000001086c */
[----:B------:R-:W-:Y:S01]  /*4050*/  PLOP3.LUT P5, PT, PT, PT, UP1, 0x80, 0x0 ;  /* 0x000000000000781c */ /* 0x000fe20003faf018 */
[----:B------:R-:W-:Y:S01]  /*4060*/  FFMA.FTZ R20, R20, c[0x0][0x23c], -R160 ;  /* 0x00008f0014147a23 */ /* 0x000fe200000108a0 */
[----:B------:R-:W-:Y:S02]  /*4070*/  PLOP3.LUT P4, PT, PT, PT, UP1, 0x80, 0x0 ;  /* 0x000000000000781c */ /* 0x000fe40003f8f018 */
[----:B------:R-:W-:Y:S01]  /*4080*/  @P0 FSEL R26, R26, -INF , !P6 ;  /* 0xff8000001a1a0808 */ /* 0x000fe20007000000 */
[----:B------:R-:W-:Y:S01]  /*4090*/  MUFU.EX2 R207, R24 ;  /* 0x0000001800cf7308 */ /* 0x000fe20000000800 */
[----:B------:R-:W-:Y:S02]  /*40a0*/  PLOP3.LUT P0, PT, PT, PT, UP1, 0x80, 0x0 ;  /* 0x000000000000781c */ /* 0x000fe40003f0f018 */
[----:B----4-:R-:W-:Y:S01]  /*40b0*/  LOP3.LUT R15, R170, 0xff, RZ, 0xc0, !PT ;  /* 0x000000ffaa0f7812 */ /* 0x010fe200078ec0ff */
[----:B------:R-:W-:Y:S01]  /*40c0*/  FFMA.FTZ R26, R26, c[0x0][0x23c], -R0 ;  /* 0x00008f001a1a7a23 */ /* 0x000fe20000010800 */
[----:B------:R-:W-:Y:S02]  /*40d0*/  @P3 FSEL R22, R22, -INF , !P6 ;  /* 0xff80000016163808 */ /* 0x000fe40007000000 */
[----:B------:R-:W-:Y:S02]  /*40e0*/  PLOP3.LUT P6, PT, PT, PT, UP1, 0x80, 0x0 ;  /* 0x000000000000781c */ /* 0x000fe40003fcf018 */
[----:B------:R-:W-:Y:S01]  /*40f0*/  PLOP3.LUT P3, PT, PT, PT, UP1, 0x80, 0x0 ;  /* 0x000000000000781c */ /* 0x000fe20003f6f018 */
[-C--:B--2---:R-:W-:Y:S01]  /*4100*/  HMMA.16816.F32.BF16 R36, R104, R8.reuse, R36 ;  /* 0x000000086824723c */ /* 0x084fe20000041824 */
[C---:B------:R-:W-:Y:S01]  /*4110*/  @P1 IADD3 R4, R159.reuse, 0x18, RZ ;  /* 0x000000189f041810 */ /* 0x040fe20007ffe0ff */
[--C-:B------:R-:W-:Y:S01]  /*4120*/  FFMA.FTZ R22, R22, c[0x0][0x23c], -R109.reuse ;  /* 0x00008f0016167a23 */ /* 0x100fe2000001086d */
[----:B------:R-:W-:Y:S01]  /*4130*/  PLOP3.LUT P1, PT, PT, PT, UP1, 0x80, 0x0 ;  /* 0x000000000000781c */ /* 0x000fe20003f2f018 */
[----:B------:R-:W-:Y:S01]  /*4140*/  MUFU.EX2 R209, R18 ;  /* 0x0000001200d17308 */ /* 0x000fe20000000800 */
[----:B---3--:R-:W-:Y:S02]  /*4150*/  SHF.R.U32.HI R17, RZ, 0x18, R166 ;  /* 0x00000018ff117819 */ /* 0x008fe400000116a6 */
[----:B------:R-:W-:Y:S01]  /*4160*/  @P5 IADD3 R5, R159, 0x19, RZ ;  /* 0x000000199f055810 */ /* 0x000fe20007ffe0ff */
[C---:B------:R-:W-:Y:S01]  /*4170*/  HMMA.16816.F32.BF16 R40, R100.reuse, R8, R40 ;  /* 0x000000086428723c */ /* 0x040fe20000041828 */
[----:B------:R-:W-:Y:S02]  /*4180*/  PLOP3.LUT P5, PT, PT, PT, UP1, 0x80, 0x0 ;  /* 0x000000000000781c */ /* 0x000fe40003faf018 */
[----:B------:R-:W-:Y:S02]  /*4190*/  @P4 ISETP.GE.AND P4, PT, R4, UR6, PT ;  /* 0x0000000604004c0c */ /* 0x000fe4000bf86270 */
[----:B------:R-:W-:Y:S01]  /*41a0*/  @P6 FSEL R25, R25, -INF , !P2 ;  /* 0xff80000019196808 */ /* 0x000fe20005000000 */
[----:B------:R-:W-:Y:S01]  /*41b0*/  MUFU.EX2 R202, R22 ;  /* 0x0000001600ca7308 */ /* 0x000fe20000000800 */
[----:B------:R-:W-:Y:S01]  /*41c0*/  @P0 FSEL R23, R23, -INF , !P2 ;  /* 0xff80000017170808 */ /* 0x000fe20005000000 */
[-C--:B------:R-:W-:Y:S01]  /*41d0*/  HMMA.16816.F32.BF16 R44, R100, R10.reuse, R44 ;  /* 0x0000000a642c723c */ /* 0x080fe2000004182c */
[----:B------:R-:W-:Y:S02]  /*41e0*/  PLOP3.LUT P0, PT, PT, PT, UP1, 0x80, 0x0 ;  /* 0x000000000000781c */ /* 0x000fe40003f0f018 */
[----:B------:R-:W-:Y:S01]  /*41f0*/  PLOP3.LUT P6, PT, PT, PT, UP1, 0x80, 0x0 ;  /* 0x000000000000781c */ /* 0x000fe20003fcf018 */
[----:B------:R-:W-:Y:S01]  /*4200*/  FFMA.FTZ R25, R25, c[0x0][0x23c], -R108 ;  /* 0x00008f0019197a23 */ /* 0x000fe2000001086c */
[----:B------:R-:W-:Y:S01]  /*4210*/  @P3 FSEL R21, R21, -INF , !P2 ;  /* 0xff80000015153808 */ /* 0x000fe20005000000 */
[--C-:B------:R-:W-:Y:S01]  /*4220*/  FFMA.FTZ R23, R23, c[0x0][0x23c], -R109.reuse ;  /* 0x00008f0017177a23 */ /* 0x100fe2000001086d */
[----:B------:R-:W-:Y:S01]  /*4230*/  PLOP3.LUT P3, PT, PT, PT, UP1, 0x80, 0x0 ;  /* 0x000000000000781c */ /* 0x000fe20003f6f018 */
[C---:B------:R-:W-:Y:S01]  /*4240*/  HMMA.16816.F32.BF16 R48, R104.reuse, R10, R48 ;  /* 0x0000000a6830723c */ /* 0x040fe20000041830 */
[----:B------:R-:W-:Y:S01]  /*4250*/  @P1 FSEL R27, R27, -INF , !P2 ;  /* 0xff8000001b1b1808 */ /* 0x000fe20005000000 */
[----:B------:R1:W-:Y:S01]  /*4260*/  MUFU.EX2 R198, R20 ;  /* 0x0000001400c67308 */ /* 0x0003e20000000800 */
[----:B------:R-:W-:Y:S01]  /*4270*/  PLOP3.LUT P1, PT, PT, PT, UP1, 0x80, 0x0 ;  /* 0x000000000000781c */ /* 0x000fe20003f2f018 */
[----:B------:R-:W-:Y:S01]  /*4280*/  FFMA.FTZ R21, R21, c[0x0][0x23c], -R160 ;  /* 0x00008f0015157a23 */ /* 0x000fe200000108a0 */
[----:B------:R-:W-:Y:S01]  /*4290*/  PLOP3.LUT P2, PT, PT, PT, UP1, 0x80, 0x0 ;  /* 0x000000000000781c */ /* 0x000fe20003f4f018 */
[----:B------:R-:W-:Y:S01]  /*42a0*/  FFMA.FTZ R27, R27, c[0x0][0x23c], -R0 ;  /* 0x00008f001b1b7a23 */ /* 0x000fe20000010800 */
[----:B------:R-:W-:Y:S02]  /*42b0*/  @P0 FSEL R28, R28, -INF , !P4 ;  /* 0xff8000001c1c0808 */ /* 0x000fe40006000000 */
[----:B------:R-:W-:Y:S02]  /*42c0*/  @P5 ISETP.GE.AND P5, PT, R5, UR6, PT ;  /* 0x0000000605005c0c */ /* 0x000fe4000bfa6270 */
[----:B------:R-:W-:Y:S01]  /*42d0*/  PLOP3.LUT P0, PT, PT, PT, UP1, 0x80, 0x0 ;  /* 0x000000000000781c */ /* 0x000fe20003f0f018 */
[----:B------:R-:W-:Y:S01]  /*42e0*/  FFMA.FTZ R28, R28, c[0x0][0x23c], -R108 ;  /* 0x00008f001c1c7a23 */ /* 0x000fe2000001086c */
[----:B------:R-:W-:Y:S01]  /*42f0*/  @P3 IADD3 R4, R159, 0x20, RZ ;  /* 0x000000209f043810 */ /* 0x000fe20007ffe0ff */
[----:B------:R-:W-:Y:S01]  /*4300*/  MUFU.EX2 R201, R23 ;  /* 0x0000001700c97308 */ /* 0x000fe20000000800 */
[----:B------:R-:W-:Y:S02]  /*4310*/  PLOP3.LUT P3, PT, PT, PT, UP1, 0x80, 0x0 ;  /* 0x000000000000781c */ /* 0x000fe40003f6f018 */
[----:B------:R-:W-:Y:S02]  /*4320*/  @P6 FSEL R30, R30, -INF , !P4 ;  /* 0xff8000001e1e6808 */ /* 0x000fe40006000000 */
[----:B------:R-:W-:Y:S02]  /*4330*/  PLOP3.LUT P6, PT, PT, PT, UP1, 0x80, 0x0 ;  /* 0x000000000000781c */ /* 0x000fe40003fcf018 */
[----:B------:R-:W-:Y:S01]  /*4340*/  @P1 FSEL R32, R32, -INF , !P4 ;  /* 0xff80000020201808 */ /* 0x000fe20006000000 */
[----:B------:R-:W-:Y:S01]  /*4350*/  FFMA.FTZ R30, R30, c[0x0][0x23c], -R0 ;  /* 0x00008f001e1e7a23 */ /* 0x000fe20000010800 */
[----:B------:R-:W-:Y:S01]  /*4360*/  PLOP3.LUT P1, PT, PT, PT, UP1, 0x80, 0x0 ;  /* 0x000000000000781c */ /* 0x000fe20003f2f018 */
[----:B------:R2:W3:Y:S01]  /*4370*/  MUFU.EX2 R208, R19 ;  /* 0x0000001300d07308 */ /* 0x0004e20000000800 */
[----:B------:R-:W-:Y:S01]  /*4380*/  @P0 FSEL R29, R29, -INF , !P5 ;  /* 0xff8000001d1d0808 */ /* 0x000fe20006800000 */
[----:B------:R-:W-:Y:S01]  /*4390*/  FFMA.FTZ R32, R32, c[0x0][0x23c], -R160 ;  /* 0x00008f0020207a23 */ /* 0x000fe200000108a0 */
[----:B------:R-:W-:Y:S02]  /*43a0*/  @P2 FSEL R34, R34, -INF , !P4 ;  /* 0xff80000022222808 */ /* 0x000fe40006000000 */
[----:B-1----:R-:W-:Y:S01]  /*43b0*/  LOP3.LUT R20, R170, 0xffff, RZ, 0xc0, !PT ;  /* 0x0000ffffaa147812 */ /* 0x002fe200078ec0ff */
[----:B------:R-:W-:Y:S01]  /*43c0*/  FFMA.FTZ R29, R29, c[0x0][0x23c], -R108 ;  /* 0x00008f001d1d7a23 */ /* 0x000fe2000001086c */
[----:B------:R-:W-:Y:S01]  /*43d0*/  PLOP3.LUT P4, PT, PT, PT, UP1, 0x80, 0x0 ;  /* 0x000000000000781c */ /* 0x000fe20003f8f018 */
[--C-:B------:R-:W-:Y:S01]  /*43e0*/  FFMA.FTZ R34, R34, c[0x0][0x23c], -R109.reuse ;  /* 0x00008f0022227a23 */ /* 0x100fe2000001086d */
[----:B------:R-:W-:Y:S01]  /*43f0*/  PLOP3.LUT P2, PT, PT, PT, UP1, 0x80, 0x0 ;  /* 0x000000000000781c */ /* 0x000fe20003f4f018 */
[----:B------:R-:W-:Y:S01]  /*4400*/  MUFU.EX2 R206, R28 ;  /* 0x0000001c00ce7308 */ /* 0x000fe20000000800 */
[----:B------:R-:W-:Y:S02]  /*4410*/  PLOP3.LUT P0, PT, PT, PT, UP1, 0x80, 0x0 ;  /* 0x000000000000781c */ /* 0x000fe40003f0f018 */
[----:B------:R-:W-:Y:S02]  /*4420*/  @P3 ISETP.GE.AND P3, PT, R4, UR6, PT ;  /* 0x0000000604003c0c */ /* 0x000fe4000bf66270 */
[----:B------:R-:W-:Y:S02]  /*4430*/  @P6 FSEL R31, R31, -INF , !P5 ;  /* 0xff8000001f1f6808 */ /* 0x000fe40006800000 */
[----:B------:R-:W-:Y:S02]  /*4440*/  PLOP3.LUT P6, PT, PT, PT, UP1, 0x80, 0x0 ;  /* 0x000000000000781c */ /* 0x000fe40003fcf018 */
[----:B------:R-:W-:Y:S01]  /*4450*/  @P1 FSEL R33, R33, -INF , !P5 ;  /* 0xff80000021211808 */ /* 0x000fe20006800000 */
[----:B------:R-:W-:Y:S01]  /*4460*/  FFMA.FTZ R31, R31, c[0x0][0x23c], -R0 ;  /* 0x00008f001f1f7a23 */ /* 0x000fe20000010800 */
[----:B------:R-:W-:Y:S01]  /*4470*/  PLOP3.LUT P1, PT, PT, PT, UP1, 0x80, 0x0 ;  /* 0x000000000000781c */ /* 0x000fe20003f2f018 */
[----:B------:R1:W-:Y:S01]  /*4480*/  MUFU.EX2 R197, R21 ;  /* 0x0000001500c57308 */ /* 0x0003e20000000800 */
[----:B------:R-:W-:Y:S01]  /*4490*/  @P4 IADD3 R4, R159, 0x21, RZ ;  /* 0x000000219f044810 */ /* 0x000fe20007ffe0ff */
[--C-:B------:R-:W-:Y:S01]  /*44a0*/  FFMA.FTZ R33, R33, c[0x0][0x23c], -R160.reuse ;  /* 0x00008f0021217a23 */ /* 0x100fe200000108a0 */
[----:B--2---:R-:W-:Y:S02]  /*44b0*/  LOP3.LUT R19, R166, 0xffff, RZ, 0xc0, !PT ;  /* 0x0000ffffa6137812 */ /* 0x004fe400078ec0ff */
[----:B------:R-:W-:Y:S02]  /*44c0*/  PLOP3.LUT P4, PT, PT, PT, UP1, 0x80, 0x0 ;  /* 0x000000000000781c */ /* 0x000fe40003f8f018 */
[----:B------:R-:W-:Y:S02]  /*44d0*/  @P2 FSEL R35, R35, -INF , !P5 ;  /* 0xff80000023232808 */ /* 0x000fe40006800000 */
[----:B------:R-:W-:Y:S01]  /*44e0*/  PLOP3.LUT P2, PT, PT, PT, UP1, 0x80, 0x0 ;  /* 0x000000000000781c */ /* 0x000fe20003f4f018 */
[----:B------:R-:W-:Y:S01]  /*44f0*/  MUFU.EX2 R213, R27 ;  /* 0x0000001b00d57308 */ /* 0x000fe20000000800 */
[----:B------:R-:W-:Y:S01]  /*4500*/  @P0 IADD3 R5, R159, 0x28, RZ ;  /* 0x000000289f050810 */ /* 0x000fe20007ffe0ff */
[--C-:B------:R-:W-:Y:S01]  /*4510*/  FFMA.FTZ R35, R35, c[0x0][0x23c], -R109.reuse ;  /* 0x00008f0023237a23 */ /* 0x100fe2000001086d */
[----:B------:R-:W-:Y:S02]  /*4520*/  PLOP3.LUT P0, PT, PT, PT, UP1, 0x80, 0x0 ;  /* 0x000000000000781c */ /* 0x000fe40003f0f018 */
[----:B------:R-:W-:Y:S02]  /*4530*/  @P6 ISETP.GE.AND P6, PT, R4, UR6, PT ;  /* 0x0000000604006c0c */ /* 0x000fe4000bfc6270 */
[----:B------:R-:W-:Y:S02]  /*4540*/  @P1 FSEL R36, R36, -INF , !P3 ;  /* 0xff80000024241808 */ /* 0x000fe40005800000 */
[----:B------:R-:W-:Y:S01]  /*4550*/  PLOP3.LUT P1, PT, PT, PT, UP1, 0x80, 0x0 ;  /* 0x000000000000781c */ /* 0x000fe20003f2f018 */
[----:B------:R-:W2:Y:S01]  /*4560*/  MUFU.EX2 R218, R13 ;  /* 0x0000000d00da7308 */ /* 0x000ea20000000800 */
[----:B------:R-:W-:Y:S01]  /*4570*/  @P4 ISETP.GE.AND P4, PT, R5, UR6, PT ;  /* 0x0000000605004c0c */ /* 0x000fe2000bf86270 */
[----:B------:R-:W-:Y:S01]  /*4580*/  FFMA.FTZ R36, R36, c[0x0][0x23c], -R160 ;  /* 0x00008f0024247a23 */ /* 0x000fe200000108a0 */
[----:B------:R-:W-:Y:S01]  /*4590*/  @P2 FSEL R40, R40, -INF , !P3 ;  /* 0xff80000028282808 */ /* 0x000fe20005800000 */
[----:B------:R-:W4:Y:S01]  /*45a0*/  LDSM.16.M88.4 R4, [R146+0x6c00] ;  /* 0x006c00009204783b */ /* 0x000f220000000200 */
[----:B------:R-:W-:Y:S02]  /*45b0*/  PLOP3.LUT P5, PT, PT, PT, UP1, 0x80, 0x0 ;  /* 0x000000000000781c */ /* 0x000fe40003faf018 */
[----:B------:R-:W-:Y:S01]  /*45c0*/  PLOP3.LUT P2, PT, PT, PT, UP1, 0x80, 0x0 ;  /* 0x000000000000781c */ /* 0x000fe20003f4f018 */
[----:B------:R-:W-:Y:S01]  /*45d0*/  FFMA.FTZ R40, R40, c[0x0][0x23c], -R108 ;  /* 0x00008f0028287a23 */ /* 0x000fe2000001086c */
[----:B------:R-:W-:Y:S01]  /*45e0*/  @P0 FSEL R42, R42, -INF , !P3 ;  /* 0xff8000002a2a0808 */ /* 0x000fe20005800000 */
[----:B------:R-:W-:Y:S01]  /*45f0*/  MUFU.EX2 R204, R29 ;  /* 0x0000001d00cc7308 */ /* 0x000fe20000000800 */
[----:B-1----:R-:W-:Y:S02]  /*4600*/  SHF.R.U32.HI R21, RZ, 0x10, R170 ;  /* 0x00000010ff157819 */ /* 0x002fe400000116aa */
[----:B------:R-:W-:Y:S01]  /*4610*/  PLOP3.LUT P0, PT, PT, PT, UP1, 0x80, 0x0 ;  /* 0x000000000000781c */ /* 0x000fe20003f0f018 */
[----:B------:R-:W-:Y:S01]  /*4620*/  FFMA.FTZ R42, R42, c[0x0][0x23c], -R0 ;  /* 0x00008f002a2a7a23 */ /* 0x000fe20000010800 */
[----:B------:R-:W-:Y:S02]  /*4630*/  @P1 FSEL R37, R37, -INF , !P6 ;  /* 0xff80000025251808 */ /* 0x000fe40007000000 */
[----:B------:R-:W-:Y:S02]  /*4640*/  PLOP3.LUT P1, PT, PT, PT, UP1, 0x80, 0x0 ;  /* 0x000000000000781c */ /* 0x000fe40003f2f018 */
[----:B------:R-:W-:Y:S01]  /*4650*/  @P5 FSEL R38, R38, -INF , !P3 ;  /* 0xff80000026265808 */ /* 0x000fe20005800000 */
[----:B------:R-:W-:Y:S01]  /*4660*/  FFMA.FTZ R37, R37, c[0x0][0x23c], -R160 ;  /* 0x00008f0025257a23 */ /* 0x000fe200000108a0 */
[----:B------:R-:W-:Y:S01]  /*4670*/  @P2 FSEL R41, R41, -INF , !P6 ;  /* 0xff80000029292808 */ /* 0x000fe20007000000 */
[----:B------:R1:W1:Y:S01]  /*4680*/  MUFU.EX2 R219, R12 ;  /* 0x0000000c00db7308 */ /* 0x0002620000000800 */
[----:B------:R-:W-:Y:S01]  /*4690*/  PLOP3.LUT P3, PT, PT, PT, UP1, 0x80, 0x0 ;  /* 0x000000000000781c */ /* 0x000fe20003f6f018 */
[--C-:B------:R-:W-:Y:S01]  /*46a0*/  FFMA.FTZ R38, R38, c[0x0][0x23c], -R109.reuse ;  /* 0x00008f0026267a23 */ /* 0x100fe2000001086d */
[----:B------:R-:W-:Y:S01]  /*46b0*/  PLOP3.LUT P2, PT, PT, PT, UP1, 0x80, 0x0 ;  /* 0x000000000000781c */ /* 0x000fe20003f4f018 */
[--C-:B------:R-:W-:Y:S01]  /*46c0*/  FFMA.FTZ R41, R41, c[0x0][0x23c], -R108.reuse ;  /* 0x00008f0029297a23 */ /* 0x100fe2000001086c */
[----:B------:R-:W-:Y:S02]  /*46d0*/  @P0 IADD3 R8, R159, 0x29, RZ ;  /* 0x000000299f080810 */ /* 0x000fe40007ffe0ff */
[----:B------:R-:W-:Y:S02]  /*46e0*/  PLOP3.LUT P0, PT, PT, PT, UP1, 0x80, 0x0 ;  /* 0x000000000000781c */ /* 0x000fe40003f0f018 */
[----:B------:R-:W-:Y:S01]  /*46f0*/  PLOP3.LUT P5, PT, PT, PT, UP1, 0x80, 0x0 ;  /* 0x000000000000781c */ /* 0x000fe20003faf018 */
[----:B------:R-:W-:Y:S01]  /*4700*/  MUFU.EX2 R210, R30 ;  /* 0x0000001e00d27308 */ /* 0x000fe20000000800 */
[----:B------:R-:W-:Y:S02]  /*4710*/  @P1 FSEL R44, R44, -INF , !P4 ;  /* 0xff8000002c2c1808 */ /* 0x000fe40006000000 */
[----:B------:R-:W-:Y:S02]  /*4720*/  PLOP3.LUT P1, PT, PT, PT, UP1, 0x80, 0x0 ;  /* 0x000000000000781c */ /* 0x000fe40003f2f018 */
[----:B------:R-:W-:Y:S01]  /*4730*/  @P3 FSEL R43, R43, -INF , !P6 ;  /* 0xff8000002b2b3808 */ /* 0x000fe20007000000 */
[----:B------:R-:W-:Y:S01]  /*4740*/  FFMA.FTZ R44, R44, c[0x0][0x23c], -R108 ;  /* 0x00008f002c2c7a23 */ /* 0x000fe2000001086c */
[----:B------:R-:W-:Y:S02]  /*4750*/  @P2 ISETP.GE.AND P2, PT, R8, UR6, PT ;  /* 0x0000000608002c0c */ /* 0x000fe4000bf46270 */
[----:B------:R-:W-:Y:S01]  /*4760*/  PLOP3.LUT P3, PT, PT, PT, UP1, 0x80, 0x0 ;  /* 0x000000000000781c */ /* 0x000fe20003f6f018 */
[----:B------:R-:W-:Y:S01]  /*4770*/  FFMA.FTZ R43, R43, c[0x0][0x23c], -R0 ;  /* 0x00008f002b2b7a23 */ /* 0x000fe20000010800 */
[----:B------:R-:W-:Y:S01]  /*4780*/  @P0 IADD3 R9, R159, 0x30, RZ ;  /* 0x000000309f090810 */ /* 0x000fe20007ffe0ff */
[-C--:B----4-:R-:W-:Y:S01]  /*4790*/  HMMA.16816.F32.BF16 R52, R104, R4.reuse, R52 ;  /* 0x000000046834723c */ /* 0x090fe20000041834 */
[----:B------:R-:W-:Y:S01]  /*47a0*/  PLOP3.LUT P0, PT, PT, PT, UP1, 0x80, 0x0 ;  /* 0x000000000000781c */ /* 0x000fe20003f0f018 */
[----:B------:R-:W-:Y:S01]  /*47b0*/  MUFU.EX2 R191, R34 ;  /* 0x0000002200bf7308 */ /* 0x000fe20000000800 */
[----:B------:R-:W-:Y:S02]  /*47c0*/  @P5 FSEL R39, R39, -INF , !P6 ;  /* 0xff80000027275808 */ /* 0x000fe40007000000 */
[----:B-1----:R-:W-:Y:S02]  /*47d0*/  LOP3.LUT R12, R166, 0xff, RZ, 0xc0, !PT ;  /* 0x000000ffa60c7812 */ /* 0x002fe400078ec0ff */
[----:B------:R-:W-:Y:S01]  /*47e0*/  @P1 IADD3 R8, R159, 0x31, RZ ;  /* 0x000000319f081810 */ /* 0x000fe20007ffe0ff */
[C---:B------:R-:W-:Y:S01]  /*47f0*/  HMMA.16816.F32.BF16 R56, R100.reuse, R4, R56 ;  /* 0x000000046438723c */ /* 0x040fe20000041838 */
[----:B------:R-:W-:Y:S02]  /*4800*/  SHF.R.U32.HI R166, RZ, 0x10, R166 ;  /* 0x00000010ffa67819 */ /* 0x000fe400000116a6 */
[----:B------:R-:W-:Y:S01]  /*4810*/  PLOP3.LUT P1, PT, PT, PT, UP1, 0x80, 0x0 ;  /* 0x000000000000781c */ /* 0x000fe20003f2f018 */
[--C-:B------:R-:W-:Y:S01]  /*4820*/  FFMA.FTZ R39, R39, c[0x0][0x23c], -R109.reuse ;  /* 0x00008f0027277a23 */ /* 0x100fe2000001086d */
[----:B------:R-:W-:Y:S01]  /*4830*/  @P3 FSEL R50, R50, -INF , !P4 ;  /* 0xff80000032323808 */ /* 0x000fe20006000000 */
[----:B------:R-:W-:Y:S01]  /*4840*/  MUFU.EX2 R211, R31 ;  /* 0x0000001f00d37308 */ /* 0x000fe20000000800 */
[----:B------:R-:W-:Y:S01]  /*4850*/  PLOP3.LUT P3, PT, PT, PT, UP1, 0x80, 0x0 ;  /* 0x000000000000781c */ /* 0x000fe20003f6f018 */
[-C--:B------:R-:W-:Y:S01]  /*4860*/  HMMA.16816.F32.BF16 R60, R100, R6.reuse, R60 ;  /* 0x00000006643c723c */ /* 0x080fe2000004183c */
[----:B------:R-:W-:Y:S02]  /*4870*/  PLOP3.LUT P5, PT, PT, PT, UP1, 0x80, 0x0 ;  /* 0x000000000000781c */ /* 0x000fe40003faf018 */
[----:B------:R-:W-:Y:S01]  /*4880*/  PLOP3.LUT P6, PT, PT, PT, UP1, 0x80, 0x0 ;  /* 0x000000000000781c */ /* 0x000fe20003fcf018 */
[--C-:B------:R-:W-:Y:S01]  /*4890*/  FFMA.FTZ R50, R50, c[0x0][0x23c], -R109.reuse ;  /* 0x00008f0032327a23 */ /* 0x100fe2000001086d */
[----:B------:R-:W-:Y:S02]  /*48a0*/  @P0 FSEL R45, R45, -INF , !P2 ;  /* 0xff8000002d2d0808 */ /* 0x000fe40005000000 */
[----:B------:R-:W-:Y:S01]  /*48b0*/  PLOP3.LUT P0, PT, PT, PT, UP1, 0x80, 0x0 ;  /* 0x000000000000781c */ /* 0x000fe20003f0f018 */
[----:B------:R-:W-:Y:S01]  /*48c0*/  HMMA.16816.F32.BF16 R64, R104, R6, R64 ;  /* 0x000000066840723c */ /* 0x000fe20000041840 */
[----:B------:R-:W-:Y:S01]  /*48d0*/  SHF.R.U32.HI R5, RZ, 0x18, R178 ;  /* 0x00000018ff057819 */ /* 0x000fe200000116b2 */
[----:B------:R-:W-:Y:S02]  /*48e0*/  MUFU.EX2 R187, R35 ;  /* 0x0000002300bb7308 */ /* 0x000fe40000000800 */
[----:B------:R-:W-:Y:S01]  /*48f0*/  @P1 FSEL R47, R47, -INF , !P2 ;  /* 0xff8000002f2f1808 */ /* 0x000fe20005000000 */
[----:B------:R-:W-:Y:S01]  /*4900*/  FFMA.FTZ R45, R45, c[0x0][0x23c], -R108 ;  /* 0x00008f002d2d7a23 */ /* 0x000fe2000001086c */
[----:B------:R-:W-:Y:S02]  /*4910*/  @P3 ISETP.GE.AND P3, PT, R9, UR6, PT ;  /* 0x0000000609003c0c */ /* 0x000fe4000bf66270 */
[----:B------:R-:W-:Y:S01]  /*4920*/  PLOP3.LUT P1, PT, PT, PT, UP1, 0x80, 0x0 ;  /* 0x000000000000781c */ /* 0x000fe20003f2f018 */
[----:B------:R-:W-:Y:S03]  /*4930*/  FFMA.FTZ R47, R47, c[0x0][0x23c], -R0 ;  /* 0x00008f002f2f7a23 */ /* 0x000fe60000010800 */
[----:B------:R-:W-:Y:S01]  /*4940*/  LOP3.LUT R6, R176, 0xffff, RZ, 0xc0, !PT ;  /* 0x0000ffffb0067812 */ /* 0x000fe200078ec0ff */
[----:B------:R-:W-:Y:S01]  /*4950*/  MUFU.EX2 R182, R36 ;  /* 0x0000002400b67308 */ /* 0x000fe20000000800 */
[----:B------:R-:W-:Y:S02]  /*4960*/  @P0 FSEL R49, R49, -INF , !P2 ;  /* 0xff80000031310808 */ /* 0x000fe40005000000 */
[----:B------:R-:W-:Y:S02]  /*4970*/  LOP3.LUT R9, R164, 0xff, RZ, 0xc0, !PT ;  /* 0x000000ffa4097812 */ /* 0x000fe400078ec0ff */
[----:B------:R-:W-:Y:S01]  /*4980*/  PLOP3.LUT P0, PT, PT, PT, UP1, 0x80, 0x0 ;  /* 0x000000000000781c */ /* 0x000fe20003f0f018 */
[----:B------:R-:W-:Y:S01]  /*4990*/  FFMA.FTZ R49, R49, c[0x0][0x23c], -R160 ;  /* 0x00008f0031317a23 */ /* 0x000fe200000108a0 */
[----:B------:R-:W-:Y:S02]  /*49a0*/  @P5 FSEL R46, R46, -INF , !P4 ;  /* 0xff8000002e2e5808 */ /* 0x000fe40006000000 */
[----:B------:R-:W-:Y:S01]  /*49b0*/  PLOP3.LUT P5, PT, PT, PT, UP1, 0x80, 0x0 ;  /* 0x000000000000781c */ /* 0x000fe20003faf018 */
[----:B------:R-:W1:Y:S01]  /*49c0*/  MUFU.EX2 R189, R32 ;  /* 0x0000002000bd7308 */ /* 0x000e620000000800 */
[----:B------:R-:W-:Y:S01]  /*49d0*/  @P6 FSEL R48, R48, -INF , !P4 ;  /* 0xff80000030306808 */ /* 0x000fe20006000000 */
[----:B------:R-:W-:Y:S01]  /*49e0*/  FFMA.FTZ R46, R46, c[0x0][0x23c], -R0 ;  /* 0x00008f002e2e7a23 */ /* 0x000fe20000010800 */
[----:B------:R-:W-:Y:S02]  /*49f0*/  PLOP3.LUT P4, PT, PT, PT, UP1, 0x80, 0x0 ;  /* 0x000000000000781c */ /* 0x000fe40003f8f018 */
[----:B------:R-:W-:Y:S01]  /*4a00*/  @P1 FSEL R51, R51, -INF , !P2 ;  /* 0xff80000033331808 */ /* 0x000fe20005000000 */
[--C-:B------:R-:W-:Y:S01]  /*4a10*/  FFMA.FTZ R48, R48, c[0x0][0x23c], -R160.reuse ;  /* 0x00008f0030307a23 */ /* 0x100fe200000108a0 */
[----:B------:R-:W-:Y:S02]  /*4a20*/  PLOP3.LUT P2, PT, PT, PT, UP1, 0x80, 0x0 ;  /* 0x000000000000781c */ /* 0x000fe40003f4f018 */
[----:B------:R-:W-:Y:S01]  /*4a30*/  PLOP3.LUT P1, PT, PT, PT, UP1, 0x80, 0x0 ;  /* 0x000000000000781c */ /* 0x000fe20003f2f018 */
[--C-:B------:R-:W-:Y:S01]  /*4a40*/  FFMA.FTZ R51, R51, c[0x0][0x23c], -R109.reuse ;  /* 0x00008f0033337a23 */ /* 0x100fe2000001086d */
[----:B------:R-:W-:Y:S01]  /*4a50*/  @P0 FSEL R52, R52, -INF , !P3 ;  /* 0xff80000034340808 */ /* 0x000fe20005800000 */
[----:B------:R-:W-:Y:S01]  /*4a60*/  MUFU.EX2 R181, R37 ;  /* 0x0000002500b57308 */ /* 0x000fe20000000800 */
[----:B------:R-:W-:Y:S02]  /*4a70*/  PLOP3.LUT P0, PT, PT, PT, UP1, 0x80, 0x0 ;  /* 0x000000000000781c */ /* 0x000fe40003f0f018 */
[----:B------:R-:W-:Y:S01]  /*4a80*/  PLOP3.LUT P6, PT, PT, PT, UP1, 0x80, 0x0 ;  /* 0x000000000000781c */ /* 0x000fe20003fcf018 */
[----:B------:R-:W-:Y:S01]  /*4a90*/  FFMA.FTZ R52, R52, c[0x0][0x23c], -R160 ;  /* 0x00008f0034347a23 */ /* 0x000fe200000108a0 */
[----:B------:R-:W-:Y:S02]  /*4aa0*/  @P4 ISETP.GE.AND P4, PT, R8, UR6, PT ;  /* 0x0000000608004c0c */ /* 0x000fe4000bf86270 */
[C---:B------:R-:W-:Y:S02]  /*4ab0*/  @P5 IADD3 R10, R159.reuse, 0x38, RZ ;  /* 0x000000389f0a5810 */ /* 0x040fe40007ffe0ff */
        /* <DEDUP_REMOVED lines=9> */
[----:B------:R-:W-:Y:S01]  /*4b50*/  MUFU.EX2 R184, R38 ;  /* 0x0000002600b87308 */ /* 0x000fe20000000800 */
[----:B------:R-:W-:Y:S01]  /*4b60*/  PLOP3.LUT P0, PT, PT, PT, UP1, 0x80, 0x0 ;  /* 0x000000000000781c */ /* 0x000fe20003f0f018 */
[----:B------:R-:W-:Y:S01]  /*4b70*/  FFMA.FTZ R58, R58, c[0x0][0x23c], -R0 ;  /* 0x00008f003a3a7a23 */ /* 0x000fe20000010800 */
[----:B------:R-:W-:Y:S02]  /*4b80*/  PLOP3.LUT P2, PT, PT, PT, UP1, 0x80, 0x0 ;  /* 0x000000000000781c */ /* 0x000fe40003f4f018 */
[----:B------:R-:W-:Y:S02]  /*4b90*/  @P6 IADD3 R159, R159, 0x39, RZ ;  /* 0x000000399f9f6810 */ /* 0x000fe40007ffe0ff */
[----:B------:R-:W-:Y:S02]  /*4ba0*/  PLOP3.LUT P6, PT, PT, PT, UP1, 0x80, 0x0 ;  /* 0x000000000000781c */ /* 0x000fe40003fcf018 */
[----:B------:R-:W-:Y:S01]  /*4bb0*/  @P5 ISETP.GE.AND P5, PT, R10, UR6, PT ;  /* 0x000000060a005c0c */ /* 0x000fe2000bfa6270 */
[----:B------:R-:W-:Y:S01]  /*4bc0*/  MUFU.EX2 R190, R41 ;  /* 0x0000002900be7308 */ /* 0x000fe20000000800 */
[----:B------:R-:W-:Y:S02]  /*4bd0*/  SHF.R.U32.HI R10, RZ, 0x18, R164 ;  /* 0x00000018ff0a7819 */ /* 0x000fe400000116a4 */
[----:B------:R-:W-:Y:S02]  /*4be0*/  @P1 FSEL R53, R53, -INF , !P4 ;  /* 0xff80000035351808 */ /* 0x000fe40006000000 */
[----:B------:R-:W-:Y:S02]  /*4bf0*/  @P3 FSEL R57, R57, -INF , !P4 ;  /* 0xff80000039393808 */ /* 0x000fe40006000000 */
[----:B------:R-:W-:Y:S01]  /*4c00*/  PLOP3.LUT P1, PT, PT, PT, UP1, 0x80, 0x0 ;  /* 0x000000000000781c */ /* 0x000fe20003f2f018 */
[----:B------:R-:W-:Y:S01]  /*4c10*/  FFMA.FTZ R53, R53, c[0x0][0x23c], -R160 ;  /* 0x00008f0035357a23 */ /* 0x000fe200000108a0 */
[----:B------:R-:W-:Y:S01]  /*4c20*/  @P0 FSEL R59, R59, -INF , !P4 ;  /* 0xff8000003b3b0808 */ /* 0x000fe20006000000 */
[----:B------:R-:W-:Y:S01]  /*4c30*/  FFMA.FTZ R57, R57, c[0x0][0x23c], -R108 ;  /* 0x00008f0039397a23 */ /* 0x000fe2000001086c */
[----:B------:R-:W-:Y:S01]  /*4c40*/  PLOP3.LUT P0, PT, PT, PT, UP1, 0x80, 0x0 ;  /* 0x000000000000781c */ /* 0x000fe20003f0f018 */
[----:B------:R-:W-:Y:S01]  /*4c50*/  MUFU.EX2 R192, R40 ;  /* 0x0000002800c07308 */ /* 0x000fe20000000800 */
[----:B------:R-:W-:Y:S01]  /*4c60*/  @P2 FSEL R55, R55, -INF , !P4 ;  /* 0xff80000037372808 */ /* 0x000fe20006000000 */
[----:B------:R-:W-:Y:S01]  /*4c70*/  FFMA.FTZ R59, R59, c[0x0][0x23c], -R0 ;  /* 0x00008f003b3b7a23 */ /* 0x000fe20000010800 */
[----:B------:R-:W-:Y:S02]  /*4c80*/  ISETP.LE.U32.AND P4, PT, R9, UR4, PT ;  /* 0x0000000409007c0c */ /* 0x000fe4000bf83070 */
[----:B------:R-:W-:Y:S01]  /*4c90*/  PLOP3.LUT P2, PT, PT, PT, UP1, 0x80, 0x0 ;  /* 0x000000000000781c */ /* 0x000fe20003f4f018 */
[--C-:B------:R-:W-:Y:S01]  /*4ca0*/  FFMA.FTZ R55, R55, c[0x0][0x23c], -R109.reuse ;  /* 0x00008f0037377a23 */ /* 0x100fe2000001086d */
[----:B------:R-:W-:Y:S02]  /*4cb0*/  SHF.R.U32.HI R9, RZ, 0x10, R174 ;  /* 0x00000010ff097819 */ /* 0x000fe400000116ae */
[----:B------:R-:W-:Y:S01]  /*4cc0*/  PLOP3.LUT P3, PT, PT, PT, UP1, 0x80, 0x0 ;  /* 0x000000000000781c */ /* 0x000fe20003f6f018 */
[----:B------:R-:W-:Y:S01]  /*4cd0*/  MUFU.EX2 R195, R42 ;  /* 0x0000002a00c37308 */ /* 0x000fe20000000800 */
[----:B------:R-:W-:Y:S02]  /*4ce0*/  @P6 ISETP.GE.AND P6, PT, R159, UR6, PT ;  /* 0x000000069f006c0c */ /* 0x000fe4000bfc6270 */
[----:B------:R-:W-:Y:S02]  /*4cf0*/  @P1 FSEL R60, R60, -INF , !P5 ;  /* 0xff8000003c3c1808 */ /* 0x000fe40006800000 */
[----:B------:R-:W-:Y:S01]  /*4d00*/  PLOP3.LUT P1, PT, PT, PT, UP1, 0x80, 0x0 ;  /* 0x000000000000781c */ /* 0x000fe20003f2f018 */
[----:B------:R-:W-:Y:S01]  /*4d10*/  @!P4 FADD.FTZ R203, -R203, -RZ ;  /* 0x800000ffcbcbc221 */ /* 0x000fe20000010100 */
[----:B------:R-:W-:Y:S01]  /*4d20*/  LOP3.LUT R4, R178, 0xff, RZ, 0xc0, !PT ;  /* 0x000000ffb2047812 */ /* 0x000fe200078ec0ff */
[----:B------:R-:W-:Y:S01]  /*4d30*/  FFMA.FTZ R60, R60, c[0x0][0x23c], -R108 ;  /* 0x00008f003c3c7a23 */ /* 0x000fe2000001086c */
[----:B------:R-:W-:Y:S01]  /*4d40*/  @P0 FSEL R66, R66, -INF , !P5 ;  /* 0xff80000042420808 */ /* 0x000fe20006800000 */
[----:B------:R-:W-:Y:S01]  /*4d50*/  MUFU.EX2 R194, R43 ;  /* 0x0000002b00c27308 */ /* 0x000fe20000000800 */
[----:B------:R-:W-:Y:S02]  /*4d60*/  PLOP3.LUT P0, PT, PT, PT, UP1, 0x80, 0x0 ;  /* 0x000000000000781c */ /* 0x000fe40003f0f018 */
[----:B------:R-:W-:Y:S01]  /*4d70*/  @P2 FSEL R62, R62, -INF , !P5 ;  /* 0xff8000003e3e2808 */ /* 0x000fe20006800000 */
[--C-:B------:R-:W-:Y:S01]  /*4d80*/  FFMA.FTZ R66, R66, c[0x0][0x23c], -R109.reuse ;  /* 0x00008f0042427a23 */ /* 0x100fe2000001086d */
[----:B------:R-:W-:Y:S02]  /*4d90*/  @P3 FSEL R64, R64, -INF , !P5 ;  /* 0xff80000040403808 */ /* 0x000fe40006800000 */
[----:B------:R-:W-:Y:S01]  /*4da0*/  ISETP.LE.U32.AND P3, PT, R10, UR4, PT ;  /* 0x000000040a007c0c */ /* 0x000fe2000bf63070 */
[----:B------:R-:W-:Y:S01]  /*4db0*/  FFMA.FTZ R62, R62, c[0x0][0x23c], -R0 ;  /* 0x00008f003e3e7a23 */ /* 0x000fe20000010800 */
[----:B------:R-:W-:Y:S01]  /*4dc0*/  ISETP.LE.U32.AND P5, PT, R4, UR4, PT ;  /* 0x0000000404007c0c */ /* 0x000fe2000bfa3070 */
[----:B------:R-:W-:Y:S01]  /*4dd0*/  FFMA.FTZ R64, R64, c[0x0][0x23c], -R160 ;  /* 0x00008f0040407a23 */ /* 0x000fe200000108a0 */
[----:B------:R-:W-:Y:S01]  /*4de0*/  LOP3.LUT R4, R178, 0xffff, RZ, 0xc0, !PT ;  /* 0x0000ffffb2047812 */ /* 0x000fe200078ec0ff */
[----:B------:R-:W4:Y:S01]  /*4df0*/  MUFU.EX2 R205, R25 ;  /* 0x0000001900cd7308 */ /* 0x000f220000000800 */
[----:B------:R-:W-:Y:S02]  /*4e00*/  PLOP3.LUT P2, PT, PT, PT, UP1, 0x80, 0x0 ;  /* 0x000000000000781c */ /* 0x000fe40003f4f018 */
[----:B------:R-:W-:Y:S02]  /*4e10*/  SHF.R.U32.HI R4, RZ, 0x8, R4 ;  /* 0x00000008ff047819 */ /* 0x000fe40000011604 */
[----:B------:R-:W-:Y:S02]  /*4e20*/  @P1 FSEL R61, R61, -INF , !P6 ;  /* 0xff8000003d3d1808 */ /* 0x000fe40007000000 */
[----:B------:R-:W-:Y:S01]  /*4e30*/  LOP3.LUT R4, R4, 0xffff, RZ, 0xc0, !PT ;  /* 0x0000ffff04047812 */ /* 0x000fe200078ec0ff */
[----:B---3--:R-:W-:Y:S01]  /*4e40*/  @!P3 FADD.FTZ R208, -R208, -RZ ;  /* 0x800000ffd0d0b221 */ /* 0x008fe20000010100 */
[----:B------:R-:W-:Y:S01]  /*4e50*/  PLOP3.LUT P1, PT, PT, PT, UP1, 0x80, 0x0 ;  /* 0x000000000000781c */ /* 0x000fe20003f2f018 */
[----:B------:R-:W-:Y:S01]  /*4e60*/  FFMA.FTZ R108, R61, c[0x0][0x23c], -R108 ;  /* 0x00008f003d6c7a23 */ /* 0x000fe2000001086c */
[----:B------:R-:W-:Y:S01]  /*4e70*/  SHF.R.U32.HI R178, RZ, 0x10, R178 ;  /* 0x00000010ffb27819 */ /* 0x000fe200000116b2 */
[----:B------:R-:W-:Y:S01]  /*4e80*/  @!P5 FADD.FTZ R215, -R215, -RZ ;  /* 0x800000ffd7d7d221 */ /* 0x000fe20000010100 */
[----:B------:R-:W-:Y:S01]  /*4e90*/  @P0 FSEL R65, R65, -INF , !P6 ;  /* 0xff80000041410808 */ /* 0x000fe20007000000 */
[----:B------:R-:W-:Y:S01]  /*4ea0*/  MUFU.EX2 R193, R46 ;  /* 0x0000002e00c17308 */ /* 0x000fe20000000800 */
[----:B------:R-:W-:Y:S02]  /*4eb0*/  LOP3.LUT R178, R178, 0xff, RZ, 0xc0, !PT ;  /* 0x000000ffb2b27812 */ /* 0x000fe400078ec0ff */
[----:B------:R-:W-:Y:S01]  /*4ec0*/  ISETP.LE.U32.AND P0, PT, R4, UR4, PT ;  /* 0x0000000404007c0c */ /* 0x000fe2000bf03070 */
[----:B------:R-:W-:Y:S01]  /*4ed0*/  FFMA.FTZ R160, R65, c[0x0][0x23c], -R160 ;  /* 0x00008f0041a07a23 */ /* 0x000fe200000108a0 */
[----:B------:R-:W-:Y:S02]  /*4ee0*/  LOP3.LUT R4, R161, 0xffff, RZ, 0xc0, !PT ;  /* 0x0000ffffa1047812 */ /* 0x000fe400078ec0ff */
[----:B------:R-:W-:Y:S02]  /*4ef0*/  @P2 FSEL R63, R63, -INF , !P6 ;  /* 0xff8000003f3f2808 */ /* 0x000fe40007000000 */
[----:B------:R-:W-:Y:S01]  /*4f00*/  LOP3.LUT R10, R172, 0xff, RZ, 0xc0, !PT ;  /* 0x000000ffac0a7812 */ /* 0x000fe200078ec0ff */
[----:B------:R-:W-:Y:S01]  /*4f10*/  MUFU.EX2 R214, R26 ;  /* 0x0000001a00d67308 */ /* 0x000fe20000000800 */
[----:B------:R-:W-:Y:S01]  /*4f20*/  ISETP.LE.U32.AND P2, PT, R5, UR4, PT ;  /* 0x0000000405007c0c */ /* 0x000fe2000bf43070 */
[----:B------:R-:W-:Y:S01]  /*4f30*/  FFMA.FTZ R0, R63, c[0x0][0x23c], -R0 ;  /* 0x00008f003f007a23 */ /* 0x000fe20000010800 */
[----:B------:R-:W-:Y:S02]  /*4f40*/  LOP3.LUT R5, R161, 0xff, RZ, 0xc0, !PT ;  /* 0x000000ffa1057812 */ /* 0x000fe400078ec0ff */
[----:B------:R-:W-:Y:S01]  /*4f50*/  SHF.R.U32.HI R4, RZ, 0x8, R4 ;  /* 0x00000008ff047819 */ /* 0x000fe20000011604 */
[----:B------:R-:W-:Y:S01]  /*4f60*/  @!P0 FADD.FTZ R212, -R212, -RZ ;  /* 0x800000ffd4d48221 */ /* 0x000fe20000010100 */
[----:B------:R-:W-:Y:S02]  /*4f70*/  @P1 FSEL R67, R67, -INF , !P6 ;  /* 0xff80000043431808 */ /* 0x000fe40007000000 */
[----:B------:R-:W-:Y:S01]  /*4f80*/  ISETP.LE.U32.AND P6, PT, R178, UR4, PT ;  /* 0x00000004b2007c0c */ /* 0x000fe2000bfc3070 */
[----:B------:R-:W-:Y:S01]  /*4f90*/  MUFU.EX2 R183, R44 ;  /* 0x0000002c00b77308 */ /* 0x000fe20000000800 */
[----:B------:R-:W-:Y:S01]  /*4fa0*/  ISETP.LE.U32.AND P1, PT, R5, UR4, PT ;  /* 0x0000000405007c0c */ /* 0x000fe2000bf23070 */
[----:B------:R-:W-:Y:S01]  /*4fb0*/  FFMA.FTZ R109, R67, c[0x0][0x23c], -R109 ;  /* 0x00008f00436d7a23 */ /* 0x000fe2000001086d */
[--C-:B------:R-:W-:Y:S01]  /*4fc0*/  SHF.R.U32.HI R5, RZ, 0x18, R161.reuse ;  /* 0x00000018ff057819 */ /* 0x100fe200000116a1 */
[----:B------:R-:W-:Y:S01]  /*4fd0*/  @!P2 FADD.FTZ R216, -R216, -RZ ;  /* 0x800000ffd8d8a221 */ /* 0x000fe20000010100 */
[----:B------:R-:W-:Y:S02]  /*4fe0*/  LOP3.LUT R4, R4, 0xffff, RZ, 0xc0, !PT ;  /* 0x0000ffff04047812 */ /* 0x000fe400078ec0ff */
[----:B------:R-:W-:Y:S02]  /*4ff0*/  SHF.R.U32.HI R161, RZ, 0x10, R161 ;  /* 0x00000010ffa17819 */ /* 0x000fe400000116a1 */
[----:B------:R-:W-:Y:S01]  /*5000*/  ISETP.LE.U32.AND P5, PT, R5, UR4, PT ;  /* 0x0000000405007c0c */ /* 0x000fe2000bfa3070 */
[----:B------:R-:W-:Y:S01]  /*5010*/  MUFU.EX2 R178, R39 ;  /* 0x0000002700b27308 */ /* 0x000fe20000000800 */
[----:B------:R-:W-:Y:S01]  /*5020*/  LOP3.LUT R161, R161, 0xff, RZ, 0xc0, !PT ;  /* 0x000000ffa1a17812 */ /* 0x000fe200078ec0ff */
[----:B------:R-:W-:Y:S01]  /*5030*/  @!P6 FADD.FTZ R217, -R217, -RZ ;  /* 0x800000ffd9d9e221 */ /* 0x000fe20000010100 */
[----:B------:R-:W-:Y:S01]  /*5040*/  ISETP.LE.U32.AND P0, PT, R4, UR4, PT ;  /* 0x0000000404007c0c */ /* 0x000fe2000bf03070 */
[----:B------:R-:W-:Y:S01]  /*5050*/  @!P1 FADD.FTZ R220, -R220, -RZ ;  /* 0x800000ffdcdc9221 */ /* 0x000fe20000010100 */
[----:B------:R-:W-:Y:S02]  /*5060*/  SHF.R.U32.HI R4, RZ, 0x8, R6 ;  /* 0x00000008ff047819 */ /* 0x000fe40000011606 */
[--C-:B------:R-:W-:Y:S02]  /*5070*/  SHF.R.U32.HI R8, RZ, 0x10, R176.reuse ;  /* 0x00000010ff087819 */ /* 0x100fe400000116b0 */
[----:B------:R-:W-:Y:S01]  /*5080*/  LOP3.LUT R4, R4, 0xffff, RZ, 0xc0, !PT ;  /* 0x0000ffff04047812 */ /* 0x000fe200078ec0ff */
[----:B------:R-:W-:Y:S01]  /*5090*/  MUFU.EX2 R171, R53 ;  /* 0x0000003500ab7308 */ /* 0x000fe20000000800 */
[----:B------:R-:W-:Y:S01]  /*50a0*/  LOP3.LUT R7, R176, 0xff, RZ, 0xc0, !PT ;  /* 0x000000ffb0077812 */ /* 0x000fe200078ec0ff */
[----:B------:R-:W-:Y:S01]  /*50b0*/  @!P5 FADD.FTZ R224, -R224, -RZ ;  /* 0x800000ffe0e0d221 */ /* 0x000fe20000010100 */
[----:B------:R-:W-:Y:S02]  /*50c0*/  SHF.R.U32.HI R6, RZ, 0x10, R179 ;  /* 0x00000010ff067819 */ /* 0x000fe400000116b3 */
[----:B------:R-:W-:Y:S01]  /*50d0*/  SHF.R.U32.HI R176, RZ, 0x18, R176 ;  /* 0x00000018ffb07819 */ /* 0x000fe200000116b0 */
[----:B------:R-:W-:Y:S01]  /*50e0*/  @!P0 FADD.FTZ R221, -R221, -RZ ;  /* 0x800000ffdddd8221 */ /* 0x000fe20000010100 */
[----:B------:R-:W-:Y:S02]  /*50f0*/  ISETP.LE.U32.AND P6, PT, R161, UR4, PT ;  /* 0x00000004a1007c0c */ /* 0x000fe4000bfc3070 */
[----:B------:R-:W-:Y:S01]  /*5100*/  LOP3.LUT R5, R8, 0xff, RZ, 0xc0, !PT ;  /* 0x000000ff08057812 */ /* 0x000fe200078ec0ff */
[----:B------:R-:W-:Y:S01]  /*5110*/  MUFU.EX2 R161, R108 ;  /* 0x0000006c00a17308 */ /* 0x000fe20000000800 */
[----:B------:R-:W-:Y:S02]  /*5120*/  ISETP.LE.U32.AND P5, PT, R176, UR4, PT ;  /* 0x00000004b0007c0c */ /* 0x000fe4000bfa3070 */
[----:B------:R-:W-:Y:S02]  /*5130*/  ISETP.LE.U32.AND P0, PT, R5, UR4, PT ;  /* 0x0000000405007c0c */ /* 0x000fe4000bf03070 */
[----:B------:R-:W-:Y:S02]  /*5140*/  LOP3.LUT R14, R164, 0xffff, RZ, 0xc0, !PT ;  /* 0x0000ffffa40e7812 */ /* 0x000fe400078ec0ff */
[----:B------:R-:W-:Y:S02]  /*5150*/  SHF.R.U32.HI R164, RZ, 0x10, R164 ;  /* 0x00000010ffa47819 */ /* 0x000fe400000116a4 */
[----:B------:R-:W-:Y:S01]  /*5160*/  ISETP.LE.U32.AND P1, PT, R4, UR4, PT ;  /* 0x0000000404007c0c */ /* 0x000fe2000bf23070 */
[----:B------:R-:W-:Y:S01]  /*5170*/  MUFU.EX2 R165, R64 ;  /* 0x0000004000a57308 */ /* 0x000fe20000000800 */
[----:B------:R-:W-:Y:S01]  /*5180*/  SHF.R.U32.HI R4, RZ, 0x8, R14 ;  /* 0x00000008ff047819 */ /* 0x000fe2000001160e */
[----:B------:R-:W-:Y:S01]  /*5190*/  @!P6 FADD.FTZ R225, -R225, -RZ ;  /* 0x800000ffe1e1e221 */ /* 0x000fe20000010100 */
[----:B------:R-:W-:Y:S01]  /*51a0*/  LOP3.LUT R5, R164, 0xff, RZ, 0xc0, !PT ;  /* 0x000000ffa4057812 */ /* 0x000fe200078ec0ff */
[----:B------:R-:W-:Y:S01]  /*51b0*/  @!P5 FADD.FTZ R222, -R222, -RZ ;  /* 0x800000ffdeded221 */ /* 0x000fe20000010100 */
[----:B------:R-:W-:Y:S01]  /*51c0*/  LOP3.LUT R4, R4, 0xffff, RZ, 0xc0, !PT ;  /* 0x0000ffff04047812 */ /* 0x000fe200078ec0ff */
[----:B------:R-:W-:Y:S01]  /*51d0*/  @!P0 FADD.FTZ R223, -R223, -RZ ;  /* 0x800000ffdfdf8221 */ /* 0x000fe20000010100 */
[----:B------:R-:W-:Y:S02]  /*51e0*/  ISETP.LE.U32.AND P5, PT, R5, UR4, PT ;  /* 0x0000000405007c0c */ /* 0x000fe4000bfa3070 */
[C---:B------:R-:W-:Y:S01]  /*51f0*/  LOP3.LUT R5, R179.reuse, 0xffff, RZ, 0xc0, !PT ;  /* 0x0000ffffb3057812 */ /* 0x040fe200078ec0ff */
[----:B------:R-:W-:Y:S01]  /*5200*/  MUFU.EX2 R164, R160 ;  /* 0x000000a000a47308 */ /* 0x000fe20000000800 */
[----:B------:R-:W-:Y:S01]  /*5210*/  ISETP.LE.U32.AND P0, PT, R4, UR4, PT ;  /* 0x0000000404007c0c */ /* 0x000fe2000bf03070 */
[----:B--2---:R-:W-:Y:S01]  /*5220*/  @!P1 FADD.FTZ R218, -R218, -RZ ;  /* 0x800000ffdada9221 */ /* 0x004fe20000010100 */
[----:B------:R-:W-:Y:S02]  /*5230*/  LOP3.LUT R4, R179, 0xff, RZ, 0xc0, !PT ;  /* 0x000000ffb3047812 */ /* 0x000fe400078ec0ff */
[----:B------:R-:W-:Y:S02]  /*5240*/  ISETP.LE.U32.AND P2, PT, R7, UR4, PT ;  /* 0x0000000407007c0c */ /* 0x000fe4000bf43070 */
[----:B------:R-:W-:Y:S02]  /*5250*/  ISETP.LE.U32.AND P1, PT, R12, UR4, PT ;  /* 0x000000040c007c0c */ /* 0x000fe4000bf23070 */
[----:B------:R-:W-:Y:S01]  /*5260*/  ISETP.LE.U32.AND P4, PT, R4, UR4, PT ;  /* 0x0000000404007c0c */ /* 0x000fe2000bf83070 */
[----:B------:R-:W-:Y:S01]  /*5270*/  MUFU.EX2 R160, R66 ;  /* 0x0000004200a07308 */ /* 0x000fe20000000800 */
[----:B------:R-:W-:Y:S01]  /*5280*/  LOP3.LUT R12, R172, 0xffff, RZ, 0xc0, !PT ;  /* 0x0000ffffac0c7812 */ /* 0x000fe200078ec0ff */
[----:B------:R-:W-:Y:S01]  /*5290*/  @!P5 FADD.FTZ R209, -R209, -RZ ;  /* 0x800000ffd1d1d221 */ /* 0x000fe20000010100 */
[----:B------:R-:W-:Y:S01]  /*52a0*/  SHF.R.U32.HI R7, RZ, 0x8, R5 ;  /* 0x00000008ff077819 */ /* 0x000fe20000011605 */
[----:B------:R-:W-:Y:S01]  /*52b0*/  @!P0 FADD.FTZ R200, -R200, -RZ ;  /* 0x800000ffc8c88221 */ /* 0x000fe20000010100 */
[----:B------:R-:W-:Y:S02]  /*52c0*/  LOP3.LUT R5, R6, 0xff, RZ, 0xc0, !PT ;  /* 0x000000ff06057812 */ /* 0x000fe400078ec0ff */
[----:B------:R-:W-:Y:S01]  /*52d0*/  LOP3.LUT R4, R7, 0xffff, RZ, 0xc0, !PT ;  /* 0x0000ffff07047812 */ /* 0x000fe200078ec0ff */
[----:B------:R-:W-:Y:S01]  /*52e0*/  @!P2 FADD.FTZ R219, -R219, -RZ ;  /* 0x800000ffdbdba221 */ /* 0x000fe20000010100 */
[----:B------:R-:W-:Y:S01]  /*52f0*/  SHF.R.U32.HI R6, RZ, 0x18, R179 ;  /* 0x00000018ff067819 */ /* 0x000fe200000116b3 */
[----:B-1----:R-:W-:Y:S01]  /*5300*/  @!P1 FADD.FTZ R189, -R189, -RZ ;  /* 0x800000ffbdbd9221 */ /* 0x002fe20000010100 */
[----:B------:R-:W-:Y:S01]  /*5310*/  ISETP.LE.U32.AND P0, PT, R5, UR4, PT ;  /* 0x0000000405007c0c */ /* 0x000fe2000bf03070 */
[----:B------:R-:W-:Y:S01]  /*5320*/  @!P4 FADD.FTZ R198, -R198, -RZ ;  /* 0x800000ffc6c6c221 */ /* 0x000fe20000010100 */
[----:B------:R-:W-:Y:S01]  /*5330*/  LOP3.LUT R5, R180, 0xff, RZ, 0xc0, !PT ;  /* 0x000000ffb4057812 */ /* 0x000fe200078ec0ff */
[----:B------:R-:W-:Y:S01]  /*5340*/  MUFU.EX2 R179, R45 ;  /* 0x0000002d00b37308 */ /* 0x000fe20000000800 */
[----:B------:R-:W-:Y:S02]  /*5350*/  ISETP.LE.U32.AND P5, PT, R4, UR4, PT ;  /* 0x0000000404007c0c */ /* 0x000fe4000bfa3070 */
[----:B------:R-:W-:Y:S02]  /*5360*/  LOP3.LUT R4, R180, 0xffff, RZ, 0xc0, !PT ;  /* 0x0000ffffb4047812 */ /* 0x000fe400078ec0ff */
[----:B------:R-:W-:Y:S02]  /*5370*/  ISETP.LE.U32.AND P4, PT, R5, UR4, PT ;  /* 0x0000000405007c0c */ /* 0x000fe4000bf83070 */
[----:B------:R-:W-:Y:S02]  /*5380*/  SHF.R.U32.HI R5, RZ, 0x10, R180 ;  /* 0x00000010ff057819 */ /* 0x000fe400000116b4 */
[----:B------:R-:W-:Y:S01]  /*5390*/  SHF.R.U32.HI R4, RZ, 0x8, R4 ;  /* 0x00000008ff047819 */ /* 0x000fe20000011604 */
[----:B------:R-:W-:Y:S01]  /*53a0*/  @!P0 FADD.FTZ R202, -R202, -RZ ;  /* 0x800000ffcaca8221 */ /* 0x000fe20000010100 */
[----:B------:R-:W-:Y:S01]  /*53b0*/  ISETP.LE.U32.AND P0, PT, R17, UR4, PT ;  /* 0x0000000411007c0c */ /* 0x000fe2000bf03070 */
[----:B------:R-:W1:Y:S01]  /*53c0*/  MUFU.EX2 R176, R48 ;  /* 0x0000003000b07308 */ /* 0x000e620000000800 */
[----:B------:R-:W-:Y:S01]  /*53d0*/  ISETP.LE.U32.AND P3, PT, R6, UR4, PT ;  /* 0x0000000406007c0c */ /* 0x000fe2000bf63070 */
[----:B------:R-:W-:Y:S01]  /*53e0*/  @!P5 FADD.FTZ R197, -R197, -RZ ;  /* 0x800000ffc5c5d221 */ /* 0x000fe20000010100 */
[----:B------:R-:W-:Y:S02]  /*53f0*/  SHF.R.U32.HI R17, RZ, 0x18, R172 ;  /* 0x00000018ff117819 */ /* 0x000fe400000116ac */
[----:B------:R-:W-:Y:S01]  /*5400*/  LOP3.LUT R4, R4, 0xffff, RZ, 0xc0, !PT ;  /* 0x0000ffff04047812 */ /* 0x000fe200078ec0ff */
[----:B------:R-:W-:Y:S01]  /*5410*/  @!P4 FADD.FTZ R207, -R207, -RZ ;  /* 0x800000ffcfcfc221 */ /* 0x000fe20000010100 */
[----:B------:R-:W-:Y:S02]  /*5420*/  LOP3.LUT R14, R168, 0xff, RZ, 0xc0, !PT ;  /* 0x000000ffa80e7812 */ /* 0x000fe400078ec0ff */
[----:B------:R-:W-:Y:S01]  /*5430*/  LOP3.LUT R11, R162, 0xff, RZ, 0xc0, !PT ;  /* 0x000000ffa20b7812 */ /* 0x000fe200078ec0ff */
[----:B------:R-:W-:Y:S01]  /*5440*/  MUFU.EX2 R167, R57 ;  /* 0x0000003900a77308 */ /* 0x000fe20000000800 */
[----:B------:R-:W-:Y:S01]  /*5450*/  ISETP.LE.U32.AND P5, PT, R4, UR4, PT ;  /* 0x0000000404007c0c */ /* 0x000fe2000bfa3070 */
[----:B------:R-:W-:Y:S01]  /*5460*/  @!P0 FADD.FTZ R187, -R187, -RZ ;  /* 0x800000ffbbbb8221 */ /* 0x000fe20000010100 */
[----:B------:R-:W-:Y:S01]  /*5470*/  ISETP.LE.U32.AND P6, PT, R11, UR4, PT ;  /* 0x000000040b007c0c */ /* 0x000fe2000bfc3070 */
[----:B------:R-:W-:Y:S01]  /*5480*/  @!P3 FADD.FTZ R201, -R201, -RZ ;  /* 0x800000ffc9c9b221 */ /* 0x000fe20000010100 */
[----:B------:R-:W-:Y:S02]  /*5490*/  LOP3.LUT R4, R5, 0xff, RZ, 0xc0, !PT ;  /* 0x000000ff05047812 */ /* 0x000fe400078ec0ff */
[----:B------:R-:W-:Y:S02]  /*54a0*/  SHF.R.U32.HI R11, RZ, 0x18, R174 ;  /* 0x00000018ff0b7819 */ /* 0x000fe400000116ae */
[----:B------:R-:W-:Y:S01]  /*54b0*/  SHF.R.U32.HI R5, RZ, 0x18, R180 ;  /* 0x00000018ff057819 */ /* 0x000fe200000116b4 */
[----:B------:R-:W-:Y:S01]  /*54c0*/  MUFU.EX2 R173, R51 ;  /* 0x0000003300ad7308 */ /* 0x000fe20000000800 */
[----:B------:R-:W-:Y:S02]  /*54d0*/  LOP3.LUT R18, R162, 0xffff, RZ, 0xc0, !PT ;  /* 0x0000ffffa2127812 */ /* 0x000fe400078ec0ff */
[----:B------:R-:W-:Y:S01]  /*54e0*/  ISETP.LE.U32.AND P4, PT, R5, UR4, PT ;  /* 0x0000000405007c0c */ /* 0x000fe2000bf83070 */
[----:B----4-:R-:W-:Y:S01]  /*54f0*/  @!P5 FADD.FTZ R205, -R205, -RZ ;  /* 0x800000ffcdcdd221 */ /* 0x010fe20000010100 */
[----:B------:R-:W-:Y:S01]  /*5500*/  ISETP.LE.U32.AND P5, PT, R15, UR4, PT ;  /* 0x000000040f007c0c */ /* 0x000fe2000bfa3070 */
[----:B------:R-:W-:Y:S01]  /*5510*/  @!P6 FADD.FTZ R206, -R206, -RZ ;  /* 0x800000ffcecee221 */ /* 0x000fe20000010100 */
[----:B------:R-:W-:Y:S02]  /*5520*/  ISETP.LE.U32.AND P3, PT, R4, UR4, PT ;  /* 0x0000000404007c0c */ /* 0x000fe4000bf63070 */
[----:B------:R-:W-:Y:S01]  /*5530*/  LOP3.LUT R15, R168, 0xffff, RZ, 0xc0, !PT ;  /* 0x0000ffffa80f7812 */ /* 0x000fe200078ec0ff */
[----:B------:R-:W-:Y:S01]  /*5540*/  MUFU.EX2 R163, R62 ;  /* 0x0000003e00a37308 */ /* 0x000fe20000000800 */
[----:B------:R-:W-:Y:S02]  /*5550*/  SHF.R.U32.HI R4, RZ, 0x8, R18 ;  /* 0x00000008ff047819 */ /* 0x000fe40000011612 */
[--C-:B------:R-:W-:Y:S02]  /*5560*/  SHF.R.U32.HI R13, RZ, 0x18, R162.reuse ;  /* 0x00000018ff0d7819 */ /* 0x100fe400000116a2 */
[----:B------:R-:W-:Y:S01]  /*5570*/  SHF.R.U32.HI R162, RZ, 0x10, R162 ;  /* 0x00000010ffa27819 */ /* 0x000fe200000116a2 */
[----:B------:R-:W-:Y:S01]  /*5580*/  @!P4 FADD.FTZ R213, -R213, -RZ ;  /* 0x800000ffd5d5c221 */ /* 0x000fe20000010100 */
[----:B------:R-:W-:Y:S01]  /*5590*/  ISETP.LE.U32.AND P2, PT, R13, UR4, PT ;  /* 0x000000040d007c0c */ /* 0x000fe2000bf43070 */
[----:B-1----:R-:W-:Y:S01]  /*55a0*/  @!P5 FADD.FTZ R176, -R176, -RZ ;  /* 0x800000ffb0b0d221 */ /* 0x002fe20000010100 */
[----:B------:R-:W-:Y:S01]  /*55b0*/  LOP3.LUT R4, R4, 0xffff, RZ, 0xc0, !PT ;  /* 0x0000ffff04047812 */ /* 0x000fe200078ec0ff */
[----:B------:R-:W-:Y:S01]  /*55c0*/  @!P3 FADD.FTZ R214, -R214, -RZ ;  /* 0x800000ffd6d6b221 */ /* 0x000fe20000010100 */
[----:B------:R-:W-:Y:S01]  /*55d0*/  SHF.R.U32.HI R13, RZ, 0x10, R168 ;  /* 0x00000010ff0d7819 */ /* 0x000fe200000116a8 */
[----:B------:R-:W1:Y:S01]  /*55e0*/  MUFU.EX2 R180, R47 ;  /* 0x0000002f00b47308 */ /* 0x000e620000000800 */
[----:B------:R-:W-:Y:S02]  /*55f0*/  LOP3.LUT R5, R162, 0xff, RZ, 0xc0, !PT ;  /* 0x000000ffa2057812 */ /* 0x000fe400078ec0ff */
[----:B------:R-:W-:Y:S02]  /*5600*/  ISETP.LE.U32.AND P6, PT, R4, UR4, PT ;  /* 0x0000000404007c0c */ /* 0x000fe4000bfc3070 */
[----:B------:R-:W-:Y:S02]  /*5610*/  SHF.R.U32.HI R4, RZ, 0x8, R19 ;  /* 0x00000008ff047819 */ /* 0x000fe40000011613 */
[----:B------:R-:W-:Y:S01]  /*5620*/  ISETP.LE.U32.AND P4, PT, R5, UR4, PT ;  /* 0x0000000405007c0c */ /* 0x000fe2000bf83070 */
[----:B------:R-:W-:Y:S01]  /*5630*/  @!P2 FADD.FTZ R211, -R211, -RZ ;  /* 0x800000ffd3d3a221 */ /* 0x000fe20000010100 */
[----:B------:R-:W-:Y:S01]  /*5640*/  LOP3.LUT R5, R166, 0xff, RZ, 0xc0, !PT ;  /* 0x000000ffa6057812 */ /* 0x000fe200078ec0ff */
[----:B------:R-:W-:Y:S01]  /*5650*/  MUFU.EX2 R162, R60 ;  /* 0x0000003c00a27308 */ /* 0x000fe20000000800 */
[----:B------:R-:W-:Y:S02]  /*5660*/  LOP3.LUT R4, R4, 0xffff, RZ, 0xc0, !PT ;  /* 0x0000ffff04047812 */ /* 0x000fe400078ec0ff */
[--C-:B------:R-:W-:Y:S02]  /*5670*/  SHF.R.U32.HI R6, RZ, 0x18, R185.reuse ;  /* 0x00000018ff067819 */ /* 0x100fe400000116b9 */
[----:B------:R-:W-:Y:S01]  /*5680*/  LOP3.LUT R8, R174, 0xffff, RZ, 0xc0, !PT ;  /* 0x0000ffffae087812 */ /* 0x000fe200078ec0ff */
[----:B------:R-:W-:Y:S01]  /*5690*/  @!P6 FADD.FTZ R204, -R204, -RZ ;  /* 0x800000ffcccce221 */ /* 0x000fe20000010100 */
[----:B------:R-:W-:Y:S02]  /*56a0*/  ISETP.LE.U32.AND P6, PT, R5, UR4, PT ;  /* 0x0000000405007c0c */ /* 0x000fe4000bfc3070 */
[C---:B------:R-:W-:Y:S01]  /*56b0*/  LOP3.LUT R5, R185.reuse, 0xff, RZ, 0xc0, !PT ;  /* 0x000000ffb9057812 */ /* 0x040fe200078ec0ff */
[----:B------:R-:W-:Y:S01]  /*56c0*/  @!P4 FADD.FTZ R210, -R210, -RZ ;  /* 0x800000ffd2d2c221 */ /* 0x000fe20000010100 */
[----:B------:R-:W-:Y:S01]  /*56d0*/  ISETP.LE.U32.AND P4, PT, R4, UR4, PT ;  /* 0x0000000404007c0c */ /* 0x000fe2000bf83070 */
[----:B------:R-:W-:Y:S01]  /*56e0*/  MUFU.EX2 R169, R55 ;  /* 0x0000003700a97308 */ /* 0x000fe20000000800 */
[----:B------:R-:W-:Y:S02]  /*56f0*/  LOP3.LUT R4, R185, 0xffff, RZ, 0xc0, !PT ;  /* 0x0000ffffb9047812 */ /* 0x000fe400078ec0ff */
[----:B------:R-:W-:Y:S02]  /*5700*/  ISETP.LE.U32.AND P2, PT, R5, UR4, PT ;  /* 0x0000000405007c0c */ /* 0x000fe4000bf43070 */
[----:B------:R-:W-:Y:S02]  /*5710*/  SHF.R.U32.HI R4, RZ, 0x8, R4 ;  /* 0x00000008ff047819 */ /* 0x000fe40000011604 */
[----:B------:R-:W-:Y:S01]  /*5720*/  SHF.R.U32.HI R5, RZ, 0x10, R185 ;  /* 0x00000010ff057819 */ /* 0x000fe200000116b9 */
[----:B------:R-:W-:Y:S01]  /*5730*/  @!P6 FADD.FTZ R191, -R191, -RZ ;  /* 0x800000ffbfbfe221 */ /* 0x000fe20000010100 */
[----:B------:R-:W-:Y:S01]  /*5740*/  LOP3.LUT R4, R4, 0xffff, RZ, 0xc0, !PT ;  /* 0x0000ffff04047812 */ /* 0x000fe200078ec0ff */
[----:B------:R-:W-:Y:S01]  /*5750*/  MUFU.EX2 R175, R49 ;  /* 0x0000003100af7308 */ /* 0x000fe20000000800 */
[----:B------:R-:W-:Y:S01]  /*5760*/  LOP3.LUT R5, R5, 0xff, RZ, 0xc0, !PT ;  /* 0x000000ff05057812 */ /* 0x000fe200078ec0ff */
[----:B------:R-:W-:Y:S01]  /*5770*/  @!P4 FADD.FTZ R186, -R186, -RZ ;  /* 0x800000ffbabac221 */ /* 0x000fe20000010100 */
[----:B------:R-:W-:Y:S02]  /*5780*/  ISETP.LE.U32.AND P6, PT, R4, UR4, PT ;  /* 0x0000000404007c0c */ /* 0x000fe4000bfc3070 */
[----:B------:R-:W-:Y:S01]  /*5790*/  LOP3.LUT R4, R188, 0xffff, RZ, 0xc0, !PT ;  /* 0x0000ffffbc047812 */ /* 0x000fe200078ec0ff */
[----:B------:R-:W-:Y:S01]  /*57a0*/  @!P2 FADD.FTZ R182, -R182, -RZ ;  /* 0x800000ffb6b6a221 */ /* 0x000fe20000010100 */
[----:B------:R-:W-:Y:S02]  /*57b0*/  ISETP.LE.U32.AND P0, PT, R5, UR4, PT ;  /* 0x0000000405007c0c */ /* 0x000fe4000bf03070 */
[----:B------:R-:W-:Y:S01]  /*57c0*/  LOP3.LUT R5, R188, 0xff, RZ, 0xc0, !PT ;  /* 0x000000ffbc057812 */ /* 0x000fe200078ec0ff */
[----:B------:R-:W-:Y:S01]  /*57d0*/  MUFU.EX2 R177, R58 ;  /* 0x0000003a00b17308 */ /* 0x000fe20000000800 */
[----:B------:R-:W-:Y:S02]  /*57e0*/  SHF.R.U32.HI R4, RZ, 0x8, R4 ;  /* 0x00000008ff047819 */ /* 0x000fe40000011604 */
[----:B------:R-:W-:Y:S02]  /*57f0*/  ISETP.LE.U32.AND P2, PT, R5, UR4, PT ;  /* 0x0000000405007c0c */ /* 0x000fe4000bf43070 */
[----:B------:R-:W-:Y:S01]  /*5800*/  ISETP.LE.U32.AND P1, PT, R6, UR4, PT ;  /* 0x0000000406007c0c */ /* 0x000fe2000bf23070 */
[----:B------:R-:W-:Y:S01]  /*5810*/  @!P6 FADD.FTZ R181, -R181, -RZ ;  /* 0x800000ffb5b5e221 */ /* 0x000fe20000010100 */
[----:B------:R-:W-:Y:S02]  /*5820*/  LOP3.LUT R5, R4, 0xffff, RZ, 0xc0, !PT ;  /* 0x0000ffff04057812 */ /* 0x000fe400078ec0ff */
[--C-:B------:R-:W-:Y:S01]  /*5830*/  SHF.R.U32.HI R6, RZ, 0x10, R188.reuse ;  /* 0x00000010ff067819 */ /* 0x100fe200000116bc */
[----:B------:R-:W-:Y:S01]  /*5840*/  @!P0 FADD.FTZ R184, -R184, -RZ ;  /* 0x800000ffb8b88221 */ /* 0x000fe20000010100 */
[----:B------:R-:W-:Y:S01]  /*5850*/  ISETP.LE.U32.AND P6, PT, R5, UR4, PT ;  /* 0x0000000405007c0c */ /* 0x000fe2000bfc3070 */
[----:B------:R-:W-:Y:S01]  /*5860*/  MUFU.EX2 R159, R109 ;  /* 0x0000006d009f7308 */ /* 0x000fe20000000800 */
[----:B------:R-:W-:Y:S02]  /*5870*/  SHF.R.U32.HI R5, RZ, 0x18, R188 ;  /* 0x00000018ff057819 */ /* 0x000fe400000116bc */
[----:B------:R-:W-:Y:S01]  /*5880*/  LOP3.LUT R4, R6, 0xff, RZ, 0xc0, !PT ;  /* 0x000000ff06047812 */ /* 0x000fe200078ec0ff */
[----:B------:R-:W-:Y:S01]  /*5890*/  @!P2 FADD.FTZ R192, -R192, -RZ ;  /* 0x800000ffc0c0a221 */ /* 0x000fe20000010100 */
[----:B------:R-:W-:Y:S01]  /*58a0*/  ISETP.LE.U32.AND P2, PT, R11, UR4, PT ;  /* 0x000000040b007c0c */ /* 0x000fe2000bf43070 */
[----:B------:R-:W-:Y:S01]  /*58b0*/  @!P1 FADD.FTZ R178, -R178, -RZ ;  /* 0x800000ffb2b29221 */ /* 0x000fe20000010100 */
[----:B------:R-:W-:Y:S02]  /*58c0*/  ISETP.LE.U32.AND P0, PT, R4, UR4, PT ;  /* 0x0000000404007c0c */ /* 0x000fe4000bf03070 */
[----:B------:R-:W-:Y:S01]  /*58d0*/  ISETP.LE.U32.AND P1, PT, R5, UR4, PT ;  /* 0x0000000405007c0c */ /* 0x000fe2000bf23070 */
[----:B------:R-:W-:Y:S01]  /*58e0*/  MUFU.EX2 R109, R0 ;  /* 0x00000000006d7308 */ /* 0x000fe20000000800 */
[----:B------:R-:W-:Y:S01]  /*58f0*/  SHF.R.U32.HI R4, RZ, 0x8, R8 ;  /* 0x00000008ff047819 */ /* 0x000fe20000011608 */
[----:B------:R-:W-:Y:S01]  /*5900*/  @!P6 FADD.FTZ R190, -R190, -RZ ;  /* 0x800000ffbebee221 */ /* 0x000fe20000010100 */
[----:B------:R-:W-:Y:S02]  /*5910*/  LOP3.LUT R5, R9, 0xff, RZ, 0xc0, !PT ;  /* 0x000000ff09057812 */ /* 0x000fe400078ec0ff */
[----:B------:R-:W-:Y:S02]  /*5920*/  LOP3.LUT R7, R174, 0xff, RZ, 0xc0, !PT ;  /* 0x000000ffae077812 */ /* 0x000fe400078ec0ff */
[----:B------:R-:W-:Y:S01]  /*5930*/  LOP3.LUT R4, R4, 0xffff, RZ, 0xc0, !PT ;  /* 0x0000ffff04047812 */ /* 0x000fe200078ec0ff */
[----:B-1----:R-:W-:Y:S01]  /*5940*/  @!P2 FADD.FTZ R180, -R180, -RZ ;  /* 0x800000ffb4b4a221 */ /* 0x002fe20000010100 */
[----:B------:R-:W-:Y:S01]  /*5950*/  ISETP.LE.U32.AND P3, PT, R16, UR4, PT ;  /* 0x0000000410007c0c */ /* 0x000fe2000bf63070 */
[----:B------:R-:W-:Y:S01]  /*5960*/  @!P0 FADD.FTZ R195, -R195, -RZ ;  /* 0x800000ffc3c38221 */ /* 0x000fe20000010100 */
[----:B------:R-:W-:Y:S01]  /*5970*/  ISETP.LE.U32.AND P0, PT, R5, UR4, PT ;  /* 0x0000000405007c0c */ /* 0x000fe2000bf03070 */
[----:B------:R-:W-:Y:S01]  /*5980*/  @!P1 FADD.FTZ R194, -R194, -RZ ;  /* 0x800000ffc2c29221 */ /* 0x000fe20000010100 */
[----:B------:R-:W-:Y:S01]  /*5990*/  ISETP.LE.U32.AND P6, PT, R4, UR4, PT ;  /* 0x0000000404007c0c */ /* 0x000fe2000bfc3070 */
[----:B------:R-:W1:Y:S01]  /*59a0*/  MUFU.EX2 R174, R50 ;  /* 0x0000003200ae7308 */ /* 0x000e620000000800 */
[----:B------:R-:W-:Y:S02]  /*59b0*/  LOP3.LUT R4, R21, 0xff, RZ, 0xc0, !PT ;  /* 0x000000ff15047812 */ /* 0x000fe400078ec0ff */
[----:B------:R-:W-:Y:S02]  /*59c0*/  ISETP.LE.U32.AND P4, PT, R7, UR4, PT ;  /* 0x0000000407007c0c */ /* 0x000fe4000bf83070 */
[----:B------:R-:W-:Y:S02]  /*59d0*/  SHF.R.U32.HI R5, RZ, 0x8, R20 ;  /* 0x00000008ff057819 */ /* 0x000fe40000011614 */
[----:B------:R-:W-:Y:S01]  /*59e0*/  ISETP.LE.U32.AND P1, PT, R4, UR4, PT ;  /* 0x0000000404007c0c */ /* 0x000fe2000bf23070 */
[----:B------:R-:W-:Y:S01]  /*59f0*/  @!P3 FADD.FTZ R173, -R173, -RZ ;  /* 0x800000ffadadb221 */ /* 0x000fe20000010100 */
[----:B------:R-:W-:Y:S01]  /*5a00*/  LOP3.LUT R4, R5, 0xffff, RZ, 0xc0, !PT ;  /* 0x0000ffff05047812 */ /* 0x000fe200078ec0ff */
[----:B------:R-:W-:Y:S01]  /*5a10*/  @!P0 FADD.FTZ R193, -R193, -RZ ;  /* 0x800000ffc1c18221 */ /* 0x000fe20000010100 */
[----:B------:R-:W-:Y:S01]  /*5a20*/  SHF.R.U32.HI R18, RZ, 0x10, R172 ;  /* 0x00000010ff127819 */ /* 0x000fe200000116ac */
[----:B------:R-:W-:Y:S01]  /*5a30*/  @!P6 FADD.FTZ R179, -R179, -RZ ;  /* 0x800000ffb3b3e221 */ /* 0x000fe20000010100 */
[----:B------:R-:W-:Y:S01]  /*5a40*/  LOP3.LUT R5, R196, 0xff, RZ, 0xc0, !PT ;  /* 0x000000ffc4057812 */ /* 0x000fe200078ec0ff */
[----:B------:R-:W2:Y:S01]  /*5a50*/  MUFU.EX2 R172, R52 ;  /* 0x0000003400ac7308 */ /* 0x000ea20000000800 */
[----:B------:R-:W-:Y:S01]  /*5a60*/  ISETP.LE.U32.AND P6, PT, R4, UR4, PT ;  /* 0x0000000404007c0c */ /* 0x000fe2000bfc3070 */
[----:B------:R-:W-:Y:S01]  /*5a70*/  @!P4 FADD.FTZ R183, -R183, -RZ ;  /* 0x800000ffb7b7c221 */ /* 0x000fe20000010100 */
[----:B------:R-:W-:Y:S02]  /*5a80*/  ISETP.LE.U32.AND P0, PT, R5, UR4, PT ;  /* 0x0000000405007c0c */ /* 0x000fe4000bf03070 */
[----:B------:R-:W-:Y:S02]  /*5a90*/  SHF.R.U32.HI R4, RZ, 0x18, R196 ;  /* 0x00000018ff047819 */ /* 0x000fe400000116c4 */
[----:B------:R-:W-:Y:S02]  /*5aa0*/  LOP3.LUT R5, R199, 0xff, RZ, 0xc0, !PT ;  /* 0x000000ffc7057812 */ /* 0x000fe400078ec0ff */
[----:B------:R-:W-:Y:S01]  /*5ab0*/  ISETP.LE.U32.AND P2, PT, R4, UR4, PT ;  /* 0x0000000404007c0c */ /* 0x000fe2000bf43070 */
[----:B-1----:R-:W-:Y:S01]  /*5ac0*/  @!P1 FADD.FTZ R174, -R174, -RZ ;  /* 0x800000ffaeae9221 */ /* 0x002fe20000010100 */
[----:B------:R-:W-:Y:S01]  /*5ad0*/  ISETP.LE.U32.AND P5, PT, R5, UR4, PT ;  /* 0x0000000405007c0c */ /* 0x000fe2000bfa3070 */
[----:B------:R-:W1:Y:S01]  /*5ae0*/  MUFU.EX2 R170, R54 ;  /* 0x0000003600aa7308 */ /* 0x000e620000000800 */
[----:B------:R-:W-:Y:S01]  /*5af0*/  LOP3.LUT R4, R196, 0xffff, RZ, 0xc0, !PT ;  /* 0x0000ffffc4047812 */ /* 0x000fe200078ec0ff */
[----:B------:R-:W-:Y:S01]  /*5b00*/  @!P6 FADD.FTZ R175, -R175, -RZ ;  /* 0x800000ffafafe221 */ /* 0x000fe20000010100 */
[----:B------:R-:W-:Y:S02]  /*5b10*/  LOP3.LUT R5, R199, 0xffff, RZ, 0xc0, !PT ;  /* 0x0000ffffc7057812 */ /* 0x000fe400078ec0ff */
[----:B------:R-:W-:Y:S02]  /*5b20*/  SHF.R.U32.HI R4, RZ, 0x8, R4 ;  /* 0x00000008ff047819 */ /* 0x000fe40000011604 */
[----:B------:R-:W-:Y:S02]  /*5b30*/  SHF.R.U32.HI R5, RZ, 0x8, R5 ;  /* 0x00000008ff057819 */ /* 0x000fe40000011605 */
[----:B------:R-:W-:Y:S01]  /*5b40*/  LOP3.LUT R4, R4, 0xffff, RZ, 0xc0, !PT ;  /* 0x0000ffff04047812 */ /* 0x000fe200078ec0ff */
[----:B------:R-:W-:Y:S01]  /*5b50*/  @!P2 FADD.FTZ R169, -R169, -RZ ;  /* 0x800000ffa9a9a221 */ /* 0x000fe20000010100 */
[----:B------:R-:W-:Y:S01]  /*5b60*/  LOP3.LUT R5, R5, 0xffff, RZ, 0xc0, !PT ;  /* 0x0000ffff05057812 */ /* 0x000fe200078ec0ff */
[----:B--2---:R-:W-:Y:S01]  /*5b70*/  @!P0 FADD.FTZ R172, -R172, -RZ ;  /* 0x800000ffacac8221 */ /* 0x004fe20000010100 */
[----:B------:R-:W-:Y:S01]  /*5b80*/  ISETP.LE.U32.AND P6, PT, R4, UR4, PT ;  /* 0x0000000404007c0c */ /* 0x000fe2000bfc3070 */
[----:B------:R-:W2:Y:S01]  /*5b90*/  MUFU.EX2 R166, R59 ;  /* 0x0000003b00a67308 */ /* 0x000ea20000000800 */
[----:B------:R-:W-:Y:S02]  /*5ba0*/  ISETP.LE.U32.AND P3, PT, R5, UR4, PT ;  /* 0x0000000405007c0c */ /* 0x000fe4000bf63070 */
[--C-:B------:R-:W-:Y:S02]  /*5bb0*/  SHF.R.U32.HI R4, RZ, 0x10, R199.reuse ;  /* 0x00000010ff047819 */ /* 0x100fe400000116c7 */
[----:B------:R-:W-:Y:S02]  /*5bc0*/  SHF.R.U32.HI R5, RZ, 0x8, R12 ;  /* 0x00000008ff057819 */ /* 0x000fe4000001160c */
[----:B------:R-:W-:Y:S02]  /*5bd0*/  LOP3.LUT R4, R4, 0xff, RZ, 0xc0, !PT ;  /* 0x000000ff04047812 */ /* 0x000fe400078ec0ff */
[----:B------:R-:W-:Y:S02]  /*5be0*/  ISETP.LE.U32.AND P4, PT, R10, UR4, PT ;  /* 0x000000040a007c0c */ /* 0x000fe4000bf83070 */
[----:B------:R-:W-:Y:S01]  /*5bf0*/  F2FP.RELU.BF16.PACK_AB R7, R212, R215 ;  /* 0x000000d7d407723e */ /* 0x000fe200000018ff */
[----:B------:R-:W-:Y:S01]  /*5c00*/  @!P6 FADD.FTZ R171, -R171, -RZ ;  /* 0x800000ffababe221 */ /* 0x000fe20000010100 */
[----:B------:R-:W-:Y:S01]  /*5c10*/  SHF.R.U32.HI R6, RZ, 0x10, R196 ;  /* 0x00000010ff067819 */ /* 0x000fe200000116c4 */
[----:B------:R-:W-:Y:S01]  /*5c20*/  @!P3 FADD.FTZ R167, -R167, -RZ ;  /* 0x800000ffa7a7b221 */ /* 0x000fe20000010100 */
[----:B------:R-:W-:Y:S01]  /*5c30*/  ISETP.LE.U32.AND P6, PT, R4, UR4, PT ;  /* 0x0000000404007c0c */ /* 0x000fe2000bfc3070 */
[----:B------:R3:W-:Y:S01]  /*5c40*/  STS [R232+0x10000], R7 ;  /* 0x01000007e8007388 */ /* 0x0007e20000000800 */
[----:B------:R-:W-:Y:S02]  /*5c50*/  LOP3.LUT R6, R6, 0xff, RZ, 0xc0, !PT ;  /* 0x000000ff06067812 */ /* 0x000fe400078ec0ff */
[----:B------:R-:W-:Y:S02]  /*5c60*/  LOP3.LUT R4, R5, 0xffff, RZ, 0xc0, !PT ;  /* 0x0000ffff05047812 */ /* 0x000fe400078ec0ff */
[----:B------:R-:W-:Y:S01]  /*5c70*/  ISETP.LE.U32.AND P1, PT, R6, UR4, PT ;  /* 0x0000000406007c0c */ /* 0x000fe2000bf23070 */
[----:B------:R-:W-:Y:S01]  /*5c80*/  @!P4 FADD.FTZ R165, -R165, -RZ ;  /* 0x800000ffa5a5c221 */ /* 0x000fe20000010100 */
[----:B------:R-:W-:Y:S02]  /*5c90*/  LOP3.LUT R5, R18, 0xff, RZ, 0xc0, !PT ;  /* 0x000000ff12057812 */ /* 0x000fe400078ec0ff */
[----:B------:R-:W-:Y:S02]  /*5ca0*/  ISETP.LE.U32.AND P2, PT, R4, UR4, PT ;  /* 0x0000000404007c0c */ /* 0x000fe4000bf43070 */
[----:B------:R-:W-:Y:S01]  /*5cb0*/  F2FP.RELU.BF16.PACK_AB R8, R197, R198 ;  /* 0x000000c6c508723e */ /* 0x000fe200000018ff */
[----:B------:R-:W-:Y:S01]  /*5cc0*/  @!P6 FADD.FTZ R177, -R177, -RZ ;  /* 0x800000ffb1b1e221 */ /* 0x000fe20000010100 */
[----:B------:R-:W-:Y:S02]  /*5cd0*/  SHF.R.U32.HI R4, RZ, 0x18, R199 ;  /* 0x00000018ff047819 */ /* 0x000fe400000116c7 */
[----:B------:R-:W-:Y:S02]  /*5ce0*/  ISETP.LE.U32.AND P6, PT, R5, UR4, PT ;  /* 0x0000000405007c0c */ /* 0x000fe4000bfc3070 */
[----:B------:R-:W-:Y:S01]  /*5cf0*/  ISETP.LE.U32.AND P3, PT, R4, UR4, PT ;  /* 0x0000000404007c0c */ /* 0x000fe2000bf63070 */
[----:B-1----:R-:W-:Y:S01]  /*5d00*/  @!P1 FADD.FTZ R170, -R170, -RZ ;  /* 0x800000ffaaaa9221 */ /* 0x002fe20000010100 */
[----:B------:R-:W-:Y:S02]  /*5d10*/  F2FP.RELU.BF16.PACK_AB R5, R200, R203 ;  /* 0x000000cbc805723e */ /* 0x000fe400000018ff */
[----:B------:R-:W-:Y:S01]  /*5d20*/  SHF.R.U32.HI R4, RZ, 0x8, R15 ;  /* 0x00000008ff047819 */ /* 0x000fe2000001160f */
[----:B------:R-:W-:Y:S01]  /*5d30*/  @!P2 FADD.FTZ R164, -R164, -RZ ;  /* 0x800000ffa4a4a221 */ /* 0x000fe20000010100 */
[----:B------:R-:W-:Y:S02]  /*5d40*/  F2FP.RELU.BF16.PACK_AB R0, R194, R195 ;  /* 0x000000c3c200723e */ /* 0x000fe400000018ff */
[----:B------:R-:W-:Y:S02]  /*5d50*/  LOP3.LUT R6, R13, 0xff, RZ, 0xc0, !PT ;  /* 0x000000ff0d067812 */ /* 0x000fe400078ec0ff */
[----:B------:R-:W-:Y:S01]  /*5d60*/  LOP3.LUT R4, R4, 0xffff, RZ, 0xc0, !PT ;  /* 0x0000ffff04047812 */ /* 0x000fe200078ec0ff */
[----:B------:R-:W-:Y:S01]  /*5d70*/  @!P6 FADD.FTZ R160, -R160, -RZ ;  /* 0x800000ffa0a0e221 */ /* 0x000fe20000010100 */
[----:B------:R-:W-:Y:S01]  /*5d80*/  ISETP.LE.U32.AND P4, PT, R6, UR4, PT ;  /* 0x0000000406007c0c */ /* 0x000fe2000bf83070 */
[----:B--2---:R-:W-:Y:S01]  /*5d90*/  @!P3 FADD.FTZ R166, -R166, -RZ ;  /* 0x800000ffa6a6b221 */ /* 0x004fe20000010100 */
[----:B------:R-:W-:Y:S02]  /*5da0*/  F2FP.RELU.BF16.PACK_AB R6, R216, R217 ;  /* 0x000000d9d806723e */ /* 0x000fe400000018ff */
[----:B------:R-:W-:Y:S02]  /*5db0*/  SHF.R.U32.HI R16, RZ, 0x18, R168 ;  /* 0x00000018ff107819 */ /* 0x000fe400000116a8 */
[----:B------:R-:W-:Y:S01]  /*5dc0*/  ISETP.LE.U32.AND P2, PT, R4, UR4, PT ;  /* 0x0000000404007c0c */ /* 0x000fe2000bf43070 */
[----:B------:R1:W-:Y:S01]  /*5dd0*/  STS [R232+0x10400], R6 ;  /* 0x01040006e8007388 */ /* 0x0003e20000000800 */
[----:B------:R-:W-:Y:S01]  /*5de0*/  ISETP.LE.U32.AND P0, PT, R17, UR4, PT ;  /* 0x0000000411007c0c */ /* 0x000fe2000bf03070 */
[----:B------:R-:W2:Y:S01]  /*5df0*/  MUFU.EX2 R168, R56 ;  /* 0x0000003800a87308 */ /* 0x000ea20000000800 */
[----:B------:R-:W-:Y:S01]  /*5e00*/  F2FP.RELU.BF16.PACK_AB R4, R208, R209 ;  /* 0x000000d1d004723e */ /* 0x000fe200000018ff */
[----:B------:R4:W-:Y:S01]  /*5e10*/  STS [R231+0x10000], R5 ;  /* 0x01000005e7007388 */ /* 0x0009e20000000800 */
[----:B------:R-:W-:Y:S01]  /*5e20*/  ISETP.LE.U32.AND P1, PT, R14, UR4, PT ;  /* 0x000000040e007c0c */ /* 0x000fe2000bf23070 */
[----:B------:R-:W-:Y:S01]  /*5e30*/  @!P4 FADD.FTZ R163, -R163, -RZ ;  /* 0x800000ffa3a3c221 */ /* 0x000fe20000010100 */
[----:B---3--:R-:W-:Y:S01]  /*5e40*/  F2FP.RELU.BF16.PACK_AB R7, R221, R220 ;  /* 0x000000dcdd07723e */ /* 0x008fe200000018ff */
[----:B------:R3:W-:Y:S01]  /*5e50*/  STS [R231+0x10400], R4 ;  /* 0x01040004e7007388 */ /* 0x0007e20000000800 */
[----:B------:R-:W-:Y:S02]  /*5e60*/  FSETP.GE.FTZ.AND P3, PT, R212, RZ, PT ;  /* 0x000000ffd400720b */ /* 0x000fe40003f76000 */
[----:B------:R-:W-:Y:S01]  /*5e70*/  FSETP.GE.FTZ.AND P4, PT, R215, RZ, PT ;  /* 0x000000ffd700720b */ /* 0x000fe20003f96000 */
[----:B------:R3:W-:Y:S01]  /*5e80*/  STS [R232+0x12000], R7 ;  /* 0x01200007e8007388 */ /* 0x0007e20000000800 */
[----:B------:R-:W-:Y:S01]  /*5e90*/  @!P2 FADD.FTZ R161, -R161, -RZ ;  /* 0x800000ffa1a1a221 */ /* 0x000fe20000010100 */
[----:B------:R-:W-:Y:S01]  /*5ea0*/  FSETP.GE.FTZ.AND P2, PT, R203, RZ, PT ;  /* 0x000000ffcb00720b */ /* 0x000fe20003f56000 */
[----:B------:R-:W-:Y:S03]  /*5eb0*/  @!P0 FADD.FTZ R159, -R159, -RZ ;  /* 0x800000ff9f9f8221 */ /* 0x000fe60000010100 */
[----:B------:R-:W-:Y:S01]  /*5ec0*/  @!P1 FADD.FTZ R162, -R162, -RZ ;  /* 0x800000ffa2a29221 */ /* 0x000fe20000010100 */
[----:B------:R-:W-:Y:S02]  /*5ed0*/  FSETP.GE.FTZ.AND P1, PT, R200, RZ, PT ;  /* 0x000000ffc800720b */ /* 0x000fe40003f36000 */
[----:B-1----:R-:W-:Y:S01]  /*5ee0*/  F2FP.RELU.BF16.PACK_AB R6, R224, R225 ;  /* 0x000000e1e006723e */ /* 0x002fe200000018ff */
[----:B--2---:R-:W-:Y:S01]  /*5ef0*/  @!P5 FADD.FTZ R168, -R168, -RZ ;  /* 0x800000ffa8a8d221 */ /* 0x004fe20000010100 */
[----:B------:R-:W-:Y:S02]  /*5f00*/  ISETP.LE.U32.AND P5, PT, R16, UR4, PT ;  /* 0x0000000410007c0c */ /* 0x000fe4000bfa3070 */
[----:B----4-:R-:W-:Y:S01]  /*5f10*/  F2FP.RELU.BF16.PACK_AB R5, R218, R219 ;  /* 0x000000dbda05723e */ /* 0x010fe200000018ff */
[----:B------:R1:W-:Y:S01]  /*5f20*/  STS [R232+0x12400], R6 ;  /* 0x01240006e8007388 */ /* 0x0003e20000000800 */
[----:B---3--:R-:W-:Y:S03]  /*5f30*/  F2FP.RELU.BF16.PACK_AB R4, R222, R223 ;  /* 0x000000dfde04723e */ /* 0x008fe600000018ff */
[----:B------:R2:W-:Y:S01]  /*5f40*/  STS [R231+0x12000], R5 ;  /* 0x01200005e7007388 */ /* 0x0005e20000000800 */
[----:B------:R-:W-:Y:S03]  /*5f50*/  F2FP.RELU.BF16.PACK_AB R7, R201, R202 ;  /* 0x000000cac907723e */ /* 0x000fe600000018ff */
[----:B------:R3:W-:Y:S02]  /*5f60*/  STS [R231+0x12400], R4 ;  /* 0x01240004e7007388 */ /* 0x0007e40000000800 */
[----:B------:R-:W-:Y:S02]  /*5f70*/  @!P5 FADD.FTZ R109, -R109, -RZ ;  /* 0x800000ff6d6dd221 */ /* 0x000fe40000010100 */
[----:B------:R-:W-:Y:S04]  /*5f80*/  STS [R233+0x10000], R8 ;  /* 0x01000008e9007388 */ /* 0x000fe80000000800 */
[----:B------:R4:W-:Y:S01]  /*5f90*/  STS [R233+0x10400], R7 ;  /* 0x01040007e9007388 */ /* 0x0009e20000000800 */
[----:B-1----:R-:W-:Y:S02]  /*5fa0*/  F2FP.RELU.BF16.PACK_AB R6, R205, R207 ;  /* 0x000000cfcd06723e */ /* 0x002fe400000018ff */
[----:B--2---:R-:W-:Y:S02]  /*5fb0*/  F2FP.RELU.BF16.PACK_AB R5, R186, R189 ;  /* 0x000000bdba05723e */ /* 0x004fe400000018ff */
[----:B---3--:R-:W-:Y:S03]  /*5fc0*/  F2FP.RELU.BF16.PACK_AB R4, R187, R191 ;  /* 0x000000bfbb04723e */ /* 0x008fe600000018ff */
[----:B------:R1:W-:Y:S04]  /*5fd0*/  STS [R230+0x10000], R5 ;  /* 0x01000005e6007388 */ /* 0x0003e80000000800 */
[----:B------:R2:W-:Y:S01]  /*5fe0*/  STS [R230+0x10400], R4 ;  /* 0x01040004e6007388 */ /* 0x0005e20000000800 */
[----:B----4-:R-:W-:Y:S03]  /*5ff0*/  F2FP.RELU.BF16.PACK_AB R7, R213, R214 ;  /* 0x000000d6d507723e */ /* 0x010fe600000018ff */
[----:B------:R3:W-:Y:S04]  /*6000*/  STS [R233+0x12000], R6 ;  /* 0x01200006e9007388 */ /* 0x0007e80000000800 */
[----:B------:R4:W-:Y:S01]  /*6010*/  STS [R233+0x12400], R7 ;  /* 0x01240007e9007388 */ /* 0x0009e20000000800 */
[----:B-1----:R-:W-:Y:S02]  /*6020*/  F2FP.RELU.BF16.PACK_AB R5, R211, R210 ;  /* 0x000000d2d305723e */ /* 0x002fe400000018ff */
[----:B--2---:R-:W-:Y:S03]  /*6030*/  F2FP.RELU.BF16.PACK_AB R4, R181, R182 ;  /* 0x000000b6b504723e */ /* 0x004fe600000018ff */
[----:B------:R1:W-:Y:S01]  /*6040*/  STS [R230+0x12400], R5 ;  /* 0x01240005e6007388 */ /* 0x0003e20000000800 */
[----:B---3--:R-:W-:Y:S02]  /*6050*/  F2FP.RELU.BF16.PACK_AB R6, R204, R206 ;  /* 0x000000cecc06723e */ /* 0x008fe400000018ff */
[----:B----4-:R-:W-:Y:S03]  /*6060*/  F2FP.RELU.BF16.PACK_AB R7, R178, R184 ;  /* 0x000000b8b207723e */ /* 0x010fe600000018ff */
[----:B------:R2:W-:Y:S04]  /*6070*/  STS [R230+0x12000], R6 ;  /* 0x01200006e6007388 */ /* 0x0005e80000000800 */
[----:B------:R3:W-:Y:S04]  /*6080*/  STS [R227+0x10000], R4 ;  /* 0x01000004e3007388 */ /* 0x0007e80000000800 */
[----:B------:R4:W-:Y:S01]  /*6090*/  STS [R227+0x10400], R7 ;  /* 0x01040007e3007388 */ /* 0x0009e20000000800 */
[----:B-1----:R-:W-:Y:S05]  /*60a0*/  F2FP.RELU.BF16.PACK_AB R5, R175, R176 ;  /* 0x000000b0af05723e */ /* 0x002fea00000018ff */
[----:B------:R1:W-:Y:S01]  /*60b0*/  STS [R226+0x10000], R5 ;  /* 0x01000005e2007388 */ /* 0x0003e20000000800 */
[----:B--2---:R-:W-:Y:S02]  /*60c0*/  F2FP.RELU.BF16.PACK_AB R6, R190, R192 ;  /* 0x000000c0be06723e */ /* 0x004fe400000018ff */
[----:B---3--:R-:W-:Y:S02]  /*60d0*/  F2FP.RELU.BF16.PACK_AB R4, R173, R174 ;  /* 0x000000aead04723e */ /* 0x008fe400000018ff */
[----:B----4-:R-:W-:Y:S03]  /*60e0*/  F2FP.RELU.BF16.PACK_AB R7, R179, R183 ;  /* 0x000000b7b307723e */ /* 0x010fe600000018ff */
[----:B------:R2:W-:Y:S04]  /*60f0*/  STS [R226+0x10400], R4 ;  /* 0x01040004e2007388 */ /* 0x0005e80000000800 */
[----:B------:R3:W-:Y:S04]  /*6100*/  STS [R227+0x12000], R6 ;  /* 0x01200006e3007388 */ /* 0x0007e80000000800 */
[----:B------:R4:W-:Y:S04]  /*6110*/  STS [R227+0x12400], R0 ;  /* 0x01240000e3007388 */ /* 0x0009e80000000800 */
[----:B------:R4:W-:Y:S01]  /*6120*/  STS [R226+0x12000], R7 ;  /* 0x01200007e2007388 */ /* 0x0009e20000000800 */
[----:B-1----:R-:W-:Y:S02]  /*6130*/  F2FP.RELU.BF16.PACK_AB R5, R171, R172 ;  /* 0x000000acab05723e */ /* 0x002fe400000018ff */
[----:B--2---:R-:W-:Y:S02]  /*6140*/  F2FP.RELU.BF16.PACK_AB R4, R169, R170 ;  /* 0x000000aaa904723e */ /* 0x004fe400000018ff */
[----:B---3--:R-:W-:Y:S02]  /*6150*/  F2FP.RELU.BF16.PACK_AB R6, R180, R193 ;  /* 0x000000c1b406723e */ /* 0x008fe400000018ff */
[----:B----4-:R-:W-:Y:S03]  /*6160*/  F2FP.RELU.BF16.PACK_AB R0, R164, R165 ;  /* 0x000000a5a400723e */ /* 0x010fe600000018ff */
[----:B------:R1:W-:Y:S01]  /*6170*/  STS [R226+0x12400], R6 ;  /* 0x01240006e2007388 */ /* 0x0003e20000000800 */
[----:B------:R-:W-:Y:S03]  /*6180*/  F2FP.RELU.BF16.PACK_AB R7, R167, R168 ;  /* 0x000000a8a707723e */ /* 0x000fe600000018ff */
[----:B------:R2:W-:Y:S04]  /*6190*/  STS [R229+0x10000], R5 ;  /* 0x01000005e5007388 */ /* 0x0005e80000000800 */
[----:B------:R3:W-:Y:S04]  /*61a0*/  STS [R229+0x10400], R4 ;  /* 0x01040004e5007388 */ /* 0x0007e80000000800 */
[----:B------:R4:W-:Y:S01]  /*61b0*/  STS [R228+0x10000], R0 ;  /* 0x01000000e4007388 */ /* 0x0009e20000000800 */
[----:B-1----:R-:W-:Y:S02]  /*61c0*/  F2FP.RELU.BF16.PACK_AB R6, R166, R177 ;  /* 0x000000b1a606723e */ /* 0x002fe400000018ff */
[----:B--2---:R-:W-:Y:S02]  /*61d0*/  F2FP.RELU.BF16.PACK_AB R5, R159, R160 ;  /* 0x000000a09f05723e */ /* 0x004fe400000018ff */
[----:B---3--:R-:W-:Y:S03]  /*61e0*/  F2FP.RELU.BF16.PACK_AB R4, R161, R162 ;  /* 0x000000a2a104723e */ /* 0x008fe600000018ff */
[----:B------:R1:W-:Y:S01]  /*61f0*/  STS [R228+0x10400], R5 ;  /* 0x01040005e4007388 */ /* 0x0003e20000000800 */
[----:B----4-:R-:W-:Y:S03]  /*6200*/  F2FP.RELU.BF16.PACK_AB R0, R109, R163 ;  /* 0x000000a36d00723e */ /* 0x010fe600000018ff */
[----:B------:R-:W-:Y:S04]  /*6210*/  STS [R229+0x12000], R7 ;  /* 0x01200007e5007388 */ /* 0x000fe80000000800 */
[----:B------:R-:W-:Y:S04]  /*6220*/  STS [R229+0x12400], R6 ;  /* 0x01240006e5007388 */ /* 0x000fe80000000800 */
[----:B------:R-:W-:Y:S04]  /*6230*/  STS [R228+0x12400], R0 ;  /* 0x01240000e4007388 */ /* 0x000fe80000000800 */
[----:B------:R2:W-:Y:S04]  /*6240*/  STS [R228+0x12000], R4 ;  /* 0x01200004e4007388 */ /* 0x0005e80000000800 */
[----:B------:R-:W3:Y:S01]  /*6250*/  LDSM.16.M88.4 R64, [R150+0x4000] ;  /* 0x004000009640783b */ /* 0x000ee20000000200 */
[----:B-1----:R-:W-:Y:S07]  /*6260*/  IMAD.U32 R5, RZ, RZ, UR15 ;  /* 0x0000000fff057e24 */ /* 0x002fee000f8e00ff */
[----:B------:R-:W1:Y:S08]  /*6270*/  LDSM.16.M88.4 R60, [R150+0x5000] ;  /* 0x00500000963c783b */ /* 0x000e700000000200 */
[----:B------:R-:W4:Y:S01]  /*6280*/  LDSM.16.M88.4 R100, [R151+0x4000] ;  /* 0x004000009764783b */ /* 0x000f220000000200 */
[----:B--2---:R-:W-:Y:S07]  /*6290*/  IMAD.U32 R4, RZ, RZ, UR16 ;  /* 0x00000010ff047e24 */ /* 0x004fee000f8e00ff */
[----:B------:R-:W4:Y:S01]  /*62a0*/  LDSM.16.M88.4 R104, [R151+0x5000] ;  /* 0x005000009768783b */ /* 0x000f220000000200 */
[C---:B------:R-:W-:Y:S04]  /*62b0*/  LEA R110, P0, R245.reuse, R4, 0x2 ;  /* 0x00000004f56e7211 */ /* 0x040fe800078010ff */
[----:B------:R-:W-:Y:S02]  /*62c0*/  LEA.HI.X.SX32 R111, R245, R5, 0x2, P0 ;  /* 0x00000005f56f7211 */ /* 0x000fe400000f16ff */
[----:B------:R-:W-:Y:S03]  /*62d0*/  FSETP.GE.FTZ.AND P0, PT, R198, RZ, PT ;  /* 0x000000ffc600720b */ /* 0x000fe60003f16000 */
[----:B------:R-:W2:Y:S04]  /*62e0*/  LDG.E R108, [R110.64] ;  /* 0x0000000a6e6c7981 */ /* 0x000ea8000c1e1900 */
[----:B------:R-:W2:Y:S01]  /*62f0*/  LDG.E R0, [R110.64+0x120] ;  /* 0x0001200a6e007981 */ /* 0x000ea2000c1e1900 */
[-C--:B---3--:R-:W-:Y:S08]  /*6300*/  HMMA.16816.F32.BF16 R4, R64, R112.reuse, RZ ;  /* 0x000000704004723c */ /* 0x088ff000000418ff */
[C---:B-1----:R-:W-:Y:S08]  /*6310*/  HMMA.16816.F32.BF16 R8, R60.reuse, R112, RZ ;  /* 0x000000703c08723c */ /* 0x042ff000000418ff */
        /* <DEDUP_REMOVED lines=28> */
[-C--:B------:R-:W-:Y:S01]  /*64e0*/  HMMA.16816.F32.BF16 R60, R104, R142.reuse, R60 ;  /* 0x0000008e683c723c */ /* 0x080fe2000004183c */
[----:B------:R-:W3:Y:S04]  /*64f0*/  LDG.E R105, [R110.64+0x20] ;  /* 0x0000200a6e697981 */ /* 0x000ee8000c1e1900 */
[----:B------:R-:W4:Y:S03]  /*6500*/  LDG.E R104, [R110.64+0x100] ;  /* 0x0001000a6e687981 */ /* 0x000f26000c1e1900 */
[----:B------:R-:W-:Y:S07]  /*6510*/  HMMA.16816.F32.BF16 R64, R100, R142, R64 ;  /* 0x0000008e6440723c */ /* 0x000fee0000041840 */
[C---:B--2---:R-:W-:Y:S02]  /*6520*/  FADD.FTZ R101, -R108.reuse, R4 ;  /* 0x000000046c657221 */ /* 0x044fe40000010100 */
[C---:B------:R-:W-:Y:S03]  /*6530*/  FADD.FTZ R100, -R108.reuse, R5 ;  /* 0x000000056c647221 */ /* 0x040fe60000010100 */
[C---:B------:R-:W-:Y:S02]  /*6540*/  FADD.FTZ R5, -R108.reuse, R17 ;  /* 0x000000116c057221 */ /* 0x040fe40000010100 */
[----:B------:R-:W-:Y:S01]  /*6550*/  FADD.FTZ R4, -R108, R20 ;  /* 0x000000146c047221 */ /* 0x000fe20000010100 */
[-C--:B------:R-:W-:Y:S01]  /*6560*/  FSEL R17, R100, R108.reuse, P3 ;  /* 0x0000006c64117208 */ /* 0x080fe20001800000 */
[C---:B------:R-:W-:Y:S01]  /*6570*/  FADD.FTZ R16, -R108.reuse, R16 ;  /* 0x000000106c107221 */ /* 0x040fe20000010100 */
[-C--:B------:R-:W-:Y:S01]  /*6580*/  FSEL R5, R5, R108.reuse, P1 ;  /* 0x0000006c05057208 */ /* 0x080fe20000800000 */
[----:B------:R-:W-:Y:S01]  /*6590*/  FADD.FTZ R48, -R108, R48 ;  /* 0x000000306c307221 */ /* 0x000fe20000010100 */
[-C--:B------:R-:W-:Y:S01]  /*65a0*/  FSEL R4, R4, R108.reuse, P0 ;  /* 0x0000006c04047208 */ /* 0x080fe20000000000 */
[----:B------:R-:W-:Y:S01]  /*65b0*/  FMUL.FTZ R212, R212, R17 ;  /* 0x00000011d4d47220 */ /* 0x000fe20000410000 */
[----:B------:R-:W-:Y:S01]  /*65c0*/  FSEL R16, R16, R108, P2 ;  /* 0x0000006c10107208 */ /* 0x000fe20001000000 */
[----:B------:R-:W-:Y:S01]  /*65d0*/  FMUL.FTZ R200, R200, R5 ;  /* 0x00000005c8c87220 */ /* 0x000fe20000410000 */
[----:B------:R-:W-:Y:S01]  /*65e0*/  FSETP.GE.FTZ.AND P1, PT, R182, RZ, PT ;  /* 0x000000ffb600720b */ /* 0x000fe20003f36000 */
[----:B------:R-:W-:Y:S01]  /*65f0*/  FMUL.FTZ R198, R198, R4 ;  /* 0x00000004c6c67220 */ /* 0x000fe20000410000 */
[----:B------:R-:W-:Y:S01]  /*6600*/  FSETP.GE.FTZ.AND P0, PT, R181, RZ, PT ;  /* 0x000000ffb500720b */ /* 0x000fe20003f16000 */
[C---:B------:R-:W-:Y:S01]  /*6610*/  FADD.FTZ R5, -R108.reuse, R36 ;  /* 0x000000246c057221 */ /* 0x040fe20000010100 */
[----:B------:R-:W-:Y:S01]  /*6620*/  FSETP.GE.FTZ.AND P3, PT, R189, RZ, PT ;  /* 0x000000ffbd00720b */ /* 0x000fe20003f76000 */
[----:B------:R-:W-:Y:S01]  /*6630*/  FADD.FTZ R4, -R108, R37 ;  /* 0x000000256c047221 */ /* 0x000fe20000010100 */
[----:B------:R-:W-:Y:S01]  /*6640*/  FSETP.GE.FTZ.AND P2, PT, R186, RZ, PT ;  /* 0x000000ffba00720b */ /* 0x000fe20003f56000 */
[----:B------:R-:W-:Y:S01]  /*6650*/  FMUL.FTZ R203, R203, R16 ;  /* 0x00000010cbcb7220 */ /* 0x000fe20000410000 */
[-C--:B------:R-:W-:Y:S01]  /*6660*/  FSEL R5, R5, R108.reuse, P1 ;  /* 0x0000006c05057208 */ /* 0x080fe20000800000 */
[----:B------:R-:W-:Y:S01]  /*6670*/  FADD.FTZ R17, -R108, R32 ;  /* 0x000000206c117221 */ /* 0x000fe20000010100 */
[----:B------:R-:W-:Y:S01]  /*6680*/  FSEL R4, R4, R108, P0 ;  /* 0x0000006c04047208 */ /* 0x000fe20000000000 */
[----:B------:R-:W-:Y:S01]  /*6690*/  FADD.FTZ R16, -R108, R33 ;  /* 0x000000216c107221 */ /* 0x000fe20000010100 */
[----:B------:R-:W-:Y:S01]  /*66a0*/  FSETP.GE.FTZ.AND P1, PT, R176, RZ, PT ;  /* 0x000000ffb000720b */ /* 0x000fe20003f36000 */
[----:B------:R-:W-:Y:S01]  /*66b0*/  FMUL.FTZ R182, R182, R5 ;  /* 0x00000005b6b67220 */ /* 0x000fe20000410000 */
[----:B------:R-:W-:Y:S01]  /*66c0*/  FSETP.GE.FTZ.AND P0, PT, R164, RZ, PT ;  /* 0x000000ffa400720b */ /* 0x000fe20003f16000 */
[----:B------:R-:W-:Y:S01]  /*66d0*/  FMUL.FTZ R181, R181, R4 ;  /* 0x00000004b5b57220 */ /* 0x000fe20000410000 */
[-C--:B------:R-:W-:Y:S01]  /*66e0*/  FSEL R20, R101, R108.reuse, P4 ;  /* 0x0000006c65147208 */ /* 0x080fe20002000000 */
[C---:B------:R-:W-:Y:S01]  /*66f0*/  FADD.FTZ R5, -R108.reuse, R52 ;  /* 0x000000346c057221 */ /* 0x040fe20000010100 */
[-C--:B------:R-:W-:Y:S01]  /*6700*/  FSEL R17, R17, R108.reuse, P3 ;  /* 0x0000006c11117208 */ /* 0x080fe20001800000 */
[----:B------:R-:W-:Y:S01]  /*6710*/  FADD.FTZ R4, -R108, R53 ;  /* 0x000000356c047221 */ /* 0x000fe20000010100 */
[----:B------:R-:W-:Y:S01]  /*6720*/  FSEL R16, R16, R108, P2 ;  /* 0x0000006c10107208 */ /* 0x000fe20001000000 */
[----:B------:R-:W-:Y:S01]  /*6730*/  FMUL.FTZ R215, R215, R20 ;  /* 0x00000014d7d77220 */ /* 0x000fe20000410000 */
[----:B------:R-:W-:Y:S01]  /*6740*/  FSETP.GE.FTZ.AND P2, PT, R172, RZ, PT ;  /* 0x000000ffac00720b */ /* 0x000fe20003f56000 */
[----:B------:R-:W-:Y:S01]  /*6750*/  FADD.FTZ R20, -R108, R21 ;  /* 0x000000156c147221 */ /* 0x000fe20000010100 */
[----:B------:R-:W-:Y:S01]  /*6760*/  FSEL R48, R48, R108, P1 ;  /* 0x0000006c30307208 */ /* 0x000fe20000800000 */
[----:B------:R-:W-:Y:S01]  /*6770*/  FMUL.FTZ R189, R189, R17 ;  /* 0x00000011bdbd7220 */ /* 0x000fe20000410000 */
        /* <DEDUP_REMOVED lines=10> */
[----:B------:R-:W-:Y:S01]  /*6820*/  FSETP.GE.FTZ.AND P1, PT, R165, RZ, PT ;  /* 0x000000ffa500720b */ /* 0x000fe20003f36000 */
[----:B------:R-:W-:Y:S01]  /*6830*/  FADD.FTZ R26, -R0, R26 ;  /* 0x0000001a001a7221 */ /* 0x000fe20000010100 */
[-C--:B------:R-:W-:Y:S01]  /*6840*/  FSEL R20, R20, R108.reuse, P4 ;  /* 0x0000006c14147208 */ /* 0x080fe20002000000 */
[----:B------:R-:W-:Y:S01]  /*6850*/  FADD.FTZ R42, -R0, R42 ;  /* 0x0000002a002a7221 */ /* 0x000fe20000010100 */
[----:B------:R-:W-:Y:S01]  /*6860*/  FSEL R17, R17, R108, P3 ;  /* 0x0000006c11117208 */ /* 0x000fe20001800000 */
[----:B------:R-:W-:Y:S01]  /*6870*/  FMUL.FTZ R48, R176, R48 ;  /* 0x00000030b0307220 */ /* 0x000fe20000410000 */
[----:B------:R-:W-:Y:S01]  /*6880*/  FSEL R16, R16, R108, P1 ;  /* 0x0000006c10107208 */ /* 0x000fe20000800000 */
[----:B------:R-:W-:Y:S01]  /*6890*/  @P0 FADD.FTZ R108, -R108, R65 ;  /* 0x000000416c6c0221 */ /* 0x000fe20000010100 */
[----:B------:R-:W-:Y:S01]  /*68a0*/  FSETP.GE.FTZ.AND P1, PT, R217, RZ, PT ;  /* 0x000000ffd900720b */ /* 0x000fe20003f36000 */
[----:B------:R-:W-:Y:S01]  /*68b0*/  FMUL.FTZ R197, R197, R20 ;  /* 0x00000014c5c57220 */ /* 0x000fe20000410000 */
[----:B------:R-:W-:Y:S01]  /*68c0*/  FSETP.GE.FTZ.AND P0, PT, R216, RZ, PT ;  /* 0x000000ffd800720b */ /* 0x000fe20003f16000 */
[----:B------:R-:W-:Y:S01]  /*68d0*/  FMUL.FTZ R165, R165, R16 ;  /* 0x00000010a5a57220 */ /* 0x000fe20000410000 */
[----:B------:R-:W-:Y:S01]  /*68e0*/  FSETP.GE.FTZ.AND P3, PT, R169, RZ, PT ;  /* 0x000000ffa900720b */ /* 0x000fe20003f76000 */
[----:B------:R-:W-:Y:S01]  /*68f0*/  FMUL.FTZ R175, R175, R17 ;  /* 0x00000011afaf7220 */ /* 0x000fe20000410000 */
[----:B------:R-:W-:Y:S01]  /*6900*/  FSETP.GE.FTZ.AND P2, PT, R160, RZ, PT ;  /* 0x000000ffa000720b */ /* 0x000fe20003f56000 */
[----:B------:R-:W-:Y:S01]  /*6910*/  FMUL.FTZ R108, R164, R108 ;  /* 0x0000006ca46c7220 */ /* 0x000fe20000410000 */
[----:B------:R-:W-:Y:S01]  /*6920*/  FSETP.GE.FTZ.AND P4, PT, R170, RZ, PT ;  /* 0x000000ffaa00720b */ /* 0x000fe20003f96000 */
[C---:B---3--:R-:W-:Y:S02]  /*6930*/  FADD.FTZ R5, -R105.reuse, R6 ;  /* 0x0000000669057221 */ /* 0x048fe40000010100 */
[C---:B------:R-:W-:Y:S02]  /*6940*/  FADD.FTZ R4, -R105.reuse, R7 ;  /* 0x0000000769047221 */ /* 0x040fe40000010100 */
[----:B------:R-:W-:Y:S01]  /*6950*/  FADD.FTZ R18, -R105, R18 ;  /* 0x0000001269127221 */ /* 0x000fe20000010100 */
[-C--:B------:R-:W-:Y:S01]  /*6960*/  FSEL R5, R5, R105.reuse, P1 ;  /* 0x0000006905057208 */ /* 0x080fe20000800000 */
[C---:B------:R-:W-:Y:S01]  /*6970*/  FADD.FTZ R19, -R105.reuse, R19 ;  /* 0x0000001369137221 */ /* 0x040fe20000010100 */
[-C--:B------:R-:W-:Y:S01]  /*6980*/  FSEL R4, R4, R105.reuse, P0 ;  /* 0x0000006904047208 */ /* 0x080fe20000000000 */
[----:B------:R-:W-:Y:S01]  /*6990*/  FADD.FTZ R22, -R105, R22 ;  /* 0x0000001669167221 */ /* 0x000fe20000010100 */
[----:B------:R-:W-:Y:S01]  /*69a0*/  FSETP.GE.FTZ.AND P1, PT, R209, RZ, PT ;  /* 0x000000ffd100720b */ /* 0x000fe20003f36000 */
[C---:B------:R-:W-:Y:S01]  /*69b0*/  FADD.FTZ R23, -R105.reuse, R23 ;  /* 0x0000001769177221 */ /* 0x040fe20000010100 */
[----:B------:R-:W-:Y:S01]  /*69c0*/  FSETP.GE.FTZ.AND P0, PT, R208, RZ, PT ;  /* 0x000000ffd000720b */ /* 0x000fe20003f16000 */
[C---:B------:R-:W-:Y:S01]  /*69d0*/  FADD.FTZ R34, -R105.reuse, R34 ;  /* 0x0000002269227221 */ /* 0x040fe20000010100 */
[-C--:B------:R-:W-:Y:S01]  /*69e0*/  FSEL R18, R18, R105.reuse, P1 ;  /* 0x0000006912127208 */ /* 0x080fe20000800000 */
[----:B------:R-:W-:Y:S01]  /*69f0*/  FADD.FTZ R35, -R105, R35 ;  /* 0x0000002369237221 */ /* 0x000fe20000010100 */
[-C--:B------:R-:W-:Y:S01]  /*6a00*/  FSEL R19, R19, R105.reuse, P0 ;  /* 0x0000006913137208 */ /* 0x080fe20000000000 */
        /* <DEDUP_REMOVED lines=12> */
[C---:B------:R-:W-:Y:S01]  /*6ad0*/  FADD.FTZ R6, -R105.reuse, R55 ;  /* 0x0000003769067221 */ /* 0x040fe20000010100 */
        /* <DEDUP_REMOVED lines=9> */
[----:B----4-:R-:W-:Y:S01]  /*6b70*/  FADD.FTZ R56, -R104, R56 ;  /* 0x0000003868387221 */ /* 0x010fe20000010100 */
[----:B------:R-:W-:Y:S01]  /*6b80*/  FSEL R39, R39, R105, P0 ;  /* 0x0000006927277208 */ /* 0x000fe20000000000 */
[----:B------:R-:W-:Y:S01]  /*6b90*/  FMUL.FTZ R208, R208, R19 ;  /* 0x00000013d0d07220 */ /* 0x000fe20000410000 */
[----:B------:R-:W-:Y:S01]  /*6ba0*/  FSETP.GE.FTZ.AND P1, PT, R174, RZ, PT ;  /* 0x000000ffae00720b */ /* 0x000fe20003f36000 */
[----:B------:R-:W-:Y:S01]  /*6bb0*/  FADD.FTZ R45, -R104, R45 ;  /* 0x0000002d682d7221 */ /* 0x000fe20000010100 */
[----:B------:R-:W-:Y:S01]  /*6bc0*/  FSETP.GE.FTZ.AND P0, PT, R173, RZ, PT ;  /* 0x000000ffad00720b */ /* 0x000fe20003f16000 */
[----:B------:R-:W-:Y:S01]  /*6bd0*/  FMUL.FTZ R209, R209, R18 ;  /* 0x00000012d1d17220 */ /* 0x000fe20000410000 */
[-C--:B------:R-:W-:Y:S01]  /*6be0*/  FSEL R50, R50, R105.reuse, P1 ;  /* 0x0000006932327208 */ /* 0x080fe20000800000 */
[----:B------:R-:W-:Y:S01]  /*6bf0*/  FMUL.FTZ R191, R191, R34 ;  /* 0x00000022bfbf7220 */ /* 0x000fe20000410000 */
[----:B------:R-:W-:Y:S01]  /*6c00*/  FSEL R4, R4, R105, P0 ;  /* 0x0000006904047208 */ /* 0x000fe20000000000 */
[----:B------:R-:W-:Y:S01]  /*6c10*/  FMUL.FTZ R35, R187, R35 ;  /* 0x00000023bb237220 */ /* 0x000fe20000410000 */
        /* <DEDUP_REMOVED lines=10> */
[----:B------:R-:W-:Y:S01]  /*6cc0*/  FSEL R4, R4, R104, P0 ;  /* 0x0000006804047208 */ /* 0x000fe20000000000 */
[----:B------:R-:W-:Y:S01]  /*6cd0*/  FMUL.FTZ R160, R160, R5 ;  /* 0x00000005a0a07220 */ /* 0x000fe20000410000 */
[----:B------:R-:W-:Y:S01]  /*6ce0*/  FSETP.GE.FTZ.AND P2, PT, R218, RZ, PT ;  /* 0x000000ffda00720b */ /* 0x000fe20003f56000 */
[C---:B------:R-:W-:Y:S01]  /*6cf0*/  FADD.FTZ R6, -R104.reuse, R13 ;  /* 0x0000000d68067221 */ /* 0x040fe20000010100 */
[----:B------:R-:W-:Y:S01]  /*6d00*/  FSETP.GE.FTZ.AND P0, PT, R205, RZ, PT ;  /* 0x000000ffcd00720b */ /* 0x000fe20003f16000 */
[----:B------:R-:W-:Y:S01]  /*6d10*/  FADD.FTZ R5, -R104, R24 ;  /* 0x0000001868057221 */ /* 0x000fe20000010100 */
[----:B------:R-:W-:Y:S01]  /*6d20*/  FSETP.GE.FTZ.AND P3, PT, R219, RZ, PT ;  /* 0x000000ffdb00720b */ /* 0x000fe20003f76000 */
[----:B------:R-:W-:Y:S01]  /*6d30*/  @P1 FADD.FTZ R105, -R105, R67 ;  /* 0x0000004369691221 */ /* 0x000fe20000010100 */
[----:B------:R-:W-:Y:S01]  /*6d40*/  FSETP.GE.FTZ.AND P1, PT, R207, RZ, PT ;  /* 0x000000ffcf00720b */ /* 0x000fe20003f36000 */
[----:B------:R-:W-:Y:S01]  /*6d50*/  FMUL.FTZ R23, R220, R4 ;  /* 0x00000004dc177220 */ /* 0x000fe20000410000 */
[-C--:B------:R-:W-:Y:S01]  /*6d60*/  FSEL R6, R6, R104.reuse, P2 ;  /* 0x0000006806067208 */ /* 0x080fe20001000000 */
[----:B------:R-:W-:Y:S01]  /*6d70*/  FADD.FTZ R4, -R104, R25 ;  /* 0x0000001968047221 */ /* 0x000fe20000010100 */
[-C--:B------:R-:W-:Y:S01]  /*6d80*/  FSEL R5, R5, R104.reuse, P1 ;  /* 0x0000006805057208 */ /* 0x080fe20000800000 */
[----:B------:R-:W-:Y:S01]  /*6d90*/  FMUL.FTZ R170, R170, R7 ;  /* 0x00000007aaaa7220 */ /* 0x000fe20000410000 */
[----:B------:R-:W-:Y:S01]  /*6da0*/  FSETP.GE.FTZ.AND P2, PT, R192, RZ, PT ;  /* 0x000000ffc000720b */ /* 0x000fe20003f56000 */
[----:B------:R-:W-:Y:S01]  /*6db0*/  FADD.FTZ R7, -R104, R12 ;  /* 0x0000000c68077221 */ /* 0x000fe20000010100 */
[----:B------:R-:W-:Y:S01]  /*6dc0*/  FSEL R4, R4, R104, P0 ;  /* 0x0000006804047208 */ /* 0x000fe20000000000 */
[----:B------:R-:W-:Y:S01]  /*6dd0*/  FMUL.FTZ R16, R218, R6 ;  /* 0x00000006da107220 */ /* 0x000fe20000410000 */
[----:B------:R-:W-:Y:S01]  /*6de0*/  FSETP.GE.FTZ.AND P1, PT, R190, RZ, PT ;  /* 0x000000ffbe00720b */ /* 0x000fe20003f36000 */
[----:B------:R-:W-:Y:S01]  /*6df0*/  FMUL.FTZ R207, R207, R5 ;  /* 0x00000005cfcf7220 */ /* 0x000fe20000410000 */
[----:B------:R-:W-:Y:S01]  /*6e00*/  FSEL R7, R7, R104, P3 ;  /* 0x0000006807077208 */ /* 0x000fe20001800000 */
[C---:B------:R-:W-:Y:S01]  /*6e10*/  FADD.FTZ R6, -R104.reuse, R40 ;  /* 0x0000002868067221 */ /* 0x040fe20000010100 */
[----:B------:R-:W-:Y:S01]  /*6e20*/  FSETP.GE.FTZ.AND P0, PT, R183, RZ, PT ;  /* 0x000000ffb700720b */ /* 0x000fe20003f16000 */
[----:B------:R-:W-:Y:S01]  /*6e30*/  FADD.FTZ R5, -R104, R41 ;  /* 0x0000002968057221 */ /* 0x000fe20000010100 */
        /* <DEDUP_REMOVED lines=12> */
[----:B------:R-:W-:Y:S01]  /*6f00*/  FSETP.GE.FTZ.AND P3, PT, R204, RZ, PT ;  /* 0x000000ffcc00720b */ /* 0x000fe20003f76000 */
[----:B------:R-:W-:Y:S01]  /*6f10*/  FADD.FTZ R6, -R104, R57 ;  /* 0x0000003968067221 */ /* 0x000fe20000010100 */
[----:B------:R-:W-:Y:S01]  /*6f20*/  FSEL R8, R8, R104, P4 ;  /* 0x0000006808087208 */ /* 0x000fe20002000000 */
[----:B------:R-:W-:Y:S01]  /*6f30*/  FADD.FTZ R5, -R104, R60 ;  /* 0x0000003c68057221 */ /* 0x000fe20000010100 */
[----:B------:R-:W-:Y:S01]  /*6f40*/  FSETP.GE.FTZ.AND P1, PT, R167, RZ, PT ;  /* 0x000000ffa700720b */ /* 0x000fe20003f36000 */
[----:B------:R-:W-:Y:S01]  /*6f50*/  FMUL.FTZ R183, R183, R4 ;  /* 0x00000004b7b77220 */ /* 0x000fe20000410000 */
[----:B------:R-:W-:Y:S01]  /*6f60*/  FSEL R56, R56, R104, P2 ;  /* 0x0000006838387208 */ /* 0x000fe20001000000 */
[----:B------:R-:W-:Y:S01]  /*6f70*/  FADD.FTZ R4, -R0, R10 ;  /* 0x0000000a00047221 */ /* 0x000fe20000010100 */
[----:B------:R-:W-:Y:S01]  /*6f80*/  FSETP.GE.FTZ.AND P2, PT, R162, RZ, PT ;  /* 0x000000ffa200720b */ /* 0x000fe20003f56000 */
[----:B------:R-:W-:Y:S01]  /*6f90*/  FMUL.FTZ R19, R221, R8 ;  /* 0x00000008dd137220 */ /* 0x000fe20000410000 */
[-C--:B------:R-:W-:Y:S01]  /*6fa0*/  FSEL R7, R7, R104.reuse, P3 ;  /* 0x0000006807077208 */ /* 0x080fe20001800000 */
[----:B------:R-:W-:Y:S01]  /*6fb0*/  FADD.FTZ R8, -R104, R28 ;  /* 0x0000001c68087221 */ /* 0x000fe20000010100 */
[-C--:B------:R-:W-:Y:S01]  /*6fc0*/  FSEL R6, R6, R104.reuse, P1 ;  /* 0x0000006806067208 */ /* 0x080fe20000800000 */
[----:B------:R-:W-:Y:S01]  /*6fd0*/  FMUL.FTZ R39, R178, R39 ;  /* 0x00000027b2277220 */ /* 0x000fe20000410000 */
[----:B------:R-:W-:Y:S01]  /*6fe0*/  FSEL R5, R5, R104, P2 ;  /* 0x0000006805057208 */ /* 0x000fe20001000000 */
[----:B------:R-:W-:Y:S01]  /*6ff0*/  FMUL.FTZ R18, R204, R7 ;  /* 0x00000007cc127220 */ /* 0x000fe20000410000 */
[----:B------:R-:W-:Y:S01]  /*7000*/  FSETP.GE.FTZ.AND P1, PT, R225, RZ, PT ;  /* 0x000000ffe100720b */ /* 0x000fe20003f36000 */
[----:B------:R-:W-:Y:S01]  /*7010*/  FADD.FTZ R7, -R0, R15 ;  /* 0x0000000f00077221 */ /* 0x000fe20000010100 */
[----:B------:R-:W-:Y:S01]  /*7020*/  FSETP.GE.FTZ.AND P4, PT, R206, RZ, PT ;  /* 0x000000ffce00720b */ /* 0x000fe20003f96000 */
[----:B------:R-:W-:Y:S01]  /*7030*/  FMUL.FTZ R167, R167, R6 ;  /* 0x00000006a7a77220 */ /* 0x000fe20000410000 */
[----:B------:R-:W-:Y:S01]  /*7040*/  FSETP.GE.FTZ.AND P3, PT, R179, RZ, PT ;  /* 0x000000ffb300720b */ /* 0x000fe20003f76000 */
[----:B------:R-:W-:Y:S01]  /*7050*/  FMUL.FTZ R162, R162, R5 ;  /* 0x00000005a2a27220 */ /* 0x000fe20000410000 */
[----:B------:R-:W-:Y:S01]  /*7060*/  FSEL R4, R4, R0, P1 ;  /* 0x0000000004047208 */ /* 0x000fe20000800000 */
[----:B------:R-:W-:Y:S01]  /*7070*/  FADD.FTZ R6, -R0, R11 ;  /* 0x0000000b00067221 */ /* 0x000fe20000010100 */
[----:B------:R-:W-:Y:S01]  /*7080*/  FSETP.GE.FTZ.AND P2, PT, R222, RZ, PT ;  /* 0x000000ffde00720b */ /* 0x000fe20003f56000 */
[----:B------:R-:W-:Y:S01]  /*7090*/  FADD.FTZ R5, -R0, R14 ;  /* 0x0000000e00057221 */ /* 0x000fe20000010100 */
[----:B------:R-:W-:Y:S01]  /*70a0*/  FSEL R8, R8, R104, P4 ;  /* 0x0000006808087208 */ /* 0x000fe20002000000 */
[----:B------:R-:W-:Y:S01]  /*70b0*/  FMUL.FTZ R14, R225, R4 ;  /* 0x00000004e10e7220 */ /* 0x000fe20000410000 */
[----:B------:R-:W-:Y:S01]  /*70c0*/  FSEL R45, R45, R104, P3 ;  /* 0x000000682d2d7208 */ /* 0x000fe20001800000 */
[----:B------:R-:W-:Y:S01]  /*70d0*/  @P0 FADD.FTZ R104, -R104, R61 ;  /* 0x0000003d68680221 */ /* 0x000fe20000010100 */
[----:B------:R-:W-:Y:S01]  /*70e0*/  FSETP.GE.FTZ.AND P1, PT, R224, RZ, PT ;  /* 0x000000ffe000720b */ /* 0x000fe20003f36000 */
[----:B------:R-:W-:Y:S01]  /*70f0*/  FADD.FTZ R4, -R0, R27 ;  /* 0x0000001b00047221 */ /* 0x000fe20000010100 */
[----:B------:R-:W-:Y:S01]  /*7100*/  FSETP.GE.FTZ.AND P0, PT, R223, RZ, PT ;  /* 0x000000ffdf00720b */ /* 0x000fe20003f16000 */
[----:B------:R-:W-:Y:S01]  /*7110*/  FMUL.FTZ R206, R206, R8 ;  /* 0x00000008cece7220 */ /* 0x000fe20000410000 */
[----:B------:R-:W-:Y:S01]  /*7120*/  FSEL R7, R7, R0, P2 ;  /* 0x0000000007077208 */ /* 0x000fe20001000000 */
[----:B------:R-:W-:Y:S01]  /*7130*/  FMUL.FTZ R50, R174, R50 ;  /* 0x00000032ae327220 */ /* 0x000fe20000410000 */
        /* <DEDUP_REMOVED lines=8> */
[-C--:B------:R-:W-:Y:S01]  /*71c0*/  FSEL R4, R4, R0.reuse, P0 ;  /* 0x0000000004047208 */ /* 0x080fe20000000000 */
[----:B------:R-:W-:Y:S01]  /*71d0*/  FADD.FTZ R6, -R0, R30 ;  /* 0x0000001e00067221 */ /* 0x000fe20000010100 */
[----:B------:R-:W-:Y:S01]  /*71e0*/  FSETP.GE.FTZ.AND P3, PT, R211, RZ, PT ;  /* 0x000000ffd300720b */ /* 0x000fe20003f76000 */
[----:B------:R-:W-:Y:S01]  /*71f0*/  FMUL.FTZ R12, R223, R5 ;  /* 0x00000005df0c7220 */ /* 0x000fe20000410000 */
[----:B------:R-:W-:Y:S01]  /*7200*/  FSEL R5, R26, R0, P1 ;  /* 0x000000001a057208 */ /* 0x000fe20000800000 */
[----:B------:R-:W-:Y:S01]  /*7210*/  FMUL.FTZ R21, R213, R4 ;  /* 0x00000004d5157220 */ /* 0x000fe20000410000 */
[----:B------:R-:W-:Y:S01]  /*7220*/  FSETP.GE.FTZ.AND P0, PT, R210, RZ, PT ;  /* 0x000000ffd200720b */ /* 0x000fe20003f16000 */
[----:B------:R-:W-:Y:S01]  /*7230*/  FADD.FTZ R4, -R0, R46 ;  /* 0x0000002e00047221 */ /* 0x000fe20000010100 */
[-C--:B------:R-:W-:Y:S01]  /*7240*/  FSEL R7, R7, R0.reuse, P3 ;  /* 0x0000000007077208 */ /* 0x080fe20001800000 */
[----:B------:R-:W-:Y:S01]  /*7250*/  FMUL.FTZ R11, R214, R5 ;  /* 0x00000005d60b7220 */ /* 0x000fe20000410000 */
[----:B------:R-:W-:Y:S01]  /*7260*/  FSEL R6, R6, R0, P0 ;  /* 0x0000000006067208 */ /* 0x000fe20000000000 */
[----:B------:R-:W-:Y:S01]  /*7270*/  FADD.FTZ R5, -R0, R43 ;  /* 0x0000002b00057221 */ /* 0x000fe20000010100 */
[----:B------:R-:W-:Y:S01]  /*7280*/  FSETP.GE.FTZ.AND P0, PT, R193, RZ, PT ;  /* 0x000000ffc100720b */ /* 0x000fe20003f16000 */
[----:B------:R-:W-:Y:S01]  /*7290*/  FMUL.FTZ R17, R211, R7 ;  /* 0x00000007d3117220 */ /* 0x000fe20000410000 */
[----:B------:R-:W-:Y:S01]  /*72a0*/  FSETP.GE.FTZ.AND P1, PT, R194, RZ, PT ;  /* 0x000000ffc200720b */ /* 0x000fe20003f36000 */
[----:B------:R-:W-:Y:S01]  /*72b0*/  FADD.FTZ R7, -R0, R47 ;  /* 0x0000002f00077221 */ /* 0x000fe20000010100 */
[----:B------:R-:W-:Y:S01]  /*72c0*/  FSETP.GE.FTZ.AND P2, PT, R195, RZ, PT ;  /* 0x000000ffc300720b */ /* 0x000fe20003f56000 */
[----:B------:R-:W-:Y:S01]  /*72d0*/  FMUL.FTZ R10, R210, R6 ;  /* 0x00000006d20a7220 */ /* 0x000fe20000410000 */
[----:B------:R-:W-:Y:S01]  /*72e0*/  FSEL R4, R4, R0, P0 ;  /* 0x0000000004047208 */ /* 0x000fe20000000000 */
[----:B------:R-:W-:Y:S01]  /*72f0*/  FMUL.FTZ R45, R179, R45 ;  /* 0x0000002db32d7220 */ /* 0x000fe20000410000 */
        /* <DEDUP_REMOVED lines=9> */
[C---:B------:R-:W-:Y:S01]  /*7390*/  FADD.FTZ R5, -R0.reuse, R59 ;  /* 0x0000003b00057221 */ /* 0x040fe20000010100 */
[----:B------:R-:W-:Y:S01]  /*73a0*/  PLOP3.LUT P0, PT, PT, PT, UP4, 0x80, 0x0 ;  /* 0x000000000000781c */ /* 0x000fe20003f0f048 */
[----:B------:R-:W-:Y:S01]  /*73b0*/  FMUL.FTZ R8, R195, R6 ;  /* 0x00000006c3087220 */ /* 0x000fe20000410000 */
[----:B------:R-:W-:Y:S01]  /*73c0*/  FSETP.GE.FTZ.AND P4, PT, R177, RZ, PT ;  /* 0x000000ffb100720b */ /* 0x000fe20003f96000 */
[----:B------:R-:W-:Y:S01]  /*73d0*/  FADD.FTZ R6, -R0, R58 ;  /* 0x0000003a00067221 */ /* 0x000fe20000010100 */
[----:B------:R-:W-:Y:S01]  /*73e0*/  FSETP.GE.FTZ.AND P3, PT, R166, RZ, PT ;  /* 0x000000ffa600720b */ /* 0x000fe20003f76000 */
[----:B------:R-:W-:Y:S01]  /*73f0*/  FMUL.FTZ R104, R161, R104 ;  /* 0x00000068a1687220 */ /* 0x000fe20000410000 */
[----:B------:R-:W-:Y:S01]  /*7400*/  FSETP.GE.FTZ.AND P2, PT, R163, RZ, PT ;  /* 0x000000ffa300720b */ /* 0x000fe20003f56000 */
[----:B------:R-:W-:Y:S01]  /*7410*/  FMUL.FTZ R7, R180, R7 ;  /* 0x00000007b4077220 */ /* 0x000fe20000410000 */
[-C--:B------:R-:W-:Y:S01]  /*7420*/  FSEL R6, R6, R0.reuse, P4 ;  /* 0x0000000006067208 */ /* 0x080fe20002000000 */
[----:B------:R-:W-:Y:S01]  /*7430*/  IMAD.MOV.U32 R54, RZ, RZ, R239 ;  /* 0x000000ffff367224 */ /* 0x000fe200078e00ef */
[-C--:B------:R-:W-:Y:S01]  /*7440*/  FSEL R5, R5, R0.reuse, P3 ;  /* 0x0000000005057208 */ /* 0x080fe20001800000 */
[----:B------:R-:W-:Y:S01]  /*7450*/  IMAD.MOV.U32 R55, RZ, RZ, R238 ;  /* 0x000000ffff377224 */ /* 0x000fe200078e00ee */
[----:B------:R-:W-:Y:S01]  /*7460*/  FSEL R4, R4, R0, P2 ;  /* 0x0000000004047208 */ /* 0x000fe20001000000 */
[----:B------:R-:W-:Y:S02]  /*7470*/  @P1 FADD.FTZ R0, -R0, R63 ;  /* 0x0000003f00001221 */ /* 0x000fe40000010100 */
        /* <DEDUP_REMOVED lines=25> */
.L_x_273:
        /* <DEDUP_REMOVED lines=140> */
.L_x_274:
[----:B------:R-:W-:Y:S01]  /*7ed0*/  LDSM.16.M88.4 R16, [R147] ;  /* 0x000000009310783b */ /* 0x000fe20000000200 */
[----:B-1----:R-:W-:Y:S01]  /*7ee0*/  @P0 IADD3 R4, R245, -0x80, RZ ;  /* 0xffffff80f5040810 */ /* 0x002fe20007ffe0ff */
[----:B------:R-:W-:Y:S01]  /*7ef0*/  IMAD.MOV.U32 R5, RZ, RZ, 0x4 ;  /* 0x00000004ff057424 */ /* 0x000fe200078e00ff */
[----:B------:R-:W-:Y:S01]  /*7f00*/  @UP4 UIADD3 UR5, UP0, UR12, -0x200, URZ ;  /* 0xfffffe000c054890 */ /* 0x000fe2000ff1e03f */
[----:B------:R-:W1:Y:S01]  /*7f10*/  LDSM.16.MT88.4 R20, [R0+0x6000] ;  /* 0x006000000014783b */ /* 0x000e620000004200 */
[----:B------:R-:W-:Y:S02]  /*7f20*/  IMAD.U32 R58, RZ, RZ, UR24 ;  /* 0x00000018ff3a7e24 */ /* 0x000fe4000f8e00ff */
[----:B------:R-:W-:Y:S01]  /*7f30*/  @P0 IMAD.WIDE R52, R4, R5, UR12 ;  /* 0x0000000c04340e25 */ /* 0x000fe2000f8e0205 */
[----:B------:R-:W2:Y:S01]  /*7f40*/  LDSM.16.M88.4 R12, [R147+0x2000] ;  /* 0x00200000930c783b */ /* 0x000ea20000000200 */
[----:B------:R-:W-:Y:S02]  /*7f50*/  @UP4 UIADD3.X UR4, UR13, -0x1, URZ, UP0, !UPT ;  /* 0xffffffff0d044890 */ /* 0x000fe400087fe43f */
[----:B------:R-:W-:Y:S01]  /*7f60*/  IMAD.U32 R57, RZ, RZ, UR23 ;  /* 0x00000017ff397e24 */ /* 0x000fe2000f8e00ff */
[----:B------:R-:W-:Y:S01]  /*7f70*/  LDSM.16.M88.4 R24, [R154] ;  /* 0x000000009a18783b */ /* 0x000fe20000000200 */
[----:B------:R-:W-:Y:S01]  /*7f80*/  IMAD.U32 R56, RZ, RZ, UR22 ;  /* 0x00000016ff387e24 */ /* 0x000fe2000f8e00ff */
[----:B------:R-:W-:Y:S02]  /*7f90*/  @UP4 UMOV UR12, UR5 ;  /* 0x00000005000c4c82 */ /* 0x000fe40008000000 */
[----:B------:R-:W3:Y:S01]  /*7fa0*/  LDSM.16.MT88.4 R28, [R0+0x6400] ;  /* 0x00640000001c783b */ /* 0x000ee20000004200 */
[----:B------:R-:W-:Y:S02]  /*7fb0*/  @UP4 UMOV UR13, UR4 ;  /* 0x00000004000d4c82 */ /* 0x000fe40008000000 */
[----:B------:R-:W-:Y:S01]  /*7fc0*/  ULOP3.LUT UR4, UR7, 0x1, URZ, 0xc0, !UPT ;  /* 0x0000000107047892 */ /* 0x000fe2000f8ec03f */
[----:B------:R-:W4:Y:S03]  /*7fd0*/  LDSM.16.M88.4 R32, [R157] ;  /* 0x000000009d20783b */ /* 0x000f260000000200 */
[----:B------:R-:W-:Y:S01]  /*7fe0*/  UISETP.NE.U32.AND UP0, UPT, UR4, 0x1, UPT ;  /* 0x000000010400788c */ /* 0x000fe2000bf05070 */
[----:B------:R-:W-:Y:S01]  /*7ff0*/  LDSM.16.M88.4 R36, [R149] ;  /* 0x000000009524783b */ /* 0x000fe20000000200 */
[----:B------:R-:W-:Y:S03]  /*8000*/  UIADD3 UR4, UR7, -0x1, URZ ;  /* 0xffffffff07047890 */ /* 0x000fe6000fffe03f */
[----:B------:R-:W3:Y:S04]  /*8010*/  LDSM.16.MT88.4 R40, [R0+0x6800] ;  /* 0x006800000028783b */ /* 0x000ee80000004200 */
[----:B------:R-:W3:Y:S04]  /*8020*/  LDSM.16.M88.4 R44, [R149+0x2000] ;  /* 0x00200000952c783b */ /* 0x000ee80000000200 */
[----:B------:R-:W-:Y:S04]  /*8030*/  LDSM.16.M88.4 R48, [R148+0x2000] ;  /* 0x002000009430783b */ /* 0x000fe80000000200 */
[----:B------:R3:W5:Y:S01]  /*8040*/  @P0 LDG.E R243, [R52.64] ;  /* 0x0000000a34f30981 */ /* 0x000762000c1e1900 */
[-C--:B-1----:R-:W-:Y:S03]  /*8050*/  HMMA.16816.F32.BF16 R4, R16, R20.reuse, RZ ;  /* 0x000000141004723c */ /* 0x082fe600000418ff */
[----:B------:R1:W5:Y:S04]  /*8060*/  @P0 LDG.E R244, [R52.64+0x20] ;  /* 0x0000200a34f40981 */ /* 0x000368000c1e1900 */
[----:B------:R1:W5:Y:S01]  /*8070*/  @P0 LDG.E R241, [R52.64+0x100] ;  /* 0x0001000a34f10981 */ /* 0x000362000c1e1900 */
[C---:B--2---:R-:W-:Y:S03]  /*8080*/  HMMA.16816.F32.BF16 R8, R12.reuse, R20, RZ ;  /* 0x000000140c08723c */ /* 0x044fe600000418ff */
[----:B------:R1:W5:Y:S05]  /*8090*/  @P0 LDG.E R242, [R52.64+0x120] ;  /* 0x0001200a34f20981 */ /* 0x00036a000c1e1900 */
[-C--:B------:R-:W-:Y:S08]  /*80a0*/  HMMA.16816.F32.BF16 R12, R12, R22.reuse, RZ ;  /* 0x000000160c0c723c */ /* 0x080ff000000418ff */
[----:B------:R-:W-:Y:S01]  /*80b0*/  HMMA.16816.F32.BF16 R16, R16, R22, RZ ;  /* 0x000000161010723c */ /* 0x000fe200000418ff */
[----:B------:R-:W-:Y:S07]  /*80c0*/  LDSM.16.M88.4 R20, [R148] ;  /* 0x000000009414783b */ /* 0x000fee0000000200 */
[-C--:B---3--:R-:W-:Y:S01]  /*80d0*/  HMMA.16816.F32.BF16 R4, R24, R28.reuse, R4 ;  /* 0x0000001c1804723c */ /* 0x088fe20000041804 */
[----:B-1----:R-:W-:Y:S03]  /*80e0*/  IMAD.U32 R53, RZ, RZ, UR19 ;  /* 0x00000013ff357e24 */ /* 0x002fe6000f8e00ff */
[----:B------:R-:W-:Y:S04]  /*80f0*/  IMAD.U32 R52, RZ, RZ, UR18 ;  /* 0x00000012ff347e24 */ /* 0x000fe8000f8e00ff */
[C---:B----4-:R-:W-:Y:S08]  /*8100*/  HMMA.16816.F32.BF16 R8, R32.reuse, R28, R8 ;  /* 0x0000001c2008723c */ /* 0x050ff00000041808 */
[-C--:B------:R-:W-:Y:S01]  /*8110*/  HMMA.16816.F32.BF16 R12, R32, R30.reuse, R12 ;  /* 0x0000001e200c723c */ /* 0x080fe2000004180c */
[----:B------:R-:W1:Y:S07]  /*8120*/  LDSM.16.MT88.4 R32, [R0+0x6c00] ;  /* 0x006c00000020783b */ /* 0x000e6e0000004200 */
[----:B------:R-:W-:Y:S01]  /*8130*/  HMMA.16816.F32.BF16 R16, R24, R30, R16 ;  /* 0x0000001e1810723c */ /* 0x000fe20000041810 */
[----:B------:R-:W-:Y:S04]  /*8140*/  LDSM.16.M88.4 R24, [R147+0x4000] ;  /* 0x004000009318783b */ /* 0x000fe80000000200 */
[----:B------:R-:W2:Y:S03]  /*8150*/  LDSM.16.MT88.4 R28, [R0+0x7000] ;  /* 0x00700000001c783b */ /* 0x000ea60000004200 */
[-C--:B------:R-:W-:Y:S08]  /*8160*/  HMMA.16816.F32.BF16 R4, R36, R40.reuse, R4 ;  /* 0x000000282404723c */ /* 0x080ff00000041804 */
[C---:B------:R-:W-:Y:S08]  /*8170*/  HMMA.16816.F32.BF16 R8, R44.reuse, R40, R8 ;  /* 0x000000282c08723c */ /* 0x040ff00000041808 */
[-C--:B------:R-:W-:Y:S01]  /*8180*/  HMMA.16816.F32.BF16 R12, R44, R42.reuse, R12 ;  /* 0x0000002a2c0c723c */ /* 0x080fe2000004180c */
[----:B------:R-:W3:Y:S07]  /*8190*/  LDSM.16.M88.4 R44, [R147+0x6000] ;  /* 0x00600000932c783b */ /* 0x000eee0000000200 */
[----:B------:R-:W-:Y:S01]  /*81a0*/  HMMA.16816.F32.BF16 R16, R36, R42, R16 ;  /* 0x0000002a2410723c */ /* 0x000fe20000041810 */
[----:B------:R-:W-:Y:S04]  /*81b0*/  LDSM.16.M88.4 R36, [R156] ;  /* 0x000000009c24783b */ /* 0x000fe80000000200 */
[----:B------:R-:W4:Y:S03]  /*81c0*/  LDSM.16.MT88.4 R40, [R0+0x7400] ;  /* 0x007400000028783b */ /* 0x000f260000004200 */
[-C--:B-1----:R-:W-:Y:S08]  /*81d0*/  HMMA.16816.F32.BF16 R4, R20, R32.reuse, R4 ;  /* 0x000000201404723c */ /* 0x082ff00000041804 */
[C---:B------:R-:W-:Y:S08]  /*81e0*/  HMMA.16816.F32.BF16 R8, R48.reuse, R32, R8 ;  /* 0x000000203008723c */ /* 0x040ff00000041808 */
[-C--:B------:R-:W-:Y:S01]  /*81f0*/  HMMA.16816.F32.BF16 R12, R48, R34.reuse, R12 ;  /* 0x00000022300c723c */ /* 0x080fe2000004180c */
[----:B------:R-:W1:Y:S07]  /*8200*/  LDSM.16.M88.4 R48, [R155] ;  /* 0x000000009b30783b */ /* 0x000e6e0000000200 */
[----:B------:R-:W-:Y:S01]  /*8210*/  HMMA.16816.F32.BF16 R16, R20, R34, R16 ;  /* 0x000000221410723c */ /* 0x000fe20000041810 */
[----:B------:R-:W-:Y:S04]  /*8220*/  LDSM.16.M88.4 R20, [R149+0x4000] ;  /* 0x004000009514783b */ /* 0x000fe80000000200 */
[----:B------:R-:W1:Y:S03]  /*8230*/  LDSM.16.MT88.4 R32, [R0+0x7800] ;  /* 0x007800000020783b */ /* 0x000e660000004200 */
[-C--:B--2---:R-:W-:Y:S08]  /*8240*/  HMMA.16816.F32.BF16 R4, R24, R28.reuse, R4 ;  /* 0x0000001c1804723c */ /* 0x084ff00000041804 */
[C---:B---3--:R-:W-:Y:S08]  /*8250*/  HMMA.16816.F32.BF16 R8, R44.reuse, R28, R8 ;  /* 0x0000001c2c08723c */ /* 0x048ff00000041808 */
[-C--:B------:R-:W-:Y:S01]  /*8260*/  HMMA.16816.F32.BF16 R12, R44, R30.reuse, R12 ;  /* 0x0000001e2c0c723c */ /* 0x080fe2000004180c */
[----:B------:R-:W2:Y:S07]  /*8270*/  LDSM.16.M88.4 R44, [R149+0x6000] ;  /* 0x00600000952c783b */ /* 0x000eae0000000200 */
[----:B------:R-:W-:Y:S01]  /*8280*/  HMMA.16816.F32.BF16 R16, R24, R30, R16 ;  /* 0x0000001e1810723c */ /* 0x000fe20000041810 */
[----:B------:R3:W-:Y:S04]  /*8290*/  LDSM.16.MT88.4 R28, [R0+0x7c00] ;  /* 0x007c0000001c783b */ /* 0x0007e80000004200 */
[----:B------:R-:W2:Y:S03]  /*82a0*/  LDSM.16.M88.4 R24, [R148+0x4000] ;  /* 0x004000009418783b */ /* 0x000ea60000000200 */
[-C--:B----4-:R-:W-:Y:S08]  /*82b0*/  HMMA.16816.F32.BF16 R4, R36, R40.reuse, R4 ;  /* 0x000000282404723c */ /* 0x090ff00000041804 */
[C---:B-1----:R-:W-:Y:S07]  /*82c0*/  HMMA.16816.F32.BF16 R8, R48.reuse, R40, R8 ;  /* 0x000000283008723c */ /* 0x042fee0000041808 */
[----:B------:R-:W-:Y:S01]  /*82d0*/  IMAD.U32 R40, RZ, RZ, UR27 ;  /* 0x0000001bff287e24 */ /* 0x000fe2000f8e00ff */
[-C--:B------:R-:W-:Y:S01]  /*82e0*/  HMMA.16816.F32.BF16 R12, R48, R42.reuse, R12 ;  /* 0x0000002a300c723c */ /* 0x080fe2000004180c */
[----:B------:R-:W1:Y:S03]  /*82f0*/  LDSM.16.M88.4 R48, [R148+0x6000] ;  /* 0x006000009430783b */ /* 0x000e660000000200 */
[----:B---3--:R-:W-:Y:S04]  /*8300*/  IMAD.U32 R0, RZ, RZ, UR17 ;  /* 0x00000011ff007e24 */ /* 0x008fe8000f8e00ff */
[----:B------:R-:W-:Y:S04]  /*8310*/  HMMA.16816.F32.BF16 R16, R36, R42, R16 ;  /* 0x0000002a2410723c */ /* 0x000fe80000041810 */
[----:B------:R-:W-:Y:S01]  /*8320*/  LEA R239, P1, R0, R54, 0x2 ;  /* 0x0000003600ef7211 */ /* 0x000fe200078210ff */
[----:B------:R-:W-:Y:S02]  /*8330*/  IMAD.U32 R0, RZ, RZ, UR32 ;  /* 0x00000020ff007e24 */ /* 0x000fe4000f8e00ff */
[----:B------:R-:W-:Y:S01]  /*8340*/  IMAD.U32 R42, RZ, RZ, UR28 ;  /* 0x0000001cff2a7e24 */ /* 0x000fe2000f8e00ff */
[-C--:B------:R-:W-:Y:S01]  /*8350*/  HMMA.16816.F32.BF16 R4, R20, R32.reuse, R4 ;  /* 0x000000201404723c */ /* 0x080fe20000041804 */
[----:B------:R-:W-:Y:S03]  /*8360*/  IMAD.U32 R38, RZ, RZ, UR26 ;  /* 0x0000001aff267e24 */ /* 0x000fe6000f8e00ff */
[----:B------:R-:W-:Y:S02]  /*8370*/  IMAD.U32 R36, RZ, RZ, UR25 ;  /* 0x00000019ff247e24 */ /* 0x000fe4000f8e00ff */
[----:B------:R-:W-:Y:S02]  /*8380*/  IMAD.U32 R54, RZ, RZ, UR20 ;  /* 0x00000014ff367e24 */ /* 0x000fe4000f8e00ff */
[C---:B--2---:R-:W-:Y:S07]  /*8390*/  HMMA.16816.F32.BF16 R8, R44.reuse, R32, R8 ;  /* 0x000000202c08723c */ /* 0x044fee0000041808 */
[----:B------:R-:W-:Y:S01]  /*83a0*/  IMAD.U32 R32, RZ, RZ, UR23 ;  /* 0x00000017ff207e24 */ /* 0x000fe2000f8e00ff */
[-C--:B------:R-:W-:Y:S01]  /*83b0*/  HMMA.16816.F32.BF16 R12, R44, R34.reuse, R12 ;  /* 0x000000222c0c723c */ /* 0x080fe2000004180c */
[----:B------:R-:W-:Y:S06]  /*83c0*/  IMAD.U32 R33, RZ, RZ, UR18 ;  /* 0x00000012ff217e24 */ /* 0x000fec000f8e00ff */
[----:B------:R-:W-:Y:S01]  /*83d0*/  IMAD.U32 R46, RZ, RZ, UR30 ;  /* 0x0000001eff2e7e24 */ /* 0x000fe2000f8e00ff */
[----:B------:R-:W-:Y:S01]  /*83e0*/  HMMA.16816.F32.BF16 R16, R20, R34, R16 ;  /* 0x000000221410723c */ /* 0x000fe20000041810 */
[----:B------:R-:W-:Y:S06]  /*83f0*/  IMAD.U32 R44, RZ, RZ, UR29 ;  /* 0x0000001dff2c7e24 */ /* 0x000fec000f8e00ff */
[----:B------:R-:W-:Y:S01]  /*8400*/  IMAD.U32 R20, RZ, RZ, UR17 ;  /* 0x00000011ff147e24 */ /* 0x000fe2000f8e00ff */
[-C--:B------:R-:W-:Y:S01]  /*8410*/  HMMA.16816.F32.BF16 R4, R24, R28.reuse, R4 ;  /* 0x0000001c1804723c */ /* 0x080fe20000041804 */
[----:B------:R-:W-:Y:S03]  /*8420*/  IMAD.U32 R22, RZ, RZ, UR31 ;  /* 0x0000001fff167e24 */ /* 0x000fe6000f8e00ff */
[----:B------:R-:W-:Y:S01]  /*8430*/  IMAD.U32 R23, RZ, RZ, UR30 ;  /* 0x0000001eff177e24 */ /* 0x000fe2000f8e00ff */
[----:B------:R-:W-:Y:S01]  /*8440*/  LEA.HI.X.SX32 R238, R20, R55, 0x2, P1 ;  /* 0x0000003714ee7211 */ /* 0x000fe200008f16ff */
[----:B------:R-:W-:Y:S02]  /*8450*/  IMAD.MOV.U32 R20, RZ, RZ, R239 ;  /* 0x000000ffff147224 */ /* 0x000fe400078e00ef */
[C---:B-1----:R-:W-:Y:S01]  /*8460*/  HMMA.16816.F32.BF16 R8, R48.reuse, R28, R8 ;  /* 0x0000001c3008723c */ /* 0x042fe20000041808 */
[----:B------:R-:W-:Y:S03]  /*8470*/  IMAD.U32 R34, RZ, RZ, UR24 ;  /* 0x00000018ff227e24 */ /* 0x000fe6000f8e00ff */
[----:B------:R-:W-:Y:S01]  /*8480*/  IMAD.MOV.U32 R21, RZ, RZ, R238 ;  /* 0x000000ffff157224 */ /* 0x000fe200078e00ee */
[-C--:B------:R-:W-:Y:S01]  /*8490*/  LEA R46, P5, R46, R20.reuse, 0x2 ;  /* 0x000000142e2e7211 */ /* 0x080fe200078a10ff */
[----:B------:R-:W-:Y:S01]  /*84a0*/  IMAD.U32 R35, RZ, RZ, UR25 ;  /* 0x00000019ff237e24 */ /* 0x000fe2000f8e00ff */
[-C--:B------:R-:W-:Y:S01]  /*84b0*/  LEA R44, P4, R44, R20.reuse, 0x2 ;  /* 0x000000142c2c7211 */ /* 0x080fe200078810ff */
[-C--:B------:R-:W-:Y:S01]  /*84c0*/  HMMA.16816.F32.BF16 R12, R48, R30.reuse, R12 ;  /* 0x0000001e300c723c */ /* 0x080fe2000004180c */
[----:B------:R-:W-:Y:S03]  /*84d0*/  IMAD.U32 R28, RZ, RZ, UR21 ;  /* 0x00000015ff1c7e24 */ /* 0x000fe6000f8e00ff */
[-C--:B------:R-:W-:Y:S01]  /*84e0*/  LEA.HI.X.SX32 R47, R23, R21.reuse, 0x2, P5 ;  /* 0x00000015172f7211 */ /* 0x080fe200028f16ff */
[----:B------:R-:W-:Y:S01]  /*84f0*/  IMAD.U32 R29, RZ, RZ, UR19 ;  /* 0x00000013ff1d7e24 */ /* 0x000fe2000f8e00ff */
[-C--:B------:R-:W-:Y:S01]  /*8500*/  LEA R42, P3, R42, R20.reuse, 0x2 ;  /* 0x000000142a2a7211 */ /* 0x080fe200078610ff */
        /* <DEDUP_REMOVED lines=11> */
[----:B------:R-:W-:Y:S01]  /*85c0*/  RED.E.ADD.F32.FTZ.RN.STRONG.GPU [R50.64], R5 ;  /* 0x000000053200798e */ /* 0x000fe2000c10e78a */
[-C--:B------:R-:W-:Y:S01]  /*85d0*/  LEA.HI.X.SX32 R45, R24, R21.reuse, 0x2, P4 ;  /* 0x00000015182d7211 */ /* 0x080fe200020f16ff */
[----:B------:R-:W-:Y:S01]  /*85e0*/  IMAD.U32 R27, RZ, RZ, UR27 ;  /* 0x0000001bff1b7e24 */ /* 0x000fe2000f8e00ff */
[-C--:B------:R-:W-:Y:S01]  /*85f0*/  LEA R40, P2, R40, R20.reuse, 0x2 ;  /* 0x0000001428287211 */ /* 0x080fe200078410ff */
        /* <DEDUP_REMOVED lines=13> */
[-C--:B------:R-:W-:Y:S02]  /*86d0*/  LEA.HI.X.SX32 R37, R35, R21.reuse, 0x2, P0 ;  /* 0x0000001523257211 */ /* 0x080fe400000f16ff */
[-C--:B------:R-:W-:Y:S01]  /*86e0*/  LEA R32, P5, R32, R20.reuse, 0x2 ;  /* 0x0000001420207211 */ /* 0x080fe200078a10ff */
[----:B------:R-:W-:Y:S01]  /*86f0*/  RED.E.ADD.F32.FTZ.RN.STRONG.GPU [R40.64], R10 ;  /* 0x0000000a2800798e */ /* 0x000fe2000c10e78a */
[-C--:B------:R-:W-:Y:S02]  /*8700*/  LEA.HI.X.SX32 R35, R58, R21.reuse, 0x2, P6 ;  /* 0x000000153a237211 */ /* 0x080fe400030f16ff */
[-C--:B------:R-:W-:Y:S01]  /*8710*/  LEA R30, P4, R30, R20.reuse, 0x2 ;  /* 0x000000141e1e7211 */ /* 0x080fe200078810ff */
        /* <DEDUP_REMOVED lines=8> */
[----:B------:R-:W-:Y:S01]  /*87a0*/  LEA R24, P1, R29, R20, 0x2 ;  /* 0x000000141d187211 */ /* 0x000fe200078210ff */
[----:B------:R-:W-:Y:S01]  /*87b0*/  RED.E.ADD.F32.FTZ.RN.STRONG.GPU [R32.64], R18 ;  /* 0x000000122000798e */ /* 0x000fe2000c10e78a */
[-C--:B------:R-:W-:Y:S02]  /*87c0*/  LEA.HI.X.SX32 R29, R55, R21.reuse, 0x2, P3 ;  /* 0x00000015371d7211 */ /* 0x080fe400018f16ff */
[-C--:B------:R-:W-:Y:S01]  /*87d0*/  LEA.HI.X.SX32 R27, R54, R21.reuse, 0x2, P2 ;  /* 0x00000015361b7211 */ /* 0x080fe200010f16ff */
[----:B------:R-:W-:Y:S01]  /*87e0*/  RED.E.ADD.F32.FTZ.RN.STRONG.GPU [R30.64], R19 ;  /* 0x000000131e00798e */ /* 0x000fe2000c10e78a */
[-C--:B------:R-:W-:Y:S02]  /*87f0*/  LEA.HI.X.SX32 R25, R53, R21.reuse, 0x2, P1 ;  /* 0x0000001535197211 */ /* 0x080fe400008f16ff */
[----:B------:R-:W-:Y:S01]  /*8800*/  LEA.HI.X.SX32 R23, R52, R21, 0x2, P0 ;  /* 0x0000001534177211 */ /* 0x000fe200000f16ff */
[----:B------:R-:W-:Y:S01]  /*8810*/  RED.E.ADD.F32.FTZ.RN.STRONG.GPU [R28.64], R12 ;  /* 0x0000000c1c00798e */ /* 0x000fe2000c10e78a */
[----:B------:R-:W-:Y:S01]  /*8820*/  PLOP3.LUT P0, PT, PT, PT, UP0, 0x80, 0x0 ;  /* 0x000000000000781c */ /* 0x000fe20003f0f008 */
[----:B------:R-:W-:Y:S01]  /*8830*/  @UP4 UIADD3 UR16, UP0, UR16, -0x200, URZ ;  /* 0xfffffe0010104890 */ /* 0x000fe2000ff1e03f */
[----:B------:R-:W-:Y:S01]  /*8840*/  ISETP.LT.AND P1, PT, RZ, UR7, PT ;  /* 0x00000007ff007c0c */ /* 0x000fe2000bf21270 */
[----:B------:R-:W-:Y:S01]  /*8850*/  LDSM.16.MT88.4 R4, [R2+0x8000] ;  /* 0x008000000204783b */ /* 0x000fe20000004200 */
[C---:B------:R-:W-:Y:S01]  /*8860*/  IADD3 R0, R3.reuse, -0x2000, RZ ;  /* 0xffffe00003007810 */ /* 0x040fe20007ffe0ff */
[----:B------:R-:W-:Y:S02]  /*8870*/  @UP4 UIADD3.X UR15, UR15, -0x1, URZ, UP0, !UPT ;  /* 0xffffffff0f0f4890 */ /* 0x000fe400087fe43f */
[----:B------:R-:W1:Y:S01]  /*8880*/  LDSM.16.MT88.4 R8, [R3] ;  /* 0x000000000308783b */ /* 0x000e620000004200 */
[----:B------:R-:W-:Y:S03]  /*8890*/  UMOV UR7, UR4 ;  /* 0x0000000400077c82 */ /* 0x000fe60008000000 */
[----:B------:R-:W-:Y:S02]  /*88a0*/  RED.E.ADD.F32.FTZ.RN.STRONG.GPU [R26.64], R13 ;  /* 0x0000000d1a00798e */ /* 0x000fe4000c10e78a */
[----:B------:R-:W-:Y:S02]  /*88b0*/  @P0 IADD3 R0, R3, 0x2000, RZ ;  /* 0x0000200003000810 */ /* 0x000fe40007ffe0ff */
        /* <DEDUP_REMOVED lines=58> */
[----:B------:R-:W-:Y:S06]  /*8c60*/  @!UPT UIADD3 URZ, URZ, URZ, URZ ;  /* 0x0000003f3f3ff290 */ /* 0x000fec000fffe03f */
[----:B------:R-:W2:Y:S01]  /*8c70*/  LDL R60, [R1] ;  /* 0x00000000013c7983 */ /* 0x000ea20000100800 */
[----:B------:R-:W-:Y:S01]  /*8c80*/  FMUL.FTZ R84, R84, c[0x0][0x2e0] ;  /* 0x0000b80054547a20 */ /* 0x000fe20000410000 */
[----:B------:R-:W-:Y:S01]  /*8c90*/  UISETP.NE.AND UP0, UPT, UR36, -0x1, UPT ;  /* 0xffffffff2400788c */ /* 0x000fe2000bf05270 */
[----:B------:R-:W-:Y:S01]  /*8ca0*/  FMUL.FTZ R17, R85, c[0x0][0x2e0] ;  /* 0x0000b80055117a20 */ /* 0x000fe20000410000 */
[----:B------:R-:W-:Y:S01]  /*8cb0*/  ULDC.64 UR8, c[0x0][0x3a0] ;  /* 0x0000e80000087ab9 */ /* 0x000fe20000000a00 */
[----:B------:R-:W-:-:S02]  /*8cc0*/  FMUL.FTZ R86, R86, c[0x0][0x2e0] ;  /* 0x0000b80056567a20 */ /* 0x000fc40000410000 */
[----:B------:R-:W-:Y:S01]  /*8cd0*/  FMUL.FTZ R16, R87, c[0x0][0x2e0] ;  /* 0x0000b80057107a20 */ /* 0x000fe20000410000 */
[----:B------:R-:W-:Y:S01]  /*8ce0*/  F2FP.BF16.PACK_AB R17, R17, R84 ;  /* 0x000000541111723e */ /* 0x000fe200000010ff */
[----:B------:R-:W-:Y:S01]  /*8cf0*/  BAR.SYNC.DEFER_BLOCKING 0x0 ;  /* 0x0000000000007b1d */ /* 0x000fe20000010000 */
[----:B------:R-:W-:Y:S01]  /*8d00*/  FMUL.FTZ R96, R96, c[0x0][0x2e0] ;  /* 0x0000b80060607a20 */ /* 0x000fe20000410000 */
[----:B------:R-:W-:Y:S01]  /*8d10*/  PLOP3.LUT P0, PT, PT, PT, UP0, 0x80, 0x0 ;  /* 0x000000000000781c */ /* 0x000fe20003f0f008 */
[----:B------:R-:W-:Y:S01]  /*8d20*/  FMUL.FTZ R13, R97, c[0x0][0x2e0] ;  /* 0x0000b800610d7a20 */ /* 0x000fe20000410000 */
[----:B------:R-:W-:Y:S01]  /*8d30*/  F2FP.BF16.PACK_AB R16, R16, R86 ;  /* 0x000000561010723e */ /* 0x000fe200000010ff */
[----:B------:R-:W-:Y:S01]  /*8d40*/  FMUL.FTZ R98, R98, c[0x0][0x2e0] ;  /* 0x0000b80062627a20 */ /* 0x000fe20000410000 */
[----:B------:R-:W-:Y:S01]  /*8d50*/  @UP0 UIADD3 UR7, UR33, UR36, URZ ;  /* 0x0000002421070290 */ /* 0x000fe2000fffe03f */
[----:B------:R-:W-:Y:S01]  /*8d60*/  FMUL.FTZ R12, R99, c[0x0][0x2e0] ;  /* 0x0000b800630c7a20 */ /* 0x000fe20000410000 */
[----:B------:R-:W-:Y:S01]  /*8d70*/  F2FP.BF16.PACK_AB R13, R13, R96 ;  /* 0x000000600d0d723e */ /* 0x000fe200000010ff */
[----:B------:R-:W-:Y:S01]  /*8d80*/  FMUL.FTZ R88, R88, c[0x0][0x2e0] ;  /* 0x0000b80058587a20 */ /* 0x000fe20000410000 */
[----:B------:R-:W-:Y:S01]  /*8d90*/  @UP0 UIMAD.WIDE.U32 UR4, UR7, UR8, URZ ;  /* 0x00000008070402a5 */ /* 0x000fe2000f8e003f */
[----:B------:R-:W-:Y:S01]  /*8da0*/  FMUL.FTZ R15, R89, c[0x0][0x2e0] ;  /* 0x0000b800590f7a20 */ /* 0x000fe20000410000 */
[----:B------:R-:W-:Y:S01]  /*8db0*/  F2FP.BF16.PACK_AB R12, R12, R98 ;  /* 0x000000620c0c723e */ /* 0x000fe200000010ff */
[----:B------:R-:W-:Y:S01]  /*8dc0*/  FMUL.FTZ R90, R90, c[0x0][0x2e0] ;  /* 0x0000b8005a5a7a20 */ /* 0x000fe20000410000 */
[----:B------:R-:W-:Y:S01]  /*8dd0*/  @UP0 UIMAD UR16, UR7, UR9, UR5 ;  /* 0x00000009071002a4 */ /* 0x000fe2000f8e0205 */
[----:B------:R-:W-:Y:S01]  /*8de0*/  FMUL.FTZ R14, R91, c[0x0][0x2e0] ;  /* 0x0000b8005b0e7a20 */ /* 0x000fe20000410000 */
[----:B------:R-:W-:Y:S01]  /*8df0*/  F2FP.BF16.PACK_AB R15, R15, R88 ;  /* 0x000000580f0f723e */ /* 0x000fe200000010ff */
[----:B------:R-:W-:Y:S01]  /*8e00*/  FMUL.FTZ R92, R92, c[0x0][0x2e0] ;  /* 0x0000b8005c5c7a20 */ /* 0x000fe20000410000 */
[----:B------:R-:W-:Y:S01]  /*8e10*/  @UP0 UMOV UR15, UR4 ;  /* 0x00000004000f0c82 */ /* 0x000fe20008000000 */
[----:B------:R-:W-:Y:S01]  /*8e20*/  FMUL.FTZ R11, R93, c[0x0][0x2e0] ;  /* 0x0000b8005d0b7a20 */ /* 0x000fe20000410000 */
[----:B------:R-:W-:Y:S01]  /*8e30*/  F2FP.BF16.PACK_AB R14, R14, R90 ;  /* 0x0000005a0e0e723e */ /* 0x000fe200000010ff */
[----:B------:R-:W-:-:S02]  /*8e40*/  FMUL.FTZ R94, R94, c[0x0][0x2e0] ;  /* 0x0000b8005e5e7a20 */ /* 0x000fc40000410000 */
        /* <DEDUP_REMOVED lines=10> */
[----:B------:R-:W-:-:S02]  /*8ef0*/  FMUL.FTZ R80, R80, c[0x0][0x2dc] ;  /* 0x0000b70050507a20 */ /* 0x000fc40000410000 */
[----:B------:R-:W-:Y:S01]  /*8f00*/  FMUL.FTZ R5, R81, c[0x0][0x2dc] ;  /* 0x0000b70051057a20 */ /* 0x000fe20000410000 */
[----:B------:R-:W-:Y:S01]  /*8f10*/  F2FP.BF16.PACK_AB R8, R8, R70 ;  /* 0x000000460808723e */ /* 0x000fe200000010ff */
[----:B------:R-:W-:Y:S02]  /*8f20*/  FMUL.FTZ R82, R82, c[0x0][0x2dc] ;  /* 0x0000b70052527a20 */ /* 0x000fe40000410000 */
[----:B------:R-:W-:Y:S01]  /*8f30*/  FMUL.FTZ R4, R83, c[0x0][0x2dc] ;  /* 0x0000b70053047a20 */ /* 0x000fe20000410000 */
[----:B------:R-:W-:Y:S01]  /*8f40*/  F2FP.BF16.PACK_AB R5, R5, R80 ;  /* 0x000000500505723e */ /* 0x000fe200000010ff */
[----:B------:R-:W-:Y:S02]  /*8f50*/  FMUL.FTZ R72, R72, c[0x0][0x2dc] ;  /* 0x0000b70048487a20 */ /* 0x000fe40000410000 */
        /* <DEDUP_REMOVED lines=10> */
[----:B------:R-:W-:-:S04]  /*9000*/  F2FP.BF16.PACK_AB R3, R3, R76 ;  /* 0x0000004c0303723e */ /* 0x000fc800000010ff */
[----:B------:R-:W-:Y:S01]  /*9010*/  F2FP.BF16.PACK_AB R0, R0, R78 ;  /* 0x0000004e0000723e */ /* 0x000fe200000010ff */
[----:B--2---:R1:W-:Y:S04]  /*9020*/  STS [R60], R13 ;  /* 0x0000000d3c007388 */ /* 0x0043e80000000800 */
        /* <DEDUP_REMOVED lines=27> */
.L_x_276:
        /* <DEDUP_REMOVED lines=19> */
.L_x_277:
        /* <DEDUP_REMOVED lines=44> */
.L_x_279:
[----:B-12---:R-:W-:Y:S05]  /*95d0*/  BSYNC B0 ;  /* 0x0000000000007941 */ /* 0x006fea0003800000 */
.L_x_278:
        /* <DEDUP_REMOVED lines=14> */
.L_x_281:
[----:B------:R-:W-:Y:S05]  /*96c0*/  BSYNC B0 ;  /* 0x0000000000007941 */ /* 0x000fea0003800000 */
.L_x_280:
        /* <DEDUP_REMOVED lines=25> */
.L_x_283:
[----:B------:R-:W-:Y:S05]  /*9860*/  BSYNC B0 ;  /* 0x0000000000007941 */ /* 0x000fea0003800000 */
.L_x_282:
        /* <DEDUP_REMOVED lines=12> */
.L_x_272:
        /* <DEDUP_REMOVED lines=21> */
.L_x_285:
        /* <DEDUP_REMOVED lines=19> */
.L_x_286:
        /* <DEDUP_REMOVED lines=35> */
.L_x_288:
[----:B------:R-:W-:Y:S05]  /*9de0*/  BSYNC B0 ;  /* 0x0000000000007941 */ /* 0x000fea0003800000 */
.L_x_287:
        /* <DEDUP_REMOVED lines=14> */
.L_x_290:
[----:B------:R-:W-:Y:S05]  /*9ed0*/  BSYNC B0 ;  /* 0x0000000000007941 */ /* 0x000fea0003800000 */
.L_x_289:
        /* <DEDUP_REMOVED lines=25> */
.L_x_292:
[----:B------:R-:W-:Y:S05]  /*a070*/  BSYNC B0 ;  /* 0x0000000000007941 */ /* 0x000fea0003800000 */
.L_x_291:
        /* <DEDUP_REMOVED lines=11> */
.L_x_284:
[----:B------:R-:W-:Y:S05]  /*a130*/  BSYNC B1 ;  /* 0x0000000000017941 */ /* 0x000fea0003800000 */
.L_x_267:
        /* <DEDUP_REMOVED lines=11> */
.L_x_293:
[----:B------:R-:W-:Y:S05]  /*a1f0*/  EXIT ;  /* 0x000000000000794d */ /* 0x000fea0003800000 */
.L_x_295:
        /* <DEDUP_REMOVED lines=16> */
.L_x_1332:


//--------------------- .text._ZN5flash44flash_bwd_dq_dk_dv_loop_seqk_parallel_kernelI23Flash_bwd_kernel_traitsILi32ELi128ELi128ELi8ELi4ELi4ELi4ELb1ELb0EN7cutlass10bfloat16_tE19Flash_kernel_traitsILi32ELi128ELi128ELi8ES3_EELb0ELb0ELb0ELb0ELb0ELb1ELb1EEEvNS_16Flash_bwd_paramsE --------------------------
	.section	.text._ZN5flash44flash_bwd_dq_dk_dv_loop_seqk_parallel_kernelI23Flash_bwd_kernel_traitsILi32ELi128ELi128ELi8ELi4ELi4ELi4ELb1ELb0EN7cutlass10bfloat16_tE19Flash_kernel_traitsILi32ELi128ELi128ELi8ES3_EELb0ELb0ELb0ELb0ELb0ELb1ELb1EEEvNS_16Flash_bwd_paramsE,"ax",@progbits
	.sectioninfo	@"SHI_REGISTERS=255"
	.align	128
        .global         _ZN5flash44flash_bwd_dq_dk_dv_loop_seqk_parallel_kernelI23Flash_bwd_kernel_traitsILi32ELi128ELi128ELi8ELi4ELi4ELi4ELb1ELb0EN7cutlass10bfloat16_tE19Flash_kernel_traitsILi32ELi128ELi128ELi8ES3_EELb0ELb0ELb0ELb0ELb0ELb1ELb1EEEvNS_16Flash_bwd_paramsE
        .type           _ZN5flash44flash_bwd_dq_dk_dv_loop_seqk_parallel_kernelI23Flash_bwd_kernel_traitsILi32ELi128ELi128ELi8ELi4ELi4ELi4ELb1ELb0EN7cutlass10bfloat16_tE19Flash_kernel_traitsILi32ELi128ELi128ELi8ES3_EELb0ELb0ELb0ELb0ELb0ELb1ELb1EEEvNS_16Flash_bwd_paramsE,@function
        .size           _ZN5flash44flash_bwd_dq_dk_dv_loop_seqk_parallel_kernelI23Flash_bwd_kernel_traitsILi32ELi128ELi128ELi8ELi4ELi4ELi4ELb1ELb0EN7cutlass10bfloat16_tE19Flash_kernel_traitsILi32ELi128ELi128ELi8ES3_EELb0ELb0ELb0ELb0ELb0ELb1ELb1EEEvNS_16Flash_bwd_paramsE,(.L_x_1333 - _ZN5flash44flash_bwd_dq_dk_dv_loop_seqk_parallel_kernelI23Flash_bwd_kernel_traitsILi32ELi128ELi128ELi8ELi4ELi4ELi4ELb1ELb0EN7cutlass10bfloat16_tE19Flash_kernel_traitsILi32ELi128ELi128ELi8ES3_EELb0ELb0ELb0ELb0ELb0ELb1ELb1EEEvNS_16Flash_bwd_paramsE)
        .other          _ZN5flash44flash_bwd_dq_dk_dv_loop_seqk_parallel_kernelI23Flash_bwd_kernel_traitsILi32ELi128ELi128ELi8ELi4ELi4ELi4ELb1ELb0EN7cutlass10bfloat16_tE19Flash_kernel_traitsILi32ELi128ELi128ELi8ES3_EELb0ELb0ELb0ELb0ELb0ELb1ELb1EEEvNS_16Flash_bwd_paramsE,@"STO_CUDA_ENTRY STV_DEFAULT"
_ZN5flash44flash_bwd_dq_dk_dv_loop_seqk_parallel_kernelI23Flash_bwd_kernel_traitsILi32ELi128ELi128ELi8ELi4ELi4ELi4ELb1ELb0EN7cutlass10bfloat16_tE19Flash_kernel_traitsILi32ELi128ELi128ELi8ES3_EELb0ELb0ELb0ELb0ELb0ELb1ELb1EEEvNS_16Flash_bwd_paramsE:
.text._ZN5flash44flash_bwd_dq_dk_dv_loop_seqk_parallel_kernelI23Flash_bwd_kernel_traitsILi32ELi128ELi128ELi8ELi4ELi4ELi4ELb1ELb0EN7cutlass10bfloat16_tE19Flash_kernel_traitsILi32ELi128ELi128ELi8ES3_EELb0ELb0ELb0ELb0ELb0ELb1ELb1EEEvNS_16Flash_bwd_paramsE:
        /* <DEDUP_REMOVED lines=34> */
[----:B------:R-:W-:Y:S01]  /*0220*/  LEA.HI R21, R10, R20, RZ, 0x3 ;  /* 0x000000140a157211 */ /* 0x000fe200078f18ff */
[----:B------:R-:W-:Y:S01]  /*0230*/  ULDC UR52, c[0x0][0x1c0] ;  /* 0x0000700000347ab9 */ /* 0x000fe20000000800 */
[--C-:B------:R-:W-:Y:S01]  /*0240*/  SHF.R.S32.HI R4, RZ, 0x2, R3.reuse ;  /* 0x00000002ff047819 */ /* 0x100fe20000011403 */
[----:B------:R-:W-:Y:S01]  /*0250*/  ULDC UR12, c[0x0][0x1c0] ;  /* 0x00007000000c7ab9 */ /* 0x000fe20000000800 */
[----:B------:R-:W-:Y:S01]  /*0260*/  SHF.R.S32.HI R0, RZ, 0x1f, R3 ;  /* 0x0000001fff007819 */ /* 0x000fe20000011403 */
[----:B---3--:R-:W-:Y:S01]  /*0270*/  UIMAD UR5, UR5, UR46, URZ ;  /* 0x0000002e050572a4 */ /* 0x008fe2000f8e023f */
[CC--:B------:R-:W-:Y:S01]  /*0280*/  LEA.HI R2, R3.reuse, R4.reuse, RZ, 0x1 ;  /* 0x0000000403027211 */ /* 0x0c0fe200078f08ff */
[----:B------:R-:W-:Y:S01]  /*0290*/  UIMAD.WIDE UR52, UR57, UR52, URZ ;  /* 0x00000034393472a5 */ /* 0x000fe2000f8e023f */
[----:B------:R-:W-:Y:S01]  /*02a0*/  LEA.HI R0, R0, R4, RZ, 0x3 ;  /* 0x0000000400007211 */ /* 0x000fe200078f18ff */
[----:B------:R-:W-:Y:S01]  /*02b0*/  UIMAD.WIDE.U32 UR60, UR46, UR17, URZ ;  /* 0x000000112e3c72a5 */ /* 0x000fe2000f8e003f */
        /* <DEDUP_REMOVED lines=10> */
[----:B------:R-:W-:Y:S01]  /*0360*/  ULDC.U8 UR11, c[0x0][0x3d0] ;  /* 0x0000f400000b7ab9 */ /* 0x000fe20000000000 */
[----:B------:R-:W-:Y:S01]  /*0370*/  IMAD.IADD R9, R20, 0x1, -R2 ;  /* 0x0000000114097824 */ /* 0x000fe200078e0a02 */
[----:B------:R-:W-:Y:S01]  /*0380*/  LOP3.LUT R0, R4, 0xffffffe0, RZ, 0xc0, !PT ;  /* 0xffffffe004007812 */ /* 0x000fe200078ec0ff */
[----:B------:R-:W-:Y:S01]  /*0390*/  ULDC.64 UR6, c[0x0][0x118] ;  /* 0x0000460000067ab9 */ /* 0x000fe20000000a00 */
[----:B------:R-:W-:Y:S01]  /*03a0*/  SHF.R.S32.HI R3, RZ, 0x5, R4 ;  /* 0x00000005ff037819 */ /* 0x000fe20000011404 */
[----:B------:R-:W-:Y:S01]  /*03b0*/  UMOV UR56, 0xffffe000 ;  /* 0xffffe00000387882 */ /* 0x000fe20000000000 */
[----:B------:R-:W-:Y:S01]  /*03c0*/  LOP3.LUT R2, R5, 0xc0, RZ, 0xc0, !PT ;  /* 0x000000c005027812 */ /* 0x000fe200078ec0ff */
[----:B------:R-:W-:Y:S01]  /*03d0*/  IMAD.IADD R0, R20, 0x1, -R0 ;  /* 0x0000000114007824 */ /* 0x000fe200078e0a00 */
[----:B------:R-:W-:Y:S01]  /*03e0*/  SHF.R.S32.HI R4, RZ, 0x1f, R4 ;  /* 0x0000001fff047819 */ /* 0x000fe20000011404 */
[----:B------:R-:W-:Y:S01]  /*03f0*/  IMAD.SHL.U32 R5, R9, 0x8, RZ ;  /* 0x0000000809057824 */ /* 0x000fe200078e00ff */
[----:B------:R-:W-:Y:S01]  /*0400*/  LEA.HI R12, R7, R7, RZ, 0x1 ;  /* 0x00000007070c7211 */ /* 0x000fe200078f08ff */
[----:B------:R-:W-:Y:S01]  /*0410*/  IMAD.SHL.U32 R9, R9, 0x2, RZ ;  /* 0x0000000209097824 */ /* 0x000fe200078e00ff */
[----:B------:R-:W-:Y:S01]  /*0420*/  SHF.R.S32.HI R6, RZ, 0x1f, R0 ;  /* 0x0000001fff067819 */ /* 0x000fe20000011400 */
[----:B------:R-:W-:Y:S01]  /*0430*/  UISETP.NE.AND UP3, UPT, UR11, URZ, UPT ;  /* 0x0000003f0b00728c */ /* 0x000fe2000bf65270 */
[----:B------:R-:W-:Y:S01]  /*0440*/  LEA.HI R4, R4, R3, RZ, 0x2 ;  /* 0x0000000304047211 */ /* 0x000fe200078f10ff */
[----:B------:R-:W-:Y:S01]  /*0450*/  UIMAD.WIDE.U32 UR58, UR52, UR60, URZ ;  /* 0x0000003c343a72a5 */ /* 0x000fe2000f8e003f */
[----:B------:R-:W-:Y:S01]  /*0460*/  LOP3.LUT R5, R2, 0x18, R5, 0xf8, !PT ;  /* 0x0000001802057812 */ /* 0x000fe200078ef805 */
[----:B------:R-:W-:Y:S01]  /*0470*/  USHF.L.U32 UR28, UR57, 0x3, URZ ;  /* 0x00000003391c7899 */ /* 0x000fe2000800063f */
[----:B------:R-:W-:Y:S01]  /*0480*/  SHF.R.U32.HI R2, RZ, 0x3, R2 ;  /* 0x00000003ff027819 */ /* 0x000fe20000011602 */
[----:B------:R-:W-:Y:S01]  /*0490*/  USHF.L.U32 UR27, UR57, 0x4, URZ ;  /* 0x00000004391b7899 */ /* 0x000fe2000800063f */
[----:B------:R-:W-:Y:S01]  /*04a0*/  LEA.HI R18, R6, R0, RZ, 0x2 ;  /* 0x0000000006127211 */ /* 0x000fe200078f10ff */
[----:B------:R-:W-:Y:S01]  /*04b0*/  UIMAD UR26, UR57, 0x18, URZ ;  /* 0x00000018391a78a4 */ /* 0x000fe2000f8e023f */
[----:B------:R-:W-:Y:S01]  /*04c0*/  LOP3.LUT R0, R4, 0xfffffffc, RZ, 0xc0, !PT ;  /* 0xfffffffc04007812 */ /* 0x000fe200078ec0ff */
[----:B------:R-:W-:Y:S01]  /*04d0*/  USHF.L.U32 UR25, UR57, 0x5, URZ ;  /* 0x0000000539197899 */ /* 0x000fe2000800063f */
[----:B------:R-:W-:Y:S01]  /*04e0*/  LOP3.LUT R4, R5, R2, RZ, 0x3c, !PT ;  /* 0x0000000205047212 */ /* 0x000fe200078e3cff */
[----:B------:R-:W-:Y:S01]  /*04f0*/  UIMAD UR24, UR57, 0x28, URZ ;  /* 0x00000028391878a4 */ /* 0x000fe2000f8e023f */
[----:B------:R-:W-:Y:S01]  /*0500*/  LEA.HI R5, R10, R20, RZ, 0x4 ;  /* 0x000000140a057211 */ /* 0x000fe200078f20ff */
[----:B------:R-:W-:Y:S01]  /*0510*/  IMAD.IADD R162, R3, 0x1, -R0 ;  /* 0x0000000103a27824 */ /* 0x000fe200078e0a00 */
[----:B------:R-:W-:Y:S01]  /*0520*/  LOP3.LUT R6, R21, 0xfffffff8, RZ, 0xc0, !PT ;  /* 0xfffffff815067812 */ /* 0x000fe200078ec0ff */
[----:B------:R-:W-:Y:S01]  /*0530*/  IMAD R0, R3, 0x8, R8 ;  /* 0x0000000803007824 */ /* 0x000fe200078e0208 */
[----:B------:R-:W-:Y:S01]  /*0540*/  SHF.R.S32.HI R3, RZ, 0x4, R5 ;  /* 0x00000004ff037819 */ /* 0x000fe20000011405 */
[----:B------:R-:W-:Y:S01]  /*0550*/  UIMAD UR23, UR57, 0x30, URZ ;  /* 0x00000030391778a4 */ /* 0x000fe2000f8e023f */
[----:B------:R-:W-:Y:S01]  /*0560*/  LOP3.LUT P5, RZ, R7, 0x2, RZ, 0xc0, !PT ;  /* 0x0000000207ff7812 */ /* 0x000fe200078ac0ff */
[----:B------:R-:W-:Y:S01]  /*0570*/  IMAD.IADD R6, R20, 0x1, -R6 ;  /* 0x0000000114067824 */ /* 0x000fe200078e0a06 */
[----:B------:R-:W-:Y:S01]  /*0580*/  LEA.HI R2, R5, R3, RZ, 0x1 ;  /* 0x0000000305027211 */ /* 0x000fe200078f08ff */
[----:B------:R-:W-:Y:S01]  /*0590*/  UIMAD UR22, UR57, 0x38, URZ ;  /* 0x00000038391678a4 */ /* 0x000fe2000f8e023f */
[----:B------:R-:W-:Y:S01]  /*05a0*/  LOP3.LUT P4, RZ, R7, 0x4, RZ, 0xc0, !PT ;  /* 0x0000000407ff7812 */ /* 0x000fe2000788c0ff */
[----:B------:R-:W-:Y:S01]  /*05b0*/  USHF.L.U32 UR21, UR57, 0x6, URZ ;  /* 0x0000000639157899 */ /* 0x000fe2000800063f */
[----:B------:R-:W-:Y:S01]  /*05c0*/  LOP3.LUT R2, R2, 0xfffffffe, RZ, 0xc0, !PT ;  /* 0xfffffffe02027812 */ /* 0x000fe200078ec0ff */
[----:B------:R-:W-:Y:S01]  /*05d0*/  UIMAD UR20, UR57, 0x48, URZ ;  /* 0x00000048391478a4 */ /* 0x000fe2000f8e023f */
[----:B------:R-:W-:Y:S01]  /*05e0*/  LEA.HI R8, R6, R6, RZ, 0x1 ;  /* 0x0000000606087211 */ /* 0x000fe200078f08ff */
[----:B------:R-:W-:Y:S01]  /*05f0*/  UIMAD UR19, UR57, 0x50, URZ ;  /* 0x00000050391378a4 */ /* 0x000fe2000f8e023f */
[----:B------:R-:W-:Y:S01]  /*0600*/  SEL R176, R157, 0xffffffe0, !P5 ;  /* 0xffffffe09db07807 */ /* 0x000fe20006800000 */
[----:B------:R-:W-:Y:S01]  /*0610*/  IMAD.IADD R14, R3, 0x1, -R2 ;  /* 0x00000001030e7824 */ /* 0x000fe200078e0a02 */
[----:B------:R-:W-:Y:S01]  /*0620*/  LEA.HI R3, R10, R20, RZ, 0x7 ;  /* 0x000000140a037211 */ /* 0x000fe200078f38ff */
[----:B------:R-:W-:Y:S01]  /*0630*/  IMAD.U32 R2, R0, 0x20, R4 ;  /* 0x0000002000027824 */ /* 0x000fe200078e0004 */
[----:B------:R-:W-:Y:S01]  /*0640*/  LOP3.LUT R0, R5, 0xfffffff0, RZ, 0xc0, !PT ;  /* 0xfffffff005007812 */ /* 0x000fe200078ec0ff */
[----:B------:R-:W-:Y:S01]  /*0650*/  IMAD.U32 R4, RZ, RZ, UR4 ;  /* 0x00000004ff047e24 */ /* 0x000fe2000f8e00ff */
[----:B------:R-:W-:Y:S01]  /*0660*/  SHF.R.S32.HI R10, RZ, 0x7, R3 ;  /* 0x00000007ff0a7819 */ /* 0x000fe20000011403 */
[----:B------:R-:W-:Y:S01]  /*0670*/  UIMAD UR4, UR46, UR9, UR51 ;  /* 0x000000092e0472a4 */ /* 0x000fe2000f8e0233 */
[----:B------:R1:W-:Y:S01]  /*0680*/  STL [R1+0x1c], R2 ;  /* 0x00001c0201007387 */ /* 0x0003e20000100800 */
[----:B------:R-:W-:Y:S01]  /*0690*/  IMAD.IADD R0, R20, 0x1, -R0 ;  /* 0x0000000114007824 */ /* 0x000fe200078e0a00 */
[----:B------:R-:W-:Y:S01]  /*06a0*/  USHF.L.U32 UR9, UR46, 0x7, URZ ;  /* 0x000000072e097899 */ /* 0x000fe2000800063f */
[C---:B------:R-:W-:Y:S01]  /*06b0*/  IMAD R3, R10.reuse, 0x8, R14 ;  /* 0x000000080a037824 */ /* 0x040fe200078e020e */
[----:B------:R2:W-:Y:S01]  /*06c0*/  STL [R1+0x54], R4 ;  /* 0x0000540401007387 */ /* 0x0005e20000100800 */
[----:B------:R-:W-:Y:S01]  /*06d0*/  IMAD R19, R10, 0x2000, R9 ;  /* 0x000020000a137824 */ /* 0x000fe200078e0209 */
[----:B------:R-:W-:Y:S01]  /*06e0*/  SHF.R.S32.HI R11, RZ, 0x1f, R0 ;  /* 0x0000001fff0b7819 */ /* 0x000fe20000011400 */
[----:B------:R-:W-:-:S02]  /*06f0*/  UIMAD UR4, UR4, UR15, URZ ;  /* 0x0000000f040472a4 */ /* 0x000fc4000f8e023f */
[----:B------:R-:W-:Y:S01]  /*0700*/  UIMAD UR18, UR57, 0x58, URZ ;  /* 0x00000058391278a4 */ /* 0x000fe2000f8e023f */
[----:B------:R-:W-:Y:S01]  /*0710*/  LEA.HI R11, R11, R0, RZ, 0x3 ;  /* 0x000000000b0b7211 */ /* 0x000fe200078f18ff */
[----:B------:R-:W-:Y:S02]  /*0720*/  UIMAD UR17, UR57, 0x60, URZ ;  /* 0x00000060391178a4 */ /* 0x000fe4000f8e023f */
[----:B------:R-:W-:Y:S01]  /*0730*/  UIMAD UR15, UR57, 0x70, URZ ;  /* 0x00000070390f78a4 */ /* 0x000fe2000f8e023f */
[----:B-1----:R-:W-:-:S05]  /*0740*/  LOP3.LUT R2, R8, 0x3fffffe, RZ, 0xc0, !PT ;  /* 0x03fffffe08027812 */ /* 0x002fca00078ec0ff */
[----:B--2---:R-:W-:Y:S01]  /*0750*/  IMAD.IADD R4, R6, 0x1, -R2 ;  /* 0x0000000106047824 */ /* 0x004fe200078e0a02 */
[----:B------:R-:W-:-:S03]  /*0760*/  LEA.HI R2, R0, R0, RZ, 0x1 ;  /* 0x0000000000027211 */ /* 0x000fc600078f08ff */
[----:B------:R-:W-:Y:S01]  /*0770*/  IMAD R150, R3, 0x8, R4 ;  /* 0x0000000803967824 */ /* 0x000fe200078e0204 */
[----:B------:R-:W-:Y:S02]  /*0780*/  LOP3.LUT R4, R2, 0x7fffffe, RZ, 0xc0, !PT ;  /* 0x07fffffe02047812 */ /* 0x000fe400078ec0ff */
        /* <DEDUP_REMOVED lines=36> */
[----:B------:R-:W-:Y:S01]  /*09d0*/  LOP3.LUT R0, R6, 0xc0, RZ, 0xc0, !PT ;  /* 0x000000c006007812 */ /* 0x000fe200078ec0ff */
[----:B------:R-:W-:Y:S01]  /*09e0*/  STL [R1+0x28], R18 ;  /* 0x0000281201007387 */ /* 0x000fe20000100800 */
        /* <DEDUP_REMOVED lines=20> */
[----:B------:R-:W-:Y:S01]  /*0b30*/  IADD3 R174, R181, 0x40, RZ ;  /* 0x00000040b5ae7810 */ /* 0x000fe20007ffe0ff */
        /* <DEDUP_REMOVED lines=48> */
[----:B------:R-:W-:Y:S01]  /*0e40*/  IMAD.SHL.U32 R5, R14, 0x8, RZ ;  /* 0x000000080e057824 */ /* 0x000fe200078e00ff */
        /* <DEDUP_REMOVED lines=35> */
.L_x_324:
        /* <DEDUP_REMOVED lines=33> */
[----:B-1----:R-:W5:Y:S01]  /*1290*/  @P2 LDG.E R6, [R6.64+0x4] ;  /* 0x0000042006062981 */ /* 0x002f62000c1e1900 */
        /* <DEDUP_REMOVED lines=20> */
.L_x_296:
        /* <DEDUP_REMOVED lines=58> */
.L_x_298:
        /* <DEDUP_REMOVED lines=18> */
.L_x_299:
        /* <DEDUP_REMOVED lines=83> */
.L_x_300:
[----:B------:R-:W2:Y:S02]  /*1dd0*/  LDL R0, [R1+0x44] ;  /* 0x0000440001007983 */ /* 0x000ea40000100800 */
[----:B--2---:R1:W2:Y:S01]  /*1de0*/  R2UR UR5, R0 ;  /* 0x00000000000573c2 */ /* 0x0042a200000e0000 */
[----:B------:R-:W-:-:S07]  /*1df0*/  DEPBAR.LE SB1, 0x0, {2} ;  /* 0x000090040000791a */ /* 0x000fce0000000000 */
.L_x_301:
        /* <DEDUP_REMOVED lines=77> */
[----:B------:R-:W2:Y:S01]  /*22d0*/  LDL R22, [R1+0x28] ;  /* 0x0000280001167983 */ /* 0x000ea20000100800 */
[----:B------:R-:W-:-:S03]  /*22e0*/  ULDC.64 UR8, c[0x0][0x1a0] ;  /* 0x0000680000087ab9 */ /* 0x000fc60000000a00 */
[----:B------:R-:W3:Y:S01]  /*22f0*/  LDL R23, [R1+0x1c] ;  /* 0x00001c0001177983 */ /* 0x000ee20000100800 */
[----:B------:R-:W-:Y:S02]  /*2300*/  UIMAD UR5, UR39, UR8, URZ ;  /* 0x00000008270572a4 */ /* 0x000fe4000f8e023f */
[----:B------:R-:W-:Y:S02]  /*2310*/  ULDC.64 UR36, c[0x0][0x198] ;  /* 0x0000660000247ab9 */ /* 0x000fe40000000a00 */
[----:B------:R-:W-:-:S06]  /*2320*/  UIMAD UR5, UR38, UR9, UR5 ;  /* 0x00000009260572a4 */ /* 0x000fcc000f8e0205 */
[----:B------:R-:W-:Y:S01]  /*2330*/  IMAD.U32 R7, RZ, RZ, UR5 ;  /* 0x00000005ff077e24 */ /* 0x000fe2000f8e00ff */
[----:B------:R-:W-:Y:S01]  /*2340*/  UIADD3 UR5, UR38, 0x80, URZ ;  /* 0x0000008026057890 */ /* 0x000fe2000fffe03f */
[----:B------:R-:W-:Y:S01]  /*2350*/  IMAD.U32 R0, RZ, RZ, UR38 ;  /* 0x00000026ff007e24 */ /* 0x000fe2000f8e00ff */
[----:B------:R-:W-:Y:S02]  /*2360*/  UIMAD UR36, UR39, UR36, URZ ;  /* 0x00000024272472a4 */ /* 0x000fe4000f8e023f */
[----:B------:R-:W-:Y:S01]  /*2370*/  UISETP.GE.AND UP0, UPT, UR5, UR4, UPT ;  /* 0x000000040500728c */ /* 0x000fe2000bf06270 */
[----:B------:R-:W-:Y:S02]  /*2380*/  IMAD.WIDE.U32 R8, R0, c[0x0][0x1a0], R4 ;  /* 0x0000680000087a25 */ /* 0x000fe400078e0004 */
[----:B------:R-:W-:Y:S02]  /*2390*/  UMOV UR5, UR12 ;  /* 0x0000000c00057c82 */ /* 0x000fe40008000000 */
[----:B------:R-:W-:-:S02]  /*23a0*/  ULEA.HI UR12, UR5, UR5, URZ, 0x1 ;  /* 0x00000005050c7291 */ /* 0x000fc4000f8f083f */
[----:B------:R-:W-:Y:S01]  /*23b0*/  UIMAD UR36, UR38, UR37, UR36 ;  /* 0x00000025262472a4 */ /* 0x000fe2000f8e0224 */
[----:B------:R-:W-:Y:S01]  /*23c0*/  IADD3 R8, P0, R8, UR45, RZ ;  /* 0x0000002d08087c10 */ /* 0x000fe2000ff1e0ff */
[----:B------:R-:W-:Y:S01]  /*23d0*/  ULOP3.LUT UR12, UR12, 0xfffffffe, URZ, 0xc0, !UPT ;  /* 0xfffffffe0c0c7892 */ /* 0x000fe2000f8ec03f */
[----:B------:R-:W-:Y:S02]  /*23e0*/  IMAD.WIDE.U32 R4, R0, c[0x0][0x198], R4 ;  /* 0x0000660000047a25 */ /* 0x000fe400078e0004 */
[----:B------:R-:W-:Y:S01]  /*23f0*/  IADD3.X R9, R9, UR47, R7, P0, !PT ;  /* 0x0000002f09097c10 */ /* 0x000fe200087fe407 */
[----:B------:R-:W-:Y:S01]  /*2400*/  UIADD3 UR12, UR5, -UR12, URZ ;  /* 0x8000000c050c7290 */ /* 0x000fe2000fffe03f */
[----:B------:R-:W-:Y:S01]  /*2410*/  IMAD.U32 R0, RZ, RZ, UR36 ;  /* 0x00000024ff007e24 */ /* 0x000fe2000f8e00ff */
[----:B------:R-:W-:Y:S02]  /*2420*/  IADD3 R16, P0, R4, UR49, RZ ;  /* 0x0000003104107c10 */ /* 0x000fe4000ff1e0ff */
[----:B------:R-:W-:-:S02]  /*2430*/  UISETP.NE.AND UP1, UPT, UR12, 0x1, UPT ;  /* 0x000000010c00788c */ /* 0x000fc4000bf25270 */
[----:B------:R-:W-:Y:S01]  /*2440*/  UIMAD UR12, UR30, -0x80, UR4 ;  /* 0xffffff801e0c78a4 */ /* 0x000fe2000f8e0204 */
[----:B------:R-:W-:Y:S02]  /*2450*/  IADD3.X R17, R5, UR50, R0, P0, !PT ;  /* 0x0000003205117c10 */ /* 0x000fe400087fe400 */
[----:B------:R-:W-:-:S03]  /*2460*/  IADD3 R0, R3, 0x40, RZ ;  /* 0x0000004003007810 */ /* 0x000fc60007ffe0ff */
[----:B------:R-:W-:Y:S02]  /*2470*/  ISETP.GE.AND P4, PT, R3, UR12, PT ;  /* 0x0000000c03007c0c */ /* 0x000fe4000bf86270 */
[----:B------:R-:W-:Y:S01]  /*2480*/  ISETP.GE.AND P3, PT, R0, UR12, PT ;  /* 0x0000000c00007c0c */ /* 0x000fe2000bf66270 */
[----:B------:R-:W-:Y:S01]  /*2490*/  UIMAD UR12, UR5, -0x80, UR44 ;  /* 0xffffff80050c78a4 */ /* 0x000fe2000f8e022c */
[----:B------:R-:W-:-:S05]  /*24a0*/  IMAD.MOV.U32 R18, RZ, RZ, 0x80 ;  /* 0x00000080ff127424 */ /* 0x000fca00078e00ff */
[----:B------:R-:W-:Y:S01]  /*24b0*/  ISETP.GE.AND P2, PT, R0, UR12, PT ;  /* 0x0000000c00007c0c */ /* 0x000fe2000bf46270 */
[----:B------:R-:W-:Y:S01]  /*24c0*/  IMAD.MOV.U32 R185, RZ, RZ, R15 ;  /* 0x000000ffffb97224 */ /* 0x000fe200078e000f */
[----:B------:R-:W-:Y:S01]  /*24d0*/  MOV R182, R12 ;  /* 0x0000000c00b67202 */ /* 0x000fe20000000f00 */
[----:B------:R-:W-:Y:S02]  /*24e0*/  IMAD.MOV.U32 R183, RZ, RZ, R13 ;  /* 0x000000ffffb77224 */ /* 0x000fe400078e000d */
[C---:B------:R-:W-:Y:S02]  /*24f0*/  IMAD R15, R18.reuse, c[0x0][0x374], RZ ;  /* 0x0000dd00120f7a24 */ /* 0x040fe400078e02ff */
[C---:B------:R-:W-:Y:S02]  /*2500*/  IMAD R11, R18.reuse, c[0x0][0x194], RZ ;  /* 0x00006500120b7a24 */ /* 0x040fe400078e02ff */
[----:B------:R-:W-:-:S04]  /*2510*/  IMAD.WIDE.U32 R12, R18, c[0x0][0x370], RZ ;  /* 0x0000dc00120c7a25 */ /* 0x000fc800078e00ff */
[----:B------:R-:W-:Y:S02]  /*2520*/  IMAD.MOV.U32 R184, RZ, RZ, R14 ;  /* 0x000000ffffb87224 */ /* 0x000fe400078e000e */
[----:B------:R-:W-:-:S05]  /*2530*/  IMAD.WIDE.U32 R18, R18, c[0x0][0x190], RZ ;  /* 0x0000640012127a25 */ /* 0x000fca00078e00ff */
[----:B------:R-:W-:Y:S01]  /*2540*/  @!P2 IADD3 R18, P0, R184, R18, RZ ;  /* 0x00000012b812a210 */ /* 0x000fe20007f1e0ff */
[----:B------:R-:W-:-:S03]  /*2550*/  IMAD R0, R20, c[0x0][0x1b8], RZ ;  /* 0x00006e0014007a24 */ /* 0x000fc600078e02ff */
[----:B------:R-:W-:Y:S02]  /*2560*/  @!P2 IADD3.X R19, R185, R19, R11, P0, !PT ;  /* 0x00000013b913a210 */ /* 0x000fe400007fe40b */
[----:B------:R-:W-:Y:S01]  /*2570*/  PLOP3.LUT P0, PT, PT, PT, UP3, 0x80, 0x0 ;  /* 0x000000000000781c */ /* 0x000fe20003f0f038 */
[C---:B------:R-:W-:Y:S01]  /*2580*/  IMAD R10, R6.reuse, c[0x0][0x1bc], R0 ;  /* 0x00006f00060a7a24 */ /* 0x040fe200078e0200 */
[----:B------:R-:W-:Y:S01]  /*2590*/  @!P3 IADD3 R0, P5, R3, 0x40, RZ ;  /* 0x000000400300b810 */ /* 0x000fe20007fbe0ff */
[----:B------:R-:W-:-:S04]  /*25a0*/  IMAD.WIDE.U32 R4, R6, c[0x0][0x1b8], R8 ;  /* 0x00006e0006047a25 */ /* 0x000fc800078e0008 */
[----:B------:R-:W-:Y:S02]  /*25b0*/  @!P4 IMAD R7, R21, c[0x0][0x1a0], RZ ;  /* 0x000068001507ca24 */ /* 0x000fe400078e02ff */
[----:B------:R-:W-:Y:S02]  /*25c0*/  IMAD.IADD R5, R5, 0x1, R10 ;  /* 0x0000000105057824 */ /* 0x000fe400078e020a */
[C---:B------:R-:W-:Y:S02]  /*25d0*/  @!P4 IMAD R11, R3.reuse, c[0x0][0x1a4], R7 ;  /* 0x00006900030bca24 */ /* 0x040fe400078e0207 */
[----:B------:R-:W-:Y:S01]  /*25e0*/  @!P3 IMAD.X R7, RZ, RZ, R21, P5 ;  /* 0x000000ffff07b224 */ /* 0x000fe200028e0615 */
[----:B------:R-:W-:Y:S01]  /*25f0*/  @!P2 IADD3 R14, P1, R182, R12, RZ ;  /* 0x0000000cb60ea210 */ /* 0x000fe20007f3e0ff */
[----:B------:R-:W-:Y:S01]  /*2600*/  @!P4 IMAD.WIDE.U32 R8, R3, c[0x0][0x1a0], R4 ;  /* 0x000068000308ca25 */ /* 0x000fe200078e0004 */
[----:B------:R-:W-:Y:S03]  /*2610*/  @P0 BAR.SYNC.DEFER_BLOCKING 0x0 ;  /* 0x0000000000000b1d */ /* 0x000fe60000010000 */
[----:B------:R-:W-:Y:S01]  /*2620*/  @!P3 IMAD R7, R7, c[0x0][0x1a0], RZ ;  /* 0x000068000707ba24 */ /* 0x000fe200078e02ff */
[----:B------:R-:W-:Y:S01]  /*2630*/  @!P2 IADD3.X R15, R183, R13, R15, P1, !PT ;  /* 0x0000000db70fa210 */ /* 0x000fe20000ffe40f */
[----:B------:R-:W-:Y:S01]  /*2640*/  @!P4 IMAD.IADD R9, R9, 0x1, R11 ;  /* 0x000000010909c824 */ /* 0x000fe200078e020b */
[----:B------:R-:W-:Y:S01]  /*2650*/  @!P4 LEA R12, P1, R8, c[0x0][0x170], 0x1 ;  /* 0x00005c00080cca11 */ /* 0x000fe200078208ff */
[----:B------:R-:W-:-:S02]  /*2660*/  @!P3 IMAD R11, R0, c[0x0][0x1a4], R7 ;  /* 0x00006900000bba24 */ /* 0x000fc400078e0207 */
[----:B------:R-:W-:Y:S01]  /*2670*/  @!P3 IMAD.WIDE.U32 R4, R0, c[0x0][0x1a0], R4 ;  /* 0x000068000004ba25 */ /* 0x000fe200078e0004 */
[----:B------:R-:W-:-:S04]  /*2680*/  @!P4 LEA.HI.X R13, R8, c[0x0][0x174], R9, 0x1, P1 ;  /* 0x00005d00080dca11 */ /* 0x000fc800008f0c09 */
[----:B------:R-:W-:Y:S02]  /*2690*/  @!P3 IADD3 R5, R5, R11, RZ ;  /* 0x0000000b0505b210 */ /* 0x000fe40007ffe0ff */
[----:B------:R-:W-:Y:S01]  /*26a0*/  PLOP3.LUT P0, PT, PT, PT, UP1, 0x80, 0x0 ;  /* 0x000000000000781c */ /* 0x000fe20003f0f018 */
[----:B------:R-:W-:Y:S02]  /*26b0*/  IMAD R7, R20, c[0x0][0x1b0], RZ ;  /* 0x00006c0014077a24 */ /* 0x000fe400078e02ff */
[----:B------:R-:W-:-:S04]  /*26c0*/  IMAD.WIDE.U32 R8, R6, c[0x0][0x1b0], R16 ;  /* 0x00006c0006087a25 */ /* 0x000fc800078e0010 */
[----:B------:R-:W-:Y:S02]  /*26d0*/  IMAD R7, R6, c[0x0][0x1b4], R7 ;  /* 0x00006d0006077a24 */ /* 0x000fe400078e0207 */
[----:B------:R-:W-:Y:S01]  /*26e0*/  @!P4 IMAD R6, R21, c[0x0][0x198], RZ ;  /* 0x000066001506ca24 */ /* 0x000fe200078e02ff */
[----:B------:R-:W-:Y:S01]  /*26f0*/  UMOV UR9, UR10 ;  /* 0x0000000a00097c82 */ /* 0x000fe20008000000 */
[----:B------:R-:W-:Y:S01]  /*2700*/  IMAD.MOV.U32 R20, RZ, RZ, 0x7f800000 ;  /* 0x7f800000ff147424 */ /* 0x000fe200078e00ff */
[----:B------:R-:W-:Y:S01]  /*2710*/  UMOV UR8, UR11 ;  /* 0x0000000b00087c82 */ /* 0x000fe20008000000 */
[----:B------:R-:W-:Y:S01]  /*2720*/  MOV R17, 0x7f800000 ;  /* 0x7f80000000117802 */ /* 0x000fe20000000f00 */
[----:B------:R-:W-:Y:S01]  /*2730*/  IMAD.MOV.U32 R16, RZ, RZ, 0x7f800000 ;  /* 0x7f800000ff107424 */ /* 0x000fe200078e00ff */
[----:B--2---:R-:W-:-:S04]  /*2740*/  IADD3 R10, R22, 0x8, RZ ;  /* 0x00000008160a7810 */ /* 0x004fc80007ffe0ff */
[----:B------:R-:W-:Y:S02]  /*2750*/  ISETP.GE.AND P6, PT, R10, UR12, PT ;  /* 0x0000000c0a007c0c */ /* 0x000fe4000bfc6270 */
[----:B------:R-:W-:-:S04]  /*2760*/  @!P3 LEA R10, P1, R4, c[0x0][0x170], 0x1 ;  /* 0x00005c00040aba11 */ /* 0x000fc800078208ff */
[----:B------:R-:W-:Y:S02]  /*2770*/  @!P3 LEA.HI.X R11, R4, c[0x0][0x174], R5, 0x1, P1 ;  /* 0x00005d00040bba11 */ /* 0x000fe400008f0c05 */
[----:B---3--:R-:W-:Y:S02]  /*2780*/  IADD3 R4, R23, 0x1000, RZ ;  /* 0x0000100017047810 */ /* 0x008fe40007ffe0ff */
[----:B------:R-:W-:Y:S01]  /*2790*/  ISETP.GE.AND P1, PT, R3, UR12, PT ;  /* 0x0000000c03007c0c */ /* 0x000fe2000bf26270 */
[----:B------:R-:W-:Y:S01]  /*27a0*/  IMAD.SHL.U32 R0, R23, 0x2, RZ ;  /* 0x0000000217007824 */ /* 0x000fe200078e00ff */
[----:B------:R-:W-:Y:S01]  /*27b0*/  SEL R4, R4, R23, !P0 ;  /* 0x0000001704047207 */ /* 0x000fe20004000000 */
[----:B------:R-:W-:-:S03]  /*27c0*/  IMAD.IADD R5, R9, 0x1, R7 ;  /* 0x0000000109057824 */ /* 0x000fc600078e0207 */
[----:B------:R-:W-:Y:S01]  /*27d0*/  @P4 STS [R0+0x8000], RZ ;  /* 0x008000ff00004388 */ /* 0x000fe20000000800 */
[----:B------:R-:W-:Y:S02]  /*27e0*/  IMAD.SHL.U32 R209, R4, 0x2, RZ ;  /* 0x0000000204d17824 */ /* 0x000fe400078e00ff */
[----:B------:R-:W-:Y:S01]  /*27f0*/  @!P4 IMAD.MOV.U32 R4, RZ, RZ, R8 ;  /* 0x000000ffff04c224 */ /* 0x000fe200078e0008 */
[----:B------:R-:W-:Y:S04]  /*2800*/  @P4 STS [R0+0x8004], RZ ;  /* 0x008004ff00004388 */ /* 0x000fe80000000800 */
[----:B------:R-:W-:Y:S01]  /*2810*/  @P4 STS.64 [R0+0x8008], RZ ;  /* 0x008008ff00004388 */ /* 0x000fe20000000a00 */
[----:B------:R-:W-:-:S03]  /*2820*/  @!P4 IMAD R9, R3, c[0x0][0x19c], R6 ;  /* 0x000067000309ca24 */ /* 0x000fc600078e0206 */
[----:B------:R-:W-:Y:S01]  /*2830*/  @!PT LDS RZ, [RZ] ;  /* 0x00000000fffff984 */ /* 0x000fe20000000800 */
[----:B------:R-:W-:Y:S01]  /*2840*/  @!PT LDS RZ, [RZ] ;  /* 0x00000000fffff984 */ /* 0x000fe20000000800 */
[----:B------:R-:W-:Y:S01]  /*2850*/  @!PT LDS RZ, [RZ] ;  /* 0x00000000fffff984 */ /* 0x000fe20000000800 */
[----:B------:R1:W-:Y:S01]  /*2860*/  @!P4 LDGSTS.E.BYPASS.LTC128B.128 [R0+0x8000], [R12.64] ;  /* 0x080000000c00cfae */ /* 0x0003e2000b901d60 */
[----:B------:R-:W-:-:S03]  /*2870*/  @!P4 IMAD.WIDE.U32 R6, R3, c[0x0][0x198], R4 ;  /* 0x000066000306ca25 */ /* 0x000fc600078e0004 */
        /* <DEDUP_REMOVED lines=9> */
[----:B------:R-:W-:-:S03]  /*2910*/  @!P4 IMAD.IADD R9, R7, 0x1, R9 ;  /* 0x000000010709c824 */ /* 0x000fc600078e0209 */
        /* <DEDUP_REMOVED lines=8> */
[----:B------:R3:W-:Y:S01]  /*29a0*/  @!P2 LDGSTS.E.BYPASS.LTC128B.128 [R0+0x5000], [R14.64] ;  /* 0x050000000e00afae */ /* 0x0007e2000b901d60 */
[----:B--2---:R-:W-:-:S03]  /*29b0*/  @!P4 LEA R10, P5, R6, c[0x0][0x168], 0x1 ;  /* 0x00005a00060aca11 */ /* 0x004fc600078a08ff */
        /* <DEDUP_REMOVED lines=10> */
[----:B------:R-:W-:Y:S01]  /*2a60*/  @!P3 IADD3.X R6, RZ, R21, RZ, P1, !PT ;  /* 0x00000015ff06b210 */ /* 0x000fe20000ffe4ff */
[----:B------:R-:W-:-:S04]  /*2a70*/  @!P3 IMAD.MOV.U32 R9, RZ, RZ, R5 ;  /* 0x000000ffff09b224 */ /* 0x000fc800078e0005 */
[----:B------:R-:W-:Y:S01]  /*2a80*/  @!P3 IMAD R6, R6, c[0x0][0x198], RZ ;  /* 0x000066000606ba24 */ /* 0x000fe200078e02ff */
[----:B------:R-:W-:Y:S01]  /*2a90*/  IADD3 R3, R22, 0x48, RZ ;  /* 0x0000004816037810 */ /* 0x000fe20007ffe0ff */
[----:B------:R-:W-:Y:S02]  /*2aa0*/  @P2 STS [R209+0x1000], RZ ;  /* 0x001000ffd1002388 */ /* 0x000fe40000000800 */
[C---:B------:R-:W-:Y:S02]  /*2ab0*/  @!P3 IMAD R6, R4.reuse, c[0x0][0x19c], R6 ;  /* 0x000067000406ba24 */ /* 0x040fe400078e0206 */
[----:B------:R-:W-:Y:S01]  /*2ac0*/  @!P3 IMAD.WIDE.U32 R4, R4, c[0x0][0x198], R8 ;  /* 0x000066000404ba25 */ /* 0x000fe200078e0008 */
[----:B------:R-:W-:Y:S04]  /*2ad0*/  @P2 STS [R209+0x1004], RZ ;  /* 0x001004ffd1002388 */ /* 0x000fe80000000800 */
[----:B------:R-:W-:Y:S01]  /*2ae0*/  @P2 STS [R209+0x1008], RZ ;  /* 0x001008ffd1002388 */ /* 0x000fe20000000800 */
[----:B------:R-:W-:-:S03]  /*2af0*/  @!P3 IMAD.IADD R5, R5, 0x1, R6 ;  /* 0x000000010505b824 */ /* 0x000fc600078e0206 */
[----:B------:R-:W-:Y:S01]  /*2b00*/  @P2 STS [R209+0x100c], RZ ;  /* 0x00100cffd1002388 */ /* 0x000fe20000000800 */
[----:B------:R-:W-:-:S03]  /*2b10*/  ISETP.GE.AND P1, PT, R3, UR12, PT ;  /* 0x0000000c03007c0c */ /* 0x000fc6000bf26270 */
        /* <DEDUP_REMOVED lines=11> */
[----:B------:R-:W-:-:S02]  /*2bd0*/  @!P3 LEA R6, P4, R4, c[0x0][0x168], 0x1 ;  /* 0x00005a000406ba11 */ /* 0x000fc400078808ff */
[----:B-1----:R-:W-:Y:S02]  /*2be0*/  IADD3 R12, R22, 0x40, RZ ;  /* 0x00000040160c7810 */ /* 0x002fe40007ffe0ff */
[----:B------:R-:W-:Y:S01]  /*2bf0*/  @!P3 LEA.HI.X R7, R4, c[0x0][0x16c], R5, 0x1, P4 ;  /* 0x00005b000407ba11 */ /* 0x000fe200020f0c05 */
[C---:B------:R-:W-:Y:S01]  /*2c00*/  IMAD.SHL.U32 R4, R22.reuse, 0x4, RZ ;  /* 0x0000000416047824 */ /* 0x040fe200078e00ff */
[----:B------:R-:W-:Y:S02]  /*2c10*/  ISETP.GE.AND P2, PT, R22, UR12, PT ;  /* 0x0000000c16007c0c */ /* 0x000fe4000bf46270 */
[----:B------:R-:W-:Y:S02]  /*2c20*/  SHF.R.S32.HI R8, RZ, 0x1f, R22 ;  /* 0x0000001fff087819 */ /* 0x000fe40000011416 */
[----:B------:R-:W-:Y:S01]  /*2c30*/  ISETP.GE.AND P5, PT, R12, UR12, PT ;  /* 0x0000000c0c007c0c */ /* 0x000fe2000bfa6270 */
[----:B------:R3:W-:Y:S01]  /*2c40*/  @P3 STS.128 [R0+0x7000], RZ ;  /* 0x007000ff00003388 */ /* 0x0007e20000000c00 */
[----:B------:R-:W-:-:S02]  /*2c50*/  IADD3 R4, P4, R4, UR9, RZ ;  /* 0x0000000904047c10 */ /* 0x000fc4000ff9e0ff */
[----:B------:R-:W-:Y:S01]  /*2c60*/  SHF.L.U64.HI R5, R22, 0x2, R8 ;  /* 0x0000000216057819 */ /* 0x000fe20000010208 */
[----:B------:R-:W-:Y:S01]  /*2c70*/  @!PT LDS RZ, [RZ] ;  /* 0x00000000fffff984 */ /* 0x000fe20000000800 */
[----:B------:R-:W-:Y:S01]  /*2c80*/  @!PT LDS RZ, [RZ] ;  /* 0x00000000fffff984 */ /* 0x000fe20000000800 */
[----:B------:R-:W-:Y:S01]  /*2c90*/  @!PT LDS RZ, [RZ] ;  /* 0x00000000fffff984 */ /* 0x000fe20000000800 */
[----:B------:R3:W-:Y:S01]  /*2ca0*/  @!P3 LDGSTS.E.BYPASS.LTC128B.128 [R0+0x7000], [R6.64] ;  /* 0x070000000600bfae */ /* 0x0007e2000b901d60 */
[----:B------:R-:W-:Y:S02]  /*2cb0*/  IMAD.MOV.U32 R13, RZ, RZ, 0x7f800000 ;  /* 0x7f800000ff0d7424 */ /* 0x000fe400078e00ff */
[----:B------:R-:W-:Y:S01]  /*2cc0*/  IADD3.X R5, R5, UR8, RZ, P4, !PT ;  /* 0x0000000805057c10 */ /* 0x000fe2000a7fe4ff */
[----:B------:R-:W0:Y:S04]  /*2cd0*/  LDGDEPBAR ;  /* 0x00000000000079af */ /* 0x000e280000000000 */
[----:B------:R1:W4:Y:S04]  /*2ce0*/  @!P2 LDG.E R20, [R4.64] ;  /* 0x000000200414a981 */ /* 0x000328000c1e1900 */
[----:B------:R1:W5:Y:S04]  /*2cf0*/  @!P6 LDG.E R17, [R4.64+0x20] ;  /* 0x000020200411e981 */ /* 0x000368000c1e1900 */
[----:B------:R1:W2:Y:S01]  /*2d00*/  @!P5 LDG.E R16, [R4.64+0x100] ;  /* 0x000100200410d981 */ /* 0x0002a2000c1e1900 */
[----:B---3--:R-:W-:Y:S01]  /*2d10*/  SHF.R.S32.HI R0, RZ, 0x1f, R3 ;  /* 0x0000001fff007819 */ /* 0x008fe20000011403 */
[----:B------:R-:W-:-:S04]  /*2d20*/  DEPBAR.LE SB0, 0x1 ;  /* 0x000080400000791a */ /* 0x000fc80000000000 */
[----:B------:R-:W-:-:S04]  /*2d30*/  @!P1 LEA R6, P3, R3, UR9, 0x2 ;  /* 0x0000000903069c11 */ /* 0x000fc8000f8610ff */
[----:B------:R-:W-:-:S05]  /*2d40*/  @!P1 LEA.HI.X R7, R3, UR8, R0, 0x2, P3 ;  /* 0x0000000803079c11 */ /* 0x000fca00098f1400 */
[----:B------:R-:W3:Y:S04]  /*2d50*/  @!P1 LDG.E R13, [R6.64] ;  /* 0x00000020060d9981 */ /* 0x000ee8000c1e1900 */
[----:B------:R-:W-:Y:S01]  /*2d60*/  BAR.SYNC.DEFER_BLOCKING 0x0 ;  /* 0x0000000000007b1d */ /* 0x000fe20000010000 */
[----:B------:R-:W-:-:S04]  /*2d70*/  IADD3 R0, R162, 0x1000, RZ ;  /* 0x00001000a2007810 */ /* 0x000fc80007ffe0ff */
[----:B------:R-:W-:-:S05]  /*2d80*/  SEL R0, R0, R162, !P0 ;  /* 0x000000a200007207 */ /* 0x000fca0004000000 */
[----:B------:R-:W-:Y:S01]  /*2d90*/  IMAD.SHL.U32 R148, R0, 0x2, RZ ;  /* 0x0000000200947824 */ /* 0x000fe200078e00ff */
[C---:B------:R-:W-:Y:S01]  /*2da0*/  IADD3 R0, R22.reuse, -0x80, RZ ;  /* 0xffffff8016007810 */ /* 0x040fe20007ffe0ff */
[C---:B-1----:R-:W-:Y:S01]  /*2db0*/  IMAD.SHL.U32 R4, R22.reuse, 0x4, RZ ;  /* 0x0000000416047824 */ /* 0x042fe200078e00ff */
[----:B------:R-:W-:Y:S01]  /*2dc0*/  SHF.L.U64.HI R5, R22, 0x2, R8 ;  /* 0x0000000216057819 */ /* 0x000fe20000010208 */
[----:B------:R1:W1:Y:S04]  /*2dd0*/  LDSM.16.M88.4 R116, [R150+0x8000] ;  /* 0x008000009674783b */ /* 0x0002680000000200 */
[----:B------:R1:W1:Y:S04]  /*2de0*/  LDSM.16.M88.4 R120, [R150+0x8400] ;  /* 0x008400009678783b */ /* 0x0002680000000200 */
[----:B------:R1:W1:Y:S04]  /*2df0*/  LDSM.16.M88.4 R124, [R150+0x8800] ;  /* 0x00880000967c783b */ /* 0x0002680000000200 */
[----:B------:R1:W1:Y:S04]  /*2e00*/  LDSM.16.M88.4 R128, [R150+0x8c00] ;  /* 0x008c00009680783b */ /* 0x0002680000000200 */
[----:B------:R1:W1:Y:S04]  /*2e10*/  LDSM.16.M88.4 R132, [R149+0x8000] ;  /* 0x008000009584783b */ /* 0x0002680000000200 */
[----:B------:R1:W1:Y:S04]  /*2e20*/  LDSM.16.M88.4 R136, [R149+0x8400] ;  /* 0x008400009588783b */ /* 0x0002680000000200 */
[----:B------:R1:W1:Y:S04]  /*2e30*/  LDSM.16.M88.4 R140, [R149+0x8800] ;  /* 0x00880000958c783b */ /* 0x0002680000000200 */
[----:B------:R1:W1:Y:S01]  /*2e40*/  LDSM.16.M88.4 R144, [R149+0x8c00] ;  /* 0x008c00009590783b */ /* 0x0002620000000200 */
[----:B------:R-:W-:Y:S01]  /*2e50*/  IMAD.SHL.U32 R0, R0, 0x4, RZ ;  /* 0x0000000400007824 */ /* 0x000fe200078e00ff */
[----:B------:R-:W-:-:S02]  /*2e60*/  IADD3 R3, R156, 0x1000, RZ ;  /* 0x000010009c037810 */ /* 0x000fc40007ffe0ff */
[----:B------:R-:W-:Y:S02]  /*2e70*/  SHF.L.U32 R154, R162, 0x1, RZ ;  /* 0x00000001a29a7819 */ /* 0x000fe400000006ff */
[----:B------:R-:W-:Y:S01]  /*2e80*/  SEL R3, R3, R156, !P0 ;  /* 0x0000009c03037207 */ /* 0x000fe20004000000 */
        /* <DEDUP_REMOVED lines=16> */
[----:B------:R-:W-:-:S02]  /*2f90*/  IMAD.SHL.U32 R3, R3, 0x2, RZ ;  /* 0x0000000203037824 */ /* 0x000fc400078e00ff */
[----:B------:R-:W-:Y:S01]  /*2fa0*/  IMAD.IADD R155, R154, 0x1, R157 ;  /* 0x000000019a9b7824 */ /* 0x000fe200078e029d */
[----:B------:R-:W-:Y:S02]  /*2fb0*/  UMOV UR11, UR34 ;  /* 0x00000022000b7c82 */ /* 0x000fe40008000000 */
[----:B------:R-:W-:Y:S01]  /*2fc0*/  UMOV UR10, UR35 ;  /* 0x00000023000a7c82 */ /* 0x000fe20008000000 */
[----:B----4-:R4:W-:Y:S04]  /*2fd0*/  STL [R1+0x8], R20 ;  /* 0x0000081401007387 */ /* 0x0109e80000100800 */
[----:B-----5:R4:W-:Y:S04]  /*2fe0*/  STL [R1+0xc], R17 ;  /* 0x00000c1101007387 */ /* 0x0209e80000100800 */
[----:B--2---:R4:W-:Y:S04]  /*2ff0*/  STL [R1], R16 ;  /* 0x0000001001007387 */ /* 0x0049e80000100800 */
[----:B---3--:R4:W-:Y:S04]  /*3000*/  STL [R1+0x4], R13 ;  /* 0x0000040d01007387 */ /* 0x0089e80000100800 */
[----:B------:R4:W-:Y:S04]  /*3010*/  STL [R1+0x18], R5 ;  /* 0x0000180501007387 */ /* 0x0009e80000100800 */
[----:B------:R4:W-:Y:S04]  /*3020*/  STL [R1+0x14], R4 ;  /* 0x0000140401007387 */ /* 0x0009e80000100800 */
[----:B-1----:R4:W-:Y:S02]  /*3030*/  STL [R1+0x10], R0 ;  /* 0x0000100001007387 */ /* 0x0029e40000100800 */
.L_x_305:
[----:B----4-:R-:W2:Y:S01]  /*3040*/  LDL R0, [R1+0x20] ;  /* 0x0000200001007983 */ /* 0x010ea20000100800 */
[----:B------:R-:W-:Y:S01]  /*3050*/  IADD3 R112, R157, R148, RZ ;  /* 0x000000949d707210 */ /* 0x000fe20007ffe0ff */
[----:B------:R-:W-:Y:S01]  /*3060*/  UISETP.GE.AND UP5, UPT, UR5, 0x1, UPT ;  /* 0x000000010500788c */ /* 0x000fe2000bfa6270 */
[----:B------:R-:W-:Y:S01]  /*3070*/  PLOP3.LUT P1, PT, PT, PT, UP0, 0x80, 0x0 ;  /* 0x000000000000781c */ /* 0x000fe20003f2f008 */
[----:B------:R-:W3:Y:S01]  /*3080*/  LDL R163, [R1+0xc] ;  /* 0x00000c0001a37983 */ /* 0x000ee20000100800 */
[----:B------:R-:W-:Y:S02]  /*3090*/  PLOP3.LUT P3, PT, PT, PT, UP0, 0x80, 0x0 ;  /* 0x000000000000781c */ /* 0x000fe40003f6f008 */
[----:B------:R-:W-:Y:S01]  /*30a0*/  PLOP3.LUT P0, PT, PT, PT, UP0, 0x80, 0x0 ;  /* 0x000000000000781c */ /* 0x000fe20003f0f008 */
[----:B------:R-:W4:Y:S01]  /*30b0*/  LDL R164, [R1+0x8] ;  /* 0x0000080001a47983 */ /* 0x000f220000100800 */
[----:B------:R-:W-:Y:S02]  /*30c0*/  PLOP3.LUT P4, PT, PT, PT, UP0, 0x80, 0x0 ;  /* 0x000000000000781c */ /* 0x000fe40003f8f008 */
[----:B------:R-:W-:Y:S01]  /*30d0*/  PLOP3.LUT P6, PT, PT, PT, UP0, 0x80, 0x0 ;  /* 0x000000000000781c */ /* 0x000fe20003fcf008 */
[----:B------:R-:W-:Y:S01]  /*30e0*/  STL [R1+0x110], R185 ;  /* 0x000110b901007387 */ /* 0x000fe20000100800 */
[----:B------:R-:W-:Y:S03]  /*30f0*/  PLOP3.LUT P5, PT, PT, PT, UP0, 0x80, 0x0 ;  /* 0x000000000000781c */ /* 0x000fe60003faf008 */
[----:B------:R-:W-:Y:S04]  /*3100*/  STL [R1+0x10c], R184 ;  /* 0x00010cb801007387 */ /* 0x000fe80000100800 */
        /* <DEDUP_REMOVED lines=29> */
[----:B------:R-:W0:Y:S08]  /*32e0*/  LDGDEPBAR ;  /* 0x00000000000079af */ /* 0x000e300000000000 */
        /* <DEDUP_REMOVED lines=14> */
[----:B------:R1:W-:Y:S04]  /*33d0*/  STL [R1+0x5c], R3 ;  /* 0x00005c0301007387 */ /* 0x0003e80000100800 */
[----:B------:R1:W-:Y:S04]  /*33e0*/  STL [R1+0x58], R2 ;  /* 0x0000580201007387 */ /* 0x0003e80000100800 */
[----:B-1----:R-:W3:Y:S04]  /*33f0*/  LDL R3, [R1] ;  /* 0x0000000001037983 */ /* 0x002ee80000100800 */
[----:B------:R-:W3:Y:S01]  /*3400*/  LDL R2, [R1+0x4] ;  /* 0x0000040001027983 */ /* 0x000ee20000100800 */
[----:B------:R-:W-:Y:S04]  /*3410*/  DEPBAR.LE SB0, 0x0 ;  /* 0x000080000000791a */ /* 0x000fe80000000000 */
[----:B------:R-:W-:Y:S08]  /*3420*/  BAR.SYNC.DEFER_BLOCKING 0x0 ;  /* 0x0000000000007b1d */ /* 0x000ff00000010000 */
[----:B------:R-:W-:Y:S08]  /*3430*/  LDSM.16.M88.4 R64, [R148] ;  /* 0x000000009440783b */ /* 0x000ff00000000200 */
[----:B------:R-:W1:Y:S08]  /*3440*/  LDSM.16.M88.4 R16, [R150+0x6000] ;  /* 0x006000009610783b */ /* 0x000e700000000200 */
[----:B------:R-:W2:Y:S08]  /*3450*/  LDSM.16.M88.4 R60, [R148+0x1000] ;  /* 0x00100000943c783b */ /* 0x000eb00000000200 */
[----:B------:R-:W2:Y:S08]  /*3460*/  LDSM.16.M88.4 R32, [R150+0x6400] ;  /* 0x006400009620783b */ /* 0x000eb00000000200 */
[----:B------:R-:W2:Y:S08]  /*3470*/  LDSM.16.M88.4 R48, [R150+0x6800] ;  /* 0x006800009630783b */ /* 0x000eb00000000200 */
[----:B------:R-:W2:Y:S01]  /*3480*/  LDSM.16.M88.4 R100, [R150+0x6c00] ;  /* 0x006c00009664783b */ /* 0x000ea20000000200 */
[-C--:B-1----:R-:W-:Y:S07]  /*3490*/  HMMA.16816.F32.BF16 R4, R64, R16.reuse, RZ ;  /* 0x000000104004723c */ /* 0x082fee00000418ff */
[----:B------:R-:W-:Y:S01]  /*34a0*/  LDSM.16.M88.4 R104, [R112] ;  /* 0x000000007068783b */ /* 0x000fe20000000200 */
[----:B----4-:R-:W-:Y:S01]  /*34b0*/  FSETP.NEU.FTZ.AND P2, PT, R164, -INF , PT ;  /* 0xff800000a400780b */ /* 0x010fe20003f5d000 */
[C---:B--2---:R-:W-:Y:S06]  /*34c0*/  HMMA.16816.F32.BF16 R8, R60.reuse, R16, RZ ;  /* 0x000000103c08723c */ /* 0x044fec00000418ff */
[----:B------:R-:W1:Y:S02]  /*34d0*/  LDSM.16.M88.4 R108, [R149+0x6000] ;  /* 0x00600000956c783b */ /* 0x000e640000000200 */
[-C--:B------:R-:W-:Y:S06]  /*34e0*/  HMMA.16816.F32.BF16 R12, R60, R18.reuse, RZ ;  /* 0x000000123c0c723c */ /* 0x080fec00000418ff */
[----:B------:R-:W2:Y:S02]  /*34f0*/  LDSM.16.M88.4 R112, [R112+0x1000] ;  /* 0x001000007070783b */ /* 0x000ea40000000200 */
        /* <DEDUP_REMOVED lines=13> */
[-C--:B-1----:R-:W-:Y:S08]  /*35d0*/  HMMA.16816.F32.BF16 R4, R104, R108.reuse, R4 ;  /* 0x0000006c6804723c */ /* 0x082ff00000041804 */
[C---:B--2---:R-:W-:Y:S01]  /*35e0*/  HMMA.16816.F32.BF16 R8, R112.reuse, R108, R8 ;  /* 0x0000006c7008723c */ /* 0x044fe20000041808 */
[----:B------:R-:W2:Y:S07]  /*35f0*/  LDL R108, [R1+0x14] ;  /* 0x00001400016c7983 */ /* 0x000eae0000100800 */
[-C--:B------:R-:W-:Y:S08]  /*3600*/  HMMA.16816.F32.BF16 R12, R112, R110.reuse, R12 ;  /* 0x0000006e700c723c */ /* 0x080ff0000004180c */
[----:B------:R-:W-:Y:S01]  /*3610*/  FMUL.FTZ R4, R4, c[0x0][0x2ec] ;  /* 0x0000bb0004047a20 */ /* 0x000fe20000410000 */
[C---:B------:R-:W-:Y:S03]  /*3620*/  HMMA.16816.F32.BF16 R16, R104.reuse, R110, R16 ;  /* 0x0000006e6810723c */ /* 0x040fe60000041810 */
[----:B------:R-:W1:Y:S01]  /*3630*/  MUFU.TANH R173, R4 ;  /* 0x0000000400ad7308 */ /* 0x000e620000002400 */
[----:B------:R-:W-:Y:S02]  /*3640*/  FMUL.FTZ R5, R5, c[0x0][0x2ec] ;  /* 0x0000bb0005057a20 */ /* 0x000fe40000410000 */
[----:B------:R-:W-:Y:S02]  /*3650*/  FMUL.FTZ R6, R6, c[0x0][0x2ec] ;  /* 0x0000bb0006067a20 */ /* 0x000fe40000410000 */
[----:B------:R-:W-:Y:S04]  /*3660*/  FMUL.FTZ R7, R7, c[0x0][0x2ec] ;  /* 0x0000bb0007077a20 */ /* 0x000fe80000410000 */
[----:B------:R-:W-:Y:S01]  /*3670*/  FMUL.FTZ R11, R11, c[0x0][0x2ec] ;  /* 0x0000bb000b0b7a20 */ /* 0x000fe20000410000 */
[----:B------:R-:W4:Y:S01]  /*3680*/  MUFU.TANH R172, R5 ;  /* 0x0000000500ac7308 */ /* 0x000f220000002400 */
[----:B------:R-:W-:Y:S02]  /*3690*/  FMUL.FTZ R8, R8, c[0x0][0x2ec] ;  /* 0x0000bb0008087a20 */ /* 0x000fe40000410000 */
[----:B------:R-:W-:Y:S02]  /*36a0*/  FMUL.FTZ R10, R10, c[0x0][0x2ec] ;  /* 0x0000bb000a0a7a20 */ /* 0x000fe40000410000 */
[----:B------:R-:W-:Y:S02]  /*36b0*/  FMUL.FTZ R9, R9, c[0x0][0x2ec] ;  /* 0x0000bb0009097a20 */ /* 0x000fe40000410000 */
[----:B------:R-:W-:Y:S02]  /*36c0*/  FMUL.FTZ R14, R14, c[0x0][0x2ec] ;  /* 0x0000bb000e0e7a20 */ /* 0x000fe40000410000 */
[----:B------:R-:W-:Y:S01]  /*36d0*/  FMUL.FTZ R12, R12, c[0x0][0x2ec] ;  /* 0x0000bb000c0c7a20 */ /* 0x000fe20000410000 */
[----:B------:R1:W-:Y:S01]  /*36e0*/  MUFU.TANH R85, R11 ;  /* 0x0000000b00557308 */ /* 0x0003e20000002400 */
[----:B------:R-:W-:Y:S02]  /*36f0*/  FMUL.FTZ R15, R15, c[0x0][0x2ec] ;  /* 0x0000bb000f0f7a20 */ /* 0x000fe40000410000 */
[----:B------:R-:W-:Y:S02]  /*3700*/  FMUL.FTZ R13, R13, c[0x0][0x2ec] ;  /* 0x0000bb000d0d7a20 */ /* 0x000fe40000410000 */
[----:B------:R-:W-:Y:S02]  /*3710*/  FMUL.FTZ R16, R16, c[0x0][0x2ec] ;  /* 0x0000bb0010107a20 */ /* 0x000fe40000410000 */
[----:B------:R-:W-:Y:S02]  /*3720*/  FMUL.FTZ R17, R17, c[0x0][0x2ec] ;  /* 0x0000bb0011117a20 */ /* 0x000fe40000410000 */
[----:B------:R-:W-:Y:S01]  /*3730*/  FMUL.FTZ R19, R19, c[0x0][0x2ec] ;  /* 0x0000bb0013137a20 */ /* 0x000fe20000410000 */
[----:B------:R-:W3:Y:S01]  /*3740*/  MUFU.TANH R244, R6 ;  /* 0x0000000600f47308 */ /* 0x000ee20000002400 */
[----:B------:R-:W-:Y:S09]  /*3750*/  FMUL.FTZ R18, R18, c[0x0][0x2ec] ;  /* 0x0000bb0012127a20 */ /* 0x000ff20000410000 */
[----:B------:R4:W-:Y:S01]  /*3760*/  MUFU.TANH R86, R10 ;  /* 0x0000000a00567308 */ /* 0x0009e20000002400 */
[----:B-1----:R-:W-:Y:S04]  /*3770*/  MOV R11, UR30 ;  /* 0x0000001e000b7c02 */ /* 0x002fe80008000f00 */
[----:B------:R-:W-:Y:S05]  /*3780*/  @P1 LEA R11, R11, R0, 0x7 ;  /* 0x000000000b0b1211 */ /* 0x000fea00078e38ff */
[----:B------:R1:W1:Y:S01]  /*3790*/  MUFU.TANH R243, R7 ;  /* 0x0000000700f37308 */ /* 0x0002620000002400 */
[----:B------:R-:W-:Y:S02]  /*37a0*/  PLOP3.LUT P1, PT, PT, PT, UP0, 0x80, 0x0 ;  /* 0x000000000000781c */ /* 0x000fe40003f2f008 */
[C---:B------:R-:W-:Y:S02]  /*37b0*/  @P3 ISETP.GE.AND P3, PT, R11.reuse, UR4, PT ;  /* 0x000000040b003c0c */ /* 0x040fe4000bf66270 */
[----:B------:R-:W-:Y:S02]  /*37c0*/  @P0 IADD3 R0, R11, 0x1, RZ ;  /* 0x000000010b000810 */ /* 0x000fe40007ffe0ff */
[----:B------:R-:W-:Y:S02]  /*37d0*/  PLOP3.LUT P0, PT, PT, PT, UP0, 0x80, 0x0 ;  /* 0x000000000000781c */ /* 0x000fe40003f0f008 */
[----:B------:R-:W-:Y:S01]  /*37e0*/  @P4 ISETP.GE.AND P4, PT, R0, UR4, PT ;  /* 0x0000000400004c0c */ /* 0x000fe2000bf86270 */
[----:B------:R-:W-:Y:S01]  /*37f0*/  MUFU.TANH R84, R14 ;  /* 0x0000000e00547308 */ /* 0x000fe20000002400 */
[----:B------:R-:W-:Y:S01]  /*3800*/  MOV R0, R173 ;  /* 0x000000ad00007202 */ /* 0x000fe20000000f00 */
[----:B----4-:R-:W-:Y:S04]  /*3810*/  FMUL.FTZ R10, R164, 1.4426950216293334961 ;  /* 0x3fb8aa3ba40a7820 */ /* 0x010fe80000410000 */
[----:B------:R-:W-:Y:S02]  /*3820*/  @P1 FSEL R0, R173, -INF , !P3 ;  /* 0xff800000ad001808 */ /* 0x000fe40005800000 */
[----:B------:R-:W-:Y:S02]  /*3830*/  PLOP3.LUT P1, PT, PT, PT, UP0, 0x80, 0x0 ;  /* 0x000000000000781c */ /* 0x000fe40003f2f008 */
[----:B------:R4:W4:Y:S01]  /*3840*/  MUFU.TANH R152, R8 ;  /* 0x0000000800987308 */ /* 0x0009220000002400 */
[----:B------:R-:W-:Y:S02]  /*3850*/  FSEL R10, R10, RZ, P2 ;  /* 0x000000ff0a0a7208 */ /* 0x000fe40001000000 */
[C---:B---3--:R-:W-:Y:S01]  /*3860*/  FSETP.NEU.FTZ.AND P2, PT, R163.reuse, -INF , PT ;  /* 0xff800000a300780b */ /* 0x048fe20003f5d000 */
[----:B-1----:R-:W1:Y:S06]  /*3870*/  LDSM.16.M88.4 R4, [R149+0x6400] ;  /* 0x006400009504783b */ /* 0x002e6c0000000200 */
[----:B------:R-:W-:Y:S10]  /*3880*/  MUFU.TANH R83, R15 ;  /* 0x0000000f00537308 */ /* 0x000ff40000002400 */
[----:B------:R3:W1:Y:S01]  /*3890*/  MUFU.TANH R151, R9 ;  /* 0x0000000900977308 */ /* 0x0006620000002400 */
[--C-:B----4-:R-:W-:Y:S01]  /*38a0*/  FFMA.FTZ R8, R0, c[0x0][0x23c], -R10.reuse ;  /* 0x00008f0000087a23 */ /* 0x110fe2000001080a */
[----:B------:R-:W-:Y:S02]  /*38b0*/  MOV R0, R172 ;  /* 0x000000ac00007202 */ /* 0x000fe40000000f00 */
[----:B------:R-:W-:Y:S02]  /*38c0*/  @P0 FSEL R0, R172, -INF , !P4 ;  /* 0xff800000ac000808 */ /* 0x000fe40006000000 */
[----:B------:R-:W-:Y:S04]  /*38d0*/  PLOP3.LUT P0, PT, PT, PT, UP0, 0x80, 0x0 ;  /* 0x000000000000781c */ /* 0x000fe80003f0f008 */
[----:B------:R-:W4:Y:S10]  /*38e0*/  MUFU.TANH R171, R16 ;  /* 0x0000001000ab7308 */ /* 0x000f340000002400 */
[----:B------:R4:W-:Y:S01]  /*38f0*/  MUFU.EX2 R185, R8 ;  /* 0x0000000800b97308 */ /* 0x0009e20000000800 */
[-C--:B-1----:R-:W-:Y:S01]  /*3900*/  HMMA.16816.F32.BF16 R20, R104, R4.reuse, R20 ;  /* 0x000000046814723c */ /* 0x082fe20000041814 */
[----:B---3--:R-:W-:Y:S08]  /*3910*/  FMUL.FTZ R9, R163, 1.4426950216293334961 ;  /* 0x3fb8aa3ba3097820 */ /* 0x008ff00000410000 */
[----:B------:R-:W-:Y:S03]  /*3920*/  MUFU.TANH R170, R17 ;  /* 0x0000001100aa7308 */ /* 0x000fe60000002400 */
[----:B------:R-:W-:Y:S01]  /*3930*/  FSEL R9, R9, RZ, P2 ;  /* 0x000000ff09097208 */ /* 0x000fe20001000000 */
[C---:B------:R-:W-:Y:S01]  /*3940*/  HMMA.16816.F32.BF16 R24, R112.reuse, R4, R24 ;  /* 0x000000047018723c */ /* 0x040fe20000041818 */
[C---:B------:R-:W-:Y:S06]  /*3950*/  FSETP.NEU.FTZ.AND P2, PT, R3.reuse, -INF , PT ;  /* 0xff8000000300780b */ /* 0x040fec0003f5d000 */
[----:B------:R-:W-:Y:S01]  /*3960*/  FFMA.FTZ R4, R0, c[0x0][0x23c], -R10 ;  /* 0x00008f0000047a23 */ /* 0x000fe2000001080a */
[----:B------:R-:W1:Y:S01]  /*3970*/  MUFU.TANH R99, R12 ;  /* 0x0000000c00637308 */ /* 0x000e620000002400 */
[-C--:B------:R-:W-:Y:S03]  /*3980*/  HMMA.16816.F32.BF16 R28, R112, R6.reuse, R28 ;  /* 0x00000006701c723c */ /* 0x080fe6000004181c */
[----:B----4-:R-:W-:Y:S01]  /*3990*/  FMUL.FTZ R8, R3, 1.4426950216293334961 ;  /* 0x3fb8aa3b03087820 */ /* 0x010fe20000410000 */
[----:B------:R-:W-:Y:S01]  /*39a0*/  MOV R0, R244 ;  /* 0x000000f400007202 */ /* 0x000fe20000000f00 */
[----:B------:R-:W-:Y:S01]  /*39b0*/  FMUL.FTZ R5, R2, 1.4426950216293334961 ;  /* 0x3fb8aa3b02057820 */ /* 0x000fe20000410000 */
[----:B------:R-:W-:Y:S01]  /*39c0*/  @P1 FSEL R0, R244, -INF , !P3 ;  /* 0xff800000f4001808 */ /* 0x000fe20005800000 */
[----:B------:R-:W-:Y:S01]  /*39d0*/  FMUL.FTZ R20, R20, c[0x0][0x2ec] ;  /* 0x0000bb0014147a20 */ /* 0x000fe20000410000 */
[C---:B------:R-:W-:Y:S01]  /*39e0*/  HMMA.16816.F32.BF16 R32, R104.reuse, R6, R32 ;  /* 0x000000066820723c */ /* 0x040fe20000041820 */
[----:B------:R-:W-:Y:S01]  /*39f0*/  MUFU.TANH R238, R19 ;  /* 0x0000001300ee7308 */ /* 0x000fe20000002400 */
[----:B------:R-:W-:Y:S02]  /*3a00*/  PLOP3.LUT P1, PT, PT, PT, UP0, 0x80, 0x0 ;  /* 0x000000000000781c */ /* 0x000fe40003f2f008 */
[----:B------:R-:W-:Y:S01]  /*3a10*/  FSEL R8, R8, RZ, P2 ;  /* 0x000000ff08087208 */ /* 0x000fe20001000000 */
[----:B------:R-:W-:Y:S01]  /*3a20*/  FMUL.FTZ R21, R21, c[0x0][0x2ec] ;  /* 0x0000bb0015157a20 */ /* 0x000fe20000410000 */
[----:B------:R-:W-:Y:S01]  /*3a30*/  FSETP.NEU.FTZ.AND P2, PT, R2, -INF , PT ;  /* 0xff8000000200780b */ /* 0x000fe20003f5d000 */
[----:B------:R-:W-:Y:S02]  /*3a40*/  FMUL.FTZ R24, R24, c[0x0][0x2ec] ;  /* 0x0000bb0018187a20 */ /* 0x000fe40000410000 */
[----:B------:R-:W-:Y:S02]  /*3a50*/  FMUL.FTZ R25, R25, c[0x0][0x2ec] ;  /* 0x0000bb0019197a20 */ /* 0x000fe40000410000 */
[----:B------:R3:W-:Y:S01]  /*3a60*/  MUFU.EX2 R184, R4 ;  /* 0x0000000400b87308 */ /* 0x0007e20000000800 */
[----:B------:R-:W-:Y:S02]  /*3a70*/  FMUL.FTZ R27, R27, c[0x0][0x2ec] ;  /* 0x0000bb001b1b7a20 */ /* 0x000fe40000410000 */
[----:B------:R-:W-:Y:S02]  /*3a80*/  FMUL.FTZ R26, R26, c[0x0][0x2ec] ;  /* 0x0000bb001a1a7a20 */ /* 0x000fe40000410000 */
[----:B------:R-:W-:Y:S02]  /*3a90*/  FMUL.FTZ R30, R30, c[0x0][0x2ec] ;  /* 0x0000bb001e1e7a20 */ /* 0x000fe40000410000 */
[----:B------:R-:W-:Y:S02]  /*3aa0*/  FMUL.FTZ R31, R31, c[0x0][0x2ec] ;  /* 0x0000bb001f1f7a20 */ /* 0x000fe40000410000 */
[----:B------:R-:W-:Y:S01]  /*3ab0*/  FMUL.FTZ R28, R28, c[0x0][0x2ec] ;  /* 0x0000bb001c1c7a20 */ /* 0x000fe20000410000 */
[----:B------:R-:W-:Y:S01]  /*3ac0*/  MUFU.TANH R240, R18 ;  /* 0x0000001200f07308 */ /* 0x000fe20000002400 */
[----:B------:R-:W-:Y:S02]  /*3ad0*/  FMUL.FTZ R29, R29, c[0x0][0x2ec] ;  /* 0x0000bb001d1d7a20 */ /* 0x000fe40000410000 */
[----:B------:R-:W-:Y:S02]  /*3ae0*/  FMUL.FTZ R22, R22, c[0x0][0x2ec] ;  /* 0x0000bb0016167a20 */ /* 0x000fe40000410000 */
[----:B------:R-:W-:Y:S02]  /*3af0*/  FMUL.FTZ R23, R23, c[0x0][0x2ec] ;  /* 0x0000bb0017177a20 */ /* 0x000fe40000410000 */
[----:B------:R-:W-:Y:S02]  /*3b00*/  FMUL.FTZ R32, R32, c[0x0][0x2ec] ;  /* 0x0000bb0020207a20 */ /* 0x000fe40000410000 */
[----:B------:R-:W-:Y:S01]  /*3b10*/  FMUL.FTZ R33, R33, c[0x0][0x2ec] ;  /* 0x0000bb0021217a20 */ /* 0x000fe20000410000 */
[----:B------:R-:W4:Y:S01]  /*3b20*/  MUFU.TANH R98, R13 ;  /* 0x0000000d00627308 */ /* 0x000f220000002400 */
[----:B------:R-:W-:Y:S02]  /*3b30*/  FMUL.FTZ R35, R35, c[0x0][0x2ec] ;  /* 0x0000bb0023237a20 */ /* 0x000fe40000410000 */
[----:B------:R-:W-:Y:S02]  /*3b40*/  FMUL.FTZ R34, R34, c[0x0][0x2ec] ;  /* 0x0000bb0022227a20 */ /* 0x000fe40000410000 */
[--C-:B---3--:R-:W-:Y:S01]  /*3b50*/  FFMA.FTZ R4, R0, c[0x0][0x23c], -R9.reuse ;  /* 0x00008f0000047a23 */ /* 0x108fe20000010809 */
[----:B------:R-:W-:Y:S02]  /*3b60*/  MOV R0, R243 ;  /* 0x000000f300007202 */ /* 0x000fe40000000f00 */
[----:B------:R-:W-:Y:S02]  /*3b70*/  @P0 FSEL R0, R243, -INF , !P4 ;  /* 0xff800000f3000808 */ /* 0x000fe40006000000 */
[----:B------:R-:W3:Y:S01]  /*3b80*/  MUFU.TANH R169, R20 ;  /* 0x0000001400a97308 */ /* 0x000ee20000002400 */
[----:B------:R-:W-:Y:S02]  /*3b90*/  PLOP3.LUT P0, PT, PT, PT, UP0, 0x80, 0x0 ;  /* 0x000000000000781c */ /* 0x000fe40003f0f008 */
[--C-:B------:R-:W-:Y:S07]  /*3ba0*/  FFMA.FTZ R0, R0, c[0x0][0x23c], -R9.reuse ;  /* 0x00008f0000007a23 */ /* 0x100fee0000010809 */
[----:B------:R1:W-:Y:S10]  /*3bb0*/  MUFU.EX2 R182, R0 ;  /* 0x0000000000b67308 */ /* 0x0003f40000000800 */
[----:B------:R-:W-:Y:S10]  /*3bc0*/  MUFU.TANH R168, R21 ;  /* 0x0000001500a87308 */ /* 0x000ff40000002400 */
[----:B------:R3:W-:Y:S01]  /*3bd0*/  MUFU.EX2 R183, R4 ;  /* 0x0000000400b77308 */ /* 0x0007e20000000800 */
[----:B-1----:R-:W-:Y:S02]  /*3be0*/  MOV R0, R152 ;  /* 0x0000009800007202 */ /* 0x002fe40000000f00 */
[----:B------:R-:W-:Y:S02]  /*3bf0*/  @P1 FSEL R0, R152, -INF , !P3 ;  /* 0xff80000098001808 */ /* 0x000fe40005800000 */
[----:B------:R-:W-:Y:S05]  /*3c00*/  PLOP3.LUT P1, PT, PT, PT, UP0, 0x80, 0x0 ;  /* 0x000000000000781c */ /* 0x000fea0003f2f008 */
[----:B------:R-:W1:Y:S10]  /*3c10*/  MUFU.TANH R235, R22 ;  /* 0x0000001600eb7308 */ /* 0x000e740000002400 */
[----:B------:R-:W-:Y:S01]  /*3c20*/  MUFU.TANH R234, R23 ;  /* 0x0000001700ea7308 */ /* 0x000fe20000002400 */
[--C-:B---3--:R-:W-:Y:S01]  /*3c30*/  FFMA.FTZ R4, R0, c[0x0][0x23c], -R8.reuse ;  /* 0x00008f0000047a23 */ /* 0x108fe20000010808 */
[----:B------:R-:W-:Y:S02]  /*3c40*/  MOV R0, R151 ;  /* 0x0000009700007202 */ /* 0x000fe40000000f00 */
[----:B------:R-:W-:Y:S02]  /*3c50*/  @P0 FSEL R0, R151, -INF , !P4 ;  /* 0xff80000097000808 */ /* 0x000fe40006000000 */
[----:B------:R-:W-:Y:S04]  /*3c60*/  PLOP3.LUT P0, PT, PT, PT, UP0, 0x80, 0x0 ;  /* 0x000000000000781c */ /* 0x000fe80003f0f008 */
[----:B------:R3:W-:Y:S01]  /*3c70*/  MUFU.EX2 R159, R4 ;  /* 0x00000004009f7308 */ /* 0x0007e20000000800 */
[----:B------:R-:W-:Y:S01]  /*3c80*/  FFMA.FTZ R12, R0, c[0x0][0x23c], -R8 ;  /* 0x00008f00000c7a23 */ /* 0x000fe20000010808 */
[----:B------:R-:W-:Y:S02]  /*3c90*/  FSEL R0, R5, RZ, P2 ;  /* 0x000000ff05007208 */ /* 0x000fe40001000000 */
[----:B------:R-:W-:Y:S06]  /*3ca0*/  PLOP3.LUT P2, PT, PT, PT, UP0, 0x80, 0x0 ;  /* 0x000000000000781c */ /* 0x000fec0003f4f008 */
[----:B------:R-:W-:Y:S10]  /*3cb0*/  MUFU.TANH R93, R24 ;  /* 0x00000018005d7308 */ /* 0x000ff40000002400 */
[----:B------:R1:W-:Y:S01]  /*3cc0*/  MUFU.EX2 R158, R12 ;  /* 0x0000000c009e7308 */ /* 0x0003e20000000800 */
[----:B---3--:R-:W-:Y:S02]  /*3cd0*/  MOV R4, R86 ;  /* 0x0000005600047202 */ /* 0x008fe40000000f00 */
[----:B------:R-:W-:Y:S02]  /*3ce0*/  @P1 FSEL R4, R86, -INF , !P3 ;  /* 0xff80000056041808 */ /* 0x000fe40005800000 */
[----:B------:R-:W-:Y:S05]  /*3cf0*/  PLOP3.LUT P1, PT, PT, PT, UP0, 0x80, 0x0 ;  /* 0x000000000000781c */ /* 0x000fea0003f2f008 */
[----:B------:R-:W-:Y:S01]  /*3d00*/  MUFU.TANH R92, R25 ;  /* 0x00000019005c7308 */ /* 0x000fe20000002400 */
[--C-:B------:R-:W-:Y:S01]  /*3d10*/  FFMA.FTZ R5, R4, c[0x0][0x23c], -R0.reuse ;  /* 0x00008f0004057a23 */ /* 0x100fe20000010800 */
[----:B------:R-:W-:Y:S02]  /*3d20*/  MOV R4, R85 ;  /* 0x0000005500047202 */ /* 0x000fe40000000f00 */
[----:B------:R-:W-:Y:S02]  /*3d30*/  @P0 FSEL R4, R85, -INF , !P4 ;  /* 0xff80000055040808 */ /* 0x000fe40006000000 */
[----:B------:R-:W-:Y:S02]  /*3d40*/  PLOP3.LUT P3, PT, PT, PT, UP0, 0x80, 0x0 ;  /* 0x000000000000781c */ /* 0x000fe40003f6f008 */
[----:B------:R-:W-:Y:S01]  /*3d50*/  PLOP3.LUT P0, PT, PT, PT, UP0, 0x80, 0x0 ;  /* 0x000000000000781c */ /* 0x000fe20003f0f008 */
[----:B------:R-:W-:Y:S01]  /*3d60*/  FFMA.FTZ R4, R4, c[0x0][0x23c], -R0 ;  /* 0x00008f0004047a23 */ /* 0x000fe20000010800 */
[----:B------:R-:W-:Y:S01]  /*3d70*/  MUFU.EX2 R90, R5 ;  /* 0x00000005005a7308 */ /* 0x000fe20000000800 */
[----:B------:R-:W-:Y:S02]  /*3d80*/  PLOP3.LUT P4, PT, PT, PT, UP0, 0x80, 0x0 ;  /* 0x000000000000781c */ /* 0x000fe40003f8f008 */
[----:B-1----:R-:W-:Y:S07]  /*3d90*/  MOV R12, R171 ;  /* 0x000000ab000c7202 */ /* 0x002fee0000000f00 */
[----:B------:R-:W-:Y:S10]  /*3da0*/  MUFU.TANH R77, R27 ;  /* 0x0000001b004d7308 */ /* 0x000ff40000002400 */
[----:B------:R1:W-:Y:S10]  /*3db0*/  MUFU.EX2 R89, R4 ;  /* 0x0000000400597308 */ /* 0x0003f40000000800 */
[----:B------:R-:W-:Y:S10]  /*3dc0*/  MUFU.TANH R78, R26 ;  /* 0x0000001a004e7308 */ /* 0x000ff40000002400 */
[----:B------:R-:W-:Y:S01]  /*3dd0*/  MUFU.TANH R247, R28 ;  /* 0x0000001c00f77308 */ /* 0x000fe20000002400 */
[C---:B-1----:R-:W-:Y:S02]  /*3de0*/  @P1 IADD3 R4, R11.reuse, 0x8, RZ ;  /* 0x000000080b041810 */ /* 0x042fe40007ffe0ff */
[----:B------:R-:W-:Y:S02]  /*3df0*/  PLOP3.LUT P1, PT, PT, PT, UP0, 0x80, 0x0 ;  /* 0x000000000000781c */ /* 0x000fe40003f2f008 */
[----:B------:R-:W-:Y:S05]  /*3e00*/  @P2 ISETP.GE.AND P2, PT, R4, UR4, PT ;  /* 0x0000000404002c0c */ /* 0x000fea000bf46270 */
[----:B------:R-:W-:Y:S01]  /*3e10*/  MUFU.TANH R246, R29 ;  /* 0x0000001d00f67308 */ /* 0x000fe20000002400 */
[----:B------:R-:W-:Y:S02]  /*3e20*/  @P0 IADD3 R4, R11, 0x9, RZ ;  /* 0x000000090b040810 */ /* 0x000fe40007ffe0ff */
[----:B------:R-:W-:Y:S02]  /*3e30*/  PLOP3.LUT P0, PT, PT, PT, UP0, 0x80, 0x0 ;  /* 0x000000000000781c */ /* 0x000fe40003f0f008 */
[----:B------:R-:W-:Y:S02]  /*3e40*/  @P3 ISETP.GE.AND P3, PT, R4, UR4, PT ;  /* 0x0000000404003c0c */ /* 0x000fe4000bf66270 */
[----:B------:R-:W-:Y:S03]  /*3e50*/  MOV R4, R99 ;  /* 0x0000006300047202 */ /* 0x000fe60000000f00 */
[----:B------:R-:W-:Y:S01]  /*3e60*/  MUFU.TANH R76, R30 ;  /* 0x0000001e004c7308 */ /* 0x000fe20000002400 */
[----:B------:R-:W-:Y:S02]  /*3e70*/  @P1 FSEL R4, R99, -INF , !P2 ;  /* 0xff80000063041808 */ /* 0x000fe40005000000 */
[----:B------:R-:W-:Y:S03]  /*3e80*/  PLOP3.LUT P1, PT, PT, PT, UP0, 0x80, 0x0 ;  /* 0x000000000000781c */ /* 0x000fe60003f2f008 */
[--C-:B------:R-:W-:Y:S01]  /*3e90*/  FFMA.FTZ R5, R4, c[0x0][0x23c], -R8.reuse ;  /* 0x00008f0004057a23 */ /* 0x100fe20000010808 */
[----:B----4-:R-:W-:Y:S02]  /*3ea0*/  MOV R4, R98 ;  /* 0x0000006200047202 */ /* 0x010fe40000000f00 */
[----:B------:R-:W-:Y:S01]  /*3eb0*/  @P0 FSEL R4, R98, -INF , !P3 ;  /* 0xff80000062040808 */ /* 0x000fe20005800000 */
[----:B------:R1:W-:Y:S01]  /*3ec0*/  MUFU.EX2 R156, R5 ;  /* 0x00000005009c7308 */ /* 0x0003e20000000800 */
[----:B------:R-:W-:Y:S09]  /*3ed0*/  PLOP3.LUT P0, PT, PT, PT, UP0, 0x80, 0x0 ;  /* 0x000000000000781c */ /* 0x000ff20003f0f008 */
[----:B------:R-:W-:Y:S10]  /*3ee0*/  MUFU.TANH R75, R31 ;  /* 0x0000001f004b7308 */ /* 0x000ff40000002400 */
[----:B------:R-:W3:Y:S01]  /*3ef0*/  MUFU.TANH R199, R32 ;  /* 0x0000002000c77308 */ /* 0x000ee20000002400 */
[----:B-1----:R-:W-:Y:S01]  /*3f00*/  FFMA.FTZ R5, R4, c[0x0][0x23c], -R8 ;  /* 0x00008f0004057a23 */ /* 0x002fe20000010808 */
[----:B------:R-:W-:Y:S02]  /*3f10*/  MOV R4, R84 ;  /* 0x0000005400047202 */ /* 0x000fe40000000f00 */
[----:B------:R-:W-:Y:S02]  /*3f20*/  @P1 FSEL R4, R84, -INF , !P2 ;  /* 0xff80000054041808 */ /* 0x000fe40005000000 */
[----:B------:R-:W-:Y:S04]  /*3f30*/  PLOP3.LUT P1, PT, PT, PT, UP0, 0x80, 0x0 ;  /* 0x000000000000781c */ /* 0x000fe80003f2f008 */
[----:B------:R1:W-:Y:S10]  /*3f40*/  MUFU.EX2 R153, R5 ;  /* 0x0000000500997308 */ /* 0x0003f40000000800 */
[----:B------:R-:W4:Y:S01]  /*3f50*/  MUFU.TANH R167, R33 ;  /* 0x0000002100a77308 */ /* 0x000f220000002400 */
[----:B------:R-:W-:Y:S02]  /*3f60*/  @P1 FSEL R12, R171, -INF , !P2 ;  /* 0xff800000ab0c1808 */ /* 0x000fe40005000000 */
[----:B------:R-:W-:Y:S03]  /*3f70*/  PLOP3.LUT P1, PT, PT, PT, UP0, 0x80, 0x0 ;  /* 0x000000000000781c */ /* 0x000fe60003f2f008 */
[----:B------:R-:W-:Y:S01]  /*3f80*/  FFMA.FTZ R13, R12, c[0x0][0x23c], -R10 ;  /* 0x00008f000c0d7a23 */ /* 0x000fe2000001080a */
[----:B------:R-:W-:Y:S03]  /*3f90*/  MOV R12, R170 ;  /* 0x000000aa000c7202 */ /* 0x000fe60000000f00 */
[----:B------:R-:W-:Y:S01]  /*3fa0*/  MUFU.TANH R216, R35 ;  /* 0x0000002300d87308 */ /* 0x000fe20000002400 */
[--C-:B-1----:R-:W-:Y:S01]  /*3fb0*/  FFMA.FTZ R5, R4, c[0x0][0x23c], -R0.reuse ;  /* 0x00008f0004057a23 */ /* 0x102fe20000010800 */
[----:B------:R-:W-:Y:S02]  /*3fc0*/  MOV R4, R83 ;  /* 0x0000005300047202 */ /* 0x000fe40000000f00 */
[----:B------:R-:W-:Y:S02]  /*3fd0*/  @P0 FSEL R4, R83, -INF , !P3 ;  /* 0xff80000053040808 */ /* 0x000fe40005800000 */
[----:B------:R-:W-:Y:S04]  /*3fe0*/  PLOP3.LUT P0, PT, PT, PT, UP0, 0x80, 0x0 ;  /* 0x000000000000781c */ /* 0x000fe80003f0f008 */
[----:B------:R-:W-:Y:S01]  /*3ff0*/  MUFU.EX2 R88, R5 ;  /* 0x0000000500587308 */ /* 0x000fe20000000800 */
[----:B------:R-:W-:Y:S09]  /*4000*/  FFMA.FTZ R4, R4, c[0x0][0x23c], -R0 ;  /* 0x00008f0004047a23 */ /* 0x000ff20000010800 */
[----:B------:R-:W1:Y:S01]  /*4010*/  MUFU.TANH R217, R34 ;  /* 0x0000002200d97308 */ /* 0x000e620000002400 */
[----:B------:R-:W-:Y:S02]  /*4020*/  @P0 FSEL R12, R170, -INF , !P3 ;  /* 0xff800000aa0c0808 */ /* 0x000fe40005800000 */
[----:B------:R-:W-:Y:S03]  /*4030*/  PLOP3.LUT P0, PT, PT, PT, UP0, 0x80, 0x0 ;  /* 0x000000000000781c */ /* 0x000fe60003f0f008 */
[--C-:B------:R-:W-:Y:S04]  /*4040*/  FFMA.FTZ R12, R12, c[0x0][0x23c], -R10.reuse ;  /* 0x00008f000c0c7a23 */ /* 0x100fe8000001080a */
[----:B------:R1:W-:Y:S10]  /*4050*/  MUFU.EX2 R87, R4 ;  /* 0x0000000400577308 */ /* 0x0003f40000000800 */
[----:B------:R2:W-:Y:S10]  /*4060*/  MUFU.EX2 R226, R12 ;  /* 0x0000000c00e27308 */ /* 0x0005f40000000800 */
[----:B------:R3:W-:Y:S01]  /*4070*/  MUFU.EX2 R228, R13 ;  /* 0x0000000d00e47308 */ /* 0x0007e20000000800 */
[----:B-1----:R-:W1:Y:S01]  /*4080*/  LDSM.16.M88.4 R4, [R149+0x6800] ;  /* 0x006800009504783b */ /* 0x002e620000000200 */
[----:B--2---:R-:W-:Y:S02]  /*4090*/  MOV R12, R238 ;  /* 0x000000ee000c7202 */ /* 0x004fe40000000f00 */
[----:B------:R-:W-:Y:S02]  /*40a0*/  @P0 FSEL R12, R238, -INF , !P3 ;  /* 0xff800000ee0c0808 */ /* 0x000fe40005800000 */
[----:B------:R-:W-:Y:S02]  /*40b0*/  PLOP3.LUT P0, PT, PT, PT, UP0, 0x80, 0x0 ;  /* 0x000000000000781c */ /* 0x000fe40003f0f008 */
[----:B------:R-:W-:Y:S01]  /*40c0*/  PLOP3.LUT P3, PT, PT, PT, UP0, 0x80, 0x0 ;  /* 0x000000000000781c */ /* 0x000fe20003f6f008 */
[--C-:B------:R-:W-:Y:S01]  /*40d0*/  FFMA.FTZ R12, R12, c[0x0][0x23c], -R9.reuse ;  /* 0x00008f000c0c7a23 */ /* 0x100fe20000010809 */
[----:B---3--:R-:W-:Y:S03]  /*40e0*/  MOV R13, R240 ;  /* 0x000000f0000d7202 */ /* 0x008fe60000000f00 */
[----:B------:R2:W-:Y:S01]  /*40f0*/  MUFU.EX2 R161, R12 ;  /* 0x0000000c00a17308 */ /* 0x0005e20000000800 */
[----:B------:R-:W-:Y:S02]  /*4100*/  @P1 FSEL R13, R240, -INF , !P2 ;  /* 0xff800000f00d1808 */ /* 0x000fe40005000000 */
[----:B------:R-:W-:Y:S02]  /*4110*/  PLOP3.LUT P1, PT, PT, PT, UP0, 0x80, 0x0 ;  /* 0x000000000000781c */ /* 0x000fe40003f2f008 */
[----:B------:R-:W-:Y:S01]  /*4120*/  PLOP3.LUT P2, PT, PT, PT, UP0, 0x80, 0x0 ;  /* 0x000000000000781c */ /* 0x000fe20003f4f008 */
[--C-:B------:R-:W-:Y:S04]  /*4130*/  FFMA.FTZ R13, R13, c[0x0][0x23c], -R9.reuse ;  /* 0x00008f000d0d7a23 */ /* 0x100fe80000010809 */
[----:B------:R3:W-:Y:S01]  /*4140*/  MUFU.EX2 R162, R13 ;  /* 0x0000000d00a27308 */ /* 0x0007e20000000800 */
[-C--:B-1----:R-:W-:Y:S05]  /*4150*/  HMMA.16816.F32.BF16 R36, R104, R4.reuse, R36 ;  /* 0x000000046824723c */ /* 0x082fea0000041824 */
[C---:B--2---:R-:W-:Y:S02]  /*4160*/  @P1 IADD3 R12, R11.reuse, 0x10, RZ ;  /* 0x000000100b0c1810 */ /* 0x044fe40007ffe0ff */
[----:B------:R-:W-:Y:S01]  /*4170*/  PLOP3.LUT P1, PT, PT, PT, UP0, 0x80, 0x0 ;  /* 0x000000000000781c */ /* 0x000fe20003f2f008 */
[C---:B------:R-:W-:Y:S01]  /*4180*/  HMMA.16816.F32.BF16 R40, R112.reuse, R4, R40 ;  /* 0x000000047028723c */ /* 0x040fe20000041828 */
[----:B------:R-:W-:Y:S03]  /*4190*/  @P2 ISETP.GE.AND P2, PT, R12, UR4, PT ;  /* 0x000000040c002c0c */ /* 0x000fe6000bf46270 */
[----:B------:R-:W-:Y:S02]  /*41a0*/  @P0 IADD3 R12, R11, 0x11, RZ ;  /* 0x000000110b0c0810 */ /* 0x000fe40007ffe0ff */
[----:B------:R-:W-:Y:S02]  /*41b0*/  PLOP3.LUT P0, PT, PT, PT, UP0, 0x80, 0x0 ;  /* 0x000000000000781c */ /* 0x000fe40003f0f008 */
[----:B------:R-:W-:Y:S01]  /*41c0*/  @P3 ISETP.GE.AND P3, PT, R12, UR4, PT ;  /* 0x000000040c003c0c */ /* 0x000fe2000bf66270 */
[-C--:B------:R-:W-:Y:S03]  /*41d0*/  HMMA.16816.F32.BF16 R44, R112, R6.reuse, R44 ;  /* 0x00000006702c723c */ /* 0x080fe6000004182c */
[----:B------:R-:W-:Y:S02]  /*41e0*/  MOV R12, R169 ;  /* 0x000000a9000c7202 */ /* 0x000fe40000000f00 */
[----:B------:R-:W-:Y:S02]  /*41f0*/  @P1 FSEL R12, R169, -INF , !P2 ;  /* 0xff800000a90c1808 */ /* 0x000fe40005000000 */
[----:B------:R-:W-:Y:S01]  /*4200*/  PLOP3.LUT P1, PT, PT, PT, UP0, 0x80, 0x0 ;  /* 0x000000000000781c */ /* 0x000fe20003f2f008 */
[C---:B------:R-:W-:Y:S01]  /*4210*/  HMMA.16816.F32.BF16 R48, R104.reuse, R6, R48 ;  /* 0x000000066830723c */ /* 0x040fe20000041830 */
[----:B------:R-:W-:Y:S03]  /*4220*/  MOV R4, R235 ;  /* 0x000000eb00047202 */ /* 0x000fe60000000f00 */
[--C-:B---3--:R-:W-:Y:S01]  /*4230*/  FFMA.FTZ R13, R12, c[0x0][0x23c], -R10.reuse ;  /* 0x00008f000c0d7a23 */ /* 0x108fe2000001080a */
[----:B------:R-:W-:Y:S01]  /*4240*/  MOV R12, R168 ;  /* 0x000000a8000c7202 */ /* 0x000fe20000000f00 */
[----:B------:R-:W-:Y:S01]  /*4250*/  FMUL.FTZ R36, R36, c[0x0][0x2ec] ;  /* 0x0000bb0024247a20 */ /* 0x000fe20000410000 */
[----:B------:R-:W-:Y:S01]  /*4260*/  @P0 FSEL R12, R168, -INF , !P3 ;  /* 0xff800000a80c0808 */ /* 0x000fe20005800000 */
[----:B------:R-:W-:Y:S01]  /*4270*/  MUFU.EX2 R219, R13 ;  /* 0x0000000d00db7308 */ /* 0x000fe20000000800 */
[----:B------:R-:W-:Y:S01]  /*4280*/  FMUL.FTZ R37, R37, c[0x0][0x2ec] ;  /* 0x0000bb0025257a20 */ /* 0x000fe20000410000 */
[----:B------:R-:W-:Y:S02]  /*4290*/  PLOP3.LUT P0, PT, PT, PT, UP0, 0x80, 0x0 ;  /* 0x000000000000781c */ /* 0x000fe40003f0f008 */
[----:B------:R-:W-:Y:S01]  /*42a0*/  FFMA.FTZ R5, R12, c[0x0][0x23c], -R10 ;  /* 0x00008f000c057a23 */ /* 0x000fe2000001080a */
[----:B------:R-:W-:Y:S01]  /*42b0*/  @P1 FSEL R4, R235, -INF , !P2 ;  /* 0xff800000eb041808 */ /* 0x000fe20005000000 */
[----:B------:R-:W-:Y:S01]  /*42c0*/  FMUL.FTZ R38, R38, c[0x0][0x2ec] ;  /* 0x0000bb0026267a20 */ /* 0x000fe20000410000 */
[----:B------:R-:W-:Y:S01]  /*42d0*/  PLOP3.LUT P1, PT, PT, PT, UP0, 0x80, 0x0 ;  /* 0x000000000000781c */ /* 0x000fe20003f2f008 */
[----:B------:R-:W-:Y:S01]  /*42e0*/  FMUL.FTZ R42, R42, c[0x0][0x2ec] ;  /* 0x0000bb002a2a7a20 */ /* 0x000fe20000410000 */
[----:B------:R-:W-:Y:S01]  /*42f0*/  MOV R12, R199 ;  /* 0x000000c7000c7202 */ /* 0x000fe20000000f00 */
[----:B------:R-:W1:Y:S01]  /*4300*/  MUFU.TANH R165, R36 ;  /* 0x0000002400a57308 */ /* 0x000e620000002400 */
[----:B------:R-:W-:Y:S02]  /*4310*/  FMUL.FTZ R39, R39, c[0x0][0x2ec] ;  /* 0x0000bb0027277a20 */ /* 0x000fe40000410000 */
[----:B------:R-:W-:Y:S02]  /*4320*/  FMUL.FTZ R40, R40, c[0x0][0x2ec] ;  /* 0x0000bb0028287a20 */ /* 0x000fe40000410000 */
[----:B------:R-:W-:Y:S02]  /*4330*/  FMUL.FTZ R41, R41, c[0x0][0x2ec] ;  /* 0x0000bb0029297a20 */ /* 0x000fe40000410000 */
[----:B------:R-:W-:Y:S02]  /*4340*/  FMUL.FTZ R43, R43, c[0x0][0x2ec] ;  /* 0x0000bb002b2b7a20 */ /* 0x000fe40000410000 */
[----:B------:R-:W-:Y:S01]  /*4350*/  FMUL.FTZ R44, R44, c[0x0][0x2ec] ;  /* 0x0000bb002c2c7a20 */ /* 0x000fe20000410000 */
        /* <DEDUP_REMOVED lines=8> */
[----:B------:R-:W-:Y:S07]  /*43e0*/  FMUL.FTZ R51, R51, c[0x0][0x2ec] ;  /* 0x0000bb0033337a20 */ /* 0x000fee0000410000 */
[----:B------:R-:W-:Y:S01]  /*43f0*/  MUFU.TANH R70, R42 ;  /* 0x0000002a00467308 */ /* 0x000fe20000002400 */
[--C-:B--2---:R-:W-:Y:S01]  /*4400*/  FFMA.FTZ R5, R4, c[0x0][0x23c], -R9.reuse ;  /* 0x00008f0004057a23 */ /* 0x104fe20000010809 */
[----:B------:R-:W-:Y:S02]  /*4410*/  MOV R4, R234 ;  /* 0x000000ea00047202 */ /* 0x000fe40000000f00 */
[----:B------:R-:W-:Y:S02]  /*4420*/  @P0 FSEL R4, R234, -INF , !P3 ;  /* 0xff800000ea040808 */ /* 0x000fe40005800000 */
[----:B------:R-:W-:Y:S04]  /*4430*/  PLOP3.LUT P0, PT, PT, PT, UP0, 0x80, 0x0 ;  /* 0x000000000000781c */ /* 0x000fe80003f0f008 */
[----:B------:R-:W-:Y:S01]  /*4440*/  MUFU.EX2 R160, R5 ;  /* 0x0000000500a07308 */ /* 0x000fe20000000800 */
[--C-:B------:R-:W-:Y:S09]  /*4450*/  FFMA.FTZ R4, R4, c[0x0][0x23c], -R9.reuse ;  /* 0x00008f0004047a23 */ /* 0x100ff20000010809 */
[----:B------:R2:W-:Y:S10]  /*4460*/  MUFU.EX2 R252, R4 ;  /* 0x0000000400fc7308 */ /* 0x0005f40000000800 */
[----:B------:R-:W3:Y:S10]  /*4470*/  MUFU.TANH R215, R38 ;  /* 0x0000002600d77308 */ /* 0x000ef40000002400 */
[----:B------:R-:W1:Y:S01]  /*4480*/  MUFU.TANH R213, R39 ;  /* 0x0000002700d57308 */ /* 0x000e620000002400 */
[----:B--2---:R-:W-:Y:S02]  /*4490*/  MOV R4, R93 ;  /* 0x0000005d00047202 */ /* 0x004fe40000000f00 */
[----:B------:R-:W-:Y:S02]  /*44a0*/  @P1 FSEL R4, R93, -INF , !P2 ;  /* 0xff8000005d041808 */ /* 0x000fe40005000000 */
[----:B------:R-:W-:Y:S05]  /*44b0*/  PLOP3.LUT P1, PT, PT, PT, UP0, 0x80, 0x0 ;  /* 0x000000000000781c */ /* 0x000fea0003f2f008 */
[----:B------:R-:W-:Y:S01]  /*44c0*/  MUFU.TANH R69, R43 ;  /* 0x0000002b00457308 */ /* 0x000fe20000002400 */
[--C-:B------:R-:W-:Y:S01]  /*44d0*/  FFMA.FTZ R5, R4, c[0x0][0x23c], -R8.reuse ;  /* 0x00008f0004057a23 */ /* 0x100fe20000010808 */
[----:B------:R-:W-:Y:S02]  /*44e0*/  MOV R4, R92 ;  /* 0x0000005c00047202 */ /* 0x000fe40000000f00 */
[----:B------:R-:W-:Y:S02]  /*44f0*/  @P0 FSEL R4, R92, -INF , !P3 ;  /* 0xff8000005c040808 */ /* 0x000fe40005800000 */
[----:B------:R-:W-:Y:S03]  /*4500*/  PLOP3.LUT P0, PT, PT, PT, UP0, 0x80, 0x0 ;  /* 0x000000000000781c */ /* 0x000fe60003f0f008 */
[----:B------:R-:W-:Y:S01]  /*4510*/  FFMA.FTZ R4, R4, c[0x0][0x23c], -R8 ;  /* 0x00008f0004047a23 */ /* 0x000fe20000010808 */
[----:B------:R2:W-:Y:S10]  /*4520*/  MUFU.EX2 R97, R5 ;  /* 0x0000000500617308 */ /* 0x0005f40000000800 */
[----:B------:R1:W-:Y:S10]  /*4530*/  MUFU.EX2 R96, R4 ;  /* 0x0000000400607308 */ /* 0x0003f40000000800 */
[----:B------:R-:W-:Y:S01]  /*4540*/  MUFU.TANH R233, R40 ;  /* 0x0000002800e97308 */ /* 0x000fe20000002400 */
[----:B--2---:R-:W-:Y:S02]  /*4550*/  MOV R5, R78 ;  /* 0x0000004e00057202 */ /* 0x004fe40000000f00 */
[----:B------:R-:W-:Y:S02]  /*4560*/  @P1 FSEL R5, R78, -INF , !P2 ;  /* 0xff8000004e051808 */ /* 0x000fe40005000000 */
[----:B------:R-:W-:Y:S02]  /*4570*/  PLOP3.LUT P1, PT, PT, PT, UP0, 0x80, 0x0 ;  /* 0x000000000000781c */ /* 0x000fe40003f2f008 */
[----:B------:R-:W-:Y:S01]  /*4580*/  PLOP3.LUT P2, PT, PT, PT, UP0, 0x80, 0x0 ;  /* 0x000000000000781c */ /* 0x000fe20003f4f008 */
[--C-:B------:R-:W-:Y:S02]  /*4590*/  FFMA.FTZ R5, R5, c[0x0][0x23c], -R0.reuse ;  /* 0x00008f0005057a23 */ /* 0x100fe40000010800 */
[----:B------:R-:W-:Y:S01]  /*45a0*/  MUFU.TANH R232, R41 ;  /* 0x0000002900e87308 */ /* 0x000fe20000002400 */
[----:B-1----:R-:W-:Y:S02]  /*45b0*/  MOV R4, R77 ;  /* 0x0000004d00047202 */ /* 0x002fe40000000f00 */
[----:B------:R-:W-:Y:S02]  /*45c0*/  @P0 FSEL R4, R77, -INF , !P3 ;  /* 0xff8000004d040808 */ /* 0x000fe40005800000 */
[----:B------:R-:W-:Y:S02]  /*45d0*/  PLOP3.LUT P3, PT, PT, PT, UP0, 0x80, 0x0 ;  /* 0x000000000000781c */ /* 0x000fe40003f6f008 */
[----:B------:R-:W-:Y:S01]  /*45e0*/  PLOP3.LUT P0, PT, PT, PT, UP0, 0x80, 0x0 ;  /* 0x000000000000781c */ /* 0x000fe20003f0f008 */
[----:B------:R-:W-:Y:S02]  /*45f0*/  FFMA.FTZ R4, R4, c[0x0][0x23c], -R0 ;  /* 0x00008f0004047a23 */ /* 0x000fe40000010800 */
[----:B------:R-:W-:Y:S10]  /*4600*/  MUFU.EX2 R82, R5 ;  /* 0x0000000500527308 */ /* 0x000ff40000000800 */
[----:B------:R1:W-:Y:S10]  /*4610*/  MUFU.EX2 R81, R4 ;  /* 0x0000000400517308 */ /* 0x0003f40000000800 */
[----:B------:R-:W-:Y:S10]  /*4620*/  MUFU.TANH R223, R44 ;  /* 0x0000002c00df7308 */ /* 0x000ff40000002400 */
[----:B------:R-:W-:Y:S01]  /*4630*/  MUFU.TANH R222, R45 ;  /* 0x0000002d00de7308 */ /* 0x000fe20000002400 */
[C---:B-1----:R-:W-:Y:S02]  /*4640*/  @P1 IADD3 R4, R11.reuse, 0x18, RZ ;  /* 0x000000180b041810 */ /* 0x042fe40007ffe0ff */
[----:B------:R-:W-:Y:S02]  /*4650*/  PLOP3.LUT P1, PT, PT, PT, UP0, 0x80, 0x0 ;  /* 0x000000000000781c */ /* 0x000fe40003f2f008 */
[----:B------:R-:W-:Y:S02]  /*4660*/  @P2 ISETP.GE.AND P2, PT, R4, UR4, PT ;  /* 0x0000000404002c0c */ /* 0x000fe4000bf46270 */
[----:B------:R-:W-:Y:S03]  /*4670*/  @P0 IADD3 R4, R11, 0x19, RZ ;  /* 0x000000190b040810 */ /* 0x000fe60007ffe0ff */
[----:B------:R-:W-:Y:S01]  /*4680*/  MUFU.TANH R249, R46 ;  /* 0x0000002e00f97308 */ /* 0x000fe20000002400 */
[----:B------:R-:W-:Y:S02]  /*4690*/  PLOP3.LUT P0, PT, PT, PT, UP0, 0x80, 0x0 ;  /* 0x000000000000781c */ /* 0x000fe40003f0f008 */
[----:B------:R-:W-:Y:S02]  /*46a0*/  @P3 ISETP.GE.AND P3, PT, R4, UR4, PT ;  /* 0x0000000404003c0c */ /* 0x000fe4000bf66270 */
[----:B------:R-:W-:Y:S03]  /*46b0*/  MOV R4, R247 ;  /* 0x000000f700047202 */ /* 0x000fe60000000f00 */
[----:B------:R-:W-:Y:S02]  /*46c0*/  @P1 FSEL R4, R247, -INF , !P2 ;  /* 0xff800000f7041808 */ /* 0x000fe40005000000 */
[----:B------:R-:W-:Y:S01]  /*46d0*/  MUFU.TANH R248, R47 ;  /* 0x0000002f00f87308 */ /* 0x000fe20000002400 */
[----:B------:R-:W-:Y:S02]  /*46e0*/  PLOP3.LUT P1, PT, PT, PT, UP0, 0x80, 0x0 ;  /* 0x000000000000781c */ /* 0x000fe40003f2f008 */
[--C-:B------:R-:W-:Y:S01]  /*46f0*/  FFMA.FTZ R5, R4, c[0x0][0x23c], -R8.reuse ;  /* 0x00008f0004057a23 */ /* 0x100fe20000010808 */
[----:B------:R-:W-:Y:S02]  /*4700*/  MOV R4, R246 ;  /* 0x000000f600047202 */ /* 0x000fe40000000f00 */
[----:B------:R-:W-:Y:S02]  /*4710*/  @P0 FSEL R4, R246, -INF , !P3 ;  /* 0xff800000f6040808 */ /* 0x000fe40005800000 */
[----:B------:R-:W-:Y:S02]  /*4720*/  PLOP3.LUT P0, PT, PT, PT, UP0, 0x80, 0x0 ;  /* 0x000000000000781c */ /* 0x000fe40003f0f008 */
[----:B------:R1:W-:Y:S10]  /*4730*/  MUFU.EX2 R95, R5 ;  /* 0x00000005005f7308 */ /* 0x0003f40000000800 */
[----:B------:R-:W-:Y:S10]  /*4740*/  MUFU.TANH R192, R48 ;  /* 0x0000003000c07308 */ /* 0x000ff40000002400 */
[----:B------:R-:W-:Y:S01]  /*4750*/  MUFU.TANH R191, R49 ;  /* 0x0000003100bf7308 */ /* 0x000fe20000002400 */
[----:B-1----:R-:W-:Y:S01]  /*4760*/  FFMA.FTZ R5, R4, c[0x0][0x23c], -R8 ;  /* 0x00008f0004057a23 */ /* 0x002fe20000010808 */
[----:B------:R-:W-:Y:S02]  /*4770*/  MOV R4, R76 ;  /* 0x0000004c00047202 */ /* 0x000fe40000000f00 */
[----:B------:R-:W-:Y:S02]  /*4780*/  @P1 FSEL R4, R76, -INF , !P2 ;  /* 0xff8000004c041808 */ /* 0x000fe40005000000 */
[----:B------:R-:W-:Y:S04]  /*4790*/  PLOP3.LUT P1, PT, PT, PT, UP0, 0x80, 0x0 ;  /* 0x000000000000781c */ /* 0x000fe80003f2f008 */
[----:B------:R1:W-:Y:S10]  /*47a0*/  MUFU.EX2 R94, R5 ;  /* 0x00000005005e7308 */ /* 0x0003f40000000800 */
[----:B------:R-:W-:Y:S01]  /*47b0*/  MUFU.TANH R202, R50 ;  /* 0x0000003200ca7308 */ /* 0x000fe20000002400 */
[----:B------:R-:W-:Y:S02]  /*47c0*/  @P1 FSEL R12, R199, -INF , !P2 ;  /* 0xff800000c70c1808 */ /* 0x000fe40005000000 */
[----:B------:R-:W-:Y:S03]  /*47d0*/  PLOP3.LUT P1, PT, PT, PT, UP0, 0x80, 0x0 ;  /* 0x000000000000781c */ /* 0x000fe60003f2f008 */
[----:B------:R-:W-:Y:S01]  /*47e0*/  FFMA.FTZ R13, R12, c[0x0][0x23c], -R10 ;  /* 0x00008f000c0d7a23 */ /* 0x000fe2000001080a */
[----:B----4-:R-:W-:Y:S03]  /*47f0*/  MOV R12, R167 ;  /* 0x000000a7000c7202 */ /* 0x010fe60000000f00 */
[----:B------:R-:W-:Y:S01]  /*4800*/  MUFU.TANH R201, R51 ;  /* 0x0000003300c97308 */ /* 0x000fe20000002400 */
[--C-:B-1----:R-:W-:Y:S01]  /*4810*/  FFMA.FTZ R5, R4, c[0x0][0x23c], -R0.reuse ;  /* 0x00008f0004057a23 */ /* 0x102fe20000010800 */
[----:B------:R-:W-:Y:S02]  /*4820*/  MOV R4, R75 ;  /* 0x0000004b00047202 */ /* 0x000fe40000000f00 */
[----:B------:R-:W-:Y:S02]  /*4830*/  @P0 FSEL R4, R75, -INF , !P3 ;  /* 0xff8000004b040808 */ /* 0x000fe40005800000 */
[----:B------:R-:W-:Y:S04]  /*4840*/  PLOP3.LUT P0, PT, PT, PT, UP0, 0x80, 0x0 ;  /* 0x000000000000781c */ /* 0x000fe80003f0f008 */
[----:B------:R-:W-:Y:S01]  /*4850*/  MUFU.EX2 R80, R5 ;  /* 0x0000000500507308 */ /* 0x000fe20000000800 */
[----:B------:R-:W-:Y:S09]  /*4860*/  FFMA.FTZ R4, R4, c[0x0][0x23c], -R0 ;  /* 0x00008f0004047a23 */ /* 0x000ff20000010800 */
[----:B------:R1:W-:Y:S01]  /*4870*/  MUFU.EX2 R79, R4 ;  /* 0x00000004004f7308 */ /* 0x0003e20000000800 */
[----:B------:R-:W-:Y:S02]  /*4880*/  @P0 FSEL R12, R167, -INF , !P3 ;  /* 0xff800000a70c0808 */ /* 0x000fe40005800000 */
[----:B------:R-:W-:Y:S03]  /*4890*/  PLOP3.LUT P0, PT, PT, PT, UP0, 0x80, 0x0 ;  /* 0x000000000000781c */ /* 0x000fe60003f0f008 */
[--C-:B------:R-:W-:Y:S04]  /*48a0*/  FFMA.FTZ R12, R12, c[0x0][0x23c], -R10.reuse ;  /* 0x00008f000c0c7a23 */ /* 0x100fe8000001080a */
        /* <DEDUP_REMOVED lines=8> */
[----:B----4-:R-:W-:Y:S03]  /*4930*/  MOV R12, R216 ;  /* 0x000000d8000c7202 */ /* 0x010fe60000000f00 */
[----:B------:R-:W-:Y:S01]  /*4940*/  MUFU.EX2 R231, R13 ;  /* 0x0000000d00e77308 */ /* 0x000fe20000000800 */
[----:B------:R-:W-:Y:S02]  /*4950*/  @P0 FSEL R12, R216, -INF , !P3 ;  /* 0xff800000d80c0808 */ /* 0x000fe40005800000 */
[----:B------:R-:W-:Y:S02]  /*4960*/  PLOP3.LUT P3, PT, PT, PT, UP0, 0x80, 0x0 ;  /* 0x000000000000781c */ /* 0x000fe40003f6f008 */
[----:B------:R-:W-:Y:S01]  /*4970*/  PLOP3.LUT P0, PT, PT, PT, UP0, 0x80, 0x0 ;  /* 0x000000000000781c */ /* 0x000fe20003f0f008 */
[--C-:B------:R-:W-:Y:S04]  /*4980*/  FFMA.FTZ R12, R12, c[0x0][0x23c], -R9.reuse ;  /* 0x00008f000c0c7a23 */ /* 0x100fe80000010809 */
[----:B------:R2:W-:Y:S01]  /*4990*/  MUFU.EX2 R230, R12 ;  /* 0x0000000c00e67308 */ /* 0x0005e20000000800 */
[-C--:B-1----:R-:W-:Y:S08]  /*49a0*/  HMMA.16816.F32.BF16 R52, R104, R4.reuse, R52 ;  /* 0x000000046834723c */ /* 0x082ff00000041834 */
[C---:B------:R-:W-:Y:S01]  /*49b0*/  HMMA.16816.F32.BF16 R56, R112.reuse, R4, R56 ;  /* 0x000000047038723c */ /* 0x040fe20000041838 */
[C---:B--2---:R-:W-:Y:S07]  /*49c0*/  @P1 IADD3 R12, R11.reuse, 0x20, RZ ;  /* 0x000000200b0c1810 */ /* 0x044fee0007ffe0ff */
[-C--:B------:R-:W-:Y:S01]  /*49d0*/  HMMA.16816.F32.BF16 R60, R112, R6.reuse, R60 ;  /* 0x00000006703c723c */ /* 0x080fe2000004183c */
[----:B------:R-:W-:Y:S02]  /*49e0*/  PLOP3.LUT P1, PT, PT, PT, UP0, 0x80, 0x0 ;  /* 0x000000000000781c */ /* 0x000fe40003f2f008 */
[----:B------:R-:W-:Y:S02]  /*49f0*/  @P2 ISETP.GE.AND P2, PT, R12, UR4, PT ;  /* 0x000000040c002c0c */ /* 0x000fe4000bf46270 */
[----:B------:R-:W-:Y:S02]  /*4a00*/  @P0 IADD3 R12, R11, 0x21, RZ ;  /* 0x000000210b0c0810 */ /* 0x000fe40007ffe0ff */
[----:B------:R-:W-:Y:S01]  /*4a10*/  PLOP3.LUT P0, PT, PT, PT, UP0, 0x80, 0x0 ;  /* 0x000000000000781c */ /* 0x000fe20003f0f008 */
[----:B------:R-:W-:Y:S01]  /*4a20*/  FMUL.FTZ R52, R52, c[0x0][0x2ec] ;  /* 0x0000bb0034347a20 */ /* 0x000fe20000410000 */
[----:B------:R-:W-:Y:S01]  /*4a30*/  @P3 ISETP.GE.AND P3, PT, R12, UR4, PT ;  /* 0x000000040c003c0c */ /* 0x000fe2000bf66270 */
[----:B------:R-:W-:Y:S02]  /*4a40*/  HMMA.16816.F32.BF16 R64, R104, R6, R64 ;  /* 0x000000066840723c */ /* 0x000fe40000041840 */
[----:B------:R-:W-:Y:S01]  /*4a50*/  FMUL.FTZ R53, R53, c[0x0][0x2ec] ;  /* 0x0000bb0035357a20 */ /* 0x000fe20000410000 */
[----:B------:R-:W-:Y:S01]  /*4a60*/  MOV R12, R165 ;  /* 0x000000a5000c7202 */ /* 0x000fe20000000f00 */
[----:B------:R-:W-:Y:S01]  /*4a70*/  FMUL.FTZ R54, R54, c[0x0][0x2ec] ;  /* 0x0000bb0036367a20 */ /* 0x000fe20000410000 */
[----:B---3--:R-:W-:Y:S01]  /*4a80*/  MOV R4, R215 ;  /* 0x000000d700047202 */ /* 0x008fe20000000f00 */
[----:B------:R-:W-:Y:S01]  /*4a90*/  FMUL.FTZ R55, R55, c[0x0][0x2ec] ;  /* 0x0000bb0037377a20 */ /* 0x000fe20000410000 */
[----:B------:R-:W-:Y:S01]  /*4aa0*/  @P1 FSEL R12, R165, -INF , !P2 ;  /* 0xff800000a50c1808 */ /* 0x000fe20005000000 */
[----:B------:R-:W-:Y:S01]  /*4ab0*/  FMUL.FTZ R56, R56, c[0x0][0x2ec] ;  /* 0x0000bb0038387a20 */ /* 0x000fe20000410000 */
[----:B------:R-:W-:Y:S01]  /*4ac0*/  MUFU.TANH R187, R52 ;  /* 0x0000003400bb7308 */ /* 0x000fe20000002400 */
[----:B------:R-:W-:Y:S02]  /*4ad0*/  PLOP3.LUT P1, PT, PT, PT, UP0, 0x80, 0x0 ;  /* 0x000000000000781c */ /* 0x000fe40003f2f008 */
[--C-:B------:R-:W-:Y:S01]  /*4ae0*/  FFMA.FTZ R13, R12, c[0x0][0x23c], -R10.reuse ;  /* 0x00008f000c0d7a23 */ /* 0x100fe2000001080a */
[----:B------:R-:W-:Y:S01]  /*4af0*/  MOV R12, R164 ;  /* 0x000000a4000c7202 */ /* 0x000fe20000000f00 */
[----:B------:R-:W-:Y:S01]  /*4b00*/  FMUL.FTZ R60, R60, c[0x0][0x2ec] ;  /* 0x0000bb003c3c7a20 */ /* 0x000fe20000410000 */
[----:B------:R-:W-:Y:S01]  /*4b10*/  @P0 FSEL R12, R164, -INF , !P3 ;  /* 0xff800000a40c0808 */ /* 0x000fe20005800000 */
[----:B------:R-:W-:Y:S01]  /*4b20*/  FMUL.FTZ R57, R57, c[0x0][0x2ec] ;  /* 0x0000bb0039397a20 */ /* 0x000fe20000410000 */
[----:B------:R-:W-:Y:S01]  /*4b30*/  PLOP3.LUT P0, PT, PT, PT, UP0, 0x80, 0x0 ;  /* 0x000000000000781c */ /* 0x000fe20003f0f008 */
[----:B------:R-:W-:Y:S01]  /*4b40*/  FMUL.FTZ R61, R61, c[0x0][0x2ec] ;  /* 0x0000bb003d3d7a20 */ /* 0x000fe20000410000 */
[----:B------:R-:W-:Y:S01]  /*4b50*/  MUFU.TANH R211, R60 ;  /* 0x0000003c00d37308 */ /* 0x000fe20000002400 */
[----:B------:R-:W-:Y:S01]  /*4b60*/  FFMA.FTZ R5, R12, c[0x0][0x23c], -R10 ;  /* 0x00008f000c057a23 */ /* 0x000fe2000001080a */
[----:B------:R-:W-:Y:S01]  /*4b70*/  @P4 IADD3 R6, R11, 0x30, RZ ;  /* 0x000000300b064810 */ /* 0x000fe20007ffe0ff */
[----:B------:R-:W-:Y:S01]  /*4b80*/  FMUL.FTZ R62, R62, c[0x0][0x2ec] ;  /* 0x0000bb003e3e7a20 */ /* 0x000fe20000410000 */
[----:B------:R-:W-:Y:S01]  /*4b90*/  @P1 FSEL R4, R215, -INF , !P2 ;  /* 0xff800000d7041808 */ /* 0x000fe20005000000 */
[----:B------:R-:W-:Y:S01]  /*4ba0*/  FMUL.FTZ R58, R58, c[0x0][0x2ec] ;  /* 0x0000bb003a3a7a20 */ /* 0x000fe20000410000 */
[----:B------:R-:W-:Y:S01]  /*4bb0*/  PLOP3.LUT P1, PT, PT, PT, UP0, 0x80, 0x0 ;  /* 0x000000000000781c */ /* 0x000fe20003f2f008 */
[----:B------:R-:W-:Y:S01]  /*4bc0*/  FMUL.FTZ R64, R64, c[0x0][0x2ec] ;  /* 0x0000bb0040407a20 */ /* 0x000fe20000410000 */
[----:B------:R-:W-:Y:S01]  /*4bd0*/  @P5 ISETP.GE.AND P5, PT, R6, UR4, PT ;  /* 0x0000000406005c0c */ /* 0x000fe2000bfa6270 */
[----:B------:R-:W-:Y:S01]  /*4be0*/  FMUL.FTZ R59, R59, c[0x0][0x2ec] ;  /* 0x0000bb003b3b7a20 */ /* 0x000fe20000410000 */
[----:B------:R1:W-:Y:S01]  /*4bf0*/  MUFU.EX2 R166, R5 ;  /* 0x0000000500a67308 */ /* 0x0003e20000000800 */
[----:B------:R-:W-:Y:S01]  /*4c00*/  FMUL.FTZ R65, R65, c[0x0][0x2ec] ;  /* 0x0000bb0041417a20 */ /* 0x000fe20000410000 */
[----:B------:R-:W-:Y:S01]  /*4c10*/  PLOP3.LUT P4, PT, PT, PT, UP0, 0x80, 0x0 ;  /* 0x000000000000781c */ /* 0x000fe20003f8f008 */
[----:B------:R-:W-:Y:S02]  /*4c20*/  FMUL.FTZ R66, R66, c[0x0][0x2ec] ;  /* 0x0000bb0042427a20 */ /* 0x000fe40000410000 */
[----:B------:R-:W-:Y:S02]  /*4c30*/  FMUL.FTZ R67, R67, c[0x0][0x2ec] ;  /* 0x0000bb0043437a20 */ /* 0x000fe40000410000 */
[----:B------:R-:W-:Y:S03]  /*4c40*/  FMUL.FTZ R63, R63, c[0x0][0x2ec] ;  /* 0x0000bb003f3f7a20 */ /* 0x000fe60000410000 */
[----:B------:R-:W-:Y:S10]  /*4c50*/  MUFU.TANH R210, R61 ;  /* 0x0000003d00d27308 */ /* 0x000ff40000002400 */
[----:B------:R-:W2:Y:S01]  /*4c60*/  MUFU.TANH R225, R62 ;  /* 0x0000003e00e17308 */ /* 0x000ea20000002400 */
[--C-:B-1----:R-:W-:Y:S01]  /*4c70*/  FFMA.FTZ R5, R4, c[0x0][0x23c], -R9.reuse ;  /* 0x00008f0004057a23 */ /* 0x102fe20000010809 */
[----:B------:R-:W-:Y:S02]  /*4c80*/  MOV R4, R213 ;  /* 0x000000d500047202 */ /* 0x000fe40000000f00 */
[----:B------:R-:W-:Y:S02]  /*4c90*/  @P0 FSEL R4, R213, -INF , !P3 ;  /* 0xff800000d5040808 */ /* 0x000fe40005800000 */
[----:B------:R-:W-:Y:S04]  /*4ca0*/  PLOP3.LUT P0, PT, PT, PT, UP0, 0x80, 0x0 ;  /* 0x000000000000781c */ /* 0x000fe80003f0f008 */
[----:B------:R-:W-:Y:S01]  /*4cb0*/  MUFU.TANH R111, R64 ;  /* 0x00000040006f7308 */ /* 0x000fe20000002400 */
[--C-:B------:R-:W-:Y:S09]  /*4cc0*/  FFMA.FTZ R4, R4, c[0x0][0x23c], -R9.reuse ;  /* 0x00008f0004047a23 */ /* 0x100ff20000010809 */
[----:B------:R1:W-:Y:S01]  /*4cd0*/  MUFU.EX2 R220, R4 ;  /* 0x0000000400dc7308 */ /* 0x0003e20000000800 */
[----:B--2---:R-:W-:Y:S09]  /*4ce0*/  MOV R7, R225 ;  /* 0x000000e100077202 */ /* 0x004ff20000000f00 */
[----:B------:R2:W-:Y:S10]  /*4cf0*/  MUFU.EX2 R221, R5 ;  /* 0x0000000500dd7308 */ /* 0x0005f40000000800 */
[----:B------:R-:W3:Y:S01]  /*4d00*/  MUFU.TANH R186, R53 ;  /* 0x0000003500ba7308 */ /* 0x000ee20000002400 */
[----:B-1----:R-:W-:Y:S02]  /*4d10*/  MOV R4, R233 ;  /* 0x000000e900047202 */ /* 0x002fe40000000f00 */
[----:B------:R-:W-:Y:S02]  /*4d20*/  @P1 FSEL R4, R233, -INF , !P2 ;  /* 0xff800000e9041808 */ /* 0x000fe40005000000 */
[----:B------:R-:W-:Y:S05]  /*4d30*/  PLOP3.LUT P1, PT, PT, PT, UP0, 0x80, 0x0 ;  /* 0x000000000000781c */ /* 0x000fea0003f2f008 */
[----:B------:R-:W-:Y:S01]  /*4d40*/  MUFU.TANH R110, R65 ;  /* 0x00000041006e7308 */ /* 0x000fe20000002400 */
[--C-:B--2---:R-:W-:Y:S01]  /*4d50*/  FFMA.FTZ R5, R4, c[0x0][0x23c], -R8.reuse ;  /* 0x00008f0004057a23 */ /* 0x104fe20000010808 */
[----:B------:R-:W-:Y:S02]  /*4d60*/  MOV R4, R232 ;  /* 0x000000e800047202 */ /* 0x000fe40000000f00 */
[----:B------:R-:W-:Y:S02]  /*4d70*/  @P0 FSEL R4, R232, -INF , !P3 ;  /* 0xff800000e8040808 */ /* 0x000fe40005800000 */
[----:B------:R-:W-:Y:S04]  /*4d80*/  PLOP3.LUT P0, PT, PT, PT, UP0, 0x80, 0x0 ;  /* 0x000000000000781c */ /* 0x000fe80003f0f008 */
[----:B------:R1:W-:Y:S10]  /*4d90*/  MUFU.EX2 R91, R5 ;  /* 0x00000005005b7308 */ /* 0x0003f40000000800 */
[----:B------:R-:W-:Y:S10]  /*4da0*/  MUFU.TANH R190, R66 ;  /* 0x0000004200be7308 */ /* 0x000ff40000002400 */
[----:B------:R-:W-:Y:S01]  /*4db0*/  MUFU.TANH R188, R67 ;  /* 0x0000004300bc7308 */ /* 0x000fe20000002400 */
[----:B-1----:R-:W-:Y:S01]  /*4dc0*/  FFMA.FTZ R5, R4, c[0x0][0x23c], -R8 ;  /* 0x00008f0004057a23 */ /* 0x002fe20000010808 */
[----:B------:R-:W-:Y:S02]  /*4dd0*/  MOV R4, R70 ;  /* 0x0000004600047202 */ /* 0x000fe40000000f00 */
[----:B------:R-:W-:Y:S02]  /*4de0*/  @P1 FSEL R4, R70, -INF , !P2 ;  /* 0xff80000046041808 */ /* 0x000fe40005000000 */
[----:B------:R-:W-:Y:S04]  /*4df0*/  PLOP3.LUT P1, PT, PT, PT, UP0, 0x80, 0x0 ;  /* 0x000000000000781c */ /* 0x000fe80003f2f008 */
[----:B------:R1:W-:Y:S01]  /*4e00*/  MUFU.EX2 R251, R5 ;  /* 0x0000000500fb7308 */ /* 0x0003e20000000800 */
[----:B------:R-:W-:Y:S09]  /*4e10*/  PLOP3.LUT P2, PT, PT, PT, UP0, 0x80, 0x0 ;  /* 0x000000000000781c */ /* 0x000ff20003f4f008 */
[----:B------:R-:W-:Y:S04]  /*4e20*/  MUFU.TANH R224, R63 ;  /* 0x0000003f00e07308 */ /* 0x000fe80000002400 */
[----:B------:R-:W-:Y:S02]  /*4e30*/  @P2 IADD3 R6, R11, 0x31, RZ ;  /* 0x000000310b062810 */ /* 0x000fe40007ffe0ff */
[----:B------:R-:W-:Y:S04]  /*4e40*/  PLOP3.LUT P2, PT, PT, PT, UP0, 0x80, 0x0 ;  /* 0x000000000000781c */ /* 0x000fe80003f4f008 */
[----:B------:R-:W-:Y:S01]  /*4e50*/  MUFU.EX2 R200, R13 ;  /* 0x0000000d00c87308 */ /* 0x000fe20000000800 */
[--C-:B-1----:R-:W-:Y:S01]  /*4e60*/  FFMA.FTZ R5, R4, c[0x0][0x23c], -R0.reuse ;  /* 0x00008f0004057a23 */ /* 0x102fe20000010800 */
[----:B------:R-:W-:Y:S02]  /*4e70*/  MOV R4, R69 ;  /* 0x0000004500047202 */ /* 0x000fe40000000f00 */
[----:B------:R-:W-:Y:S02]  /*4e80*/  @P0 FSEL R4, R69, -INF , !P3 ;  /* 0xff80000045040808 */ /* 0x000fe40005800000 */
[----:B------:R-:W-:Y:S04]  /*4e90*/  PLOP3.LUT P3, PT, PT, PT, UP0, 0x80, 0x0 ;  /* 0x000000000000781c */ /* 0x000fe80003f6f008 */
[----:B------:R-:W-:Y:S01]  /*4ea0*/  MUFU.EX2 R74, R5 ;  /* 0x00000005004a7308 */ /* 0x000fe20000000800 */
[----:B------:R-:W-:Y:S01]  /*4eb0*/  PLOP3.LUT P0, PT, PT, PT, UP0, 0x80, 0x0 ;  /* 0x000000000000781c */ /* 0x000fe20003f0f008 */
[----:B------:R-:W-:Y:S08]  /*4ec0*/  FFMA.FTZ R4, R4, c[0x0][0x23c], -R0 ;  /* 0x00008f0004047a23 */ /* 0x000ff00000010800 */
[----:B------:R1:W-:Y:S10]  /*4ed0*/  MUFU.EX2 R73, R4 ;  /* 0x0000000400497308 */ /* 0x0003f40000000800 */
[----:B------:R-:W2:Y:S10]  /*4ee0*/  MUFU.TANH R198, R54 ;  /* 0x0000003600c67308 */ /* 0x000eb40000002400 */
[----:B------:R-:W4:Y:S01]  /*4ef0*/  MUFU.TANH R197, R55 ;  /* 0x0000003700c57308 */ /* 0x000f220000002400 */
[C---:B-1----:R-:W-:Y:S02]  /*4f00*/  @P1 IADD3 R4, R11.reuse, 0x28, RZ ;  /* 0x000000280b041810 */ /* 0x042fe40007ffe0ff */
[----:B------:R-:W-:Y:S02]  /*4f10*/  PLOP3.LUT P1, PT, PT, PT, UP0, 0x80, 0x0 ;  /* 0x000000000000781c */ /* 0x000fe40003f2f008 */
[----:B------:R-:W-:Y:S02]  /*4f20*/  @P6 ISETP.GE.AND P6, PT, R4, UR4, PT ;  /* 0x0000000404006c0c */ /* 0x000fe4000bfc6270 */
[----:B------:R-:W-:Y:S03]  /*4f30*/  @P0 IADD3 R4, R11, 0x29, RZ ;  /* 0x000000290b040810 */ /* 0x000fe60007ffe0ff */
[----:B------:R-:W1:Y:S01]  /*4f40*/  MUFU.TANH R214, R56 ;  /* 0x0000003800d67308 */ /* 0x000e620000002400 */
[----:B------:R-:W-:Y:S02]  /*4f50*/  PLOP3.LUT P0, PT, PT, PT, UP0, 0x80, 0x0 ;  /* 0x000000000000781c */ /* 0x000fe40003f0f008 */
[----:B------:R-:W-:Y:S02]  /*4f60*/  @P3 ISETP.GE.AND P3, PT, R4, UR4, PT ;  /* 0x0000000404003c0c */ /* 0x000fe4000bf66270 */
[----:B------:R-:W-:Y:S03]  /*4f70*/  MOV R4, R223 ;  /* 0x000000df00047202 */ /* 0x000fe60000000f00 */
[----:B------:R-:W-:Y:S02]  /*4f80*/  @P1 FSEL R4, R223, -INF , !P6 ;  /* 0xff800000df041808 */ /* 0x000fe40007000000 */
[----:B------:R-:W1:Y:S01]  /*4f90*/  MUFU.TANH R212, R57 ;  /* 0x0000003900d47308 */ /* 0x000e620000002400 */
[----:B------:R-:W-:Y:S02]  /*4fa0*/  PLOP3.LUT P1, PT, PT, PT, UP0, 0x80, 0x0 ;  /* 0x000000000000781c */ /* 0x000fe40003f2f008 */
[--C-:B------:R-:W-:Y:S01]  /*4fb0*/  FFMA.FTZ R5, R4, c[0x0][0x23c], -R8.reuse ;  /* 0x00008f0004057a23 */ /* 0x100fe20000010808 */
[----:B------:R-:W-:Y:S02]  /*4fc0*/  MOV R4, R222 ;  /* 0x000000de00047202 */ /* 0x000fe40000000f00 */
[----:B------:R-:W-:Y:S02]  /*4fd0*/  @P0 FSEL R4, R222, -INF , !P3 ;  /* 0xff800000de040808 */ /* 0x000fe40005800000 */
[----:B------:R-:W-:Y:S02]  /*4fe0*/  PLOP3.LUT P0, PT, PT, PT, UP0, 0x80, 0x0 ;  /* 0x000000000000781c */ /* 0x000fe40003f0f008 */
[----:B------:R1:W-:Y:S10]  /*4ff0*/  MUFU.EX2 R245, R5 ;  /* 0x0000000500f57308 */ /* 0x0003f40000000800 */
[----:B------:R-:W2:Y:S10]  /*5000*/  MUFU.TANH R239, R58 ;  /* 0x0000003a00ef7308 */ /* 0x000eb40000002400 */
[----:B------:R-:W2:Y:S01]  /*5010*/  MUFU.TANH R237, R59 ;  /* 0x0000003b00ed7308 */ /* 0x000ea20000002400 */
[----:B-1----:R-:W-:Y:S01]  /*5020*/  FFMA.FTZ R5, R4, c[0x0][0x23c], -R8 ;  /* 0x00008f0004057a23 */ /* 0x002fe20000010808 */
[----:B------:R-:W-:Y:S02]  /*5030*/  MOV R4, R249 ;  /* 0x000000f900047202 */ /* 0x000fe40000000f00 */
[----:B------:R-:W-:Y:S02]  /*5040*/  @P1 FSEL R4, R249, -INF , !P6 ;  /* 0xff800000f9041808 */ /* 0x000fe40007000000 */
[----:B------:R-:W-:Y:S04]  /*5050*/  PLOP3.LUT P1, PT, PT, PT, UP0, 0x80, 0x0 ;  /* 0x000000000000781c */ /* 0x000fe80003f2f008 */
[----:B------:R1:W-:Y:S02]  /*5060*/  MUFU.EX2 R242, R5 ;  /* 0x0000000500f27308 */ /* 0x0003e40000000800 */
[--C-:B-1----:R-:W-:Y:S01]  /*5070*/  FFMA.FTZ R5, R4, c[0x0][0x23c], -R0.reuse ;  /* 0x00008f0004057a23 */ /* 0x102fe20000010800 */
[----:B------:R-:W-:Y:S02]  /*5080*/  MOV R4, R248 ;  /* 0x000000f800047202 */ /* 0x000fe40000000f00 */
[----:B------:R-:W-:Y:S05]  /*5090*/  @P0 FSEL R4, R248, -INF , !P3 ;  /* 0xff800000f8040808 */ /* 0x000fea0005800000 */
[----:B------:R-:W-:Y:S01]  /*50a0*/  MUFU.EX2 R72, R5 ;  /* 0x0000000500487308 */ /* 0x000fe20000000800 */
[----:B------:R-:W-:Y:S01]  /*50b0*/  PLOP3.LUT P0, PT, PT, PT, UP0, 0x80, 0x0 ;  /* 0x000000000000781c */ /* 0x000fe20003f0f008 */
[----:B------:R-:W-:Y:S08]  /*50c0*/  FFMA.FTZ R4, R4, c[0x0][0x23c], -R0 ;  /* 0x00008f0004047a23 */ /* 0x000ff00000010800 */
[----:B------:R1:W-:Y:S02]  /*50d0*/  MUFU.EX2 R71, R4 ;  /* 0x0000000400477308 */ /* 0x0003e40000000800 */
[----:B-1----:R-:W-:Y:S02]  /*50e0*/  MOV R4, R192 ;  /* 0x000000c000047202 */ /* 0x002fe40000000f00 */
[----:B------:R-:W-:Y:S02]  /*50f0*/  @P0 FSEL R4, R192, -INF , !P6 ;  /* 0xff800000c0040808 */ /* 0x000fe40007000000 */
[----:B------:R-:W-:Y:S03]  /*5100*/  PLOP3.LUT P0, PT, PT, PT, UP0, 0x80, 0x0 ;  /* 0x000000000000781c */ /* 0x000fe60003f0f008 */
[--C-:B------:R-:W-:Y:S01]  /*5110*/  FFMA.FTZ R5, R4, c[0x0][0x23c], -R10.reuse ;  /* 0x00008f0004057a23 */ /* 0x100fe2000001080a */
[----:B------:R-:W-:Y:S02]  /*5120*/  MOV R4, R191 ;  /* 0x000000bf00047202 */ /* 0x000fe40000000f00 */
[----:B------:R-:W-:Y:S01]  /*5130*/  @P1 FSEL R4, R191, -INF , !P3 ;  /* 0xff800000bf041808 */ /* 0x000fe20005800000 */
[----:B------:R1:W-:Y:S01]  /*5140*/  MUFU.EX2 R189, R5 ;  /* 0x0000000500bd7308 */ /* 0x0003e20000000800 */
[----:B------:R-:W-:Y:S03]  /*5150*/  PLOP3.LUT P1, PT, PT, PT, UP0, 0x80, 0x0 ;  /* 0x000000000000781c */ /* 0x000fe60003f2f008 */
[--C-:B-1----:R-:W-:Y:S01]  /*5160*/  FFMA.FTZ R5, R4, c[0x0][0x23c], -R10.reuse ;  /* 0x00008f0004057a23 */ /* 0x102fe2000001080a */
[----:B------:R-:W-:Y:S02]  /*5170*/  MOV R4, R202 ;  /* 0x000000ca00047202 */ /* 0x000fe40000000f00 */
[----:B------:R-:W-:Y:S03]  /*5180*/  @P0 FSEL R4, R202, -INF , !P6 ;  /* 0xff800000ca040808 */ /* 0x000fe60007000000 */
[----:B------:R1:W-:Y:S01]  /*5190*/  MUFU.EX2 R163, R5 ;  /* 0x0000000500a37308 */ /* 0x0003e20000000800 */
[----:B------:R-:W-:Y:S02]  /*51a0*/  PLOP3.LUT P6, PT, PT, PT, UP0, 0x80, 0x0 ;  /* 0x000000000000781c */ /* 0x000fe40003fcf008 */
[----:B------:R-:W-:Y:S11]  /*51b0*/  PLOP3.LUT P0, PT, PT, PT, UP0, 0x80, 0x0 ;  /* 0x000000000000781c */ /* 0x000ff60003f0f008 */
[----:B------:R-:W-:Y:S01]  /*51c0*/  @P6 ISETP.GE.AND P6, PT, R6, UR4, PT ;  /* 0x0000000406006c0c */ /* 0x000fe2000bfc6270 */
[--C-:B-1----:R-:W-:Y:S01]  /*51d0*/  FFMA.FTZ R5, R4, c[0x0][0x23c], -R9.reuse ;  /* 0x00008f0004057a23 */ /* 0x102fe20000010809 */
[----:B------:R-:W-:Y:S02]  /*51e0*/  MOV R4, R201 ;  /* 0x000000c900047202 */ /* 0x000fe40000000f00 */
[----:B------:R-:W-:Y:S01]  /*51f0*/  @P1 FSEL R4, R201, -INF , !P3 ;  /* 0xff800000c9041808 */ /* 0x000fe20005800000 */
[----:B------:R1:W-:Y:S01]  /*5200*/  MUFU.EX2 R207, R5 ;  /* 0x0000000500cf7308 */ /* 0x0003e20000000800 */
[----:B------:R-:W-:Y:S02]  /*5210*/  PLOP3.LUT P3, PT, PT, PT, UP0, 0x80, 0x0 ;  /* 0x000000000000781c */ /* 0x000fe40003f6f008 */
[----:B------:R-:W-:Y:S11]  /*5220*/  PLOP3.LUT P1, PT, PT, PT, UP0, 0x80, 0x0 ;  /* 0x000000000000781c */ /* 0x000ff60003f2f008 */
[C---:B------:R-:W-:Y:S02]  /*5230*/  @P3 IADD3 R6, R11.reuse, 0x38, RZ ;  /* 0x000000380b063810 */ /* 0x040fe40007ffe0ff */
[----:B------:R-:W-:Y:S01]  /*5240*/  @P4 IADD3 R11, R11, 0x39, RZ ;  /* 0x000000390b0b4810 */ /* 0x000fe20007ffe0ff */
[--C-:B-1----:R-:W-:Y:S01]  /*5250*/  FFMA.FTZ R5, R4, c[0x0][0x23c], -R9.reuse ;  /* 0x00008f0004057a23 */ /* 0x102fe20000010809 */
[----:B------:R-:W-:Y:S02]  /*5260*/  MOV R4, R187 ;  /* 0x000000bb00047202 */ /* 0x000fe40000000f00 */
[----:B------:R-:W-:Y:S01]  /*5270*/  @P0 FSEL R4, R187, -INF , !P5 ;  /* 0xff800000bb040808 */ /* 0x000fe20006800000 */
[----:B------:R1:W1:Y:S01]  /*5280*/  MUFU.EX2 R206, R5 ;  /* 0x0000000500ce7308 */ /* 0x0002620000000800 */
[----:B------:R-:W-:Y:S03]  /*5290*/  PLOP3.LUT P0, PT, PT, PT, UP0, 0x80, 0x0 ;  /* 0x000000000000781c */ /* 0x000fe60003f0f008 */
[--C-:B-1----:R-:W-:Y:S01]  /*52a0*/  FFMA.FTZ R5, R4, c[0x0][0x23c], -R10.reuse ;  /* 0x00008f0004057a23 */ /* 0x102fe2000001080a */
[----:B---3--:R-:W-:Y:S02]  /*52b0*/  MOV R4, R186 ;  /* 0x000000ba00047202 */ /* 0x008fe40000000f00 */
[----:B------:R-:W-:Y:S03]  /*52c0*/  @P1 FSEL R4, R186, -INF , !P6 ;  /* 0xff800000ba041808 */ /* 0x000fe60007000000 */
[----:B------:R1:W-:Y:S01]  /*52d0*/  MUFU.EX2 R115, R5 ;  /* 0x0000000500737308 */ /* 0x0003e20000000800 */
[----:B------:R-:W-:Y:S01]  /*52e0*/  PLOP3.LUT P1, PT, PT, PT, UP0, 0x80, 0x0 ;  /* 0x000000000000781c */ /* 0x000fe20003f2f008 */
[----:B-1----:R-:W-:Y:S01]  /*52f0*/  FFMA.FTZ R5, R4, c[0x0][0x23c], -R10 ;  /* 0x00008f0004057a23 */ /* 0x002fe2000001080a */
[----:B--2---:R-:W-:Y:S02]  /*5300*/  MOV R4, R198 ;  /* 0x000000c600047202 */ /* 0x004fe40000000f00 */
[----:B------:R-:W-:Y:S05]  /*5310*/  @P0 FSEL R4, R198, -INF , !P5 ;  /* 0xff800000c6040808 */ /* 0x000fea0006800000 */
[----:B------:R1:W-:Y:S01]  /*5320*/  MUFU.EX2 R114, R5 ;  /* 0x0000000500727308 */ /* 0x0003e20000000800 */
[----:B------:R-:W-:Y:S01]  /*5330*/  PLOP3.LUT P0, PT, PT, PT, UP0, 0x80, 0x0 ;  /* 0x000000000000781c */ /* 0x000fe20003f0f008 */
[--C-:B-1----:R-:W-:Y:S01]  /*5340*/  FFMA.FTZ R5, R4, c[0x0][0x23c], -R9.reuse ;  /* 0x00008f0004057a23 */ /* 0x102fe20000010809 */
[----:B----4-:R-:W-:Y:S02]  /*5350*/  MOV R4, R197 ;  /* 0x000000c500047202 */ /* 0x010fe40000000f00 */
[----:B------:R-:W-:Y:S05]  /*5360*/  @P1 FSEL R4, R197, -INF , !P6 ;  /* 0xff800000c5041808 */ /* 0x000fea0007000000 */
[----:B------:R1:W-:Y:S01]  /*5370*/  MUFU.EX2 R205, R5 ;  /* 0x0000000500cd7308 */ /* 0x0003e20000000800 */
[----:B------:R-:W-:Y:S01]  /*5380*/  PLOP3.LUT P1, PT, PT, PT, UP0, 0x80, 0x0 ;  /* 0x000000000000781c */ /* 0x000fe20003f2f008 */
[--C-:B-1----:R-:W-:Y:S01]  /*5390*/  FFMA.FTZ R5, R4, c[0x0][0x23c], -R9.reuse ;  /* 0x00008f0004057a23 */ /* 0x102fe20000010809 */
[----:B------:R-:W-:Y:S02]  /*53a0*/  MOV R4, R214 ;  /* 0x000000d600047202 */ /* 0x000fe40000000f00 */
[----:B------:R-:W-:Y:S05]  /*53b0*/  @P2 FSEL R4, R214, -INF , !P5 ;  /* 0xff800000d6042808 */ /* 0x000fea0006800000 */
[----:B------:R1:W-:Y:S01]  /*53c0*/  MUFU.EX2 R203, R5 ;  /* 0x0000000500cb7308 */ /* 0x0003e20000000800 */
[----:B------:R-:W-:Y:S11]  /*53d0*/  PLOP3.LUT P2, PT, PT, PT, UP0, 0x80, 0x0 ;  /* 0x000000000000781c */ /* 0x000ff60003f4f008 */
[----:B------:R-:W-:Y:S02]  /*53e0*/  @!UPT UIADD3 URZ, URZ, URZ, URZ ;  /* 0x0000003f3f3ff290 */ /* 0x000fe4000fffe03f */
[----:B------:R-:W-:Y:S02]  /*53f0*/  @P2 ISETP.GE.AND P3, PT, R6, UR4, PT ;  /* 0x0000000406002c0c */ /* 0x000fe4000bf66270 */
[----:B------:R-:W-:Y:S02]  /*5400*/  F2FP.BF16.PACK_AB R6, R182, R183 ;  /* 0x000000b7b606723e */ /* 0x000fe400000010ff */
[----:B------:R-:W-:Y:S03]  /*5410*/  PLOP3.LUT P2, PT, PT, PT, UP0, 0x80, 0x0 ;  /* 0x000000000000781c */ /* 0x000fe60003f4f008 */
[----:B------:R2:W-:Y:S01]  /*5420*/  STS [R181+0x10400], R6 ;  /* 0x01040006b5007388 */ /* 0x0005e20000000800 */
[--C-:B-1----:R-:W-:Y:S01]  /*5430*/  FFMA.FTZ R5, R4, c[0x0][0x23c], -R8.reuse ;  /* 0x00008f0004057a23 */ /* 0x102fe20000010808 */
[----:B------:R-:W-:Y:S02]  /*5440*/  MOV R4, R212 ;  /* 0x000000d400047202 */ /* 0x000fe40000000f00 */
[----:B------:R-:W-:Y:S01]  /*5450*/  @P0 FSEL R4, R212, -INF , !P6 ;  /* 0xff800000d4040808 */ /* 0x000fe20007000000 */
[----:B------:R1:W-:Y:S01]  /*5460*/  MUFU.EX2 R241, R5 ;  /* 0x0000000500f17308 */ /* 0x0003e20000000800 */
[----:B------:R-:W-:Y:S02]  /*5470*/  PLOP3.LUT P0, PT, PT, PT, UP0, 0x80, 0x0 ;  /* 0x000000000000781c */ /* 0x000fe40003f0f008 */
[----:B--2---:R-:W-:Y:S01]  /*5480*/  F2FP.BF16.PACK_AB R6, R158, R159 ;  /* 0x0000009f9e06723e */ /* 0x004fe200000010ff */
[----:B-1----:R-:W-:Y:S01]  /*5490*/  FFMA.FTZ R5, R4, c[0x0][0x23c], -R8 ;  /* 0x00008f0004057a23 */ /* 0x002fe20000010808 */
[----:B------:R-:W-:Y:S02]  /*54a0*/  MOV R4, R239 ;  /* 0x000000ef00047202 */ /* 0x000fe40000000f00 */
[----:B------:R-:W-:Y:S03]  /*54b0*/  @P1 FSEL R4, R239, -INF , !P5 ;  /* 0xff800000ef041808 */ /* 0x000fe60006800000 */
[----:B------:R1:W-:Y:S01]  /*54c0*/  MUFU.EX2 R236, R5 ;  /* 0x0000000500ec7308 */ /* 0x0003e20000000800 */
[----:B------:R-:W-:Y:S11]  /*54d0*/  PLOP3.LUT P1, PT, PT, PT, UP0, 0x80, 0x0 ;  /* 0x000000000000781c */ /* 0x000ff60003f2f008 */
[----:B------:R-:W-:Y:S02]  /*54e0*/  @!UPT UIADD3 URZ, URZ, URZ, URZ ;  /* 0x0000003f3f3ff290 */ /* 0x000fe4000fffe03f */
[----:B------:R-:W-:Y:S01]  /*54f0*/  @P1 ISETP.GE.AND P1, PT, R11, UR4, PT ;  /* 0x000000040b001c0c */ /* 0x000fe2000bf26270 */
[--C-:B-1----:R-:W-:Y:S01]  /*5500*/  FFMA.FTZ R5, R4, c[0x0][0x23c], -R0.reuse ;  /* 0x00008f0004057a23 */ /* 0x102fe20000010800 */
[----:B------:R-:W-:Y:S02]  /*5510*/  MOV R4, R237 ;  /* 0x000000ed00047202 */ /* 0x000fe40000000f00 */
[----:B------:R-:W-:Y:S01]  /*5520*/  @P0 FSEL R4, R237, -INF , !P6 ;  /* 0xff800000ed040808 */ /* 0x000fe20007000000 */
[----:B------:R1:W-:Y:S01]  /*5530*/  MUFU.EX2 R68, R5 ;  /* 0x0000000500447308 */ /* 0x0003e20000000800 */
[----:B------:R-:W-:Y:S03]  /*5540*/  PLOP3.LUT P0, PT, PT, PT, UP0, 0x80, 0x0 ;  /* 0x000000000000781c */ /* 0x000fe60003f0f008 */
[----:B-1----:R-:W-:Y:S01]  /*5550*/  FFMA.FTZ R5, R4, c[0x0][0x23c], -R0 ;  /* 0x00008f0004057a23 */ /* 0x002fe20000010800 */
[----:B------:R-:W-:Y:S02]  /*5560*/  MOV R4, R211 ;  /* 0x000000d300047202 */ /* 0x000fe40000000f00 */
[----:B------:R-:W-:Y:S03]  /*5570*/  @P2 FSEL R4, R211, -INF , !P3 ;  /* 0xff800000d3042808 */ /* 0x000fe60005800000 */
[----:B------:R1:W-:Y:S01]  /*5580*/  MUFU.EX2 R3, R5 ;  /* 0x0000000500037308 */ /* 0x0003e20000000800 */
[----:B------:R-:W-:Y:S01]  /*5590*/  PLOP3.LUT P2, PT, PT, PT, UP0, 0x80, 0x0 ;  /* 0x000000000000781c */ /* 0x000fe20003f4f008 */
[--C-:B------:R-:W-:Y:S08]  /*55a0*/  FFMA.FTZ R4, R4, c[0x0][0x23c], -R8.reuse ;  /* 0x00008f0004047a23 */ /* 0x100ff00000010808 */
[----:B------:R2:W-:Y:S04]  /*55b0*/  MUFU.EX2 R229, R4 ;  /* 0x0000000400e57308 */ /* 0x0005e80000000800 */
[----:B------:R-:W-:Y:S02]  /*55c0*/  @P2 FSEL R7, R225, -INF , !P3 ;  /* 0xff800000e1072808 */ /* 0x000fe40005800000 */
[----:B------:R-:W-:Y:S02]  /*55d0*/  PLOP3.LUT P2, PT, PT, PT, UP0, 0x80, 0x0 ;  /* 0x000000000000781c */ /* 0x000fe40003f4f008 */
[----:B-1----:R-:W-:Y:S02]  /*55e0*/  MOV R5, R210 ;  /* 0x000000d200057202 */ /* 0x002fe40000000f00 */
[----:B------:R-:W-:Y:S02]  /*55f0*/  @P0 FSEL R5, R210, -INF , !P1 ;  /* 0xff800000d2050808 */ /* 0x000fe40004800000 */
[----:B------:R-:W-:Y:S03]  /*5600*/  PLOP3.LUT P0, PT, PT, PT, UP0, 0x80, 0x0 ;  /* 0x000000000000781c */ /* 0x000fe60003f0f008 */
[----:B------:R-:W-:Y:S01]  /*5610*/  FFMA.FTZ R8, R5, c[0x0][0x23c], -R8 ;  /* 0x00008f0005087a23 */ /* 0x000fe20000010808 */
[----:B------:R-:W-:Y:S02]  /*5620*/  F2FP.BF16.PACK_AB R5, R226, R228 ;  /* 0x000000e4e205723e */ /* 0x000fe400000010ff */
[----:B--2---:R-:W-:Y:S01]  /*5630*/  F2FP.BF16.PACK_AB R4, R184, R185 ;  /* 0x000000b9b804723e */ /* 0x004fe200000010ff */
[----:B------:R1:W-:Y:S04]  /*5640*/  MUFU.EX2 R227, R8 ;  /* 0x0000000800e37308 */ /* 0x0003e80000000800 */
[----:B------:R2:W-:Y:S04]  /*5650*/  STS [R181+0x10000], R4 ;  /* 0x01000004b5007388 */ /* 0x0005e80000000800 */
[----:B------:R3:W-:Y:S01]  /*5660*/  STS [R179+0x10000], R5 ;  /* 0x01000005b3007388 */ /* 0x0007e20000000800 */
[----:B-1----:R-:W-:Y:S01]  /*5670*/  FFMA.FTZ R8, R7, c[0x0][0x23c], -R0 ;  /* 0x00008f0007087a23 */ /* 0x002fe20000010800 */
[----:B------:R-:W-:Y:S02]  /*5680*/  MOV R7, R111 ;  /* 0x0000006f00077202 */ /* 0x000fe40000000f00 */
[----:B------:R-:W-:Y:S01]  /*5690*/  @P0 FSEL R7, R111, -INF , !P3 ;  /* 0xff8000006f070808 */ /* 0x000fe20005800000 */
[----:B------:R1:W-:Y:S01]  /*56a0*/  MUFU.EX2 R2, R8 ;  /* 0x0000000800027308 */ /* 0x0003e20000000800 */
[----:B--2---:R-:W-:Y:S02]  /*56b0*/  F2FP.BF16.PACK_AB R4, R161, R162 ;  /* 0x000000a2a104723e */ /* 0x004fe400000010ff */
[----:B------:R-:W-:Y:S01]  /*56c0*/  PLOP3.LUT P0, PT, PT, PT, UP0, 0x80, 0x0 ;  /* 0x000000000000781c */ /* 0x000fe20003f0f008 */
[--C-:B------:R-:W-:Y:S01]  /*56d0*/  FFMA.FTZ R7, R7, c[0x0][0x23c], -R10.reuse ;  /* 0x00008f0007077a23 */ /* 0x100fe2000001080a */
[----:B---3--:R-:W-:Y:S01]  /*56e0*/  F2FP.BF16.PACK_AB R5, R89, R90 ;  /* 0x0000005a5905723e */ /* 0x008fe200000010ff */
[----:B------:R2:W-:Y:S04]  /*56f0*/  STS [R179+0x10400], R4 ;  /* 0x01040004b3007388 */ /* 0x0005e80000000800 */
[----:B------:R3:W-:Y:S01]  /*5700*/  STS [R181+0x12000], R6 ;  /* 0x01200006b5007388 */ /* 0x0007e20000000800 */
[----:B------:R4:W-:Y:S03]  /*5710*/  MUFU.EX2 R113, R7 ;  /* 0x0000000700717308 */ /* 0x0009e60000000800 */
[----:B------:R4:W-:Y:S01]  /*5720*/  STS [R181+0x12400], R5 ;  /* 0x01240005b5007388 */ /* 0x0009e20000000800 */
[----:B-1----:R-:W-:Y:S02]  /*5730*/  MOV R8, R110 ;  /* 0x0000006e00087202 */ /* 0x002fe40000000f00 */
[----:B------:R-:W-:Y:S02]  /*5740*/  @P2 FSEL R8, R110, -INF , !P1 ;  /* 0xff8000006e082808 */ /* 0x000fe40004800000 */
[----:B------:R-:W-:Y:S03]  /*5750*/  PLOP3.LUT P2, PT, PT, PT, UP0, 0x80, 0x0 ;  /* 0x000000000000781c */ /* 0x000fe60003f4f008 */
[----:B------:R-:W-:Y:S01]  /*5760*/  FFMA.FTZ R10, R8, c[0x0][0x23c], -R10 ;  /* 0x00008f00080a7a23 */ /* 0x000fe2000001080a */
[----:B--2---:R-:W-:Y:S02]  /*5770*/  F2FP.BF16.PACK_AB R4, R153, R156 ;  /* 0x0000009c9904723e */ /* 0x004fe400000010ff */
[----:B------:R-:W-:Y:S01]  /*5780*/  F2FP.BF16.PACK_AB R8, R252, R160 ;  /* 0x000000a0fc08723e */ /* 0x000fe200000010ff */
[----:B------:R1:W2:Y:S01]  /*5790*/  MUFU.EX2 R112, R10 ;  /* 0x0000000a00707308 */ /* 0x0002a20000000800 */
[----:B---3--:R-:W-:Y:S01]  /*57a0*/  F2FP.BF16.PACK_AB R6, R87, R88 ;  /* 0x000000585706723e */ /* 0x008fe200000010ff */
[----:B------:R3:W-:Y:S01]  /*57b0*/  STS [R179+0x12000], R4 ;  /* 0x01200004b3007388 */ /* 0x0007e20000000800 */
[----:B----4-:R-:W-:Y:S02]  /*57c0*/  F2FP.BF16.PACK_AB R7, R96, R97 ;  /* 0x000000616007723e */ /* 0x010fe400000010ff */
[----:B------:R-:W-:Y:S01]  /*57d0*/  MOV R5, R190 ;  /* 0x000000be00057202 */ /* 0x000fe20000000f00 */
[----:B------:R4:W-:Y:S01]  /*57e0*/  STS [R179+0x12400], R6 ;  /* 0x01240006b3007388 */ /* 0x0009e20000000800 */
[----:B------:R-:W-:Y:S02]  /*57f0*/  @P0 FSEL R5, R190, -INF , !P3 ;  /* 0xff800000be050808 */ /* 0x000fe40005800000 */
[----:B------:R-:W-:Y:S01]  /*5800*/  PLOP3.LUT P0, PT, PT, PT, UP0, 0x80, 0x0 ;  /* 0x000000000000781c */ /* 0x000fe20003f0f008 */
[----:B------:R2:W-:Y:S02]  /*5810*/  STS [R180+0x10400], R8 ;  /* 0x01040008b4007388 */ /* 0x0005e40000000800 */
[--C-:B-1----:R-:W-:Y:S01]  /*5820*/  FFMA.FTZ R10, R5, c[0x0][0x23c], -R9.reuse ;  /* 0x00008f00050a7a23 */ /* 0x102fe20000010809 */
[----:B------:R-:W-:Y:S02]  /*5830*/  F2FP.BF16.PACK_AB R5, R204, R208 ;  /* 0x000000d0cc05723e */ /* 0x000fe400000010ff */
[----:B---3--:R-:W-:Y:S01]  /*5840*/  F2FP.BF16.PACK_AB R4, R218, R219 ;  /* 0x000000dbda04723e */ /* 0x008fe200000010ff */
[----:B------:R-:W-:Y:S01]  /*5850*/  MUFU.EX2 R196, R10 ;  /* 0x0000000a00c47308 */ /* 0x000fe20000000800 */
[----:B----4-:R-:W-:Y:S03]  /*5860*/  MOV R6, R188 ;  /* 0x000000bc00067202 */ /* 0x010fe60000000f00 */
[----:B------:R1:W-:Y:S01]  /*5870*/  STS [R180+0x10000], R4 ;  /* 0x01000004b4007388 */ /* 0x0003e20000000800 */
[----:B------:R-:W-:Y:S02]  /*5880*/  @P2 FSEL R6, R188, -INF , !P1 ;  /* 0xff800000bc062808 */ /* 0x000fe40004800000 */
[----:B--2---:R-:W-:Y:S01]  /*5890*/  MOV R8, R224 ;  /* 0x000000e000087202 */ /* 0x004fe20000000f00 */
[----:B------:R2:W-:Y:S01]  /*58a0*/  STS [R178+0x10000], R5 ;  /* 0x01000005b2007388 */ /* 0x0005e20000000800 */
[----:B------:R-:W-:Y:S01]  /*58b0*/  @P0 FSEL R8, R224, -INF , !P1 ;  /* 0xff800000e0080808 */ /* 0x000fe20004800000 */
[----:B------:R-:W-:Y:S01]  /*58c0*/  FFMA.FTZ R9, R6, c[0x0][0x23c], -R9 ;  /* 0x00008f0006097a23 */ /* 0x000fe20000010809 */
[----:B------:R-:W-:Y:S02]  /*58d0*/  F2FP.BF16.PACK_AB R6, R94, R95 ;  /* 0x0000005f5e06723e */ /* 0x000fe400000010ff */
[----:B------:R-:W-:Y:S01]  /*58e0*/  IADD3 R108, P0, R108, UR11, RZ ;  /* 0x0000000b6c6c7c10 */ /* 0x000fe2000ff1e0ff */
[----:B------:R-:W-:Y:S01]  /*58f0*/  FFMA.FTZ R0, R8, c[0x0][0x23c], -R0 ;  /* 0x00008f0008007a23 */ /* 0x000fe20000010800 */
[----:B------:R-:W3:Y:S01]  /*5900*/  MUFU.EX2 R195, R9 ;  /* 0x0000000900c37308 */ /* 0x000ee20000000800 */
[----:B------:R-:W-:Y:S09]  /*5910*/  PLOP3.LUT P1, PT, PT, PT, UP5, 0x80, 0x0 ;  /* 0x000000000000781c */ /* 0x000ff20003f2f058 */
[----:B------:R4:W3:Y:S01]  /*5920*/  MUFU.EX2 R250, R0 ;  /* 0x0000000000fa7308 */ /* 0x0008e20000000800 */
[----:B-1----:R-:W-:Y:S02]  /*5930*/  F2FP.BF16.PACK_AB R4, R230, R231 ;  /* 0x000000e7e604723e */ /* 0x002fe400000010ff */
[----:B--2---:R-:W-:Y:S03]  /*5940*/  F2FP.BF16.PACK_AB R5, R79, R80 ;  /* 0x000000504f05723e */ /* 0x004fe600000010ff */
[----:B------:R1:W-:Y:S04]  /*5950*/  STS [R178+0x10400], R4 ;  /* 0x01040004b2007388 */ /* 0x0003e80000000800 */
[----:B------:R2:W-:Y:S01]  /*5960*/  STS [R180+0x12000], R7 ;  /* 0x01200007b4007388 */ /* 0x0005e20000000800 */
[----:B----4-:R-:W-:Y:S02]  /*5970*/  F2FP.BF16.PACK_AB R0, R206, R207 ;  /* 0x000000cfce00723e */ /* 0x010fe400000010ff */
[----:B-1----:R-:W-:Y:S02]  /*5980*/  F2FP.BF16.PACK_AB R4, R166, R200 ;  /* 0x000000c8a604723e */ /* 0x002fe400000010ff */
[----:B--2---:R-:W-:Y:S05]  /*5990*/  F2FP.BF16.PACK_AB R7, R81, R82 ;  /* 0x000000525107723e */ /* 0x004fea00000010ff */
[----:B------:R1:W-:Y:S04]  /*59a0*/  STS [R180+0x12400], R7 ;  /* 0x01240007b4007388 */ /* 0x0003e80000000800 */
[----:B------:R2:W-:Y:S04]  /*59b0*/  STS [R178+0x12000], R6 ;  /* 0x01200006b2007388 */ /* 0x0005e80000000800 */
[----:B------:R4:W-:Y:S04]  /*59c0*/  STS [R178+0x12400], R5 ;  /* 0x01240005b2007388 */ /* 0x0009e80000000800 */
[----:B------:R3:W-:Y:S01]  /*59d0*/  STS [R174+0x10000], R4 ;  /* 0x01000004ae007388 */ /* 0x0007e20000000800 */
[----:B-1----:R-:W-:Y:S02]  /*59e0*/  F2FP.BF16.PACK_AB R7, R220, R221 ;  /* 0x000000dddc07723e */ /* 0x002fe400000010ff */
[----:B--2---:R-:W-:Y:S03]  /*59f0*/  F2FP.BF16.PACK_AB R6, R251, R91 ;  /* 0x0000005bfb06723e */ /* 0x004fe600000010ff */
[----:B------:R1:W-:Y:S01]  /*5a00*/  STS [R174+0x10400], R7 ;  /* 0x01040007ae007388 */ /* 0x0003e20000000800 */
[----:B----4-:R-:W-:Y:S03]  /*5a10*/  F2FP.BF16.PACK_AB R5, R73, R74 ;  /* 0x0000004a4905723e */ /* 0x010fe600000010ff */
[----:B------:R2:W-:Y:S01]  /*5a20*/  STS [R175+0x10400], R0 ;  /* 0x01040000af007388 */ /* 0x0005e20000000800 */
[----:B---3--:R-:W-:Y:S05]  /*5a30*/  F2FP.BF16.PACK_AB R4, R163, R189 ;  /* 0x000000bda304723e */ /* 0x008fea00000010ff */
[----:B------:R3:W-:Y:S04]  /*5a40*/  STS [R175+0x10000], R4 ;  /* 0x01000004af007388 */ /* 0x0007e80000000800 */
[----:B------:R4:W-:Y:S04]  /*5a50*/  STS [R174+0x12000], R6 ;  /* 0x01200006ae007388 */ /* 0x0009e80000000800 */
[----:B------:R4:W-:Y:S01]  /*5a60*/  STS [R174+0x12400], R5 ;  /* 0x01240005ae007388 */ /* 0x0009e20000000800 */
[----:B-1----:R-:W-:Y:S02]  /*5a70*/  F2FP.BF16.PACK_AB R7, R242, R245 ;  /* 0x000000f5f207723e */ /* 0x002fe400000010ff */
[----:B--2---:R-:W-:Y:S03]  /*5a80*/  F2FP.BF16.PACK_AB R0, R112, R113 ;  /* 0x000000717000723e */ /* 0x004fe600000010ff */
[----:B------:R1:W-:Y:S01]  /*5a90*/  STS [R175+0x12000], R7 ;  /* 0x01200007af007388 */ /* 0x0003e20000000800 */
[----:B---3--:R-:W-:Y:S02]  /*5aa0*/  F2FP.BF16.PACK_AB R4, R203, R205 ;  /* 0x000000cdcb04723e */ /* 0x008fe400000010ff */
[----:B----4-:R-:W-:Y:S02]  /*5ab0*/  F2FP.BF16.PACK_AB R6, R71, R72 ;  /* 0x000000484706723e */ /* 0x010fe400000010ff */
[----:B------:R-:W-:Y:S03]  /*5ac0*/  F2FP.BF16.PACK_AB R5, R114, R115 ;  /* 0x000000737205723e */ /* 0x000fe600000010ff */
[----:B------:R2:W-:Y:S04]  /*5ad0*/  STS [R175+0x12400], R6 ;  /* 0x01240006af007388 */ /* 0x0005e80000000800 */
[----:B------:R3:W-:Y:S04]  /*5ae0*/  STS [R177+0x10000], R5 ;  /* 0x01000005b1007388 */ /* 0x0007e80000000800 */
[----:B------:R4:W-:Y:S01]  /*5af0*/  STS [R177+0x10400], R4 ;  /* 0x01040004b1007388 */ /* 0x0009e20000000800 */
[----:B-1----:R-:W-:Y:S03]  /*5b00*/  F2FP.BF16.PACK_AB R7, R236, R241 ;  /* 0x000000f1ec07723e */ /* 0x002fe600000010ff */
[----:B------:R1:W-:Y:S01]  /*5b10*/  STS [R176+0x10000], R0 ;  /* 0x01000000b0007388 */ /* 0x0003e20000000800 */
[----:B--2---:R-:W-:Y:S02]  /*5b20*/  F2FP.BF16.PACK_AB R6, R3, R68 ;  /* 0x000000440306723e */ /* 0x004fe400000010ff */
[----:B---3--:R-:W-:Y:S02]  /*5b30*/  F2FP.BF16.PACK_AB R5, R195, R196 ;  /* 0x000000c4c305723e */ /* 0x008fe400000010ff */
[----:B----4-:R-:W-:Y:S03]  /*5b40*/  F2FP.BF16.PACK_AB R4, R227, R229 ;  /* 0x000000e5e304723e */ /* 0x010fe600000010ff */
[----:B------:R-:W-:Y:S01]  /*5b50*/  STS [R176+0x10400], R5 ;  /* 0x01040005b0007388 */ /* 0x000fe20000000800 */
[----:B-1----:R-:W-:Y:S03]  /*5b60*/  F2FP.BF16.PACK_AB R0, R250, R2 ;  /* 0x00000002fa00723e */ /* 0x002fe600000010ff */
[----:B------:R-:W-:Y:S04]  /*5b70*/  STS [R177+0x12000], R7 ;  /* 0x01200007b1007388 */ /* 0x000fe80000000800 */
[----:B------:R-:W-:Y:S04]  /*5b80*/  STS [R177+0x12400], R6 ;  /* 0x01240006b1007388 */ /* 0x000fe80000000800 */
[----:B------:R1:W-:Y:S04]  /*5b90*/  STS [R176+0x12400], R0 ;  /* 0x01240000b0007388 */ /* 0x0003e80000000800 */
[----:B------:R-:W-:Y:S04]  /*5ba0*/  STS [R176+0x12000], R4 ;  /* 0x01200004b0007388 */ /* 0x000fe80000000800 */
[----:B------:R-:W2:Y:S08]  /*5bb0*/  LDSM.16.M88.4 R64, [R154+0x4000] ;  /* 0x004000009a40783b */ /* 0x000eb00000000200 */
[----:B------:R-:W3:Y:S08]  /*5bc0*/  LDSM.16.M88.4 R60, [R154+0x5000] ;  /* 0x005000009a3c783b */ /* 0x000ef00000000200 */
[----:B------:R-:W3:Y:S08]  /*5bd0*/  LDSM.16.M88.4 R100, [R155+0x4000] ;  /* 0x004000009b64783b */ /* 0x000ef00000000200 */
[----:B-1----:R-:W4:Y:S04]  /*5be0*/  LDL R0, [R1+0x18] ;  /* 0x0000180001007983 */ /* 0x002f280000100800 */
[----:B------:R-:W1:Y:S01]  /*5bf0*/  LDSM.16.M88.4 R104, [R155+0x5000] ;  /* 0x005000009b68783b */ /* 0x000e620000000200 */
[-C--:B--2---:R-:W-:Y:S08]  /*5c00*/  HMMA.16816.F32.BF16 R4, R64, R116.reuse, RZ ;  /* 0x000000744004723c */ /* 0x084ff000000418ff */
        /* <DEDUP_REMOVED lines=15> */
[-C--:B------:R-:W-:Y:S08]  /*5d00*/  HMMA.16816.F32.BF16 R4, R100, R132.reuse, R4 ;  /* 0x000000846404723c */ /* 0x080ff00000041804 */
[C---:B-1----:R-:W-:Y:S08]  /*5d10*/  HMMA.16816.F32.BF16 R8, R104.reuse, R132, R8 ;  /* 0x000000846808723c */ /* 0x042ff00000041808 */
        /* <DEDUP_REMOVED lines=14> */
[----:B----4-:R-:W-:Y:S05]  /*5e00*/  IADD3.X R109, R0, UR10, RZ, P0, !PT ;  /* 0x0000000a006d7c10 */ /* 0x010fea00087fe4ff */
[----:B------:R-:W2:Y:S04]  /*5e10*/  LDG.E R106, [R108.64] ;  /* 0x000000206c6a7981 */ /* 0x000ea8000c1e1900 */
[----:B------:R-:W3:Y:S04]  /*5e20*/  LDG.E R105, [R108.64+0x20] ;  /* 0x000020206c697981 */ /* 0x000ee8000c1e1900 */
[----:B------:R1:W4:Y:S04]  /*5e30*/  LDG.E R104, [R108.64+0x100] ;  /* 0x000100206c687981 */ /* 0x000328000c1e1900 */
[----:B------:R1:W3:Y:S01]  /*5e40*/  LDG.E R0, [R108.64+0x120] ;  /* 0x000120206c007981 */ /* 0x0002e2000c1e1900 */
[C---:B--2---:R-:W-:Y:S02]  /*5e50*/  FADD.FTZ R101, -R106.reuse, R4 ;  /* 0x000000046a657221 */ /* 0x044fe40000010100 */
[----:B------:R-:W-:Y:S02]  /*5e60*/  FADD.FTZ R100, -R106, R5 ;  /* 0x000000056a647221 */ /* 0x000fe40000010100 */
[----:B------:R-:W-:Y:S02]  /*5e70*/  FFMA.FTZ R5, -R173, R173, 1 ;  /* 0x3f800000ad057423 */ /* 0x000fe400000101ad */
[----:B------:R-:W-:Y:S02]  /*5e80*/  FFMA.FTZ R4, -R172, R172, 1 ;  /* 0x3f800000ac047423 */ /* 0x000fe400000101ac */
[----:B------:R-:W-:Y:S02]  /*5e90*/  FMUL.FTZ R101, R185, R101 ;  /* 0x00000065b9657220 */ /* 0x000fe40000410000 */
[----:B------:R-:W-:Y:S01]  /*5ea0*/  FMUL.FTZ R100, R184, R100 ;  /* 0x00000064b8647220 */ /* 0x000fe20000410000 */
[----:B------:R2:W5:Y:S01]  /*5eb0*/  LDL.LU R185, [R1+0x110] ;  /* 0x0001100001b97983 */ /* 0x0005620000300800 */
[----:B------:R-:W-:Y:S02]  /*5ec0*/  FMUL.FTZ R5, R5, c[0x0][0x2ec] ;  /* 0x0000bb0005057a20 */ /* 0x000fe40000410000 */
[----:B------:R-:W-:Y:S01]  /*5ed0*/  FMUL.FTZ R4, R4, c[0x0][0x2ec] ;  /* 0x0000bb0004047a20 */ /* 0x000fe20000410000 */
[----:B------:R2:W5:Y:S01]  /*5ee0*/  LDL.LU R184, [R1+0x10c] ;  /* 0x00010c0001b87983 */ /* 0x0005620000300800 */
[C---:B------:R-:W-:Y:S02]  /*5ef0*/  FADD.FTZ R16, -R106.reuse, R16 ;  /* 0x000000106a107221 */ /* 0x040fe40000010100 */
[----:B------:R-:W-:Y:S02]  /*5f00*/  FADD.FTZ R17, -R106, R17 ;  /* 0x000000116a117221 */ /* 0x000fe40000010100 */
[----:B------:R-:W-:Y:S02]  /*5f10*/  FMUL.FTZ R173, R101, R5 ;  /* 0x0000000565ad7220 */ /* 0x000fe40000410000 */
[----:B------:R-:W-:Y:S02]  /*5f20*/  FMUL.FTZ R172, R100, R4 ;  /* 0x0000000464ac7220 */ /* 0x000fe40000410000 */
[----:B------:R-:W-:Y:S02]  /*5f30*/  FMUL.FTZ R101, R228, R16 ;  /* 0x00000010e4657220 */ /* 0x000fe40000410000 */
[----:B------:R-:W-:Y:S02]  /*5f40*/  FADD.FTZ R16, -R106, R20 ;  /* 0x000000146a107221 */ /* 0x000fe40000010100 */
[----:B------:R-:W-:Y:S02]  /*5f50*/  FFMA.FTZ R5, -R171, R171, 1 ;  /* 0x3f800000ab057423 */ /* 0x000fe400000101ab */
[----:B------:R-:W-:Y:S02]  /*5f60*/  FFMA.FTZ R4, -R170, R170, 1 ;  /* 0x3f800000aa047423 */ /* 0x000fe400000101aa */
[----:B------:R-:W-:Y:S02]  /*5f70*/  FMUL.FTZ R100, R226, R17 ;  /* 0x00000011e2647220 */ /* 0x000fe40000410000 */
[----:B------:R-:W-:Y:S02]  /*5f80*/  FADD.FTZ R20, -R106, R21 ;  /* 0x000000156a147221 */ /* 0x000fe40000010100 */
[----:B------:R-:W-:Y:S02]  /*5f90*/  FMUL.FTZ R21, R219, R16 ;  /* 0x00000010db157220 */ /* 0x000fe40000410000 */
[----:B------:R-:W-:Y:S02]  /*5fa0*/  FMUL.FTZ R5, R5, c[0x0][0x2ec] ;  /* 0x0000bb0005057a20 */ /* 0x000fe40000410000 */
[----:B------:R-:W-:Y:S02]  /*5fb0*/  FMUL.FTZ R4, R4, c[0x0][0x2ec] ;  /* 0x0000bb0004047a20 */ /* 0x000fe40000410000 */
[----:B------:R-:W-:Y:S02]  /*5fc0*/  FFMA.FTZ R16, -R169, R169, 1 ;  /* 0x3f800000a9107423 */ /* 0x000fe400000101a9 */
[----:B------:R-:W-:Y:S02]  /*5fd0*/  FFMA.FTZ R17, -R168, R168, 1 ;  /* 0x3f800000a8117423 */ /* 0x000fe400000101a8 */
[----:B------:R-:W-:Y:S02]  /*5fe0*/  FMUL.FTZ R20, R218, R20 ;  /* 0x00000014da147220 */ /* 0x000fe40000410000 */
[----:B------:R-:W-:Y:S02]  /*5ff0*/  FMUL.FTZ R171, R101, R5 ;  /* 0x0000000565ab7220 */ /* 0x000fe40000410000 */
[----:B------:R-:W-:Y:S02]  /*6000*/  FMUL.FTZ R170, R100, R4 ;  /* 0x0000000464aa7220 */ /* 0x000fe40000410000 */
[----:B------:R-:W-:Y:S02]  /*6010*/  FMUL.FTZ R5, R16, c[0x0][0x2ec] ;  /* 0x0000bb0010057a20 */ /* 0x000fe40000410000 */
[----:B------:R-:W-:Y:S02]  /*6020*/  FMUL.FTZ R4, R17, c[0x0][0x2ec] ;  /* 0x0000bb0011047a20 */ /* 0x000fe40000410000 */
[C---:B------:R-:W-:Y:S02]  /*6030*/  FADD.FTZ R16, -R106.reuse, R32 ;  /* 0x000000206a107221 */ /* 0x040fe40000010100 */
[----:B------:R-:W-:Y:S02]  /*6040*/  FADD.FTZ R32, -R106, R33 ;  /* 0x000000216a207221 */ /* 0x000fe40000010100 */
[----:B------:R-:W-:Y:S02]  /*6050*/  FMUL.FTZ R169, R21, R5 ;  /* 0x0000000515a97220 */ /* 0x000fe40000410000 */
[----:B------:R-:W-:Y:S02]  /*6060*/  FMUL.FTZ R168, R20, R4 ;  /* 0x0000000414a87220 */ /* 0x000fe40000410000 */
[----:B------:R-:W-:Y:S02]  /*6070*/  FFMA.FTZ R5, -R199, R199, 1 ;  /* 0x3f800000c7057423 */ /* 0x000fe400000101c7 */
[----:B------:R-:W-:Y:S02]  /*6080*/  FFMA.FTZ R4, -R167, R167, 1 ;  /* 0x3f800000a7047423 */ /* 0x000fe400000101a7 */
[----:B------:R-:W-:Y:S02]  /*6090*/  FMUL.FTZ R33, R208, R16 ;  /* 0x00000010d0217220 */ /* 0x000fe40000410000 */
[----:B------:R-:W-:Y:S02]  /*60a0*/  FMUL.FTZ R32, R204, R32 ;  /* 0x00000020cc207220 */ /* 0x000fe40000410000 */
[C---:B------:R-:W-:Y:S02]  /*60b0*/  FADD.FTZ R21, -R106.reuse, R36 ;  /* 0x000000246a157221 */ /* 0x040fe40000010100 */
[----:B------:R-:W-:Y:S02]  /*60c0*/  FADD.FTZ R20, -R106, R37 ;  /* 0x000000256a147221 */ /* 0x000fe40000010100 */
[----:B------:R-:W-:Y:S02]  /*60d0*/  FMUL.FTZ R5, R5, c[0x0][0x2ec] ;  /* 0x0000bb0005057a20 */ /* 0x000fe40000410000 */
[----:B------:R-:W-:Y:S02]  /*60e0*/  FMUL.FTZ R4, R4, c[0x0][0x2ec] ;  /* 0x0000bb0004047a20 */ /* 0x000fe40000410000 */
[----:B------:R-:W-:Y:S02]  /*60f0*/  FFMA.FTZ R16, -R165, R165, 1 ;  /* 0x3f800000a5107423 */ /* 0x000fe400000101a5 */
[----:B------:R-:W-:Y:S02]  /*6100*/  FFMA.FTZ R17, -R164, R164, 1 ;  /* 0x3f800000a4117423 */ /* 0x000fe400000101a4 */
[----:B------:R-:W-:Y:S02]  /*6110*/  FMUL.FTZ R21, R200, R21 ;  /* 0x00000015c8157220 */ /* 0x000fe40000410000 */
        /* <DEDUP_REMOVED lines=13> */
[----:B------:R-:W-:Y:S02]  /*61f0*/  FADD.FTZ R33, -R106, R52 ;  /* 0x000000346a217221 */ /* 0x000fe40000010100 */
[----:B------:R-:W-:Y:S02]  /*6200*/  FMUL.FTZ R5, R5, c[0x0][0x2ec] ;  /* 0x0000bb0005057a20 */ /* 0x000fe40000410000 */
[----:B------:R-:W-:Y:S02]  /*6210*/  FMUL.FTZ R4, R4, c[0x0][0x2ec] ;  /* 0x0000bb0004047a20 */ /* 0x000fe40000410000 */
[C---:B------:R-:W-:Y:S02]  /*6220*/  FADD.FTZ R32, -R106.reuse, R53 ;  /* 0x000000356a207221 */ /* 0x040fe40000010100 */
[----:B------:R-:W-:Y:S02]  /*6230*/  FMUL.FTZ R33, R115, R33 ;  /* 0x0000002173217220 */ /* 0x000fe40000410000 */
[----:B------:R-:W-:Y:S02]  /*6240*/  FADD.FTZ R21, -R106, R64 ;  /* 0x000000406a157221 */ /* 0x000fe40000010100 */
[----:B------:R-:W-:Y:S02]  /*6250*/  FMUL.FTZ R163, R17, R5 ;  /* 0x0000000511a37220 */ /* 0x000fe40000410000 */
[----:B------:R-:W-:Y:S02]  /*6260*/  FMUL.FTZ R115, R16, R4 ;  /* 0x0000000410737220 */ /* 0x000fe40000410000 */
[----:B------:R-:W-:Y:S02]  /*6270*/  FFMA.FTZ R16, -R186, R186, 1 ;  /* 0x3f800000ba107423 */ /* 0x000fe400000101ba */
[----:B------:R-:W-:Y:S02]  /*6280*/  FFMA.FTZ R5, -R111, R111, 1 ;  /* 0x3f8000006f057423 */ /* 0x000fe4000001016f */
[----:B------:R-:W-:Y:S02]  /*6290*/  FMUL.FTZ R32, R114, R32 ;  /* 0x0000002072207220 */ /* 0x000fe40000410000 */
[----:B------:R-:W-:Y:S02]  /*62a0*/  FADD.FTZ R20, -R106, R65 ;  /* 0x000000416a147221 */ /* 0x000fe40000010100 */
[----:B------:R-:W-:Y:S02]  /*62b0*/  FMUL.FTZ R21, R113, R21 ;  /* 0x0000001571157220 */ /* 0x000fe40000410000 */
[----:B------:R-:W-:Y:S02]  /*62c0*/  FFMA.FTZ R4, -R110, R110, 1 ;  /* 0x3f8000006e047423 */ /* 0x000fe4000001016e */
[----:B------:R-:W-:Y:S02]  /*62d0*/  FMUL.FTZ R16, R16, c[0x0][0x2ec] ;  /* 0x0000bb0010107a20 */ /* 0x000fe40000410000 */
[----:B------:R-:W-:Y:S02]  /*62e0*/  FMUL.FTZ R5, R5, c[0x0][0x2ec] ;  /* 0x0000bb0005057a20 */ /* 0x000fe40000410000 */
[----:B------:R-:W-:Y:S02]  /*62f0*/  FMUL.FTZ R20, R112, R20 ;  /* 0x0000001470147220 */ /* 0x000fe40000410000 */
[----:B------:R-:W-:Y:S02]  /*6300*/  FMUL.FTZ R4, R4, c[0x0][0x2ec] ;  /* 0x0000bb0004047a20 */ /* 0x000fe40000410000 */
[----:B------:R-:W-:Y:S02]  /*6310*/  FMUL.FTZ R113, R32, R16 ;  /* 0x0000001020717220 */ /* 0x000fe40000410000 */
[----:B------:R-:W-:Y:S02]  /*6320*/  FMUL.FTZ R112, R21, R5 ;  /* 0x0000000515707220 */ /* 0x000fe40000410000 */
[----:B---3--:R-:W-:Y:S02]  /*6330*/  FADD.FTZ R16, -R105, R6 ;  /* 0x0000000669107221 */ /* 0x008fe40000010100 */
[----:B------:R-:W-:Y:S02]  /*6340*/  FFMA.FTZ R5, -R244, R244, 1 ;  /* 0x3f800000f4057423 */ /* 0x000fe400000101f4 */
[----:B------:R-:W-:Y:S02]  /*6350*/  FFMA.FTZ R17, -R187, R187, 1 ;  /* 0x3f800000bb117423 */ /* 0x000fe400000101bb */
[----:B------:R-:W-:Y:S02]  /*6360*/  FMUL.FTZ R111, R20, R4 ;  /* 0x00000004146f7220 */ /* 0x000fe40000410000 */
[----:B------:R-:W-:Y:S02]  /*6370*/  FADD.FTZ R6, -R105, R7 ;  /* 0x0000000769067221 */ /* 0x000fe40000010100 */
[----:B------:R-:W-:Y:S02]  /*6380*/  FFMA.FTZ R4, -R243, R243, 1 ;  /* 0x3f800000f3047423 */ /* 0x000fe400000101f3 */
[----:B------:R-:W-:Y:S02]  /*6390*/  FMUL.FTZ R7, R183, R16 ;  /* 0x00000010b7077220 */ /* 0x000fe40000410000 */
[----:B------:R-:W-:Y:S01]  /*63a0*/  FMUL.FTZ R5, R5, c[0x0][0x2ec] ;  /* 0x0000bb0005057a20 */ /* 0x000fe20000410000 */
[----:B------:R2:W5:Y:S01]  /*63b0*/  LDL.LU R183, [R1+0x108] ;  /* 0x0001080001b77983 */ /* 0x0005620000300800 */
[----:B------:R-:W-:Y:S02]  /*63c0*/  FMUL.FTZ R17, R17, c[0x0][0x2ec] ;  /* 0x0000bb0011117a20 */ /* 0x000fe40000410000 */
[----:B------:R-:W-:Y:S02]  /*63d0*/  FMUL.FTZ R6, R182, R6 ;  /* 0x00000006b6067220 */ /* 0x000fe40000410000 */
[----:B------:R-:W-:Y:S01]  /*63e0*/  FMUL.FTZ R4, R4, c[0x0][0x2ec] ;  /* 0x0000bb0004047a20 */ /* 0x000fe20000410000 */
[----:B------:R2:W5:Y:S01]  /*63f0*/  LDL.LU R182, [R1+0x104] ;  /* 0x0001040001b67983 */ /* 0x0005620000300800 */
[----:B------:R-:W-:Y:S02]  /*6400*/  FADD.FTZ R16, -R105, R18 ;  /* 0x0000001269107221 */ /* 0x000fe40000010100 */
[----:B------:R-:W-:Y:S02]  /*6410*/  FMUL.FTZ R110, R7, R5 ;  /* 0x00000005076e7220 */ /* 0x000fe40000410000 */
[----:B------:R-:W-:Y:S02]  /*6420*/  FFMA.FTZ R5, -R240, R240, 1 ;  /* 0x3f800000f0057423 */ /* 0x000fe400000101f0 */
[----:B------:R-:W-:Y:S02]  /*6430*/  FMUL.FTZ R114, R33, R17 ;  /* 0x0000001121727220 */ /* 0x000fe40000410000 */
[C---:B------:R-:W-:Y:S02]  /*6440*/  FADD.FTZ R18, -R105.reuse, R19 ;  /* 0x0000001369127221 */ /* 0x040fe40000010100 */
[----:B-1----:R-:W-:Y:S02]  /*6450*/  FMUL.FTZ R109, R6, R4 ;  /* 0x00000004066d7220 */ /* 0x002fe40000410000 */
[----:B------:R-:W-:Y:S02]  /*6460*/  FMUL.FTZ R19, R162, R16 ;  /* 0x00000010a2137220 */ /* 0x000fe40000410000 */
[----:B------:R-:W-:Y:S01]  /*6470*/  FADD.FTZ R17, -R105, R22 ;  /* 0x0000001669117221 */ /* 0x000fe20000010100 */
[----:B------:R2:W5:Y:S01]  /*6480*/  LDL.LU R162, [R1+0x100] ;  /* 0x0001000001a27983 */ /* 0x0005620000300800 */
[----:B------:R-:W-:Y:S02]  /*6490*/  FFMA.FTZ R4, -R238, R238, 1 ;  /* 0x3f800000ee047423 */ /* 0x000fe400000101ee */
[----:B------:R-:W-:Y:S02]  /*64a0*/  FMUL.FTZ R5, R5, c[0x0][0x2ec] ;  /* 0x0000bb0005057a20 */ /* 0x000fe40000410000 */
[----:B------:R-:W-:Y:S02]  /*64b0*/  FFMA.FTZ R6, -R235, R235, 1 ;  /* 0x3f800000eb067423 */ /* 0x000fe400000101eb */
[----:B------:R-:W-:Y:S02]  /*64c0*/  FMUL.FTZ R18, R161, R18 ;  /* 0x00000012a1127220 */ /* 0x000fe40000410000 */
[----:B------:R-:W-:Y:S01]  /*64d0*/  FADD.FTZ R16, -R105, R23 ;  /* 0x0000001769107221 */ /* 0x000fe20000010100 */
[----:B------:R2:W5:Y:S01]  /*64e0*/  LDL.LU R161, [R1+0xfc] ;  /* 0x0000fc0001a17983 */ /* 0x0005620000300800 */
[----:B------:R-:W-:Y:S02]  /*64f0*/  FMUL.FTZ R17, R160, R17 ;  /* 0x00000011a0117220 */ /* 0x000fe40000410000 */
[----:B------:R-:W-:Y:S01]  /*6500*/  FMUL.FTZ R4, R4, c[0x0][0x2ec] ;  /* 0x0000bb0004047a20 */ /* 0x000fe20000410000 */
[----:B------:R2:W5:Y:S01]  /*6510*/  LDL.LU R160, [R1+0xf8] ;  /* 0x0000f80001a07983 */ /* 0x0005620000300800 */
[----:B------:R-:W-:Y:S02]  /*6520*/  FFMA.FTZ R7, -R234, R234, 1 ;  /* 0x3f800000ea077423 */ /* 0x000fe400000101ea */
[----:B------:R-:W-:Y:S02]  /*6530*/  FMUL.FTZ R108, R19, R5 ;  /* 0x00000005136c7220 */ /* 0x000fe40000410000 */
[----:B------:R-:W-:Y:S02]  /*6540*/  FMUL.FTZ R5, R6, c[0x0][0x2ec] ;  /* 0x0000bb0006057a20 */ /* 0x000fe40000410000 */
[----:B------:R-:W-:Y:S02]  /*6550*/  FMUL.FTZ R16, R252, R16 ;  /* 0x00000010fc107220 */ /* 0x000fe40000410000 */
[----:B------:R-:W-:Y:S02]  /*6560*/  FMUL.FTZ R107, R18, R4 ;  /* 0x00000004126b7220 */ /* 0x000fe40000410000 */
[----:B------:R-:W-:Y:S02]  /*6570*/  FMUL.FTZ R4, R7, c[0x0][0x2ec] ;  /* 0x0000bb0007047a20 */ /* 0x000fe40000410000 */
[----:B------:R-:W-:Y:S02]  /*6580*/  FADD.FTZ R19, -R105, R34 ;  /* 0x0000002269137221 */ /* 0x000fe40000010100 */
[----:B------:R-:W-:Y:S02]  /*6590*/  FMUL.FTZ R106, R17, R5 ;  /* 0x00000005116a7220 */ /* 0x000fe40000410000 */
[----:B------:R-:W-:Y:S02]  /*65a0*/  FFMA.FTZ R5, -R217, R217, 1 ;  /* 0x3f800000d9057423 */ /* 0x000fe400000101d9 */
[----:B------:R-:W-:Y:S02]  /*65b0*/  FADD.FTZ R18, -R105, R35 ;  /* 0x0000002369127221 */ /* 0x000fe40000010100 */
[----:B------:R-:W-:Y:S02]  /*65c0*/  FMUL.FTZ R103, R16, R4 ;  /* 0x0000000410677220 */ /* 0x000fe40000410000 */
[----:B------:R-:W-:Y:S02]  /*65d0*/  FMUL.FTZ R19, R231, R19 ;  /* 0x00000013e7137220 */ /* 0x000fe40000410000 */
[----:B------:R-:W-:Y:S02]  /*65e0*/  FADD.FTZ R17, -R105, R38 ;  /* 0x0000002669117221 */ /* 0x000fe40000010100 */
[----:B------:R-:W-:Y:S02]  /*65f0*/  FFMA.FTZ R4, -R216, R216, 1 ;  /* 0x3f800000d8047423 */ /* 0x000fe400000101d8 */
[----:B------:R-:W-:Y:S02]  /*6600*/  FMUL.FTZ R5, R5, c[0x0][0x2ec] ;  /* 0x0000bb0005057a20 */ /* 0x000fe40000410000 */
[----:B------:R-:W-:Y:S02]  /*6610*/  FFMA.FTZ R6, -R215, R215, 1 ;  /* 0x3f800000d7067423 */ /* 0x000fe400000101d7 */
[----:B------:R-:W-:Y:S02]  /*6620*/  FMUL.FTZ R18, R230, R18 ;  /* 0x00000012e6127220 */ /* 0x000fe40000410000 */
[----:B------:R-:W-:Y:S02]  /*6630*/  FADD.FTZ R16, -R105, R39 ;  /* 0x0000002769107221 */ /* 0x000fe40000010100 */
[----:B------:R-:W-:Y:S02]  /*6640*/  FMUL.FTZ R17, R221, R17 ;  /* 0x00000011dd117220 */ /* 0x000fe40000410000 */
[----:B------:R-:W-:Y:S02]  /*6650*/  FMUL.FTZ R4, R4, c[0x0][0x2ec] ;  /* 0x0000bb0004047a20 */ /* 0x000fe40000410000 */
        /* <DEDUP_REMOVED lines=12> */
[----:B------:R-:W-:Y:S02]  /*6720*/  FFMA.FTZ R4, -R201, R201, 1 ;  /* 0x3f800000c9047423 */ /* 0x000fe400000101c9 */
[----:B------:R-:W-:Y:S02]  /*6730*/  FMUL.FTZ R5, R5, c[0x0][0x2ec] ;  /* 0x0000bb0005057a20 */ /* 0x000fe40000410000 */
[----:B------:R-:W-:Y:S02]  /*6740*/  FMUL.FTZ R6, R206, R6 ;  /* 0x00000006ce067220 */ /* 0x000fe40000410000 */
[----:B------:R-:W-:Y:S02]  /*6750*/  FMUL.FTZ R4, R4, c[0x0][0x2ec] ;  /* 0x0000bb0004047a20 */ /* 0x000fe40000410000 */
[----:B------:R-:W-:Y:S02]  /*6760*/  FADD.FTZ R17, -R105, R66 ;  /* 0x0000004269117221 */ /* 0x000fe40000010100 */
[----:B------:R-:W-:Y:S02]  /*6770*/  FMUL.FTZ R64, R7, R5 ;  /* 0x0000000507407220 */ /* 0x000fe40000410000 */
[----:B------:R-:W-:Y:S02]  /*6780*/  FFMA.FTZ R5, -R190, R190, 1 ;  /* 0x3f800000be057423 */ /* 0x000fe400000101be */
[C---:B------:R-:W-:Y:S02]  /*6790*/  FADD.FTZ R18, -R105.reuse, R55 ;  /* 0x0000003769127221 */ /* 0x040fe40000010100 */
[----:B------:R-:W-:Y:S02]  /*67a0*/  FADD.FTZ R16, -R105, R67 ;  /* 0x0000004369107221 */ /* 0x000fe40000010100 */
[----:B------:R-:W-:Y:S02]  /*67b0*/  FMUL.FTZ R55, R6, R4 ;  /* 0x0000000406377220 */ /* 0x000fe40000410000 */
[----:B------:R-:W-:Y:S02]  /*67c0*/  FMUL.FTZ R17, R196, R17 ;  /* 0x00000011c4117220 */ /* 0x000fe40000410000 */
[----:B------:R-:W-:Y:S02]  /*67d0*/  FFMA.FTZ R4, -R188, R188, 1 ;  /* 0x3f800000bc047423 */ /* 0x000fe400000101bc */
[----:B------:R-:W-:Y:S02]  /*67e0*/  FMUL.FTZ R5, R5, c[0x0][0x2ec] ;  /* 0x0000bb0005057a20 */ /* 0x000fe40000410000 */
[----:B------:R-:W-:Y:S02]  /*67f0*/  FMUL.FTZ R16, R195, R16 ;  /* 0x00000010c3107220 */ /* 0x000fe40000410000 */
[----:B------:R-:W-:Y:S02]  /*6800*/  FMUL.FTZ R4, R4, c[0x0][0x2ec] ;  /* 0x0000bb0004047a20 */ /* 0x000fe40000410000 */
[----:B------:R-:W-:Y:S02]  /*6810*/  FMUL.FTZ R52, R17, R5 ;  /* 0x0000000511347220 */ /* 0x000fe40000410000 */
[----:B----4-:R-:W-:Y:S02]  /*6820*/  FADD.FTZ R5, -R104, R8 ;  /* 0x0000000868057221 */ /* 0x010fe40000010100 */
[----:B------:R-:W-:Y:S02]  /*6830*/  FMUL.FTZ R51, R16, R4 ;  /* 0x0000000410337220 */ /* 0x000fe40000410000 */
[C---:B------:R-:W-:Y:S02]  /*6840*/  FADD.FTZ R4, -R104.reuse, R9 ;  /* 0x0000000968047221 */ /* 0x040fe40000010100 */
[C---:B------:R-:W-:Y:S02]  /*6850*/  FADD.FTZ R8, -R104.reuse, R13 ;  /* 0x0000000d68087221 */ /* 0x040fe40000010100 */
[----:B------:R-:W-:Y:S02]  /*6860*/  FMUL.FTZ R13, R159, R5 ;  /* 0x000000059f0d7220 */ /* 0x000fe40000410000 */
[----:B------:R-:W-:Y:S01]  /*6870*/  FADD.FTZ R9, -R104, R12 ;  /* 0x0000000c68097221 */ /* 0x000fe20000010100 */
[----:B------:R2:W5:Y:S01]  /*6880*/  LDL.LU R159, [R1+0xf4] ;  /* 0x0000f400019f7983 */ /* 0x0005620000300800 */
[----:B------:R-:W-:Y:S02]  /*6890*/  FMUL.FTZ R12, R158, R4 ;  /* 0x000000049e0c7220 */ /* 0x000fe40000410000 */
[----:B------:R-:W-:Y:S01]  /*68a0*/  FADD.FTZ R19, -R105, R54 ;  /* 0x0000003669137221 */ /* 0x000fe20000010100 */
[----:B------:R2:W5:Y:S01]  /*68b0*/  LDL.LU R158, [R1+0xf0] ;  /* 0x0000f000019e7983 */ /* 0x0005620000300800 */
[----:B------:R-:W-:Y:S02]  /*68c0*/  FFMA.FTZ R7, -R198, R198, 1 ;  /* 0x3f800000c6077423 */ /* 0x000fe400000101c6 */
[----:B------:R-:W-:Y:S02]  /*68d0*/  FMUL.FTZ R9, R156, R9 ;  /* 0x000000099c097220 */ /* 0x000fe40000410000 */
[----:B------:R-:W-:Y:S01]  /*68e0*/  FMUL.FTZ R19, R205, R19 ;  /* 0x00000013cd137220 */ /* 0x000fe20000410000 */
[----:B------:R2:W5:Y:S01]  /*68f0*/  LDL.LU R156, [R1+0xec] ;  /* 0x0000ec00019c7983 */ /* 0x0005620000300800 */
[----:B------:R-:W-:Y:S02]  /*6900*/  FFMA.FTZ R6, -R197, R197, 1 ;  /* 0x3f800000c5067423 */ /* 0x000fe400000101c5 */
[----:B------:R-:W-:Y:S02]  /*6910*/  FMUL.FTZ R7, R7, c[0x0][0x2ec] ;  /* 0x0000bb0007077a20 */ /* 0x000fe40000410000 */
[----:B------:R-:W-:Y:S02]  /*6920*/  FMUL.FTZ R8, R153, R8 ;  /* 0x0000000899087220 */ /* 0x000fe40000410000 */
[----:B------:R-:W-:Y:S01]  /*6930*/  FMUL.FTZ R18, R203, R18 ;  /* 0x00000012cb127220 */ /* 0x000fe20000410000 */
[----:B------:R2:W5:Y:S01]  /*6940*/  LDL.LU R153, [R1+0xe8] ;  /* 0x0000e80001997983 */ /* 0x0005620000300800 */
[----:B------:R-:W-:Y:S02]  /*6950*/  FMUL.FTZ R6, R6, c[0x0][0x2ec] ;  /* 0x0000bb0006067a20 */ /* 0x000fe40000410000 */
[----:B------:R-:W-:Y:S02]  /*6960*/  FMUL.FTZ R54, R19, R7 ;  /* 0x0000000713367220 */ /* 0x000fe40000410000 */
[----:B------:R-:W-:Y:S02]  /*6970*/  FFMA.FTZ R7, -R152, R152, 1 ;  /* 0x3f80000098077423 */ /* 0x000fe40000010198 */
[----:B------:R-:W-:Y:S01]  /*6980*/  FMUL.FTZ R53, R18, R6 ;  /* 0x0000000612357220 */ /* 0x000fe20000410000 */
[----:B------:R2:W5:Y:S01]  /*6990*/  LDL.LU R152, [R1+0xe4] ;  /* 0x0000e40001987983 */ /* 0x0005620000300800 */
[----:B------:R-:W-:Y:S02]  /*69a0*/  FFMA.FTZ R6, -R151, R151, 1 ;  /* 0x3f80000097067423 */ /* 0x000fe40000010197 */
[----:B------:R-:W-:Y:S01]  /*69b0*/  FFMA.FTZ R5, -R99, R99, 1 ;  /* 0x3f80000063057423 */ /* 0x000fe20000010163 */
[----:B------:R2:W5:Y:S01]  /*69c0*/  LDL.LU R151, [R1+0xe0] ;  /* 0x0000e00001977983 */ /* 0x0005620000300800 */
[----:B------:R-:W-:Y:S02]  /*69d0*/  FFMA.FTZ R4, -R98, R98, 1 ;  /* 0x3f80000062047423 */ /* 0x000fe40000010162 */
[----:B------:R-:W-:Y:S01]  /*69e0*/  FMUL.FTZ R7, R7, c[0x0][0x2ec] ;  /* 0x0000bb0007077a20 */ /* 0x000fe20000410000 */
[----:B------:R2:W5:Y:S01]  /*69f0*/  LDL.LU R99, [R1+0xdc] ;  /* 0x0000dc0001637983 */ /* 0x0005620000300800 */
[----:B------:R-:W-:Y:S02]  /*6a00*/  FMUL.FTZ R6, R6, c[0x0][0x2ec] ;  /* 0x0000bb0006067a20 */ /* 0x000fe40000410000 */
[----:B------:R-:W-:Y:S01]  /*6a10*/  FMUL.FTZ R4, R4, c[0x0][0x2ec] ;  /* 0x0000bb0004047a20 */ /* 0x000fe20000410000 */
[----:B------:R2:W5:Y:S01]  /*6a20*/  LDL.LU R98, [R1+0xd8] ;  /* 0x0000d80001627983 */ /* 0x0005620000300800 */
[----:B------:R-:W-:Y:S02]  /*6a30*/  FMUL.FTZ R50, R13, R7 ;  /* 0x000000070d327220 */ /* 0x000fe40000410000 */
[----:B------:R-:W-:Y:S02]  /*6a40*/  FADD.FTZ R13, -R104, R24 ;  /* 0x00000018680d7221 */ /* 0x000fe40000010100 */
[----:B------:R-:W-:Y:S02]  /*6a50*/  FMUL.FTZ R5, R5, c[0x0][0x2ec] ;  /* 0x0000bb0005057a20 */ /* 0x000fe40000410000 */
[----:B------:R-:W-:Y:S02]  /*6a60*/  FMUL.FTZ R23, R12, R6 ;  /* 0x000000060c177220 */ /* 0x000fe40000410000 */
[----:B------:R-:W-:Y:S02]  /*6a70*/  FMUL.FTZ R19, R8, R4 ;  /* 0x0000000408137220 */ /* 0x000fe40000410000 */
[C---:B------:R-:W-:Y:S02]  /*6a80*/  FADD.FTZ R12, -R104.reuse, R25 ;  /* 0x00000019680c7221 */ /* 0x040fe40000010100 */
[----:B------:R-:W-:Y:S02]  /*6a90*/  FADD.FTZ R8, -R104, R29 ;  /* 0x0000001d68087221 */ /* 0x000fe40000010100 */
[----:B------:R-:W-:Y:S02]  /*6aa0*/  FMUL.FTZ R13, R97, R13 ;  /* 0x0000000d610d7220 */ /* 0x000fe40000410000 */
[----:B------:R-:W-:Y:S01]  /*6ab0*/  FFMA.FTZ R4, -R246, R246, 1 ;  /* 0x3f800000f6047423 */ /* 0x000fe200000101f6 */
[----:B------:R2:W5:Y:S01]  /*6ac0*/  LDL.LU R97, [R1+0xd4] ;  /* 0x0000d40001617983 */ /* 0x0005620000300800 */
[----:B------:R-:W-:Y:S02]  /*6ad0*/  FMUL.FTZ R20, R9, R5 ;  /* 0x0000000509147220 */ /* 0x000fe40000410000 */
[----:B------:R-:W-:Y:S02]  /*6ae0*/  FADD.FTZ R9, -R104, R28 ;  /* 0x0000001c68097221 */ /* 0x000fe40000010100 */
[----:B------:R-:W-:Y:S02]  /*6af0*/  FMUL.FTZ R12, R96, R12 ;  /* 0x0000000c600c7220 */ /* 0x000fe40000410000 */
[----:B------:R-:W-:Y:S01]  /*6b00*/  FMUL.FTZ R8, R94, R8 ;  /* 0x000000085e087220 */ /* 0x000fe20000410000 */
[----:B------:R2:W5:Y:S01]  /*6b10*/  LDL.LU R96, [R1+0xd0] ;  /* 0x0000d00001607983 */ /* 0x0005620000300800 */
[----:B------:R-:W-:Y:S02]  /*6b20*/  FMUL.FTZ R4, R4, c[0x0][0x2ec] ;  /* 0x0000bb0004047a20 */ /* 0x000fe40000410000 */
[----:B------:R-:W-:Y:S02]  /*6b30*/  FMUL.FTZ R9, R95, R9 ;  /* 0x000000095f097220 */ /* 0x000fe40000410000 */
[----:B------:R-:W-:Y:S01]  /*6b40*/  FFMA.FTZ R6, -R92, R92, 1 ;  /* 0x3f8000005c067423 */ /* 0x000fe2000001015c */
[----:B------:R2:W5:Y:S01]  /*6b50*/  LDL.LU R95, [R1+0xcc] ;  /* 0x0000cc00015f7983 */ /* 0x0005620000300800 */
[----:B------:R-:W-:Y:S02]  /*6b60*/  FFMA.FTZ R5, -R247, R247, 1 ;  /* 0x3f800000f7057423 */ /* 0x000fe400000101f7 */
[----:B------:R-:W-:Y:S01]  /*6b70*/  FMUL.FTZ R18, R8, R4 ;  /* 0x0000000408127220 */ /* 0x000fe20000410000 */
[----:B------:R2:W5:Y:S01]  /*6b80*/  LDL.LU R94, [R1+0xc8] ;  /* 0x0000c800015e7983 */ /* 0x0005620000300800 */
[----:B------:R-:W-:Y:S02]  /*6b90*/  FADD.FTZ R8, -R104, R45 ;  /* 0x0000002d68087221 */ /* 0x000fe40000010100 */
[----:B------:R-:W-:Y:S02]  /*6ba0*/  FFMA.FTZ R4, -R222, R222, 1 ;  /* 0x3f800000de047423 */ /* 0x000fe400000101de */
[----:B------:R-:W-:Y:S02]  /*6bb0*/  FFMA.FTZ R7, -R93, R93, 1 ;  /* 0x3f8000005d077423 */ /* 0x000fe4000001015d */
[----:B------:R-:W-:Y:S01]  /*6bc0*/  FMUL.FTZ R6, R6, c[0x0][0x2ec] ;  /* 0x0000bb0006067a20 */ /* 0x000fe20000410000 */
[----:B------:R2:W5:Y:S01]  /*6bd0*/  LDL.LU R93, [R1+0xc4] ;  /* 0x0000c400015d7983 */ /* 0x0005620000300800 */
[----:B------:R-:W-:Y:S02]  /*6be0*/  FMUL.FTZ R5, R5, c[0x0][0x2ec] ;  /* 0x0000bb0005057a20 */ /* 0x000fe40000410000 */
[----:B------:R-:W-:Y:S01]  /*6bf0*/  FMUL.FTZ R8, R242, R8 ;  /* 0x00000008f2087220 */ /* 0x000fe20000410000 */
[----:B------:R2:W5:Y:S01]  /*6c00*/  LDL.LU R92, [R1+0xc0] ;  /* 0x0000c000015c7983 */ /* 0x0005620000300800 */
[----:B------:R-:W-:Y:S02]  /*6c10*/  FMUL.FTZ R4, R4, c[0x0][0x2ec] ;  /* 0x0000bb0004047a20 */ /* 0x000fe40000410000 */
[----:B------:R-:W-:Y:S02]  /*6c20*/  FMUL.FTZ R7, R7, c[0x0][0x2ec] ;  /* 0x0000bb0007077a20 */ /* 0x000fe40000410000 */
[----:B------:R-:W-:Y:S02]  /*6c30*/  FMUL.FTZ R22, R12, R6 ;  /* 0x000000060c167220 */ /* 0x000fe40000410000 */
[----:B------:R-:W-:Y:S02]  /*6c40*/  FMUL.FTZ R16, R9, R5 ;  /* 0x0000000509107220 */ /* 0x000fe40000410000 */
[C---:B------:R-:W-:Y:S02]  /*6c50*/  FADD.FTZ R12, -R104.reuse, R41 ;  /* 0x00000029680c7221 */ /* 0x040fe40000010100 */
[----:B------:R-:W-:Y:S02]  /*6c60*/  FADD.FTZ R9, -R104, R44 ;  /* 0x0000002c68097221 */ /* 0x000fe40000010100 */
[----:B------:R-:W-:Y:S02]  /*6c70*/  FFMA.FTZ R5, -R223, R223, 1 ;  /* 0x3f800000df057423 */ /* 0x000fe400000101df */
[----:B------:R-:W-:Y:S02]  /*6c80*/  FMUL.FTZ R41, R8, R4 ;  /* 0x0000000408297220 */ /* 0x000fe40000410000 */
[----:B------:R-:W-:Y:S02]  /*6c90*/  FADD.FTZ R8, -R104, R61 ;  /* 0x0000003d68087221 */ /* 0x000fe40000010100 */
[----:B------:R-:W-:Y:S02]  /*6ca0*/  FFMA.FTZ R4, -R210, R210, 1 ;  /* 0x3f800000d2047423 */ /* 0x000fe400000101d2 */
[----:B------:R-:W-:Y:S02]  /*6cb0*/  FMUL.FTZ R49, R13, R7 ;  /* 0x000000070d317220 */ /* 0x000fe40000410000 */
[----:B------:R-:W-:Y:S02]  /*6cc0*/  FADD.FTZ R13, -R104, R40 ;  /* 0x00000028680d7221 */ /* 0x000fe40000010100 */
[----:B------:R-:W-:Y:S02]  /*6cd0*/  FMUL.FTZ R9, R245, R9 ;  /* 0x00000009f5097220 */ /* 0x000fe40000410000 */
[----:B------:R-:W-:Y:S02]  /*6ce0*/  FMUL.FTZ R5, R5, c[0x0][0x2ec] ;  /* 0x0000bb0005057a20 */ /* 0x000fe40000410000 */
[----:B------:R-:W-:Y:S02]  /*6cf0*/  FMUL.FTZ R8, R227, R8 ;  /* 0x00000008e3087220 */ /* 0x000fe40000410000 */
[----:B------:R-:W-:Y:S02]  /*6d00*/  FMUL.FTZ R4, R4, c[0x0][0x2ec] ;  /* 0x0000bb0004047a20 */ /* 0x000fe40000410000 */
[----:B------:R-:W-:Y:S02]  /*6d10*/  FMUL.FTZ R13, R91, R13 ;  /* 0x0000000d5b0d7220 */ /* 0x000fe40000410000 */
[----:B------:R-:W-:Y:S01]  /*6d20*/  FMUL.FTZ R44, R9, R5 ;  /* 0x00000005092c7220 */ /* 0x000fe20000410000 */
[----:B------:R2:W5:Y:S01]  /*6d30*/  LDL.LU R91, [R1+0xbc] ;  /* 0x0000bc00015b7983 */ /* 0x0005620000300800 */
[----:B------:R-:W-:Y:S02]  /*6d40*/  FADD.FTZ R9, -R104, R60 ;  /* 0x0000003c68097221 */ /* 0x000fe40000010100 */
[----:B------:R-:W-:Y:S02]  /*6d50*/  FFMA.FTZ R5, -R211, R211, 1 ;  /* 0x3f800000d3057423 */ /* 0x000fe400000101d3 */
[----:B------:R-:W-:Y:S02]  /*6d60*/  FMUL.FTZ R37, R8, R4 ;  /* 0x0000000408257220 */ /* 0x000fe40000410000 */
[C---:B------:R-:W-:Y:S02]  /*6d70*/  FADD.FTZ R4, -R0.reuse, R10 ;  /* 0x0000000a00047221 */ /* 0x040fe40000010100 */
[----:B------:R-:W-:Y:S02]  /*6d80*/  FFMA.FTZ R7, -R233, R233, 1 ;  /* 0x3f800000e9077423 */ /* 0x000fe400000101e9 */
[----:B------:R-:W-:Y:S02]  /*6d90*/  FMUL.FTZ R9, R229, R9 ;  /* 0x00000009e5097220 */ /* 0x000fe40000410000 */
[----:B------:R-:W-:Y:S02]  /*6da0*/  FMUL.FTZ R5, R5, c[0x0][0x2ec] ;  /* 0x0000bb0005057a20 */ /* 0x000fe40000410000 */
[----:B------:R-:W-:Y:S02]  /*6db0*/  FADD.FTZ R10, -R0, R11 ;  /* 0x0000000b000a7221 */ /* 0x000fe40000010100 */
[----:B------:R-:W-:Y:S02]  /*6dc0*/  FMUL.FTZ R11, R90, R4 ;  /* 0x000000045a0b7220 */ /* 0x000fe40000410000 */
[----:B------:R-:W-:Y:S01]  /*6dd0*/  FFMA.FTZ R6, -R232, R232, 1 ;  /* 0x3f800000e8067423 */ /* 0x000fe200000101e8 */
[----:B------:R2:W5:Y:S01]  /*6de0*/  LDL.LU R90, [R1+0xb8] ;  /* 0x0000b800015a7983 */ /* 0x0005620000300800 */
[----:B------:R-:W-:Y:S02]  /*6df0*/  FMUL.FTZ R7, R7, c[0x0][0x2ec] ;  /* 0x0000bb0007077a20 */ /* 0x000fe40000410000 */
[----:B------:R-:W-:Y:S02]  /*6e00*/  FMUL.FTZ R38, R9, R5 ;  /* 0x0000000509267220 */ /* 0x000fe40000410000 */
[----:B------:R-:W-:Y:S02]  /*6e10*/  FADD.FTZ R9, -R0, R14 ;  /* 0x0000000e00097221 */ /* 0x000fe40000010100 */
[----:B------:R-:W-:Y:S02]  /*6e20*/  FMUL.FTZ R10, R89, R10 ;  /* 0x0000000a590a7220 */ /* 0x000fe40000410000 */
[----:B------:R-:W-:Y:S01]  /*6e30*/  FMUL.FTZ R12, R251, R12 ;  /* 0x0000000cfb0c7220 */ /* 0x000fe20000410000 */
[----:B------:R2:W5:Y:S01]  /*6e40*/  LDL.LU R89, [R1+0xb4] ;  /* 0x0000b40001597983 */ /* 0x0005620000300800 */
[----:B------:R-:W-:Y:S02]  /*6e50*/  FMUL.FTZ R6, R6, c[0x0][0x2ec] ;  /* 0x0000bb0006067a20 */ /* 0x000fe40000410000 */
[----:B------:R-:W-:Y:S02]  /*6e60*/  FMUL.FTZ R48, R13, R7 ;  /* 0x000000070d307220 */ /* 0x000fe40000410000 */
[----:B------:R-:W-:Y:S01]  /*6e70*/  FADD.FTZ R13, -R104, R56 ;  /* 0x00000038680d7221 */ /* 0x000fe20000010100 */
[----:B------:R-:W-:Y:S01]  /*6e80*/  MOV R56, R194 ;  /* 0x000000c200387202 */ /* 0x000fe20000000f00 */
[----:B------:R-:W-:Y:S02]  /*6e90*/  FFMA.FTZ R7, -R214, R214, 1 ;  /* 0x3f800000d6077423 */ /* 0x000fe400000101d6 */
[----:B------:R-:W-:Y:S02]  /*6ea0*/  FADD.FTZ R8, -R0, R15 ;  /* 0x0000000f00087221 */ /* 0x000fe40000010100 */
[----:B------:R-:W-:Y:S02]  /*6eb0*/  FMUL.FTZ R9, R88, R9 ;  /* 0x0000000958097220 */ /* 0x000fe40000410000 */
[----:B------:R-:W-:Y:S01]  /*6ec0*/  FMUL.FTZ R45, R12, R6 ;  /* 0x000000060c2d7220 */ /* 0x000fe20000410000 */
[----:B------:R2:W5:Y:S01]  /*6ed0*/  LDL.LU R88, [R1+0xb0] ;  /* 0x0000b00001587983 */ /* 0x0005620000300800 */
[----:B------:R-:W-:Y:S01]  /*6ee0*/  FADD.FTZ R12, -R104, R57 ;  /* 0x00000039680c7221 */ /* 0x000fe20000010100 */
[----:B------:R-:W-:Y:S01]  /*6ef0*/  MOV R57, R193 ;  /* 0x000000c100397202 */ /* 0x000fe20000000f00 */
[----:B------:R-:W-:Y:S02]  /*6f00*/  FMUL.FTZ R13, R241, R13 ;  /* 0x0000000df10d7220 */ /* 0x000fe40000410000 */
        /* <DEDUP_REMOVED lines=13> */
[----:B------:R-:W-:Y:S02]  /*6fe0*/  FMUL.FTZ R7, R7, c[0x0][0x2ec] ;  /* 0x0000bb0007077a20 */ /* 0x000fe40000410000 */
[----:B------:R-:W-:Y:S01]  /*6ff0*/  FFMA.FTZ R4, -R83, R83, 1 ;  /* 0x3f80000053047423 */ /* 0x000fe20000010153 */
[----:B------:R2:W5:Y:S01]  /*7000*/  LDL.LU R84, [R1+0xa0] ;  /* 0x0000a00001547983 */ /* 0x0005620000300800 */
[----:B------:R-:W-:Y:S02]  /*7010*/  FMUL.FTZ R15, R11, R7 ;  /* 0x000000070b0f7220 */ /* 0x000fe40000410000 */
[----:B------:R-:W-:Y:S01]  /*7020*/  FADD.FTZ R11, -R0, R26 ;  /* 0x0000001a000b7221 */ /* 0x000fe20000010100 */
[----:B------:R2:W5:Y:S01]  /*7030*/  LDL.LU R83, [R1+0x9c] ;  /* 0x00009c0001537983 */ /* 0x0005620000300800 */
[----:B------:R-:W-:Y:S02]  /*7040*/  FMUL.FTZ R6, R6, c[0x0][0x2ec] ;  /* 0x0000bb0006067a20 */ /* 0x000fe40000410000 */
[----:B------:R-:W-:Y:S02]  /*7050*/  FADD.FTZ R21, -R0, R27 ;  /* 0x0000001b00157221 */ /* 0x000fe40000010100 */
[----:B------:R-:W-:Y:S02]  /*7060*/  FMUL.FTZ R11, R82, R11 ;  /* 0x0000000b520b7220 */ /* 0x000fe40000410000 */
[----:B------:R-:W-:Y:S01]  /*7070*/  FMUL.FTZ R29, R10, R6 ;  /* 0x000000060a1d7220 */ /* 0x000fe20000410000 */
[----:B------:R2:W5:Y:S01]  /*7080*/  LDL.LU R82, [R1+0x98] ;  /* 0x0000980001527983 */ /* 0x0005620000300800 */
[C---:B------:R-:W-:Y:S02]  /*7090*/  FADD.FTZ R10, -R0.reuse, R30 ;  /* 0x0000001e000a7221 */ /* 0x040fe40000010100 */
[----:B------:R-:W-:Y:S02]  /*70a0*/  FMUL.FTZ R21, R81, R21 ;  /* 0x0000001551157220 */ /* 0x000fe40000410000 */
[----:B------:R-:W-:Y:S01]  /*70b0*/  FADD.FTZ R17, -R0, R31 ;  /* 0x0000001f00117221 */ /* 0x000fe20000010100 */
[----:B------:R2:W5:Y:S01]  /*70c0*/  LDL.LU R81, [R1+0x94] ;  /* 0x0000940001517983 */ /* 0x0005620000300800 */
[----:B------:R-:W-:Y:S02]  /*70d0*/  FMUL.FTZ R10, R80, R10 ;  /* 0x0000000a500a7220 */ /* 0x000fe40000410000 */
[----:B------:R-:W-:Y:S01]  /*70e0*/  FMUL.FTZ R17, R79, R17 ;  /* 0x000000114f117220 */ /* 0x000fe20000410000 */
[----:B------:R2:W5:Y:S01]  /*70f0*/  LDL.LU R80, [R1+0x90] ;  /* 0x0000900001507983 */ /* 0x0005620000300800 */
[----:B------:R-:W-:Y:S02]  /*7100*/  FFMA.FTZ R7, -R78, R78, 1 ;  /* 0x3f8000004e077423 */ /* 0x000fe4000001014e */
[----:B------:R-:W-:Y:S01]  /*7110*/  FMUL.FTZ R5, R5, c[0x0][0x2ec] ;  /* 0x0000bb0005057a20 */ /* 0x000fe20000410000 */
[----:B------:R2:W5:Y:S01]  /*7120*/  LDL.LU R79, [R1+0x8c] ;  /* 0x00008c00014f7983 */ /* 0x0005620000300800 */
[----:B------:R-:W-:Y:S02]  /*7130*/  FFMA.FTZ R6, -R77, R77, 1 ;  /* 0x3f8000004d067423 */ /* 0x000fe4000001014d */
[----:B------:R-:W-:Y:S01]  /*7140*/  FMUL.FTZ R4, R4, c[0x0][0x2ec] ;  /* 0x0000bb0004047a20 */ /* 0x000fe20000410000 */
[----:B------:R2:W5:Y:S01]  /*7150*/  LDL.LU R78, [R1+0x88] ;  /* 0x00008800014e7983 */ /* 0x0005620000300800 */
[----:B------:R-:W-:Y:S02]  /*7160*/  FMUL.FTZ R14, R9, R5 ;  /* 0x00000005090e7220 */ /* 0x000fe40000410000 */
[----:B------:R-:W-:Y:S01]  /*7170*/  FFMA.FTZ R5, -R76, R76, 1 ;  /* 0x3f8000004c057423 */ /* 0x000fe2000001014c */
[----:B------:R2:W5:Y:S01]  /*7180*/  LDL.LU R77, [R1+0x84] ;  /* 0x00008400014d7983 */ /* 0x0005620000300800 */
[----:B------:R-:W-:Y:S02]  /*7190*/  FMUL.FTZ R25, R8, R4 ;  /* 0x0000000408197220 */ /* 0x000fe40000410000 */
[----:B------:R-:W-:Y:S01]  /*71a0*/  FFMA.FTZ R4, -R75, R75, 1 ;  /* 0x3f8000004b047423 */ /* 0x000fe2000001014b */
[----:B------:R2:W5:Y:S01]  /*71b0*/  LDL.LU R76, [R1+0x80] ;  /* 0x00008000014c7983 */ /* 0x0005620000300800 */
[C---:B------:R-:W-:Y:S02]  /*71c0*/  FADD.FTZ R8, -R0.reuse, R42 ;  /* 0x0000002a00087221 */ /* 0x040fe40000010100 */
[----:B------:R-:W-:Y:S01]  /*71d0*/  FADD.FTZ R13, -R0, R43 ;  /* 0x0000002b000d7221 */ /* 0x000fe20000010100 */
[----:B------:R2:W5:Y:S01]  /*71e0*/  LDL.LU R75, [R1+0x7c] ;  /* 0x00007c00014b7983 */ /* 0x0005620000300800 */
[----:B------:R-:W-:Y:S02]  /*71f0*/  FMUL.FTZ R8, R74, R8 ;  /* 0x000000084a087220 */ /* 0x000fe40000410000 */
[C---:B------:R-:W-:Y:S01]  /*7200*/  FADD.FTZ R9, -R0.reuse, R46 ;  /* 0x0000002e00097221 */ /* 0x040fe20000010100 */
[----:B------:R2:W5:Y:S01]  /*7210*/  LDL.LU R74, [R1+0x78] ;  /* 0x00007800014a7983 */ /* 0x0005620000300800 */
[----:B------:R-:W-:Y:S02]  /*7220*/  FMUL.FTZ R13, R73, R13 ;  /* 0x0000000d490d7220 */ /* 0x000fe40000410000 */
[----:B------:R-:W-:Y:S01]  /*7230*/  FADD.FTZ R12, -R0, R47 ;  /* 0x0000002f000c7221 */ /* 0x000fe20000010100 */
[----:B------:R2:W5:Y:S01]  /*7240*/  LDL.LU R73, [R1+0x74] ;  /* 0x0000740001497983 */ /* 0x0005620000300800 */
[----:B------:R-:W-:Y:S02]  /*7250*/  FMUL.FTZ R9, R72, R9 ;  /* 0x0000000948097220 */ /* 0x000fe40000410000 */
[----:B------:R-:W-:Y:S01]  /*7260*/  FMUL.FTZ R7, R7, c[0x0][0x2ec] ;  /* 0x0000bb0007077a20 */ /* 0x000fe20000410000 */
[----:B------:R2:W5:Y:S01]  /*7270*/  LDL.LU R72, [R1+0x70] ;  /* 0x0000700001487983 */ /* 0x0005620000300800 */
[----:B------:R-:W-:Y:S02]  /*7280*/  FMUL.FTZ R12, R71, R12 ;  /* 0x0000000c470c7220 */ /* 0x000fe40000410000 */
[----:B------:R-:W-:Y:S01]  /*7290*/  FMUL.FTZ R6, R6, c[0x0][0x2ec] ;  /* 0x0000bb0006067a20 */ /* 0x000fe20000410000 */
[----:B------:R2:W5:Y:S01]  /*72a0*/  LDL.LU R71, [R1+0x6c] ;  /* 0x00006c0001477983 */ /* 0x0005620000300800 */
[----:B------:R-:W-:Y:S02]  /*72b0*/  FMUL.FTZ R11, R11, R7 ;  /* 0x000000070b0b7220 */ /* 0x000fe40000410000 */
[----:B------:R-:W-:Y:S02]  /*72c0*/  FFMA.FTZ R7, -R70, R70, 1 ;  /* 0x3f80000046077423 */ /* 0x000fe40000010146 */
[----:B------:R-:W-:Y:S01]  /*72d0*/  FMUL.FTZ R21, R21, R6 ;  /* 0x0000000615157220 */ /* 0x000fe20000410000 */
[----:B------:R2:W5:Y:S01]  /*72e0*/  LDL.LU R70, [R1+0x68] ;  /* 0x0000680001467983 */ /* 0x0005620000300800 */
[----:B------:R-:W-:Y:S02]  /*72f0*/  FFMA.FTZ R6, -R69, R69, 1 ;  /* 0x3f80000045067423 */ /* 0x000fe40000010145 */
[C---:B------:R-:W-:Y:S01]  /*7300*/  FADD.FTZ R36, -R0.reuse, R58 ;  /* 0x0000003a00247221 */ /* 0x040fe20000010100 */
[----:B------:R2:W5:Y:S01]  /*7310*/  LDL.LU R69, [R1+0x64] ;  /* 0x0000640001457983 */ /* 0x0005620000300800 */
[----:B------:R-:W-:Y:S02]  /*7320*/  FADD.FTZ R34, -R0, R59 ;  /* 0x0000003b00227221 */ /* 0x000fe40000010100 */
[----:B------:R-:W-:Y:S02]  /*7330*/  FMUL.FTZ R36, R68, R36 ;  /* 0x0000002444247220 */ /* 0x000fe40000410000 */
[----:B------:R-:W-:Y:S01]  /*7340*/  FADD.FTZ R35, -R0, R62 ;  /* 0x0000003e00237221 */ /* 0x000fe20000010100 */
[----:B------:R2:W5:Y:S01]  /*7350*/  LDL.LU R68, [R1+0x60] ;  /* 0x0000600001447983 */ /* 0x0005620000300800 */
[----:B------:R-:W-:Y:S02]  /*7360*/  FMUL.FTZ R34, R3, R34 ;  /* 0x0000002203227220 */ /* 0x000fe40000410000 */
[----:B------:R-:W-:Y:S01]  /*7370*/  FMUL.FTZ R35, R2, R35 ;  /* 0x0000002302237220 */ /* 0x000fe20000410000 */
[----:B------:R2:W5:Y:S01]  /*7380*/  LDL.LU R3, [R1+0x5c] ;  /* 0x00005c0001037983 */ /* 0x0005620000300800 */
[----:B------:R-:W-:Y:S02]  /*7390*/  FMUL.FTZ R5, R5, c[0x0][0x2ec] ;  /* 0x0000bb0005057a20 */ /* 0x000fe40000410000 */
[----:B------:R-:W-:Y:S01]  /*73a0*/  FMUL.FTZ R4, R4, c[0x0][0x2ec] ;  /* 0x0000bb0004047a20 */ /* 0x000fe20000410000 */
[----:B------:R2:W5:Y:S01]  /*73b0*/  LDL.LU R2, [R1+0x58] ;  /* 0x0000580001027983 */ /* 0x0005620000300800 */
[----:B------:R-:W-:Y:S02]  /*73c0*/  FMUL.FTZ R10, R10, R5 ;  /* 0x000000050a0a7220 */ /* 0x000fe40000410000 */
[----:B------:R-:W-:Y:S02]  /*73d0*/  FMUL.FTZ R17, R17, R4 ;  /* 0x0000000411117220 */ /* 0x000fe40000410000 */
[----:B------:R-:W-:Y:S02]  /*73e0*/  FFMA.FTZ R5, -R249, R249, 1 ;  /* 0x3f800000f9057423 */ /* 0x000fe400000101f9 */
[----:B------:R-:W-:Y:S02]  /*73f0*/  FFMA.FTZ R4, -R248, R248, 1 ;  /* 0x3f800000f8047423 */ /* 0x000fe400000101f8 */
[----:B------:R-:W-:Y:S02]  /*7400*/  FMUL.FTZ R7, R7, c[0x0][0x2ec] ;  /* 0x0000bb0007077a20 */ /* 0x000fe40000410000 */
[----:B------:R-:W-:Y:S02]  /*7410*/  FMUL.FTZ R6, R6, c[0x0][0x2ec] ;  /* 0x0000bb0006067a20 */ /* 0x000fe40000410000 */
[----:B------:R-:W-:Y:S02]  /*7420*/  FMUL.FTZ R5, R5, c[0x0][0x2ec] ;  /* 0x0000bb0005057a20 */ /* 0x000fe40000410000 */
[----:B------:R-:W-:Y:S02]  /*7430*/  FMUL.FTZ R4, R4, c[0x0][0x2ec] ;  /* 0x0000bb0004047a20 */ /* 0x000fe40000410000 */
[----:B------:R-:W-:Y:S02]  /*7440*/  FMUL.FTZ R8, R8, R7 ;  /* 0x0000000708087220 */ /* 0x000fe40000410000 */
[----:B------:R-:W-:Y:S02]  /*7450*/  FMUL.FTZ R13, R13, R6 ;  /* 0x000000060d0d7220 */ /* 0x000fe40000410000 */
[----:B------:R-:W-:Y:S02]  /*7460*/  FMUL.FTZ R7, R9, R5 ;  /* 0x0000000509077220 */ /* 0x000fe40000410000 */
[----:B------:R-:W-:Y:S02]  /*7470*/  FMUL.FTZ R9, R12, R4 ;  /* 0x000000040c097220 */ /* 0x000fe40000410000 */
[----:B------:R-:W-:Y:S02]  /*7480*/  FADD.FTZ R33, -R0, R63 ;  /* 0x0000003f00217221 */ /* 0x000fe40000010100 */
[----:B------:R-:W-:Y:S02]  /*7490*/  FFMA.FTZ R6, -R239, R239, 1 ;  /* 0x3f800000ef067423 */ /* 0x000fe400000101ef */
[----:B------:R-:W-:Y:S02]  /*74a0*/  FFMA.FTZ R5, -R237, R237, 1 ;  /* 0x3f800000ed057423 */ /* 0x000fe400000101ed */
[----:B------:R-:W-:Y:S02]  /*74b0*/  FFMA.FTZ R4, -R225, R225, 1 ;  /* 0x3f800000e1047423 */ /* 0x000fe400000101e1 */
[----:B------:R-:W-:Y:S02]  /*74c0*/  FFMA.FTZ R0, -R224, R224, 1 ;  /* 0x3f800000e0007423 */ /* 0x000fe400000101e0 */
[----:B------:R-:W-:Y:S02]  /*74d0*/  FMUL.FTZ R33, R250, R33 ;  /* 0x00000021fa217220 */ /* 0x000fe40000410000 */
[----:B------:R-:W-:Y:S02]  /*74e0*/  FMUL.FTZ R6, R6, c[0x0][0x2ec] ;  /* 0x0000bb0006067a20 */ /* 0x000fe40000410000 */
[----:B------:R-:W-:Y:S02]  /*74f0*/  FMUL.FTZ R5, R5, c[0x0][0x2ec] ;  /* 0x0000bb0005057a20 */ /* 0x000fe40000410000 */
[----:B------:R-:W-:Y:S02]  /*7500*/  FMUL.FTZ R4, R4, c[0x0][0x2ec] ;  /* 0x0000bb0004047a20 */ /* 0x000fe40000410000 */
[----:B------:R-:W-:Y:S02]  /*7510*/  FMUL.FTZ R0, R0, c[0x0][0x2ec] ;  /* 0x0000bb0000007a20 */ /* 0x000fe40000410000 */
[----:B------:R-:W-:Y:S02]  /*7520*/  FMUL.FTZ R36, R36, R6 ;  /* 0x0000000624247220 */ /* 0x000fe40000410000 */
[----:B------:R-:W-:Y:S02]  /*7530*/  FMUL.FTZ R34, R34, R5 ;  /* 0x0000000522227220 */ /* 0x000fe40000410000 */
[----:B------:R-:W-:Y:S02]  /*7540*/  FMUL.FTZ R35, R35, R4 ;  /* 0x0000000423237220 */ /* 0x000fe40000410000 */
[----:B------:R-:W-:Y:S01]  /*7550*/  FMUL.FTZ R33, R33, R0 ;  /* 0x0000000021217220 */ /* 0x000fe20000410000 */
[----:B------:R-:W-:-:S05]  /*7560*/  @!P1 BRA `(.L_x_303) ;  /* 0x0000014000009947 */ /* 0x000fca0003800000 */
[----:B--2---:R-:W-:Y:S01]  /*7570*/  IMAD.MOV.U32 R5, RZ, RZ, c[0x0][0x190] ;  /* 0x00006400ff057624 */ /* 0x004fe200078e00ff */
[----:B------:R-:W-:Y:S01]  /*7580*/  ULOP3.LUT UR12, UR5, 0x1, URZ, 0xc0, !UPT ;  /* 0x00000001050c7892 */ /* 0x000fe2000f8ec03f */
[----:B------:R-:W-:Y:S02]  /*7590*/  IMAD.MOV.U32 R6, RZ, RZ, c[0x0][0x194] ;  /* 0x00006500ff067624 */ /* 0x000fe400078e00ff */
[----:B------:R-:W-:Y:S01]  /*75a0*/  IMAD.U32 R0, R5, -0x80, RZ ;  /* 0xffffff8005007824 */ /* 0x000fe200078e00ff */
[----:B------:R-:W-:Y:S04]  /*75b0*/  UISETP.NE.U32.AND UP1, UPT, UR12, 0x1, UPT ;  /* 0x000000010c00788c */ /* 0x000fe8000bf25070 */
[C---:B-----5:R-:W-:Y:S01]  /*75c0*/  LEA R4, P0, R0.reuse, R184, 0x1 ;  /* 0x000000b800047211 */ /* 0x060fe200078008ff */
        /* <DEDUP_REMOVED lines=14> */
.L_x_303:
[----:B--2---:R-:W-:Y:S01]  /*76b0*/  F2FP.BF16.PACK_AB R32, R172, R173 ;  /* 0x000000adac20723e */ /* 0x004fe200000010ff */
        /* <DEDUP_REMOVED lines=65> */
[----:B-1---5:R-:W-:Y:S05]  /*7ad0*/  IMAD.SHL.U32 R0, R156, 0x2, RZ ;  /* 0x000000029c007824 */ /* 0x022fea00078e00ff */
[----:B------:R-:W-:Y:S04]  /*7ae0*/  LDSM.16.MT88.4 R4, [R2+0x10000] ;  /* 0x010000000204783b */ /* 0x000fe80000004200 */
[----:B------:R-:W1:Y:S04]  /*7af0*/  LDSM.16.MT88.4 R8, [R0+0x4000] ;  /* 0x004000000008783b */ /* 0x000e680000004200 */
[----:B------:R-:W3:Y:S04]  /*7b00*/  LDSM.16.MT88.4 R12, [R2+0x14000] ;  /* 0x01400000020c783b */ /* 0x000ee80000004200 */
[----:B------:R-:W-:Y:S04]  /*7b10*/  LDSM.16.MT88.4 R16, [R2+0x10800] ;  /* 0x010800000210783b */ /* 0x000fe80000004200 */
[----:B------:R-:W4:Y:S04]  /*7b20*/  LDSM.16.MT88.4 R20, [R0+0x4400] ;  /* 0x004400000014783b */ /* 0x000f280000004200 */
[----:B------:R-:W4:Y:S01]  /*7b30*/  LDSM.16.MT88.4 R24, [R2+0x14800] ;  /* 0x014800000218783b */ /* 0x000f220000004200 */
        /* <DEDUP_REMOVED lines=8> */
[C---:B------:R-:W-:Y:S08]  /*7bc0*/  HMMA.16816.F32.BF16 R72, R24.reuse, R20, R72 ;  /* 0x000000141848723c */ /* 0x040ff00000041848 */
        /* <DEDUP_REMOVED lines=59> */
.L_x_304:
[----:B------:R-:W2:Y:S01]  /*7f80*/  LDL R60, [R1+0x10] ;  /* 0x00001000013c7983 */ /* 0x000ea20000100800 */
[----:B------:R-:W-:Y:S03]  /*7f90*/  ULOP3.LUT UR12, UR5, 0x1, URZ, 0xc0, !UPT ;  /* 0x00000001050c7892 */ /* 0x000fe6000f8ec03f */
[----:B------:R-:W3:Y:S01]  /*7fa0*/  LDL R58, [R1+0x24] ;  /* 0x00002400013a7983 */ /* 0x000ee20000100800 */
[----:B------:R-:W-:Y:S03]  /*7fb0*/  UISETP.NE.U32.AND UP1, UPT, UR12, 0x1, UPT ;  /* 0x000000010c00788c */ /* 0x000fe6000bf25070 */
[----:B------:R4:W5:Y:S04]  /*7fc0*/  LDL R55, [R1+0x8] ;  /* 0x0000080001377983 */ /* 0x0009680000100800 */
[----:B------:R4:W3:Y:S04]  /*7fd0*/  LDL R54, [R1+0xc] ;  /* 0x00000c0001367983 */ /* 0x0008e80000100800 */
[----:B------:R4:W4:Y:S04]  /*7fe0*/  LDL R53, [R1] ;  /* 0x0000000001357983 */ /* 0x0009280000100800 */
[----:B------:R1:W4:Y:S04]  /*7ff0*/  LDL R52, [R1+0x4] ;  /* 0x0000040001347983 */ /* 0x0003280000100800 */
[----:B------:R-:W-:Y:S04]  /*8000*/  LDSM.16.M88.4 R16, [R151] ;  /* 0x000000009710783b */ /* 0x000fe80000000200 */
[----:B------:R-:W1:Y:S04]  /*8010*/  LDSM.16.MT88.4 R20, [R0+0x6000] ;  /* 0x006000000014783b */ /* 0x000e680000004200 */
        /* <DEDUP_REMOVED lines=8> */
[-C--:B-1----:R-:W-:Y:S08]  /*80a0*/  HMMA.16816.F32.BF16 R4, R16, R20.reuse, RZ ;  /* 0x000000141004723c */ /* 0x082ff000000418ff */
[C---:B------:R-:W-:Y:S08]  /*80b0*/  HMMA.16816.F32.BF16 R8, R12.reuse, R20, RZ ;  /* 0x000000140c08723c */ /* 0x040ff000000418ff */
[-C--:B------:R-:W-:Y:S08]  /*80c0*/  HMMA.16816.F32.BF16 R12, R12, R22.reuse, RZ ;  /* 0x000000160c0c723c */ /* 0x080ff000000418ff */
[----:B------:R-:W-:Y:S01]  /*80d0*/  HMMA.16816.F32.BF16 R16, R16, R22, RZ ;  /* 0x000000161010723c */ /* 0x000fe200000418ff */
[----:B------:R-:W1:Y:S07]  /*80e0*/  LDSM.16.M88.4 R20, [R152] ;  /* 0x000000009814783b */ /* 0x000e6e0000000200 */
[-C--:B------:R-:W-:Y:S08]  /*80f0*/  HMMA.16816.F32.BF16 R4, R24, R28.reuse, R4 ;  /* 0x0000001c1804723c */ /* 0x080ff00000041804 */
[C---:B------:R-:W-:Y:S08]  /*8100*/  HMMA.16816.F32.BF16 R8, R32.reuse, R28, R8 ;  /* 0x0000001c2008723c */ /* 0x040ff00000041808 */
[-C--:B------:R-:W-:Y:S01]  /*8110*/  HMMA.16816.F32.BF16 R12, R32, R30.reuse, R12 ;  /* 0x0000001e200c723c */ /* 0x080fe2000004180c */
[----:B------:R-:W1:Y:S07]  /*8120*/  LDSM.16.M88.4 R32, [R152+0x2000] ;  /* 0x002000009820783b */ /* 0x000e6e0000000200 */
[----:B------:R-:W-:Y:S01]  /*8130*/  HMMA.16816.F32.BF16 R16, R24, R30, R16 ;  /* 0x0000001e1810723c */ /* 0x000fe20000041810 */
[----:B------:R-:W-:Y:S04]  /*8140*/  LDSM.16.M88.4 R24, [R151+0x4000] ;  /* 0x004000009718783b */ /* 0x000fe80000000200 */
[----:B------:R-:W1:Y:S03]  /*8150*/  LDSM.16.MT88.4 R28, [R0+0x7000] ;  /* 0x00700000001c783b */ /* 0x000e660000004200 */
[-C--:B------:R-:W-:Y:S08]  /*8160*/  HMMA.16816.F32.BF16 R4, R36, R40.reuse, R4 ;  /* 0x000000282404723c */ /* 0x080ff00000041804 */
[C---:B------:R-:W-:Y:S08]  /*8170*/  HMMA.16816.F32.BF16 R8, R44.reuse, R40, R8 ;  /* 0x000000282c08723c */ /* 0x040ff00000041808 */
[-C--:B------:R-:W-:Y:S01]  /*8180*/  HMMA.16816.F32.BF16 R12, R44, R42.reuse, R12 ;  /* 0x0000002a2c0c723c */ /* 0x080fe2000004180c */
[----:B------:R-:W1:Y:S07]  /*8190*/  LDSM.16.M88.4 R44, [R151+0x6000] ;  /* 0x00600000972c783b */ /* 0x000e6e0000000200 */
[----:B------:R-:W-:Y:S01]  /*81a0*/  HMMA.16816.F32.BF16 R16, R36, R42, R16 ;  /* 0x0000002a2410723c */ /* 0x000fe20000041810 */
[----:B------:R-:W-:Y:S04]  /*81b0*/  LDSM.16.M88.4 R36, [R160] ;  /* 0x00000000a024783b */ /* 0x000fe80000000200 */
[----:B------:R-:W1:Y:S03]  /*81c0*/  LDSM.16.MT88.4 R40, [R0+0x7400] ;  /* 0x007400000028783b */ /* 0x000e660000004200 */
[-C--:B-1----:R-:W-:Y:S08]  /*81d0*/  HMMA.16816.F32.BF16 R4, R20, R48.reuse, R4 ;  /* 0x000000301404723c */ /* 0x082ff00000041804 */
[C---:B------:R-:W-:Y:S08]  /*81e0*/  HMMA.16816.F32.BF16 R8, R32.reuse, R48, R8 ;  /* 0x000000302008723c */ /* 0x040ff00000041808 */
[-C--:B------:R-:W-:Y:S01]  /*81f0*/  HMMA.16816.F32.BF16 R12, R32, R50.reuse, R12 ;  /* 0x00000032200c723c */ /* 0x080fe2000004180c */
[----:B------:R-:W1:Y:S07]  /*8200*/  LDSM.16.M88.4 R32, [R159] ;  /* 0x000000009f20783b */ /* 0x000e6e0000000200 */
        /* <DEDUP_REMOVED lines=8> */
[----:B------:R1:W-:Y:S04]  /*8290*/  LDSM.16.MT88.4 R28, [R0+0x7c00] ;  /* 0x007c0000001c783b */ /* 0x0003e80000004200 */
[----:B------:R-:W2:Y:S03]  /*82a0*/  LDSM.16.M88.4 R24, [R152+0x4000] ;  /* 0x004000009818783b */ /* 0x000ea60000000200 */
[-C--:B------:R-:W-:Y:S08]  /*82b0*/  HMMA.16816.F32.BF16 R4, R36, R40.reuse, R4 ;  /* 0x000000282404723c */ /* 0x080ff00000041804 */
[C---:B-1----:R-:W-:Y:S07]  /*82c0*/  HMMA.16816.F32.BF16 R8, R32.reuse, R40, R8 ;  /* 0x000000282008723c */ /* 0x042fee0000041808 */
[----:B------:R-:W-:Y:S01]  /*82d0*/  IMAD.U32 R40, RZ, RZ, UR23 ;  /* 0x00000017ff287e24 */ /* 0x000fe2000f8e00ff */
[-C--:B------:R-:W-:Y:S01]  /*82e0*/  HMMA.16816.F32.BF16 R12, R32, R42.reuse, R12 ;  /* 0x0000002a200c723c */ /* 0x080fe2000004180c */
[----:B------:R-:W1:Y:S03]  /*82f0*/  LDSM.16.M88.4 R32, [R152+0x6000] ;  /* 0x006000009820783b */ /* 0x000e660000000200 */
[----:B------:R-:W-:Y:S04]  /*8300*/  IMAD.U32 R0, RZ, RZ, UR13 ;  /* 0x0000000dff007e24 */ /* 0x000fe8000f8e00ff */
        /* <DEDUP_REMOVED lines=12> */
[-C--:B--2---:R-:W-:Y:S01]  /*83d0*/  HMMA.16816.F32.BF16 R4, R24, R28.reuse, R4 ;  /* 0x0000001c1804723c */ /* 0x084fe20000041804 */
[----:B------:R-:W-:Y:S03]  /*83e0*/  IMAD.U32 R50, RZ, RZ, UR28 ;  /* 0x0000001cff327e24 */ /* 0x000fe6000f8e00ff */
[----:B------:R-:W-:Y:S01]  /*83f0*/  IMAD.U32 R22, RZ, RZ, UR27 ;  /* 0x0000001bff167e24 */ /* 0x000fe2000f8e00ff */
[----:B------:R-:W-:Y:S01]  /*8400*/  LEA R194, P0, R21, R56, 0x2 ;  /* 0x0000003815c27211 */ /* 0x000fe200078010ff */
[----:B------:R-:W-:Y:S02]  /*8410*/  IMAD.U32 R23, RZ, RZ, UR26 ;  /* 0x0000001aff177e24 */ /* 0x000fe4000f8e00ff */
[C---:B-1----:R-:W-:Y:S01]  /*8420*/  HMMA.16816.F32.BF16 R8, R32.reuse, R28, R8 ;  /* 0x0000001c2008723c */ /* 0x042fe20000041808 */
[----:B------:R-:W-:Y:S03]  /*8430*/  IMAD.U32 R56, RZ, RZ, UR18 ;  /* 0x00000012ff387e24 */ /* 0x000fe6000f8e00ff */
[----:B------:R-:W-:Y:S01]  /*8440*/  @P1 IADD3 R20, P2, R60, UR9, RZ ;  /* 0x000000093c141c10 */ /* 0x000fe2000ff5e0ff */
[----:B------:R-:W-:Y:S01]  /*8450*/  @UP5 UIADD3 UR9, UP4, UR9, -0x200, URZ ;  /* 0xfffffe0009095890 */ /* 0x000fe2000ff9e03f */
[----:B------:R-:W-:Y:S01]  /*8460*/  LEA.HI.X.SX32 R193, R0, R57, 0x2, P0 ;  /* 0x0000003900c17211 */ /* 0x000fe200000f16ff */
[----:B------:R-:W-:Y:S01]  /*8470*/  IMAD.U32 R0, RZ, RZ, UR28 ;  /* 0x0000001cff007e24 */ /* 0x000fe2000f8e00ff */
[-C--:B------:R-:W-:Y:S01]  /*8480*/  HMMA.16816.F32.BF16 R12, R32, R30.reuse, R12 ;  /* 0x0000001e200c723c */ /* 0x080fe2000004180c */
[----:B------:R-:W-:Y:S03]  /*8490*/  IMAD.U32 R57, RZ, RZ, UR19 ;  /* 0x00000013ff397e24 */ /* 0x000fe6000f8e00ff */
[----:B---3--:R-:W-:Y:S01]  /*84a0*/  @P1 IADD3.X R21, R58, UR8, RZ, P2, !PT ;  /* 0x000000083a151c10 */ /* 0x008fe200097fe4ff */
[----:B------:R-:W-:Y:S01]  /*84b0*/  IMAD.U32 R58, RZ, RZ, UR20 ;  /* 0x00000014ff3a7e24 */ /* 0x000fe2000f8e00ff */
[----:B------:R-:W-:Y:S01]  /*84c0*/  @UP5 UIADD3.X UR8, UR8, -0x1, URZ, UP4, !UPT ;  /* 0xffffffff08085890 */ /* 0x000fe2000a7fe43f */
[----:B------:R-:W-:Y:S01]  /*84d0*/  IMAD.U32 R34, RZ, RZ, UR20 ;  /* 0x00000014ff227e24 */ /* 0x000fe2000f8e00ff */
[----:B------:R-:W-:Y:S01]  /*84e0*/  HMMA.16816.F32.BF16 R16, R24, R30, R16 ;  /* 0x0000001e1810723c */ /* 0x000fe20000041810 */
[----:B-----5:R1:W2:Y:S03]  /*84f0*/  @P1 LDG.E R55, [R20.64] ;  /* 0x0000000614371981 */ /* 0x0202a6000c1e1900 */
[----:B------:R-:W-:Y:S01]  /*8500*/  IMAD.U32 R35, RZ, RZ, UR21 ;  /* 0x00000015ff237e24 */ /* 0x000fe2000f8e00ff */
[----:B------:R1:W3:Y:S01]  /*8510*/  @P1 LDG.E R54, [R20.64+0x20] ;  /* 0x0000200614361981 */ /* 0x0002e2000c1e1900 */
[----:B------:R-:W-:Y:S02]  /*8520*/  IMAD.U32 R32, RZ, RZ, UR19 ;  /* 0x00000013ff207e24 */ /* 0x000fe4000f8e00ff */
[----:B------:R-:W-:Y:S01]  /*8530*/  IMAD.U32 R24, RZ, RZ, UR25 ;  /* 0x00000019ff187e24 */ /* 0x000fe2000f8e00ff */
[----:B----4-:R1:W4:Y:S03]  /*8540*/  @P1 LDG.E R53, [R20.64+0x100] ;  /* 0x0001000614351981 */ /* 0x010326000c1e1900 */
[----:B------:R-:W-:Y:S01]  /*8550*/  IMAD.U32 R25, RZ, RZ, UR24 ;  /* 0x00000018ff197e24 */ /* 0x000fe2000f8e00ff */
[----:B------:R1:W5:Y:S01]  /*8560*/  @P1 LDG.E R52, [R20.64+0x120] ;  /* 0x0001200614341981 */ /* 0x000362000c1e1900 */
        /* <DEDUP_REMOVED lines=33> */
[----:B------:R-:W-:Y:S01]  /*8780*/  LDSM.16.MT88.4 R4, [R2+0x8000] ;  /* 0x008000000204783b */ /* 0x000fe20000004200 */
[-C--:B------:R-:W-:Y:S02]  /*8790*/  LEA R30, P4, R30, R20.reuse, 0x2 ;  /* 0x000000141e1e7211 */ /* 0x080fe400078810ff */
[-C--:B------:R-:W-:Y:S02]  /*87a0*/  LEA R22, P0, R33, R20.reuse, 0x2 ;  /* 0x0000001421167211 */ /* 0x080fe400078010ff */
[-C--:B------:R-:W-:Y:S02]  /*87b0*/  LEA.HI.X.SX32 R33, R57, R21.reuse, 0x2, P5 ;  /* 0x0000001539217211 */ /* 0x080fe400028f16ff */
[-C--:B------:R-:W-:Y:S02]  /*87c0*/  LEA R28, P3, R28, R20.reuse, 0x2 ;  /* 0x000000141c1c7211 */ /* 0x080fe400078610ff */
[-C--:B------:R-:W-:Y:S02]  /*87d0*/  LEA R26, P2, R26, R20.reuse, 0x2 ;  /* 0x000000141a1a7211 */ /* 0x080fe400078410ff */
[----:B------:R-:W-:Y:S01]  /*87e0*/  IADD3 R0, R3, -0x2000, RZ ;  /* 0xffffe00003007810 */ /* 0x000fe20007ffe0ff */
[----:B--2---:R1:W-:Y:S04]  /*87f0*/  @P1 STL [R1+0x8], R55 ;  /* 0x0000083701001387 */ /* 0x0043e80000100800 */
[----:B---3--:R2:W-:Y:S04]  /*8800*/  @P1 STL [R1+0xc], R54 ;  /* 0x00000c3601001387 */ /* 0x0085e80000100800 */
[----:B----4-:R3:W-:Y:S04]  /*8810*/  @P1 STL [R1], R53 ;  /* 0x0000003501001387 */ /* 0x0107e80000100800 */
[----:B-----5:R4:W-:Y:S01]  /*8820*/  @P1 STL [R1+0x4], R52 ;  /* 0x0000043401001387 */ /* 0x0209e20000100800 */
[-C--:B------:R-:W-:Y:S04]  /*8830*/  LEA R38, P1, R38, R20.reuse, 0x2 ;  /* 0x0000001426267211 */ /* 0x080fe800078210ff */
[-C--:B------:R-:W-:Y:S02]  /*8840*/  LEA.HI.X.SX32 R39, R31, R21.reuse, 0x2, P1 ;  /* 0x000000151f277211 */ /* 0x080fe400008f16ff */
[-C--:B------:R-:W-:Y:S02]  /*8850*/  LEA.HI.X.SX32 R31, R56, R21.reuse, 0x2, P4 ;  /* 0x00000015381f7211 */ /* 0x080fe400020f16ff */
[----:B------:R-:W-:Y:S01]  /*8860*/  LEA R24, P1, R29, R20, 0x2 ;  /* 0x000000141d187211 */ /* 0x000fe200078210ff */
[----:B------:R-:W-:Y:S01]  /*8870*/  RED.E.ADD.F32.FTZ.RN.STRONG.GPU [R38.64], R11 ;  /* 0x0000000b2600798e */ /* 0x000fe2000c10e786 */
[----:B-1----:R-:W-:Y:S03]  /*8880*/  IMAD.U32 R55, RZ, RZ, UR17 ;  /* 0x00000011ff377e24 */ /* 0x002fe6000f8e00ff */
[----:B------:R-:W-:Y:S01]  /*8890*/  RED.E.ADD.F32.FTZ.RN.STRONG.GPU [R36.64], R16 ;  /* 0x000000102400798e */ /* 0x000fe2000c10e786 */
[----:B--2---:R-:W-:Y:S03]  /*88a0*/  IMAD.U32 R54, RZ, RZ, UR16 ;  /* 0x00000010ff367e24 */ /* 0x004fe6000f8e00ff */
[----:B------:R-:W-:Y:S01]  /*88b0*/  RED.E.ADD.F32.FTZ.RN.STRONG.GPU [R34.64], R17 ;  /* 0x000000112200798e */ /* 0x000fe2000c10e786 */
[-C--:B------:R-:W-:Y:S01]  /*88c0*/  LEA.HI.X.SX32 R29, R55, R21.reuse, 0x2, P3 ;  /* 0x00000015371d7211 */ /* 0x080fe200018f16ff */
[----:B---3--:R-:W-:Y:S02]  /*88d0*/  IMAD.U32 R53, RZ, RZ, UR15 ;  /* 0x0000000fff357e24 */ /* 0x008fe4000f8e00ff */
[----:B------:R-:W-:Y:S01]  /*88e0*/  RED.E.ADD.F32.FTZ.RN.STRONG.GPU [R32.64], R18 ;  /* 0x000000122000798e */ /* 0x000fe2000c10e786 */
[-C--:B------:R-:W-:Y:S01]  /*88f0*/  LEA.HI.X.SX32 R27, R54, R21.reuse, 0x2, P2 ;  /* 0x00000015361b7211 */ /* 0x080fe200010f16ff */
[----:B----4-:R-:W-:Y:S02]  /*8900*/  IMAD.U32 R52, RZ, RZ, UR14 ;  /* 0x0000000eff347e24 */ /* 0x010fe4000f8e00ff */
[----:B------:R-:W-:Y:S01]  /*8910*/  RED.E.ADD.F32.FTZ.RN.STRONG.GPU [R30.64], R19 ;  /* 0x000000131e00798e */ /* 0x000fe2000c10e786 */
[-C--:B------:R-:W-:Y:S02]  /*8920*/  LEA.HI.X.SX32 R25, R53, R21.reuse, 0x2, P1 ;  /* 0x0000001535197211 */ /* 0x080fe400008f16ff */
[----:B------:R-:W-:Y:S01]  /*8930*/  ISETP.LT.AND P1, PT, RZ, UR5, PT ;  /* 0x00000005ff007c0c */ /* 0x000fe2000bf21270 */
[----:B------:R-:W-:Y:S01]  /*8940*/  RED.E.ADD.F32.FTZ.RN.STRONG.GPU [R28.64], R12 ;  /* 0x0000000c1c00798e */ /* 0x000fe2000c10e786 */
[----:B------:R-:W-:Y:S01]  /*8950*/  LEA.HI.X.SX32 R23, R52, R21, 0x2, P0 ;  /* 0x0000001534177211 */ /* 0x000fe200000f16ff */
[----:B------:R-:W-:Y:S01]  /*8960*/  UIADD3 UR5, UR5, -0x1, URZ ;  /* 0xffffffff05057890 */ /* 0x000fe2000fffe03f */
[----:B------:R-:W-:Y:S01]  /*8970*/  PLOP3.LUT P0, PT, PT, PT, UP1, 0x80, 0x0 ;  /* 0x000000000000781c */ /* 0x000fe20003f0f018 */
[----:B------:R-:W1:Y:S01]  /*8980*/  LDSM.16.MT88.4 R8, [R3] ;  /* 0x000000000308783b */ /* 0x000e620000004200 */
[----:B------:R-:W-:Y:S03]  /*8990*/  @UP5 UIADD3 UR11, UP1, UR11, -0x200, URZ ;  /* 0xfffffe000b0b5890 */ /* 0x000fe6000ff3e03f */
[----:B------:R-:W-:Y:S01]  /*89a0*/  RED.E.ADD.F32.FTZ.RN.STRONG.GPU [R26.64], R13 ;  /* 0x0000000d1a00798e */ /* 0x000fe2000c10e786 */
[----:B------:R-:W-:Y:S03]  /*89b0*/  @UP5 UIADD3.X UR10, UR10, -0x1, URZ, UP1, !UPT ;  /* 0xffffffff0a0a5890 */ /* 0x000fe60008ffe43f */
        /* <DEDUP_REMOVED lines=132> */
.L_x_306:
        /* <DEDUP_REMOVED lines=19> */
.L_x_307:
        /* <DEDUP_REMOVED lines=44> */
.L_x_309:
[----:B-12---:R-:W-:Y:S05]  /*95f0*/  BSYNC B0 ;  /* 0x0000000000007941 */ /* 0x006fea0003800000 */
.L_x_308:
        /* <DEDUP_REMOVED lines=14> */
.L_x_311:
[----:B------:R-:W-:Y:S05]  /*96e0*/  BSYNC B0 ;  /* 0x0000000000007941 */ /* 0x000fea0003800000 */
.L_x_310:
        /* <DEDUP_REMOVED lines=25> */
.L_x_313:
[----:B------:R-:W-:Y:S05]  /*9880*/  BSYNC B0 ;  /* 0x0000000000007941 */ /* 0x000fea0003800000 */
.L_x_312:
        /* <DEDUP_REMOVED lines=12> */
.L_x_302:
        /* <DEDUP_REMOVED lines=21> */
.L_x_315:
        /* <DEDUP_REMOVED lines=19> */
.L_x_316:
        /* <DEDUP_REMOVED lines=36> */
.L_x_318:
[----:B------:R-:W-:Y:S05]  /*9e10*/  BSYNC B0 ;  /* 0x0000000000007941 */ /* 0x000fea0003800000 */
.L_x_317:
        /* <DEDUP_REMOVED lines=15> */
.L_x_320:
[----:B------:R-:W-:Y:S05]  /*9f10*/  BSYNC B0 ;  /* 0x0000000000007941 */ /* 0x000fea0003800000 */
.L_x_319:
        /* <DEDUP_REMOVED lines=26> */
.L_x_322:
[----:B------:R-:W-:Y:S05]  /*a0c0*/  BSYNC B0 ;  /* 0x0000000000007941 */ /* 0x000fea0003800000 */
.L_x_321:
        /* <DEDUP_REMOVED lines=12> */
.L_x_314:
[----:B------:R-:W-:Y:S05]  /*a190*/  BSYNC B1 ;  /* 0x0000000000017941 */ /* 0x000fea0003800000 */
.L_x_297:
        /* <DEDUP_REMOVED lines=11> */
.L_x_323:
[----:B------:R-:W-:Y:S05]  /*a250*/  EXIT ;  /* 0x000000000000794d */ /* 0x000fea0003800000 */
.L_x_325:
        /* <DEDUP_REMOVED lines=10> */
.L_x_1333:


//--------------------- .text._ZN5flash44flash_bwd_dq_dk_dv_loop_seqk_parallel_kernelI23Flash_bwd_kernel_traitsILi32ELi128ELi128ELi8ELi4ELi4ELi4ELb1ELb0EN7cutlass10bfloat16_tE19Flash_kernel_traitsILi32ELi128ELi128ELi8ES3_EELb1ELb0ELb0ELb0ELb0ELb0ELb0EEEvNS_16Flash_bwd_paramsE --------------------------
	.section	.text._ZN5flash44flash_bwd_dq_dk_dv_loop_seqk_parallel_kernelI23Flash_bwd_kernel_traitsILi32ELi128ELi128ELi8ELi4ELi4ELi4ELb1ELb0EN7cutlass10bfloat16_tE19Flash_kernel_traitsILi32ELi128ELi128ELi8ES3_EELb1ELb0ELb0ELb0ELb0ELb0ELb0EEEvNS_16Flash_bwd_paramsE,"ax",@progbits
	.sectioninfo	@"SHI_REGISTERS=255"
	.align	128
        .global         _ZN5flash44flash_bwd_dq_dk_dv_loop_seqk_parallel_kernelI23Flash_bwd_kernel_traitsILi32ELi128ELi128ELi8ELi4ELi4ELi4ELb1ELb0EN7cutlass10bfloat16_tE19Flash_kernel_traitsILi32ELi128ELi128ELi8ES3_EELb1ELb0ELb0ELb0ELb0ELb0ELb0EEEvNS_16Flash_bwd_paramsE
        .type           _ZN5flash44flash_bwd_dq_dk_dv_loop_seqk_parallel_kernelI23Flash_bwd_kernel_traitsILi32ELi128ELi128ELi8ELi4ELi4ELi4ELb1ELb0EN7cutlass10bfloat16_tE19Flash_kernel_traitsILi32ELi128ELi128ELi8ES3_EELb1ELb0ELb0ELb0ELb0ELb0ELb0EEEvNS_16Flash_bwd_paramsE,@function
        .size           _ZN5flash44flash_bwd_dq_dk_dv_loop_seqk_parallel_kernelI23Flash_bwd_kernel_traitsILi32ELi128ELi128ELi8ELi4ELi4ELi4ELb1ELb0EN7cutlass10bfloat16_tE19Flash_kernel_traitsILi32ELi128ELi128ELi8ES3_EELb1ELb0ELb0ELb0ELb0ELb0ELb0EEEvNS_16Flash_bwd_paramsE,(.L_x_1334 - _ZN5flash44flash_bwd_dq_dk_dv_loop_seqk_parallel_kernelI23Flash_bwd_kernel_traitsILi32ELi128ELi128ELi8ELi4ELi4ELi4ELb1ELb0EN7cutlass10bfloat16_tE19Flash_kernel_traitsILi32ELi128ELi128ELi8ES3_EELb1ELb0ELb0ELb0ELb0ELb0ELb0EEEvNS_16Flash_bwd_paramsE)
        .other          _ZN5flash44flash_bwd_dq_dk_dv_loop_seqk_parallel_kernelI23Flash_bwd_kernel_traitsILi32ELi128ELi128ELi8ELi4ELi4ELi4ELb1ELb0EN7cutlass10bfloat16_tE19Flash_kernel_traitsILi32ELi128ELi128ELi8ES3_EELb1ELb0ELb0ELb0ELb0ELb0ELb0EEEvNS_16Flash_bwd_paramsE,@"STO_CUDA_ENTRY STV_DEFAULT"
_ZN5flash44flash_bwd_dq_dk_dv_loop_seqk_parallel_kernelI23Flash_bwd_kernel_traitsILi32ELi128ELi128ELi8ELi4ELi4ELi4ELb1ELb0EN7cutlass10bfloat16_tE19Flash_kernel_traitsILi32ELi128ELi128ELi8ES3_EELb1ELb0ELb0ELb0ELb0ELb0ELb0EEEvNS_16Flash_bwd_paramsE:
.text._ZN5flash44flash_bwd_dq_dk_dv_loop_seqk_parallel_kernelI23Flash_bwd_kernel_traitsILi32ELi128ELi128ELi8ELi4ELi4ELi4ELb1ELb0EN7cutlass10bfloat16_tE19Flash_kernel_traitsILi32ELi128ELi128ELi8ES3_EELb1ELb0ELb0ELb0ELb0ELb0ELb0EEEvNS_16Flash_bwd_paramsE:
        /* <DEDUP_REMOVED lines=24> */
[----:B------:R-:W-:Y:S02]  /*0180*/  ULDC UR7, c[0x0][0x1c0] ;  /* 0x0000700000077ab9 */ /* 0x000fe40000000800 */
[----:B------:R-:W-:Y:S02]  /*0190*/  ULDC.U8 UR8, c[0x0][0x328] ;  /* 0x0000ca0000087ab9 */ /* 0x000fe40000000000 */
[----:B------:R4:W-:Y:S01]  /*01a0*/  STL [R1+0x28], R0 ;  /* 0x0000280001007387 */ /* 0x0009e20000100800 */
[----:B------:R-:W-:Y:S02]  /*01b0*/  UISETP.NE.AND UP2, UPT, UR8, URZ, UPT ;  /* 0x0000003f0800728c */ /* 0x000fe4000bf45270 */
        /* <DEDUP_REMOVED lines=9> */
[--C-:B------:R-:W-:Y:S01]  /*0250*/  SHF.R.S32.HI R2, RZ, 0x1f, R7.reuse ;  /* 0x0000001fff027819 */ /* 0x100fe20000011407 */
[----:B------:R-:W-:Y:S01]  /*0260*/  ULDC UR18, c[0x0][0x224] ;  /* 0x0000890000127ab9 */ /* 0x000fe20000000800 */
[CC--:B------:R-:W-:Y:S01]  /*0270*/  LEA.HI R250, R6.reuse, R10.reuse, RZ, 0x7 ;  /* 0x0000000a06fa7211 */ /* 0x0c0fe200078f38ff */
[----:B---3--:R-:W-:Y:S01]  /*0280*/  UIMAD UR5, UR46, UR7, UR49 ;  /* 0x000000072e0572a4 */ /* 0x008fe2000f8e0231 */
[CC--:B------:R-:W-:Y:S01]  /*0290*/  LEA.HI R145, R6.reuse, R10.reuse, RZ, 0x3 ;  /* 0x0000000a06917211 */ /* 0x0c0fe200078f18ff */
[----:B------:R-:W-:Y:S01]  /*02a0*/  USHF.R.S32.HI UR7, URZ, 0x1f, UR49 ;  /* 0x0000001f3f077899 */ /* 0x000fe20008011431 */
[----:B------:R-:W-:Y:S01]  /*02b0*/  LEA.HI R6, R6, R10, RZ, 0x4 ;  /* 0x0000000a06067211 */ /* 0x000fe200078f20ff */
[----:B------:R-:W-:Y:S01]  /*02c0*/  USHF.L.U32 UR8, UR46, 0x7, URZ ;  /* 0x000000072e087899 */ /* 0x000fe2000800063f */
[----:B------:R-:W-:Y:S01]  /*02d0*/  LOP3.LUT R3, R7, 0xfffffffc, RZ, 0xc0, !PT ;  /* 0xfffffffc07037812 */ /* 0x000fe200078ec0ff */
[----:B------:R-:W-:Y:S01]  /*02e0*/  @UP2 UIMAD UR9, UR46, UR13, URZ ;  /* 0x0000000d2e0922a4 */ /* 0x000fe2000f8e023f */
[----:B------:R-:W-:Y:S01]  /*02f0*/  LOP3.LUT R4, R5, 0xffffffe0, RZ, 0xc0, !PT ;  /* 0xffffffe005047812 */ /* 0x000fe200078ec0ff */
[----:B------:R-:W-:Y:S01]  /*0300*/  USHF.R.S32.HI UR6, URZ, 0x1f, UR18 ;  /* 0x0000001f3f067899 */ /* 0x000fe20008011412 */
[----:B----4-:R-:W-:Y:S01]  /*0310*/  SHF.R.S32.HI R0, RZ, 0x2, R7 ;  /* 0x00000002ff007819 */ /* 0x010fe20000011407 */
[----:B------:R-:W-:Y:S01]  /*0320*/  IMAD.IADD R12, R10, 0x1, -R3 ;  /* 0x000000010a0c7824 */ /* 0x000fe200078e0a03 */
[----:B------:R-:W-:Y:S01]  /*0330*/  LOP3.LUT R8, R6, 0xfffffff0, RZ, 0xc0, !PT ;  /* 0xfffffff006087812 */ /* 0x000fe200078ec0ff */
[----:B------:R-:W-:Y:S01]  /*0340*/  IMAD.IADD R4, R10, 0x1, -R4 ;  /* 0x000000010a047824 */ /* 0x000fe200078e0a04 */
[-C--:B------:R-:W-:Y:S01]  /*0350*/  LEA.HI R7, R7, R0.reuse, RZ, 0x1 ;  /* 0x0000000007077211 */ /* 0x080fe200078f08ff */
[----:B------:R-:W-:Y:S01]  /*0360*/  IMAD.SHL.U32 R242, R12, 0x8, RZ ;  /* 0x000000080cf27824 */ /* 0x000fe200078e00ff */
[----:B------:R-:W-:Y:S01]  /*0370*/  LEA.HI R2, R2, R0, RZ, 0x3 ;  /* 0x0000000002027211 */ /* 0x000fe200078f18ff */
[----:B------:R-:W-:Y:S01]  /*0380*/  IMAD.IADD R8, R10, 0x1, -R8 ;  /* 0x000000010a087824 */ /* 0x000fe200078e0a08 */
[----:B------:R-:W-:Y:S01]  /*0390*/  LOP3.LUT R9, R145, 0xfffffff8, RZ, 0xc0, !PT ;  /* 0xfffffff891097812 */ /* 0x000fe200078ec0ff */
[----:B------:R-:W-:Y:S01]  /*03a0*/  ULDC UR50, c[0x0][0x1c0] ;  /* 0x0000700000327ab9 */ /* 0x000fe20000000800 */
[----:B------:R-:W-:Y:S01]  /*03b0*/  LOP3.LUT R3, R7, 0x7fffffe, RZ, 0xc0, !PT ;  /* 0x07fffffe07037812 */ /* 0x000fe200078ec0ff */
[----:B------:R-:W-:Y:S01]  /*03c0*/  ULDC UR12, c[0x0][0x1c0] ;  /* 0x00007000000c7ab9 */ /* 0x000fe20000000800 */
[----:B------:R-:W-:Y:S01]  /*03d0*/  LOP3.LUT R2, R2, 0xfffffff8, RZ, 0xc0, !PT ;  /* 0xfffffff802027812 */ /* 0x000fe200078ec0ff */
[----:B------:R-:W-:Y:S01]  /*03e0*/  IMAD.IADD R10, R10, 0x1, -R9 ;  /* 0x000000010a0a7824 */ /* 0x000fe200078e0a09 */
[----:B------:R-:W-:Y:S01]  /*03f0*/  SHF.R.S32.HI R9, RZ, 0x1f, R4 ;  /* 0x0000001fff097819 */ /* 0x000fe20000011404 */
[C---:B------:R-:W-:Y:S01]  /*0400*/  IMAD.IADD R252, R0.reuse, 0x1, -R3 ;  /* 0x0000000100fc7824 */ /* 0x040fe200078e0a03 */
[--C-:B------:R-:W-:Y:S01]  /*0410*/  SHF.R.S32.HI R3, RZ, 0x1f, R5.reuse ;  /* 0x0000001fff037819 */ /* 0x100fe20000011405 */
[----:B------:R-:W-:Y:S01]  /*0420*/  IMAD.IADD R7, R0, 0x1, -R2 ;  /* 0x0000000100077824 */ /* 0x000fe200078e0a02 */
[----:B------:R-:W-:Y:S01]  /*0430*/  SHF.R.S32.HI R0, RZ, 0x5, R5 ;  /* 0x00000005ff007819 */ /* 0x000fe20000011405 */
[----:B------:R-:W-:Y:S01]  /*0440*/  UIMAD.WIDE UR50, UR55, UR50, URZ ;  /* 0x00000032373272a5 */ /* 0x000fe2000f8e023f */
[----:B------:R-:W-:Y:S01]  /*0450*/  SHF.R.S32.HI R2, RZ, 0x4, R6 ;  /* 0x00000004ff027819 */ /* 0x000fe20000011406 */
[----:B------:R-:W-:Y:S01]  /*0460*/  UIMAD.WIDE.U32 UR58, UR46, UR18, URZ ;  /* 0x000000122e3a72a5 */ /* 0x000fe2000f8e003f */
[----:B------:R-:W-:Y:S01]  /*0470*/  LEA.HI R247, R9, R4, RZ, 0x2 ;  /* 0x0000000409f77211 */ /* 0x000fe200078f10ff */
[----:B------:R-:W-:Y:S01]  /*0480*/  IMAD R252, R0, 0x8, R252 ;  /* 0x0000000800fc7824 */ /* 0x000fe200078e02fc */
[----:B------:R-:W-:Y:S01]  /*0490*/  LEA.HI R4, R3, R0, RZ, 0x2 ;  /* 0x0000000003047211 */ /* 0x000fe200078f10ff */
[----:B------:R-:W-:Y:S01]  /*04a0*/  ULDC UR15, c[0x0][0x1c0] ;  /* 0x00007000000f7ab9 */ /* 0x000fe20000000800 */
[----:B------:R-:W-:Y:S01]  /*04b0*/  LEA.HI R5, R6, R2, RZ, 0x1 ;  /* 0x0000000206057211 */ /* 0x000fe200078f08ff */
[----:B------:R-:W-:Y:S01]  /*04c0*/  IMAD.U32 R6, RZ, RZ, UR7 ;  /* 0x00000007ff067e24 */ /* 0x000fe2000f8e00ff */
[----:B------:R-:W-:Y:S01]  /*04d0*/  LOP3.LUT R4, R4, 0xfffffffc, RZ, 0xc0, !PT ;  /* 0xfffffffc04047812 */ /* 0x000fe200078ec0ff */
[----:B------:R-:W-:Y:S01]  /*04e0*/  USHF.R.S32.HI UR7, URZ, 0x1f, UR46 ;  /* 0x0000001f3f077899 */ /* 0x000fe2000801142e */
[----:B------:R-:W-:Y:S01]  /*04f0*/  LOP3.LUT R3, R5, 0xfffffffe, RZ, 0xc0, !PT ;  /* 0xfffffffe05037812 */ /* 0x000fe200078ec0ff */
[----:B------:R-:W-:Y:S01]  /*0500*/  IMAD.SHL.U32 R6, R12, 0x2, RZ ;  /* 0x000000020c067824 */ /* 0x000fe200078e00ff */
[----:B------:R-:W-:Y:S01]  /*0510*/  SHF.R.S32.HI R5, RZ, 0x3, R145 ;  /* 0x00000003ff057819 */ /* 0x000fe20000011491 */
[----:B------:R-:W-:Y:S01]  /*0520*/  IMAD.IADD R17, R0, 0x1, -R4 ;  /* 0x0000000100117824 */ /* 0x000fe200078e0a04 */
[----:B------:R-:W-:Y:S01]  /*0530*/  LEA.HI R9, R10, R10, RZ, 0x1 ;  /* 0x0000000a0a097211 */ /* 0x000fe200078f08ff */
[----:B------:R-:W-:Y:S01]  /*0540*/  IMAD.IADD R11, R2, 0x1, -R3 ;  /* 0x00000001020b7824 */ /* 0x000fe200078e0a03 */
[----:B------:R-:W-:Y:S01]  /*0550*/  SHF.R.S32.HI R250, RZ, 0x7, R250 ;  /* 0x00000007fffa7819 */ /* 0x000fe200000114fa */
[----:B------:R-:W-:Y:S01]  /*0560*/  IMAD.U32 R0, RZ, RZ, UR17 ;  /* 0x00000011ff007e24 */ /* 0x000fe2000f8e00ff */
[----:B------:R-:W-:Y:S01]  /*0570*/  STL [R1], R17 ;  /* 0x0000001101007387 */ /* 0x000fe20000100800 */
[----:B------:R-:W-:Y:S01]  /*0580*/  IMAD.SHL.U32 R2, R5, 0x40, RZ ;  /* 0x0000004005027824 */ /* 0x000fe200078e00ff */
[C---:B------:R-:W-:Y:S01]  /*0590*/  LOP3.LUT P5, RZ, R7.reuse, 0x2, RZ, 0xc0, !PT ;  /* 0x0000000207ff7812 */ /* 0x040fe200078ac0ff */
[----:B------:R-:W-:Y:S01]  /*05a0*/  IMAD.U32 R5, RZ, RZ, UR4 ;  /* 0x00000004ff057e24 */ /* 0x000fe2000f8e00ff */
[----:B------:R1:W-:Y:S01]  /*05b0*/  STL [R1+0x24], R0 ;  /* 0x0000240001007387 */ /* 0x0003e20000100800 */
[----:B------:R-:W-:Y:S01]  /*05c0*/  IMAD R231, R250, 0x2000, R6 ;  /* 0x00002000fae77824 */ /* 0x000fe200078e0206 */
[----:B------:R-:W-:Y:S01]  /*05d0*/  UIMAD UR4, UR46, UR12, UR49 ;  /* 0x0000000c2e0472a4 */ /* 0x000fe2000f8e0231 */
[----:B------:R-:W-:Y:S01]  /*05e0*/  LOP3.LUT P4, RZ, R7, 0x4, RZ, 0xc0, !PT ;  /* 0x0000000407ff7812 */ /* 0x000fe2000788c0ff */
[----:B------:R2:W-:Y:S01]  /*05f0*/  STL [R1+0x20], R5 ;  /* 0x0000200501007387 */ /* 0x0005e20000100800 */
[----:B------:R-:W-:Y:S01]  /*0600*/  ULDC UR10, c[0x0][0x1c0] ;  /* 0x00007000000a7ab9 */ /* 0x000fe20000000800 */
[----:B------:R-:W-:Y:S01]  /*0610*/  SEL R228, R153, 0xffffffe0, !P5 ;  /* 0xffffffe099e47807 */ /* 0x000fe20006800000 */
[----:B------:R-:W-:-:S02]  /*0620*/  USHF.L.U32 UR61, UR4, 0x5, URZ ;  /* 0x00000005043d7899 */ /* 0x000fc4000800063f */
[----:B------:R-:W-:Y:S02]  /*0630*/  USHF.R.S32.HI UR4, URZ, 0x1f, UR17 ;  /* 0x0000001f3f047899 */ /* 0x000fe40008011411 */
[----:B------:R-:W-:Y:S02]  /*0640*/  UIMAD UR55, UR55, UR10, URZ ;  /* 0x0000000a373772a4 */ /* 0x000fe4000f8e023f */
[----:B------:R-:W-:Y:S02]  /*0650*/  UMOV UR54, 0xffffe000 ;  /* 0xffffe00000367882 */ /* 0x000fe40000000000 */
[----:B------:R-:W-:Y:S02]  /*0660*/  USHF.L.U32 UR60, UR55, 0x7, URZ ;  /* 0x00000007373c7899 */ /* 0x000fe4000800063f */
[----:B------:R-:W-:Y:S02]  /*0670*/  UIMAD.WIDE.U32 UR56, UR50, UR58, URZ ;  /* 0x0000003a323872a5 */ /* 0x000fe4000f8e003f */
[----:B------:R-:W-:-:S02]  /*0680*/  USHF.L.U32 UR32, UR55, 0x3, URZ ;  /* 0x0000000337207899 */ /* 0x000fc4000800063f */
[----:B------:R-:W-:Y:S02]  /*0690*/  USHF.L.U32 UR31, UR55, 0x4, URZ ;  /* 0x00000004371f7899 */ /* 0x000fe4000800063f */
[----:B------:R-:W-:Y:S01]  /*06a0*/  UIMAD UR30, UR55, 0x18, URZ ;  /* 0x00000018371e78a4 */ /* 0x000fe2000f8e023f */
[----:B-1----:R-:W-:Y:S01]  /*06b0*/  LOP3.LUT R0, R2, 0xc0, RZ, 0xc0, !PT ;  /* 0x000000c002007812 */ /* 0x002fe200078ec0ff */
[----:B------:R-:W-:Y:S01]  /*06c0*/  USHF.L.U32 UR29, UR55, 0x5, URZ ;  /* 0x00000005371d7899 */ /* 0x000fe2000800063f */
[----:B------:R-:W-:Y:S01]  /*06d0*/  LOP3.LUT R2, R9, 0x7fffffe, RZ, 0xc0, !PT ;  /* 0x07fffffe09027812 */ /* 0x000fe200078ec0ff */
[----:B------:R-:W-:Y:S01]  /*06e0*/  UIMAD UR28, UR55, 0x28, URZ ;  /* 0x00000028371c78a4 */ /* 0x000fe2000f8e023f */
[----:B------:R-:W-:Y:S01]  /*06f0*/  SHF.R.U32.HI R4, RZ, 0x3, R0 ;  /* 0x00000003ff047819 */ /* 0x000fe20000011600 */
[----:B------:R-:W-:Y:S01]  /*0700*/  UIMAD UR27, UR55, 0x30, URZ ;  /* 0x00000030371b78a4 */ /* 0x000fe2000f8e023f */
[----:B------:R-:W-:Y:S01]  /*0710*/  LOP3.LUT R3, R0, 0x18, R242, 0xf8, !PT ;  /* 0x0000001800037812 */ /* 0x000fe200078ef8f2 */
[----:B------:R-:W-:Y:S01]  /*0720*/  IMAD.IADD R2, R10, 0x1, -R2 ;  /* 0x000000010a027824 */ /* 0x000fe200078e0a02 */
[----:B--2---:R-:W-:Y:S01]  /*0730*/  SHF.R.S32.HI R5, RZ, 0x1f, R8 ;  /* 0x0000001fff057819 */ /* 0x004fe20000011408 */
[----:B------:R-:W-:Y:S01]  /*0740*/  IMAD R0, R250, 0x8, R11 ;  /* 0x00000008fa007824 */ /* 0x000fe200078e020b */
[----:B------:R-:W-:Y:S01]  /*0750*/  LOP3.LUT R3, R3, R4, RZ, 0x3c, !PT ;  /* 0x0000000403037212 */ /* 0x000fe200078e3cff */
[----:B------:R-:W-:Y:S01]  /*0760*/  UIMAD UR26, UR55, 0x38, URZ ;  /* 0x00000038371a78a4 */ /* 0x000fe2000f8e023f */
[-C--:B------:R-:W-:Y:S01]  /*0770*/  LEA.HI R5, R5, R8.reuse, RZ, 0x3 ;  /* 0x0000000805057211 */ /* 0x080fe200078f18ff */
[----:B------:R-:W-:Y:S01]  /*0780*/  IMAD R16, R0, 0x8, R2 ;  /* 0x0000000800107824 */ /* 0x000fe200078e0202 */
[----:B------:R-:W-:Y:S01]  /*0790*/  LEA.HI R0, R8, R8, RZ, 0x1 ;  /* 0x0000000808007211 */ /* 0x000fe200078f08ff */
[----:B------:R-:W-:Y:S01]  /*07a0*/  IMAD.U32 R252, R252, 0x20, R3 ;  /* 0x00000020fcfc7824 */ /* 0x000fe200078e0003 */
[----:B------:R-:W-:Y:S01]  /*07b0*/  LOP3.LUT R2, R5, 0xfffffff8, RZ, 0xc0, !PT ;  /* 0xfffffff805027812 */ /* 0x000fe200078ec0ff */
[----:B------:R-:W-:Y:S01]  /*07c0*/  USHF.L.U32 UR25, UR55, 0x6, URZ ;  /* 0x0000000637197899 */ /* 0x000fe2000800063f */
[----:B------:R-:W-:Y:S01]  /*07d0*/  LOP3.LUT R4, R0, 0x7fffffe, RZ, 0xc0, !PT ;  /* 0x07fffffe00047812 */ /* 0x000fe200078ec0ff */
[----:B------:R-:W-:Y:S01]  /*07e0*/  UIMAD UR24, UR55, 0x48, URZ ;  /* 0x00000048371878a4 */ /* 0x000fe2000f8e023f */
[----:B------:R-:W-:Y:S01]  /*07f0*/  SHF.R.S32.HI R3, RZ, 0x1, R0 ;  /* 0x00000001ff037819 */ /* 0x000fe20000011400 */
[C---:B------:R-:W-:Y:S01]  /*0800*/  IMAD.IADD R14, R8.reuse, 0x1, -R2 ;  /* 0x00000001080e7824 */ /* 0x040fe200078e0a02 */
[----:B------:R-:W-:Y:S01]  /*0810*/  SHF.R.S32.HI R0, RZ, 0x1f, R0 ;  /* 0x0000001fff007819 */ /* 0x000fe20000011400 */
[----:B------:R-:W-:Y:S01]  /*0820*/  IMAD.IADD R15, R8, 0x1, -R4 ;  /* 0x00000001080f7824 */ /* 0x000fe200078e0a04 */
[C---:B------:R-:W-:Y:S01]  /*0830*/  LOP3.LUT R2, R7.reuse, 0x1, RZ, 0xc0, !PT ;  /* 0x0000000107027812 */ /* 0x040fe200078ec0ff */
[----:B------:R-:W-:Y:S01]  /*0840*/  IMAD.U32 R4, RZ, RZ, UR8 ;  /* 0x00000008ff047e24 */ /* 0x000fe2000f8e00ff */
[----:B------:R-:W-:Y:S01]  /*0850*/  LEA.HI R0, R0, R3, RZ, 0x2 ;  /* 0x0000000300007211 */ /* 0x000fe200078f10ff */
[----:B------:R-:W-:Y:S01]  /*0860*/  USHF.R.S32.HI UR8, URZ, 0x1f, UR49 ;  /* 0x0000001f3f087899 */ /* 0x000fe20008011431 */
[----:B------:R-:W-:Y:S01]  /*0870*/  ISETP.NE.U32.AND P6, PT, R2, 0x1, PT ;  /* 0x000000010200780c */ /* 0x000fe20003fc5070 */
[----:B------:R-:W-:Y:S01]  /*0880*/  IMAD.U32 R4, RZ, RZ, UR7 ;  /* 0x00000007ff047e24 */ /* 0x000fe2000f8e00ff */
[----:B------:R-:W-:Y:S01]  /*0890*/  LOP3.LUT R0, R0, 0xfffffffc, RZ, 0xc0, !PT ;  /* 0xfffffffc00007812 */ /* 0x000fe200078ec0ff */
[----:B------:R-:W-:Y:S01]  /*08a0*/  IMAD.SHL.U32 R4, R7, 0x40, RZ ;  /* 0x0000004007047824 */ /* 0x000fe200078e00ff */
[----:B------:R-:W-:Y:S01]  /*08b0*/  SEL R226, R226, 0x10, !P6 ;  /* 0x00000010e2e27807 */ /* 0x000fe20007000000 */
[----:B------:R-:W-:Y:S01]  /*08c0*/  IMAD.U32 R2, RZ, RZ, UR8 ;  /* 0x00000008ff027e24 */ /* 0x000fe2000f8e00ff */
[----:B------:R-:W-:Y:S01]  /*08d0*/  UIMAD UR23, UR55, 0x50, URZ ;  /* 0x00000050371778a4 */ /* 0x000fe2000f8e023f */
[----:B------:R-:W-:Y:S01]  /*08e0*/  IMAD.IADD R13, R3, 0x1, -R0 ;  /* 0x00000001030d7824 */ /* 0x000fe200078e0a00 */
[----:B------:R-:W-:Y:S01]  /*08f0*/  LOP3.LUT R4, R4, 0x1c0, RZ, 0xc0, !PT ;  /* 0x000001c004047812 */ /* 0x000fe200078ec0ff */
[----:B------:R-:W-:Y:S01]  /*0900*/  IMAD.U32 R0, RZ, RZ, UR7 ;  /* 0x00000007ff007e24 */ /* 0x000fe2000f8e00ff */
[----:B------:R-:W-:Y:S01]  /*0910*/  SHF.R.S32.HI R0, RZ, 0x1, R9 ;  /* 0x00000001ff007819 */ /* 0x000fe20000011409 */
[----:B------:R-:W-:Y:S01]  /*0920*/  IMAD.SHL.U32 R2, R10, 0x40, RZ ;  /* 0x000000400a027824 */ /* 0x000fe200078e00ff */
[----:B------:R-:W-:Y:S01]  /*0930*/  LEA.HI R9, R7, R7, RZ, 0x1 ;  /* 0x0000000707097211 */ /* 0x000fe200078f08ff */
[----:B------:R-:W-:Y:S01]  /*0940*/  IMAD.U32 R3, RZ, RZ, UR8 ;  /* 0x00000008ff037e24 */ /* 0x000fe2000f8e00ff */
[C---:B------:R-:W-:Y:S01]  /*0950*/  LOP3.LUT P0, RZ, R0.reuse, 0x2, RZ, 0xc0, !PT ;  /* 0x0000000200ff7812 */ /* 0x040fe2000780c0ff */
[----:B------:R-:W-:Y:S01]  /*0960*/  IMAD.SHL.U32 R10, R0, 0x40, RZ ;  /* 0x00000040000a7824 */ /* 0x000fe200078e00ff */
[----:B------:R-:W-:Y:S01]  /*0970*/  LOP3.LUT R8, R2, 0x1c0, RZ, 0xc0, !PT ;  /* 0x000001c002087812 */ /* 0x000fe200078ec0ff */
[----:B------:R-:W-:Y:S01]  /*0980*/  IMAD.SHL.U32 R0, R17, 0x10, RZ ;  /* 0x0000001011007824 */ /* 0x000fe200078e00ff */
[----:B------:R-:W-:Y:S01]  /*0990*/  SHF.R.S32.HI R3, RZ, 0x3, R5 ;  /* 0x00000003ff037819 */ /* 0x000fe20000011405 */
[----:B------:R-:W-:Y:S01]  /*09a0*/  UIMAD UR8, UR5, UR16, URZ ;  /* 0x00000010050872a4 */ /* 0x000fe2000f8e023f */
[----:B------:R-:W-:Y:S01]  /*09b0*/  LOP3.LUT R2, R9, 0x3fffffe, RZ, 0xc0, !PT ;  /* 0x03fffffe09027812 */ /* 0x000fe200078ec0ff */
[----:B------:R-:W-:Y:S01]  /*09c0*/  UIMAD UR5, UR6, UR46, URZ ;  /* 0x0000002e060572a4 */ /* 0x000fe2000f8e023f */
[----:B------:R-:W-:Y:S01]  /*09d0*/  LEA.HI.SX32 R247, R247, R0, 0x1e ;  /* 0x00000000f7f77211 */ /* 0x000fe200078ff2ff */
[----:B------:R-:W-:Y:S01]  /*09e0*/  IMAD R15, R3, 0x8, R15 ;  /* 0x00000008030f7824 */ /* 0x000fe200078e020f */
[----:B------:R-:W-:Y:S01]  /*09f0*/  LOP3.LUT R5, R8, 0x30, R0, 0xf8, !PT ;  /* 0x0000003008057812 */ /* 0x000fe200078ef800 */
[----:B------:R-:W-:Y:S01]  /*0a00*/  IMAD.IADD R12, R7, 0x1, -R2 ;  /* 0x00000001070c7824 */ /* 0x000fe200078e0a02 */
[----:B------:R-:W-:Y:S01]  /*0a10*/  LOP3.LUT R0, R10, 0xc0, RZ, 0xc0, !PT ;  /* 0x000000c00a007812 */ /* 0x000fe200078ec0ff */
[----:B------:R-:W-:Y:S01]  /*0a20*/  IMAD.SHL.U32 R2, R17, 0x400, RZ ;  /* 0x0000040011027824 */ /* 0x000fe200078e00ff */
[--C-:B------:R-:W-:Y:S01]  /*0a30*/  LOP3.LUT R5, R5, 0x8, R145.reuse, 0xf8, !PT ;  /* 0x0000000805057812 */ /* 0x100fe200078ef891 */
[----:B------:R-:W-:Y:S01]  /*0a40*/  @!UP2 UIMAD UR7, UR46, UR15, UR49 ;  /* 0x0000000f2e07a2a4 */ /* 0x000fe2000f8e0231 */
[----:B------:R-:W-:Y:S01]  /*0a50*/  LOP3.LUT R145, R0, 0x8, R145, 0xf8, !PT ;  /* 0x0000000800917812 */ /* 0x000fe200078ef891 */
[----:B------:R-:W-:Y:S01]  /*0a60*/  IMAD R147, R3, 0x200, R2 ;  /* 0x0000020003937824 */ /* 0x000fe200078e0202 */
[----:B------:R-:W-:Y:S01]  /*0a70*/  SHF.R.U32.HI R0, RZ, 0x3, R0 ;  /* 0x00000003ff007819 */ /* 0x000fe20000011600 */
[----:B------:R-:W-:Y:S01]  /*0a80*/  IMAD.U32 R3, RZ, RZ, UR8 ;  /* 0x00000008ff037e24 */ /* 0x000fe2000f8e00ff */
[----:B------:R-:W-:Y:S01]  /*0a90*/  LEA.HI R4, R4, R4, RZ, 0x1d ;  /* 0x0000000404047211 */ /* 0x000fe200078fe8ff */
[----:B------:R-:W-:Y:S01]  /*0aa0*/  UIMAD UR22, UR55, 0x58, URZ ;  /* 0x00000058371678a4 */ /* 0x000fe2000f8e023f */
[----:B------:R-:W-:Y:S01]  /*0ab0*/  LOP3.LUT R145, R145, R0, RZ, 0x3c, !PT ;  /* 0x0000000091917212 */ /* 0x000fe200078e3cff */
[----:B------:R-:W-:Y:S01]  /*0ac0*/  IMAD.U32 R0, RZ, RZ, UR9 ;  /* 0x00000009ff007e24 */ /* 0x000fe2000f8e00ff */
[----:B------:R-:W-:Y:S01]  /*0ad0*/  IADD3 R231, R4, R231, R2 ;  /* 0x000000e704e77210 */ /* 0x000fe20007ffe002 */
[----:B------:R-:W-:Y:S01]  /*0ae0*/  IMAD.SHL.U32 R4, R11, 0x10, RZ ;  /* 0x000000100b047824 */ /* 0x000fe200078e00ff */
        /* <DEDUP_REMOVED lines=12> */
[----:B------:R-:W-:Y:S01]  /*0bb0*/  IMAD.IADD R230, R232, 0x1, R228 ;  /* 0x00000001e8e67824 */ /* 0x000fe200078e02e4 */
[----:B------:R-:W-:Y:S01]  /*0bc0*/  UIMAD UR21, UR55, 0x60, URZ ;  /* 0x00000060371578a4 */ /* 0x000fe2000f8e023f */
[----:B------:R-:W-:Y:S01]  /*0bd0*/  IMAD.IADD R146, R145, 0x1, R146 ;  /* 0x0000000191927824 */ /* 0x000fe200078e0292 */
[----:B------:R-:W-:Y:S01]  /*0be0*/  UIMAD UR20, UR55, 0x68, URZ ;  /* 0x00000068371478a4 */ /* 0x000fe2000f8e023f */
[--C-:B------:R-:W-:Y:S01]  /*0bf0*/  IMAD.IADD R226, R226, 0x1, R227.reuse ;  /* 0x00000001e2e27824 */ /* 0x100fe200078e02e3 */
[----:B------:R-:W-:Y:S01]  /*0c00*/  UIMAD UR19, UR55, 0x70, URZ ;  /* 0x00000070371378a4 */ /* 0x000fe2000f8e023f */
[C---:B------:R-:W-:Y:S01]  /*0c10*/  IMAD.IADD R229, R228.reuse, 0x1, R227 ;  /* 0x00000001e4e57824 */ /* 0x040fe200078e02e3 */
[----:B------:R-:W-:Y:S01]  /*0c20*/  UIMAD UR18, UR55, 0x78, URZ ;  /* 0x00000078371278a4 */ /* 0x000fe2000f8e023f */
[----:B------:R-:W-:Y:S01]  /*0c30*/  IMAD.IADD R228, R228, 0x1, R226 ;  /* 0x00000001e4e47824 */ /* 0x000fe200078e02e2 */
[----:B------:R-:W-:Y:S01]  /*0c40*/  UIADD3 UR17, -UR60, URZ, URZ ;  /* 0x0000003f3c117290 */ /* 0x000fe2000fffe13f */
[----:B-1----:R-:W-:-:S02]  /*0c50*/  IMAD R0, R17, 0x200, R6 ;  /* 0x0000020011007824 */ /* 0x002fc400078e0206 */
[----:B--2---:R-:W-:Y:S01]  /*0c60*/  IMAD.U32 R3, RZ, RZ, UR5 ;  /* 0x00000005ff037e24 */ /* 0x004fe2000f8e00ff */
[----:B------:R-:W-:Y:S01]  /*0c70*/  UIMAD UR5, UR51, UR58, URZ ;  /* 0x0000003a330572a4 */ /* 0x000fe2000f8e023f */
[----:B------:R-:W-:Y:S01]  /*0c80*/  IMAD R12, R12, 0x20, R0 ;  /* 0x000000200c0c7824 */ /* 0x000fe200078e0200 */
[----:B------:R-:W-:Y:S02]  /*0c90*/  SHF.R.S32.HI R0, RZ, 0x1, R9 ;  /* 0x00000001ff007819 */ /* 0x000fe40000011409 */
[----:B------:R1:W-:Y:S02]  /*0ca0*/  STL [R1+0x18], R3 ;  /* 0x0000180301007387 */ /* 0x0003e40000100800 */
[----:B------:R-:W-:Y:S01]  /*0cb0*/  IMAD.U32 R2, RZ, RZ, UR5 ;  /* 0x00000005ff027e24 */ /* 0x000fe2000f8e00ff */
[C---:B------:R-:W-:Y:S01]  /*0cc0*/  LOP3.LUT P3, RZ, R0.reuse, 0x2, RZ, 0xc0, !PT ;  /* 0x0000000200ff7812 */ /* 0x040fe2000786c0ff */
[----:B------:R-:W-:Y:S01]  /*0cd0*/  IMAD.U32 R2, RZ, RZ, UR4 ;  /* 0x00000004ff027e24 */ /* 0x000fe2000f8e00ff */
[----:B------:R-:W-:Y:S01]  /*0ce0*/  @!UP2 UIMAD UR4, UR7, UR13, URZ ;  /* 0x0000000d0704a2a4 */ /* 0x000fe2000f8e023f */
[----:B------:R-:W-:Y:S01]  /*0cf0*/  IMAD.SHL.U32 R0, R0, 0x40, RZ ;  /* 0x0000004000007824 */ /* 0x000fe200078e00ff */
[----:B------:R-:W-:Y:S01]  /*0d00*/  USHF.R.S32.HI UR5, URZ, 0x1f, UR60 ;  /* 0x0000001f3f057899 */ /* 0x000fe2000801143c */
[----:B------:R-:W-:Y:S01]  /*0d10*/  R2P PR, R14, 0x6 ;  /* 0x000000060e007804 */ /* 0x000fe20000000000 */
[----:B------:R2:W-:Y:S01]  /*0d20*/  STL [R1+0x14], R2 ;  /* 0x0000140201007387 */ /* 0x0005e20000100800 */
[----:B------:R-:W-:-:S02]  /*0d30*/  LOP3.LUT P0, RZ, R13, 0x2, RZ, 0xc0, !PT ;  /* 0x000000020dff7812 */ /* 0x000fc4000780c0ff */
[----:B------:R-:W-:Y:S02]  /*0d40*/  LOP3.LUT R0, R0, 0xc0, RZ, 0xc0, !PT ;  /* 0x000000c000007812 */ /* 0x000fe400078ec0ff */
[----:B------:R-:W-:Y:S02]  /*0d50*/  SEL R148, R148, 0xffffffc0, !P2 ;  /* 0xffffffc094947807 */ /* 0x000fe40005000000 */
[----:B------:R-:W-:Y:S02]  /*0d60*/  SEL R153, R153, 0xffffffe0, !P0 ;  /* 0xffffffe099997807 */ /* 0x000fe40004000000 */
[----:B-1----:R-:W-:Y:S01]  /*0d70*/  SHF.R.U32.HI R3, RZ, 0x3, R0 ;  /* 0x00000003ff037819 */ /* 0x002fe20000011600 */
[----:B--2---:R-:W-:-:S05]  /*0d80*/  IMAD.SHL.U32 R2, R250, 0x8, RZ ;  /* 0x00000008fa027824 */ /* 0x004fca00078e00ff */
[----:B------:R-:W-:-:S04]  /*0d90*/  LOP3.LUT R2, R2, 0x8, RZ, 0xc0, !PT ;  /* 0x0000000802027812 */ /* 0x000fc800078ec0ff */
[----:B------:R-:W-:Y:S01]  /*0da0*/  LOP3.LUT R8, R3, R0, R2, 0x1e, !PT ;  /* 0x0000000003087212 */ /* 0x000fe200078e1e02 */
[----:B------:R-:W-:Y:S01]  /*0db0*/  IMAD.SHL.U32 R0, R14, 0x40, RZ ;  /* 0x000000400e007824 */ /* 0x000fe200078e00ff */
[----:B------:R-:W-:Y:S01]  /*0dc0*/  LOP3.LUT R7, R2, 0x10, R4, 0xf8, !PT ;  /* 0x0000001002077812 */ /* 0x000fe200078ef804 */
[----:B------:R-:W-:Y:S02]  /*0dd0*/  IMAD.SHL.U32 R2, R13, 0x40, RZ ;  /* 0x000000400d027824 */ /* 0x000fe400078e00ff */
[C---:B------:R-:W-:Y:S01]  /*0de0*/  IMAD R3, R11.reuse, 0x200, R5 ;  /* 0x000002000b037824 */ /* 0x040fe200078e0205 */
        /* <DEDUP_REMOVED lines=16> */
[----:B------:R-:W-:Y:S01]  /*0ef0*/  USHF.R.S32.HI UR4, URZ, 0x1f, UR61 ;  /* 0x0000001f3f047899 */ /* 0x000fe2000801143d */
[----:B------:R-:W-:Y:S01]  /*0f00*/  IMAD.U32 R0, RZ, RZ, UR5 ;  /* 0x00000005ff007e24 */ /* 0x000fe2000f8e00ff */
[----:B------:R-:W-:Y:S01]  /*0f10*/  LEA R147, R147, 0x8000, 0x1 ;  /* 0x0000800093937811 */ /* 0x000fe200078e08ff */
[----:B------:R-:W-:Y:S01]  /*0f20*/  IMAD.IADD R158, R158, 0x1, R5 ;  /* 0x000000019e9e7824 */ /* 0x000fe200078e0205 */
[----:B------:R1:W-:Y:S02]  /*0f30*/  STL [R1+0x10], R2 ;  /* 0x0000100201007387 */ /* 0x0003e40000100800 */
[----:B------:R-:W-:Y:S01]  /*0f40*/  IMAD.U32 R0, RZ, RZ, UR4 ;  /* 0x00000004ff007e24 */ /* 0x000fe2000f8e00ff */
[C---:B------:R-:W-:Y:S01]  /*0f50*/  IADD3 R0, R4.reuse, 0x20, RZ ;  /* 0x0000002004007810 */ /* 0x040fe20007ffe0ff */
[----:B------:R2:W-:Y:S01]  /*0f60*/  STL [R1+0x4], R4 ;  /* 0x0000040401007387 */ /* 0x0005e20000100800 */
[----:B------:R-:W-:Y:S01]  /*0f70*/  @P3 IADD3 R0, R4, -0x20, RZ ;  /* 0xffffffe004003810 */ /* 0x000fe20007ffe0ff */
[C---:B------:R-:W-:Y:S01]  /*0f80*/  IMAD.IADD R149, R147.reuse, 0x1, R148 ;  /* 0x0000000193957824 */ /* 0x040fe200078e0294 */
[----:B------:R-:W-:-:S02]  /*0f90*/  IADD3 R154, R147, 0x20, RZ ;  /* 0x00000020939a7810 */ /* 0x000fc40007ffe0ff */
[----:B------:R-:W-:Y:S01]  /*0fa0*/  @P1 IADD3 R154, R147, -0x20, RZ ;  /* 0xffffffe0939a1810 */ /* 0x000fe20007ffe0ff */
[----:B------:R2:W-:Y:S03]  /*0fb0*/  STL [R1+0x8], R0 ;  /* 0x0000080001007387 */ /* 0x0005e60000100800 */
[----:B------:R-:W-:Y:S01]  /*0fc0*/  IADD3 R157, R154, 0x2000, RZ ;  /* 0x000020009a9d7810 */ /* 0x000fe20007ffe0ff */
[----:B------:R-:W-:Y:S01]  /*0fd0*/  IMAD.IADD R148, R148, 0x1, R154 ;  /* 0x0000000194947824 */ /* 0x000fe200078e029a */
[C---:B------:R-:W-:Y:S02]  /*0fe0*/  IADD3 R156, R154.reuse, 0x4000, RZ ;  /* 0x000040009a9c7810 */ /* 0x040fe40007ffe0ff */
[----:B------:R-:W-:Y:S01]  /*0ff0*/  IADD3 R155, R154, 0x6000, RZ ;  /* 0x000060009a9b7810 */ /* 0x000fe20007ffe0ff */
[----:B-1----:R-:W-:Y:S02]  /*1000*/  IMAD.SHL.U32 R2, R3, 0x2, RZ ;  /* 0x0000000203027824 */ /* 0x002fe400078e00ff */
.L_x_370:
[----:B------:R-:W-:Y:S02]  /*1010*/  ULDC.64 UR6, c[0x0][0x250] ;  /* 0x0000940000067ab9 */ /* 0x000fe40000000a00 */
[----:B------:R-:W-:-:S02]  /*1020*/  UISETP.NE.U32.AND UP4, UPT, URZ, UR6, UPT ;  /* 0x000000063f00728c */ /* 0x000fc4000bf85070 */
[----:B------:R-:W-:Y:S02]  /*1030*/  USHF.L.U32 UR10, UR46, 0x2, URZ ;  /* 0x000000022e0a7899 */ /* 0x000fe4000800063f */
[----:B------:R-:W-:Y:S02]  /*1040*/  UISETP.NE.AND.EX UP4, UPT, URZ, UR7, UPT, UP4 ;  /* 0x000000073f00728c */ /* 0x000fe4000bf85340 */
[----:B------:R-:W-:Y:S02]  /*1050*/  USHF.R.S32.HI UR52, URZ, 0x1f, UR46 ;  /* 0x0000001f3f347899 */ /* 0x000fe4000801142e */
[----:B------:R-:W-:Y:S02]  /*1060*/  ULDC.U8 UR4, c[0x0][0x312] ;  /* 0x0000c48000047ab9 */ /* 0x000fe40000000000 */
[----:B------:R-:W-:Y:S01]  /*1070*/  USHF.L.U64.HI UR5, UR46, 0x2, UR52 ;  /* 0x000000022e057899 */ /* 0x000fe20008010234 */
[----:B------:R-:W-:Y:S01]  /*1080*/  PLOP3.LUT P0, PT, PT, PT, UP4, 0x80, 0x0 ;  /* 0x000000000000781c */ /* 0x000fe20003f0f048 */
[----:B------:R-:W-:-:S02]  /*1090*/  UISETP.NE.AND UP5, UPT, UR4, URZ, UPT ;  /* 0x0000003f0400728c */ /* 0x000fc4000bfa5270 */
        /* <DEDUP_REMOVED lines=45> */
.L_x_326:
        /* <DEDUP_REMOVED lines=58> */
.L_x_328:
        /* <DEDUP_REMOVED lines=18> */
.L_x_329:
        /* <DEDUP_REMOVED lines=31> */
[----:B-1----:R-:W1:Y:S01]  /*1a20*/  I2F.RP R4, R6 ;  /* 0x0000000600047306 */ /* 0x002e620000209400 */
[----:B------:R-:W-:-:S07]  /*1a30*/  USHF.L.U32 UR10, UR46, 0x7, URZ ;  /* 0x000000072e0a7899 */ /* 0x000fce000800063f */
[----:B-1----:R-:W1:Y:S01]  /*1a40*/  MUFU.RCP R4, R4 ;  /* 0x0000000400047308 */ /* 0x002e620000001000 */
[----:B------:R-:W-:Y:S02]  /*1a50*/  USEL UR15, UR8, URZ, UP3 ;  /* 0x0000003f080f7287 */ /* 0x000fe40009800000 */
[----:B------:R-:W-:Y:S02]  /*1a60*/  USHF.L.U64.HI UR6, UR46, 0x7, UR52 ;  /* 0x000000072e067899 */ /* 0x000fe40008010234 */
[----:B------:R-:W-:Y:S02]  /*1a70*/  USEL UR8, UR10, URZ, UP6 ;  /* 0x0000003f0a087287 */ /* 0x000fe4000b000000 */
[----:B------:R-:W-:Y:S02]  /*1a80*/  USEL UR6, UR6, URZ, UP6 ;  /* 0x0000003f06067287 */ /* 0x000fe4000b000000 */
[----:B------:R-:W-:Y:S01]  /*1a90*/  UIADD3 UR8, UP0, UR5, UR8, URZ ;  /* 0x0000000805087290 */ /* 0x000fe2000ff1e03f */
[----:B-1----:R-:W-:-:S03]  /*1aa0*/  IADD3 R4, R4, 0xffffffe, RZ ;  /* 0x0ffffffe04047810 */ /* 0x002fc60007ffe0ff */
[----:B------:R-:W-:Y:S01]  /*1ab0*/  UIADD3.X UR9, UR43, UR6, URZ, UP0, !UPT ;  /* 0x000000062b097290 */ /* 0x000fe200087fe43f */
        /* <DEDUP_REMOVED lines=8> */
[----:B------:R-:W-:Y:S02]  /*1b40*/  USEL UR13, UR13, URZ, UP3 ;  /* 0x0000003f0d0d7287 */ /* 0x000fe40009800000 */
[----:B------:R-:W-:Y:S01]  /*1b50*/  UIADD3 UR10, UR9, UR10, URZ ;  /* 0x0000000a090a7290 */ /* 0x000fe2000fffe03f */
        /* <DEDUP_REMOVED lines=13> */
[----:B-1----:R-:W-:-:S10]  /*1c30*/  @UP2 USEL UR6, UR6, UR4, !UP1 ;  /* 0x0000000406062287 */ /* 0x002fd4000c800000 */
[----:B------:R-:W-:Y:S01]  /*1c40*/  @P2 IADD3 R4, R4, 0x1, RZ ;  /* 0x0000000104042810 */ /* 0x000fe20007ffe0ff */
[----:B------:R-:W-:-:S04]  /*1c50*/  ULDC UR11, c[0x0][0x234] ;  /* 0x00008d00000b7ab9 */ /* 0x000fc80000000800 */
[----:B------:R-:W-:Y:S01]  /*1c60*/  @!P0 IMAD.MOV R4, RZ, RZ, -R4 ;  /* 0x000000ffff048224 */ /* 0x000fe200078e0a04 */
[----:B------:R-:W-:Y:S01]  /*1c70*/  PLOP3.LUT P0, PT, PT, PT, UP2, 0x80, 0x0 ;  /* 0x000000000000781c */ /* 0x000fe20003f0f028 */
[----:B------:R-:W-:Y:S01]  /*1c80*/  @UP2 UIMAD UR11, UR49, UR11, UR6 ;  /* 0x0000000b310b22a4 */ /* 0x000fe2000f8e0206 */
[----:B------:R-:W-:Y:S01]  /*1c90*/  @!P1 LOP3.LUT R4, RZ, c[0x0][0x1c8], RZ, 0x33, !PT ;  /* 0x00007200ff049a12 */ /* 0x000fe200078e33ff */
[----:B------:R-:W-:-:S05]  /*1ca0*/  USHF.R.S32.HI UR6, URZ, 0x1f, UR36 ;  /* 0x0000001f3f067899 */ /* 0x000fca0008011424 */
[----:B------:R-:W-:Y:S01]  /*1cb0*/  @!UP2 UMOV UR11, UR52 ;  /* 0x00000034000bac82 */ /* 0x000fe20008000000 */
[----:B------:R-:W-:-:S04]  /*1cc0*/  SHF.R.S32.HI R17, RZ, 0x1f, R4 ;  /* 0x0000001fff117819 */ /* 0x000fc80000011404 */
        /* <DEDUP_REMOVED lines=9> */
.L_x_330:
[----:B------:R-:W2:Y:S02]  /*1d60*/  LDL R0, [R1+0x1c] ;  /* 0x00001c0001007983 */ /* 0x000ea40000100800 */
[----:B--2---:R1:W2:Y:S01]  /*1d70*/  R2UR UR4, R0 ;  /* 0x00000000000473c2 */ /* 0x0042a200000e0000 */
[----:B------:R-:W-:-:S07]  /*1d80*/  DEPBAR.LE SB1, 0x0, {2} ;  /* 0x000090040000791a */ /* 0x000fce0000000000 */
.L_x_331:
[----:B------:R-:W2:Y:S04]  /*1d90*/  LDL R3, [R1+0x24] ;  /* 0x0000240001037983 */ /* 0x000ea80000100800 */
[----:B------:R-:W3:Y:S01]  /*1da0*/  LDL R0, [R1+0x14] ;  /* 0x0000140001007983 */ /* 0x000ee20000100800 */
[----:B------:R-:W-:Y:S01]  /*1db0*/  USHF.R.S32.HI UR9, URZ, 0x1f, UR60 ;  /* 0x0000001f3f097899 */ /* 0x000fe2000801143c */
[----:B------:R-:W-:Y:S01]  /*1dc0*/  SHF.R.S32.HI R243, RZ, 0x1f, R242 ;  /* 0x0000001ffff37819 */ /* 0x000fe200000114f2 */
[----:B------:R-:W-:Y:S01]  /*1dd0*/  BSSY B1, `(.L_x_327) ;  /* 0x000088c000017945 */ /* 0x000fe20003800000 */
[----:B------:R-:W1:Y:S02]  /*1de0*/  S2R R16, SR_TID.X ;  /* 0x0000000000107919 */ /* 0x000e640000002100 */
[----:B-1----:R-:W-:Y:S01]  /*1df0*/  SHF.R.S32.HI R10, RZ, 0x1f, R16 ;  /* 0x0000001fff0a7819 */ /* 0x002fe20000011410 */
[----:B--2---:R1:W2:Y:S03]  /*1e00*/  R2UR UR52, R3 ;  /* 0x00000000033473c2 */ /* 0x0042a600000e0000 */
[----:B-1----:R-:W-:Y:S01]  /*1e10*/  LEA.HI R3, R10, R16, RZ, 0x2 ;  /* 0x000000100a037211 */ /* 0x002fe200078f10ff */
[----:B--2---:R-:W-:-:S02]  /*1e20*/  UIADD3 UR8, UP5, UP4, UR8, UR60, UR52 ;  /* 0x0000003c08087290 */ /* 0x004fc4000fcbe034 */
[----:B------:R-:W-:Y:S01]  /*1e30*/  USHF.R.S32.HI UR52, URZ, 0x1f, UR49 ;  /* 0x0000001f3f347899 */ /* 0x000fe20008011431 */
[----:B------:R-:W-:Y:S01]  /*1e40*/  SHF.R.S32.HI R3, RZ, 0x2, R3 ;  /* 0x00000002ff037819 */ /* 0x000fe20000011403 */
[----:B------:R-:W-:Y:S01]  /*1e50*/  UIADD3 UR15, UP1, UP0, UR15, UR8, UR16 ;  /* 0x000000080f0f7290 */ /* 0x000fe2000f83e010 */
[----:B---3--:R1:W2:Y:S02]  /*1e60*/  R2UR UR16, R0 ;  /* 0x00000000001073c2 */ /* 0x0082a400000e0000 */
[----:B------:R-:W-:Y:S02]  /*1e70*/  SHF.R.S32.HI R18, RZ, 0x1f, R3 ;  /* 0x0000001fff127819 */ /* 0x000fe40000011403 */
[----:B-1----:R-:W-:Y:S01]  /*1e80*/  IADD3 R0, P0, R3, UR5, RZ ;  /* 0x0000000503007c10 */ /* 0x002fe2000ff1e0ff */
[----:B--2---:R-:W-:-:S03]  /*1e90*/  UIADD3.X UR8, UR10, UR9, UR16, UP5, UP4 ;  /* 0x000000090a087290 */ /* 0x004fc6000afe8410 */
        /* <DEDUP_REMOVED lines=8> */
[----:B------:R-:W-:Y:S01]  /*1f20*/  IMAD R0, R0, c[0x0][0x194], R5 ;  /* 0x0000650000007a24 */ /* 0x000fe200078e0205 */
[----:B------:R-:W-:Y:S01]  /*1f30*/  UMOV UR16, 0x4 ;  /* 0x0000000400107882 */ /* 0x000fe20000000000 */
[----:B------:R-:W-:Y:S01]  /*1f40*/  IMAD.U32 R5, RZ, RZ, UR5 ;  /* 0x00000005ff057e24 */ /* 0x000fe2000f8e00ff */
[----:B------:R-:W-:-:S02]  /*1f50*/  UIMAD UR12, UR49, UR9, UR8 ;  /* 0x00000009310c72a4 */ /* 0x000fc4000f8e0208 */
[----:B------:R-:W-:Y:S01]  /*1f60*/  IADD3.X R9, R7, UR48, R0, P0, !PT ;  /* 0x0000003007097c10 */ /* 0x000fe200087fe400 */
[----:B------:R-:W-:Y:S01]  /*1f70*/  ULDC.64 UR8, c[0x0][0x378] ;  /* 0x0000de0000087ab9 */ /* 0x000fe20000000a00 */
[----:B------:R-:W-:Y:S01]  /*1f80*/  LEA.HI R0, R10, R16, RZ, 0x5 ;  /* 0x000000100a007211 */ /* 0x000fe200078f28ff */
[----:B------:R-:W-:Y:S01]  /*1f90*/  UIMAD UR8, UR52, UR8, URZ ;  /* 0x00000008340872a4 */ /* 0x000fe2000f8e023f */
[----:B------:R-:W-:Y:S02]  /*1fa0*/  IADD3 R6, P0, R242, UR40, RZ ;  /* 0x00000028f2067c10 */ /* 0x000fe4000ff1e0ff */
[----:B------:R-:W-:Y:S01]  /*1fb0*/  LOP3.LUT R10, R0, 0xffffffe0, RZ, 0xc0, !PT ;  /* 0xffffffe0000a7812 */ /* 0x000fe200078ec0ff */
[----:B------:R-:W-:Y:S01]  /*1fc0*/  UIMAD UR10, UR49, UR9, UR8 ;  /* 0x00000009310a72a4 */ /* 0x000fe2000f8e0208 */
[----:B------:R-:W-:Y:S01]  /*1fd0*/  SHF.R.S32.HI R0, RZ, 0x5, R0 ;  /* 0x00000005ff007819 */ /* 0x000fe20000011400 */
[----:B------:R-:W-:Y:S01]  /*1fe0*/  ULDC.64 UR52, c[0x0][0x3c8] ;  /* 0x0000f20000347ab9 */ /* 0x000fe20000000a00 */
[----:B------:R-:W-:Y:S01]  /*1ff0*/  IADD3.X R7, R243, UR42, RZ, P0, !PT ;  /* 0x0000002af3077c10 */ /* 0x000fe200087fe4ff */
[----:B------:R-:W-:Y:S01]  /*2000*/  IMAD.IADD R16, R16, 0x1, -R10 ;  /* 0x0000000110107824 */ /* 0x000fe200078e0a0a */
[----:B------:R-:W-:-:S02]  /*2010*/  ULDC.64 UR8, c[0x0][0x370] ;  /* 0x0000dc0000087ab9 */ /* 0x000fc40000000a00 */
[----:B------:R-:W-:Y:S01]  /*2020*/  UIMAD UR8, UR43, UR8, URZ ;  /* 0x000000082b0872a4 */ /* 0x000fe2000f8e023f */
[----:B------:R-:W-:Y:S02]  /*2030*/  IMAD R0, R0, UR55, R16 ;  /* 0x0000003700007c24 */ /* 0x000fe4000f8e0210 */
[----:B------:R-:W-:Y:S01]  /*2040*/  IMAD.WIDE.U32 R6, R5, c[0x0][0x370], R6 ;  /* 0x0000dc0005067a25 */ /* 0x000fe200078e0006 */
[----:B------:R-:W-:Y:S02]  /*2050*/  UIMAD UR9, UR5, UR9, UR8 ;  /* 0x00000009050972a4 */ /* 0x000fe4000f8e0208 */
[C---:B------:R-:W-:Y:S01]  /*2060*/  IADD3 R14, P0, R0.reuse, UR15, RZ ;  /* 0x0000000f000e7c10 */ /* 0x040fe2000ff1e0ff */
[----:B------:R-:W-:Y:S02]  /*2070*/  UIADD3 UR8, UR5, UR4, URZ ;  /* 0x0000000405087290 */ /* 0x000fe4000fffe03f */
[----:B------:R-:W-:Y:S01]  /*2080*/  UIADD3 UR4, UR5, UR11, URZ ;  /* 0x0000000b05047290 */ /* 0x000fe2000fffe03f */
[----:B------:R-:W-:Y:S01]  /*2090*/  IADD3 R7, R7, UR9, RZ ;  /* 0x0000000907077c10 */ /* 0x000fe2000fffe0ff */
[----:B------:R-:W-:Y:S01]  /*20a0*/  ULDC.64 UR42, c[0x0][0x200] ;  /* 0x00008000002a7ab9 */ /* 0x000fe20000000a00 */
[----:B------:R-:W-:Y:S01]  /*20b0*/  LEA.HI.X.SX32 R5, R0, UR13, 0x1, P0 ;  /* 0x0000000d00057c11 */ /* 0x000fe200080f0eff */
[----:B------:R-:W-:Y:S01]  /*20c0*/  IMAD.U32 R0, RZ, RZ, UR49 ;  /* 0x00000031ff007e24 */ /* 0x000fe2000f8e00ff */
[----:B------:R-:W-:-:S03]  /*20d0*/  LEA R239, P0, R14, c[0x0][0x350], 0x2 ;  /* 0x0000d4000eef7a11 */ /* 0x000fc600078010ff */
[----:B------:R-:W-:Y:S01]  /*20e0*/  IMAD.WIDE.U32 R6, R0, c[0x0][0x378], R6 ;  /* 0x0000de0000067a25 */ /* 0x000fe200078e0006 */
[----:B------:R-:W-:Y:S02]  /*20f0*/  LEA.HI.X R14, R14, c[0x0][0x354], R5, 0x2, P0 ;  /* 0x0000d5000e0e7a11 */ /* 0x000fe400000f1405 */
[----:B------:R-:W-:Y:S01]  /*2100*/  PLOP3.LUT P0, PT, PT, PT, UP0, 0x80, 0x0 ;  /* 0x000000000000781c */ /* 0x000fe20003f0f008 */
[----:B------:R-:W-:Y:S01]  /*2110*/  IMAD.WIDE.U32 R8, R0, c[0x0][0x1a8], R8 ;  /* 0x00006a0000087a25 */ /* 0x000fe200078e0008 */
[----:B------:R-:W-:Y:S01]  /*2120*/  IADD3 R7, R7, UR10, RZ ;  /* 0x0000000a07077c10 */ /* 0x000fe2000fffe0ff */
[----:B------:R-:W-:Y:S02]  /*2130*/  ULEA.HI.SX32 UR10, UR47, 0xffffffff, 0x19 ;  /* 0xffffffff2f0a7891 */ /* 0x000fe4000f8fca3f */
[----:B------:R-:W-:Y:S01]  /*2140*/  IMAD R0, R18, c[0x0][0x370], RZ ;  /* 0x0000dc0012007a24 */ /* 0x000fe200078e02ff */
[----:B------:R-:W-:Y:S01]  /*2150*/  IADD3 R9, R9, UR12, RZ ;  /* 0x0000000c09097c10 */ /* 0x000fe2000fffe0ff */
[----:B------:R-:W-:Y:S01]  /*2160*/  IMAD.WIDE.U32 R6, R3, c[0x0][0x370], R6 ;  /* 0x0000dc0003067a25 */ /* 0x000fe200078e0006 */
[----:B------:R-:W-:Y:S01]  /*2170*/  LEA R12, P2, R8, c[0x0][0x160], 0x1 ;  /* 0x00005800080c7a11 */ /* 0x000fe200078408ff */
[----:B------:R-:W-:-:S02]  /*2180*/  UIMAD.WIDE UR12, UR4, UR16, UR42 ;  /* 0x00000010040c72a5 */ /* 0x000fc4000f8e022a */
[----:B------:R-:W-:Y:S01]  /*2190*/  IMAD R0, R3, c[0x0][0x374], R0 ;  /* 0x0000dd0003007a24 */ /* 0x000fe200078e0200 */
[----:B------:R-:W-:Y:S01]  /*21a0*/  LEA R10, P1, R6, c[0x0][0x330], 0x1 ;  /* 0x0000cc00060a7a11 */ /* 0x000fe200078208ff */
[----:B------:R-:W-:Y:S01]  /*21b0*/  UIMAD.WIDE UR4, UR8, UR16, UR52 ;  /* 0x00000010080472a5 */ /* 0x000fe2000f8e0234 */
        /* <DEDUP_REMOVED lines=13> */
[----:B------:R-:W-:-:S02]  /*2290*/  MOV R236, R12 ;  /* 0x0000000c00ec7202 */ /* 0x000fc40000000f00 */
        /* <DEDUP_REMOVED lines=11> */
[----:B------:R-:W-:Y:S01]  /*2350*/  IMAD.MOV.U32 R235, RZ, RZ, R11 ;  /* 0x000000ffffeb7224 */ /* 0x000fe200078e000b */
[----:B------:R-:W-:Y:S01]  /*2360*/  MOV R238, R14 ;  /* 0x0000000e00ee7202 */ /* 0x000fe20000000f00 */
[----:B------:R-:W-:Y:S01]  /*2370*/  IMAD.WIDE.U32 R6, R4, c[0x0][0x1b8], R6 ;  /* 0x00006e0004067a25 */ /* 0x000fe200078e0006 */
[----:B------:R-:W-:-:S03]  /*2380*/  UIADD3 UR4, UR8, -UR4, URZ ;  /* 0x8000000408047290 */ /* 0x000fc6000fffe03f */
[----:B------:R-:W-:Y:S01]  /*2390*/  IMAD.IADD R12, R7, 0x1, R5 ;  /* 0x00000001070c7824 */ /* 0x000fe200078e0205 */
[----:B------:R-:W-:Y:S02]  /*23a0*/  UISETP.NE.AND UP0, UPT, UR4, 0x1, UPT ;  /* 0x000000010400788c */ /* 0x000fe4000bf05270 */
        /* <DEDUP_REMOVED lines=24> */
.L_x_334:
[----:B------:R-:W-:Y:S05]  /*2530*/  BSYNC B0 ;  /* 0x0000000000007941 */ /* 0x000fea0003800000 */
.L_x_333:
        /* <DEDUP_REMOVED lines=21> */
.L_x_336:
[----:B------:R-:W-:Y:S05]  /*2690*/  BSYNC B0 ;  /* 0x0000000000007941 */ /* 0x000fea0003800000 */
.L_x_335:
        /* <DEDUP_REMOVED lines=17> */
.L_x_338:
[----:B------:R-:W-:Y:S05]  /*27b0*/  BSYNC B0 ;  /* 0x0000000000007941 */ /* 0x000fea0003800000 */
.L_x_337:
        /* <DEDUP_REMOVED lines=15> */
.L_x_340:
[----:B------:R-:W-:Y:S05]  /*28b0*/  BSYNC B0 ;  /* 0x0000000000007941 */ /* 0x000fea0003800000 */
.L_x_339:
        /* <DEDUP_REMOVED lines=20> */
.L_x_342:
[----:B------:R-:W-:Y:S05]  /*2a00*/  BSYNC B0 ;  /* 0x0000000000007941 */ /* 0x000fea0003800000 */
.L_x_341:
        /* <DEDUP_REMOVED lines=20> */
.L_x_344:
[----:B------:R-:W-:Y:S05]  /*2b50*/  BSYNC B0 ;  /* 0x0000000000007941 */ /* 0x000fea0003800000 */
.L_x_343:
[----:B------:R-:W-:Y:S01]  /*2b60*/  ULDC.64 UR10, c[0x0][0x198] ;  /* 0x00006600000a7ab9 */ /* 0x000fe20000000a00 */
[----:B---3--:R-:W-:Y:S01]  /*2b70*/  IMAD.WIDE.U32 R6, R15, c[0x0][0x198], R242 ;  /* 0x000066000f067a25 */ /* 0x008fe200078e00f2 */
[----:B------:R-:W-:Y:S01]  /*2b80*/  UIMAD UR5, UR6, UR10, URZ ;  /* 0x0000000a060572a4 */ /* 0x000fe2000f8e023f */
[C---:B------:R-:W-:Y:S02]  /*2b90*/  ISETP.GE.AND P6, PT, R247.reuse, UR4, PT ;  /* 0x00000004f7007c0c */ /* 0x040fe4000bfc6270 */
[----:B------:R-:W-:Y:S01]  /*2ba0*/  MOV R245, 0x7f800000 ;  /* 0x7f80000000f57802 */ /* 0x000fe20000000f00 */
[----:B------:R-:W-:Y:S01]  /*2bb0*/  UIMAD UR5, UR36, UR11, UR5 ;  /* 0x0000000b240572a4 */ /* 0x000fe2000f8e0205 */
[----:B------:R-:W-:Y:S01]  /*2bc0*/  IADD3 R8, P3, R6, UR39, RZ ;  /* 0x0000002706087c10 */ /* 0x000fe2000ff7e0ff */
[----:B------:R-:W-:Y:S01]  /*2bd0*/  IMAD.MOV.U32 R246, RZ, RZ, 0x7f800000 ;  /* 0x7f800000fff67424 */ /* 0x000fe200078e00ff */
[----:B------:R-:W-:Y:S01]  /*2be0*/  IADD3 R6, R247, 0x40, RZ ;  /* 0x00000040f7067810 */ /* 0x000fe20007ffe0ff */
[----:B------:R-:W-:Y:S01]  /*2bf0*/  IMAD.MOV.U32 R244, RZ, RZ, 0x7f800000 ;  /* 0x7f800000fff47424 */ /* 0x000fe200078e00ff */
[----:B------:R-:W-:Y:S01]  /*2c00*/  MOV R241, 0x7f800000 ;  /* 0x7f80000000f17802 */ /* 0x000fe20000000f00 */
[----:B------:R-:W-:Y:S01]  /*2c10*/  IMAD.U32 R5, RZ, RZ, UR5 ;  /* 0x00000005ff057e24 */ /* 0x000fe2000f8e00ff */
[----:B------:R-:W-:Y:S01]  /*2c20*/  ISETP.GE.AND P4, PT, R6, UR4, PT ;  /* 0x0000000406007c0c */ /* 0x000fe2000bf86270 */
[----:B------:R-:W-:Y:S01]  /*2c30*/  IMAD.MOV.U32 R6, RZ, RZ, 0x4 ;  /* 0x00000004ff067424 */ /* 0x000fe200078e00ff */
[----:B------:R-:W-:-:S02]  /*2c40*/  MOV R10, 0x4 ;  /* 0x00000004000a7802 */ /* 0x000fc40000000f00 */
[----:B------:R-:W-:Y:S02]  /*2c50*/  IADD3.X R9, R7, UR41, R5, P3, !PT ;  /* 0x0000002907097c10 */ /* 0x000fe40009ffe405 */
[C---:B------:R-:W-:Y:S02]  /*2c60*/  IADD3 R7, R247.reuse, 0x8, RZ ;  /* 0x00000008f7077810 */ /* 0x040fe40007ffe0ff */
[----:B------:R-:W-:Y:S02]  /*2c70*/  IADD3 R5, R247, 0x48, RZ ;  /* 0x00000048f7057810 */ /* 0x000fe40007ffe0ff */
[----:B------:R-:W-:Y:S01]  /*2c80*/  ISETP.GE.AND P5, PT, R7, UR4, PT ;  /* 0x0000000407007c0c */ /* 0x000fe2000bfa6270 */
[----:B------:R-:W-:Y:S01]  /*2c90*/  IMAD.WIDE R6, R247, R6, UR12 ;  /* 0x0000000cf7067e25 */ /* 0x000fe2000f8e0206 */
[----:B------:R-:W-:-:S04]  /*2ca0*/  ISETP.GE.AND P3, PT, R5, UR4, PT ;  /* 0x0000000405007c0c */ /* 0x000fc8000bf66270 */
[----:B------:R3:W5:Y:S04]  /*2cb0*/  @!P6 LDG.E R245, [R6.64] ;  /* 0x0000002206f5e981 */ /* 0x000768000c1e1900 */
[----:B------:R3:W5:Y:S04]  /*2cc0*/  @!P4 LDG.E R241, [R6.64+0x100] ;  /* 0x0001002206f1c981 */ /* 0x000768000c1e1900 */
[----:B------:R3:W5:Y:S01]  /*2cd0*/  @!P5 LDG.E R246, [R6.64+0x20] ;  /* 0x0000202206f6d981 */ /* 0x000762000c1e1900 */
[----:B------:R-:W-:-:S03]  /*2ce0*/  @!P3 IMAD.WIDE R10, R5, R10, UR12 ;  /* 0x0000000c050abe25 */ /* 0x000fc6000f8e020a */
[----:B------:R3:W-:Y:S04]  /*2cf0*/  @P2 STS [R0+0x6000], RZ ;  /* 0x006000ff00002388 */ /* 0x0007e80000000800 */
[----:B------:R3:W-:Y:S04]  /*2d00*/  @P2 STS [R0+0x6004], RZ ;  /* 0x006004ff00002388 */ /* 0x0007e80000000800 */
        /* <DEDUP_REMOVED lines=25> */
.L_x_346:
[----:B---3--:R-:W-:Y:S05]  /*2ea0*/  BSYNC B0 ;  /* 0x0000000000007941 */ /* 0x008fea0003800000 */
.L_x_345:
        /* <DEDUP_REMOVED lines=19> */
.L_x_348:
[----:B------:R-:W-:Y:S05]  /*2fe0*/  BSYNC B0 ;  /* 0x0000000000007941 */ /* 0x000fea0003800000 */
.L_x_347:
[----:B------:R-:W0:Y:S01]  /*2ff0*/  LDGDEPBAR ;  /* 0x00000000000079af */ /* 0x000e220000000000 */
[----:B------:R-:W-:Y:S01]  /*3000*/  IMAD.MOV.U32 R6, RZ, RZ, c[0x0][0x308] ;  /* 0x0000c200ff067624 */ /* 0x000fe200078e00ff */
[----:B------:R-:W-:Y:S01]  /*3010*/  UIADD3 UR4, UR36, 0x80, URZ ;  /* 0x0000008024047890 */ /* 0x000fe2000fffe03f */
[----:B------:R-:W-:Y:S01]  /*3020*/  IMAD.MOV.U32 R7, RZ, RZ, c[0x0][0x30c] ;  /* 0x0000c300ff077624 */ /* 0x000fe200078e00ff */
[----:B------:R-:W-:Y:S01]  /*3030*/  USHF.R.S32.HI UR5, URZ, 0x1f, UR61 ;  /* 0x0000001f3f057899 */ /* 0x000fe2000801143d */
[----:B-1234-:R-:W-:Y:S02]  /*3040*/  SHF.R.S32.HI R0, RZ, 0x1f, R16 ;  /* 0x0000001fff007819 */ /* 0x01efe40000011410 */
[C---:B------:R-:W-:Y:S01]  /*3050*/  IADD3 R3, R158.reuse, 0x1000, RZ ;  /* 0x000010009e037810 */ /* 0x040fe20007ffe0ff */
[----:B------:R-:W-:Y:S01]  /*3060*/  IMAD.SHL.U32 R150, R158, 0x2, RZ ;  /* 0x000000029e967824 */ /* 0x000fe200078e00ff */
[----:B------:R-:W-:Y:S01]  /*3070*/  CS2R R94, SRZ ;  /* 0x00000000005e7805 */ /* 0x000fe2000001ff00 */
[----:B------:R-:W-:Y:S01]  /*3080*/  IMAD.MOV.U32 R240, RZ, RZ, R225 ;  /* 0x000000fffff07224 */ /* 0x000fe200078e00e1 */
[----:B------:R-:W-:-:S04]  /*3090*/  DEPBAR.LE SB0, 0x1 ;  /* 0x000080400000791a */ /* 0x000fc80000000000 */
[----:B------:R-:W-:Y:S01]  /*30a0*/  BAR.SYNC.DEFER_BLOCKING 0x0 ;  /* 0x0000000000007b1d */ /* 0x000fe20000010000 */
        /* <DEDUP_REMOVED lines=15> */
[----:B------:R-:W-:Y:S01]  /*31a0*/  UISETP.GE.AND UP1, UPT, UR4, UR7, UPT ;  /* 0x000000070400728c */ /* 0x000fe2000bf26270 */
[----:B------:R1:W2:Y:S04]  /*31b0*/  LDG.E.64 R4, [R6.64+0x8] ;  /* 0x0000082206047981 */ /* 0x0002a8000c1e1b00 */
[----:B------:R3:W4:Y:S04]  /*31c0*/  LDSM.16.M88.4 R112, [R145+0x8000] ;  /* 0x008000009170783b */ /* 0x0007280000000200 */
[----:B------:R3:W2:Y:S04]  /*31d0*/  LDSM.16.M88.4 R116, [R145+0x8400] ;  /* 0x008400009174783b */ /* 0x0006a80000000200 */
[----:B------:R3:W2:Y:S04]  /*31e0*/  LDSM.16.M88.4 R120, [R145+0x8800] ;  /* 0x008800009178783b */ /* 0x0006a80000000200 */
[----:B------:R3:W2:Y:S04]  /*31f0*/  LDSM.16.M88.4 R124, [R145+0x8c00] ;  /* 0x008c0000917c783b */ /* 0x0006a80000000200 */
[----:B------:R3:W2:Y:S04]  /*3200*/  LDSM.16.M88.4 R128, [R146+0x8000] ;  /* 0x008000009280783b */ /* 0x0006a80000000200 */
[----:B------:R3:W2:Y:S04]  /*3210*/  LDSM.16.M88.4 R132, [R146+0x8400] ;  /* 0x008400009284783b */ /* 0x0006a80000000200 */
[----:B-1----:R-:W3:Y:S01]  /*3220*/  LDG.E.64 R6, [R6.64] ;  /* 0x0000002206067981 */ /* 0x002ee2000c1e1b00 */
[----:B------:R-:W-:-:S02]  /*3230*/  SEL R3, R3, R158, !P0 ;  /* 0x0000009e03037207 */ /* 0x000fc40004000000 */
[----:B------:R-:W-:Y:S01]  /*3240*/  IADD3 R151, R150, R153, RZ ;  /* 0x0000009996977210 */ /* 0x000fe20007ffe0ff */
[----:B------:R1:W1:Y:S01]  /*3250*/  LDSM.16.M88.4 R136, [R146+0x8800] ;  /* 0x008800009288783b */ /* 0x0002620000000200 */
[----:B------:R-:W-:-:S03]  /*3260*/  SHF.L.U32 R144, R3, 0x1, RZ ;  /* 0x0000000103907819 */ /* 0x000fc600000006ff */
[----:B------:R1:W1:Y:S01]  /*3270*/  LDSM.16.M88.4 R140, [R146+0x8c00] ;  /* 0x008c0000928c783b */ /* 0x0002620000000200 */
[----:B--2---:R-:W-:-:S04]  /*3280*/  IADD3 R248, P2, P1, R4, UR61, R16 ;  /* 0x0000003d04f87c10 */ /* 0x004fc8000f95e010 */
[----:B------:R-:W-:Y:S01]  /*3290*/  IADD3.X R251, R5, UR5, R0, P2, P1 ;  /* 0x0000000505fb7c10 */ /* 0x000fe200097e2400 */
[----:B------:R-:W-:Y:S01]  /*32a0*/  IMAD.WIDE.U32 R248, R248, -0x2daee0ad, RZ ;  /* 0xd2511f53f8f87825 */ /* 0x000fe200078e00ff */
[----:B------:R-:W-:-:S04]  /*32b0*/  IADD3 R0, R152, 0x1000, RZ ;  /* 0x0000100098007810 */ /* 0x000fc80007ffe0ff */
[----:B------:R-:W-:-:S05]  /*32c0*/  SEL R0, R0, R152, !P0 ;  /* 0x0000009800007207 */ /* 0x000fca0004000000 */
[----:B------:R-:W-:Y:S01]  /*32d0*/  IMAD.SHL.U32 R3, R0, 0x2, RZ ;  /* 0x0000000200037824 */ /* 0x000fe200078e00ff */
[----:B---3--:R2:W3:Y:S08]  /*32e0*/  R2UR UR9, R7 ;  /* 0x00000000070973c2 */ /* 0x0084f000000e0000 */
[----:B----4-:R2:W1:Y:S01]  /*32f0*/  R2UR UR10, R6 ;  /* 0x00000000060a73c2 */ /* 0x01046200000e0000 */
[----:B------:R-:W-:-:S07]  /*3300*/  DEPBAR.LE SB1, 0x0, {3,2} ;  /* 0x0000900c0000791a */ /* 0x000fce0000000000 */
.L_x_351:
[----:B------:R-:W-:Y:S01]  /*3310*/  PLOP3.LUT P0, PT, PT, PT, UP1, 0x80, 0x0 ;  /* 0x000000000000781c */ /* 0x000fe20003f0f018 */
[----:B------:R-:W2:Y:S01]  /*3320*/  LDL R4, [R1] ;  /* 0x0000000001047983 */ /* 0x000ea20000100800 */
[----:B------:R-:W-:Y:S01]  /*3330*/  PLOP3.LUT P1, PT, PT, PT, UP1, 0x80, 0x0 ;  /* 0x000000000000781c */ /* 0x000fe20003f2f018 */
[----:B------:R-:W-:Y:S01]  /*3340*/  IMAD.U32 R0, RZ, RZ, UR14 ;  /* 0x0000000eff007e24 */ /* 0x000fe2000f8e00ff */
[----:B------:R-:W-:Y:S01]  /*3350*/  PLOP3.LUT P3, PT, PT, PT, UP1, 0x80, 0x0 ;  /* 0x000000000000781c */ /* 0x000fe20003f6f018 */
[----:B------:R-:W-:Y:S01]  /*3360*/  IMAD.U32 R8, RZ, RZ, UR8 ;  /* 0x00000008ff087e24 */ /* 0x000fe2000f8e00ff */
[----:B------:R-:W-:Y:S01]  /*3370*/  PLOP3.LUT P2, PT, PT, PT, UP1, 0x80, 0x0 ;  /* 0x000000000000781c */ /* 0x000fe20003f4f018 */
[----:B------:R-:W-:Y:S01]  /*3380*/  IMAD R0, R0, 0x2, R250 ;  /* 0x0000000200007824 */ /* 0x000fe200078e02fa */
[----:B------:R-:W-:Y:S01]  /*3390*/  PLOP3.LUT P5, PT, PT, PT, UP1, 0x80, 0x0 ;  /* 0x000000000000781c */ /* 0x000fe20003faf018 */
[----:B------:R-:W-:Y:S01]  /*33a0*/  UIADD3 UR4, UR9, -0x4498517b, URZ ;  /* 0xbb67ae8509047890 */ /* 0x000fe2000fffe03f */
[----:B------:R-:W-:Y:S01]  /*33b0*/  PLOP3.LUT P4, PT, PT, PT, UP1, 0x80, 0x0 ;  /* 0x000000000000781c */ /* 0x000fe20003f8f018 */
[----:B------:R-:W-:Y:S01]  /*33c0*/  IMAD.SHL.U32 R0, R0, 0x2, RZ ;  /* 0x0000000200007824 */ /* 0x000fe200078e00ff */
[----:B-----5:R-:W-:Y:S01]  /*33d0*/  FSETP.NEU.FTZ.AND P6, PT, R244, -INF , PT ;  /* 0xff800000f400780b */ /* 0x020fe20003fdd000 */
[----:B------:R-:W0:Y:S01]  /*33e0*/  LDGDEPBAR ;  /* 0x00000000000079af */ /* 0x000e220000000000 */
[----:B------:R-:W-:Y:S01]  /*33f0*/  UISETP.GE.AND UP4, UPT, UR8, 0x1, UPT ;  /* 0x000000010800788c */ /* 0x000fe2000bf86270 */
[----:B------:R-:W-:Y:S01]  /*3400*/  LOP3.LUT R16, R248, UR4, RZ, 0x3c, !PT ;  /* 0x00000004f8107c12 */ /* 0x000fe2000f8e3cff */
[----:B------:R-:W-:Y:S01]  /*3410*/  UIADD3 UR4, UR10, -0x61c88647, URZ ;  /* 0x9e3779b90a047890 */ /* 0x000fe2000fffe03f */
[C---:B------:R-:W-:Y:S04]  /*3420*/  LOP3.LUT R10, R249.reuse, UR9, R0, 0x96, !PT ;  /* 0x00000009f90a7c12 */ /* 0x040fe8000f8e9600 */
[----:B------:R-:W1:Y:S01]  /*3430*/  @P0 S2R R159, SR_TID.X ;  /* 0x00000000009f0919 */ /* 0x000e620000002100 */
[----:B------:R-:W-:Y:S01]  /*3440*/  PLOP3.LUT P0, PT, PT, PT, UP1, 0x80, 0x0 ;  /* 0x000000000000781c */ /* 0x000fe20003f0f018 */
[----:B------:R-:W-:Y:S04]  /*3450*/  IMAD.WIDE.U32 R10, R10, -0x326172a9, RZ ;  /* 0xcd9e8d570a0a7825 */ /* 0x000fe800078e00ff */
[----:B--2---:R-:W-:Y:S01]  /*3460*/  IMAD R8, R8, 0x8, R4 ;  /* 0x0000000808087824 */ /* 0x004fe200078e0204 */
[----:B------:R-:W-:Y:S01]  /*3470*/  IADD3 R4, R0, 0x1, RZ ;  /* 0x0000000100047810 */ /* 0x000fe20007ffe0ff */
[----:B------:R-:W-:Y:S04]  /*3480*/  DEPBAR.LE SB0, 0x0 ;  /* 0x000080000000791a */ /* 0x000fe80000000000 */
[C---:B------:R-:W-:Y:S01]  /*3490*/  IADD3 R5, R8.reuse, 0x4, RZ ;  /* 0x0000000408057810 */ /* 0x040fe20007ffe0ff */
[----:B------:R-:W-:Y:S01]  /*34a0*/  BAR.SYNC.DEFER_BLOCKING 0x0 ;  /* 0x0000000000007b1d */ /* 0x000fe20000010000 */
[----:B------:R-:W-:Y:S01]  /*34b0*/  LOP3.LUT R6, R249, UR9, R4, 0x96, !PT ;  /* 0x00000009f9067c12 */ /* 0x000fe2000f8e9604 */
[----:B------:R-:W-:Y:S01]  /*34c0*/  IMAD.WIDE.U32 R8, R8, -0x326172a9, RZ ;  /* 0xcd9e8d5708087825 */ /* 0x000fe200078e00ff */
[----:B------:R-:W-:Y:S03]  /*34d0*/  LOP3.LUT R0, R251, UR10, RZ, 0x3c, !PT ;  /* 0x0000000afb007c12 */ /* 0x000fe6000f8e3cff */
[----:B------:R-:W-:Y:S01]  /*34e0*/  IMAD.WIDE.U32 R4, R5, -0x326172a9, RZ ;  /* 0xcd9e8d5705047825 */ /* 0x000fe200078e00ff */
[-C--:B------:R-:W-:Y:S02]  /*34f0*/  LOP3.LUT R14, R9, R0.reuse, RZ, 0x3c, !PT ;  /* 0x00000000090e7212 */ /* 0x080fe400078e3cff */
[----:B------:R-:W-:Y:S01]  /*3500*/  LOP3.LUT R18, R11, UR4, R8, 0x96, !PT ;  /* 0x000000040b127c12 */ /* 0x000fe2000f8e9608 */
[----:B------:R-:W-:Y:S01]  /*3510*/  IMAD.WIDE.U32 R6, R6, -0x326172a9, RZ ;  /* 0xcd9e8d5706067825 */ /* 0x000fe200078e00ff */
[----:B------:R-:W-:Y:S02]  /*3520*/  LOP3.LUT R12, R5, R0, RZ, 0x3c, !PT ;  /* 0x00000000050c7212 */ /* 0x000fe400078e3cff */
[----:B------:R-:W-:Y:S01]  /*3530*/  LOP3.LUT R11, R11, UR4, R4, 0x96, !PT ;  /* 0x000000040b0b7c12 */ /* 0x000fe2000f8e9604 */
[----:B------:R-:W-:Y:S01]  /*3540*/  IMAD.WIDE.U32 R14, R14, -0x2daee0ad, RZ ;  /* 0xd2511f530e0e7825 */ /* 0x000fe200078e00ff */
[C---:B------:R-:W-:Y:S02]  /*3550*/  LOP3.LUT R17, R7.reuse, UR4, R8, 0x96, !PT ;  /* 0x0000000407117c12 */ /* 0x040fe4000f8e9608 */
[----:B------:R-:W-:Y:S01]  /*3560*/  LOP3.LUT R7, R7, UR4, R4, 0x96, !PT ;  /* 0x0000000407077c12 */ /* 0x000fe2000f8e9604 */
[----:B------:R-:W-:Y:S01]  /*3570*/  IMAD.WIDE.U32 R12, R12, -0x2daee0ad, RZ ;  /* 0xd2511f530c0c7825 */ /* 0x000fe200078e00ff */
[----:B------:R-:W-:Y:S01]  /*3580*/  LOP3.LUT R8, R16, R15, RZ, 0x3c, !PT ;  /* 0x0000000f10087212 */ /* 0x000fe200078e3cff */
[----:B------:R-:W-:Y:S02]  /*3590*/  UIADD3 UR4, UR10, 0x3c6ef372, URZ ;  /* 0x3c6ef3720a047890 */ /* 0x000fe4000fffe03f */
[----:B------:R-:W-:Y:S01]  /*35a0*/  IMAD.WIDE.U32 R18, R18, -0x2daee0ad, RZ ;  /* 0xd2511f5312127825 */ /* 0x000fe200078e00ff */
[----:B------:R-:W-:Y:S01]  /*35b0*/  LOP3.LUT R4, R16, R13, RZ, 0x3c, !PT ;  /* 0x0000000d10047212 */ /* 0x000fe200078e3cff */
[----:B------:R-:W-:Y:S02]  /*35c0*/  LDSM.16.M88.4 R64, [R144] ;  /* 0x000000009040783b */ /* 0x000fe40000000200 */
[----:B------:R-:W-:Y:S04]  /*35d0*/  IMAD.WIDE.U32 R8, R8, -0x326172a9, RZ ;  /* 0xcd9e8d5708087825 */ /* 0x000fe800078e00ff */
[----:B------:R-:W-:Y:S01]  /*35e0*/  IMAD.WIDE.U32 R4, R4, -0x326172a9, RZ ;  /* 0xcd9e8d5704047825 */ /* 0x000fe200078e00ff */
[C---:B------:R-:W-:Y:S01]  /*35f0*/  LOP3.LUT R26, R9.reuse, UR4, R10, 0x96, !PT ;  /* 0x00000004091a7c12 */ /* 0x040fe2000f8e960a */
[----:B------:R-:W-:Y:S01]  /*3600*/  LDSM.16.M88.4 R60, [R144+0x1000] ;  /* 0x00100000903c783b */ /* 0x000fe20000000200 */
[----:B------:R-:W-:Y:S01]  /*3610*/  LOP3.LUT R24, R9, UR4, R6, 0x96, !PT ;  /* 0x0000000409187c12 */ /* 0x000fe2000f8e9606 */
[----:B------:R-:W-:Y:S01]  /*3620*/  IMAD.WIDE.U32 R16, R17, -0x2daee0ad, RZ ;  /* 0xd2511f5311107825 */ /* 0x000fe200078e00ff */
[C---:B------:R-:W-:Y:S02]  /*3630*/  LOP3.LUT R22, R5.reuse, UR4, R10, 0x96, !PT ;  /* 0x0000000405167c12 */ /* 0x040fe4000f8e960a */
[----:B------:R-:W-:Y:S01]  /*3640*/  LOP3.LUT R20, R5, UR4, R6, 0x96, !PT ;  /* 0x0000000405147c12 */ /* 0x000fe2000f8e9606 */
[----:B------:R-:W-:Y:S01]  /*3650*/  UIADD3 UR4, UR9, 0x76cf5d0a, URZ ;  /* 0x76cf5d0a09047890 */ /* 0x000fe2000fffe03f */
[----:B------:R-:W-:Y:S01]  /*3660*/  IMAD.WIDE.U32 R10, R11, -0x2daee0ad, RZ ;  /* 0xd2511f530b0a7825 */ /* 0x000fe200078e00ff */
[----:B------:R-:W-:Y:S03]  /*3670*/  LDSM.16.M88.4 R48, [R145+0x6800] ;  /* 0x006800009130783b */ /* 0x000fe60000000200 */
[----:B------:R-:W-:Y:S01]  /*3680*/  IMAD.WIDE.U32 R6, R7, -0x2daee0ad, RZ ;  /* 0xd2511f5307067825 */ /* 0x000fe200078e00ff */
[--C-:B------:R-:W-:Y:S02]  /*3690*/  LOP3.LUT R15, R19, UR4, R14.reuse, 0x96, !PT ;  /* 0x00000004130f7c12 */ /* 0x100fe4000f8e960e */
[----:B------:R-:W-:Y:S01]  /*36a0*/  LOP3.LUT R13, R17, UR4, R14, 0x96, !PT ;  /* 0x00000004110d7c12 */ /* 0x000fe2000f8e960e */
[----:B------:R-:W-:Y:S01]  /*36b0*/  IMAD.WIDE.U32 R26, R26, -0x2daee0ad, RZ ;  /* 0xd2511f531a1a7825 */ /* 0x000fe200078e00ff */
[--C-:B------:R-:W-:Y:S01]  /*36c0*/  LOP3.LUT R11, R11, UR4, R12.reuse, 0x96, !PT ;  /* 0x000000040b0b7c12 */ /* 0x100fe2000f8e960c */
[----:B------:R-:W-:Y:S01]  /*36d0*/  LDSM.16.M88.4 R100, [R145+0x6c00] ;  /* 0x006c00009164783b */ /* 0x000fe20000000200 */
[----:B------:R-:W-:Y:S01]  /*36e0*/  LOP3.LUT R7, R7, UR4, R12, 0x96, !PT ;  /* 0x0000000407077c12 */ /* 0x000fe2000f8e960c */
[----:B------:R-:W-:Y:S01]  /*36f0*/  UIADD3 UR4, UR9, 0x32370b8f, URZ ;  /* 0x32370b8f09047890 */ /* 0x000fe2000fffe03f */
[----:B------:R-:W-:Y:S04]  /*3700*/  IMAD.WIDE.U32 R24, R24, -0x2daee0ad, RZ ;  /* 0xd2511f5318187825 */ /* 0x000fe800078e00ff */
[----:B------:R-:W-:Y:S01]  /*3710*/  IMAD.WIDE.U32 R22, R22, -0x2daee0ad, RZ ;  /* 0xd2511f5316167825 */ /* 0x000fe200078e00ff */
[----:B------:R-:W-:Y:S01]  /*3720*/  LOP3.LUT R34, R27, UR4, R18, 0x96, !PT ;  /* 0x000000041b227c12 */ /* 0x000fe2000f8e9612 */
[----:B------:R-:W-:Y:S01]  /*3730*/  LDSM.16.M88.4 R108, [R146+0x6000] ;  /* 0x00600000926c783b */ /* 0x000fe20000000200 */
[----:B------:R-:W-:Y:S01]  /*3740*/  LOP3.LUT R32, R25, UR4, R16, 0x96, !PT ;  /* 0x0000000419207c12 */ /* 0x000fe2000f8e9610 */
[----:B------:R-:W-:Y:S01]  /*3750*/  IMAD.WIDE.U32 R20, R20, -0x2daee0ad, RZ ;  /* 0xd2511f5314147825 */ /* 0x000fe200078e00ff */
[----:B------:R-:W-:Y:S03]  /*3760*/  LOP3.LUT R30, R23, UR4, R10, 0x96, !PT ;  /* 0x00000004171e7c12 */ /* 0x000fe6000f8e960a */
[----:B------:R-:W-:Y:S01]  /*3770*/  IMAD.WIDE.U32 R34, R34, -0x326172a9, RZ ;  /* 0xcd9e8d5722227825 */ /* 0x000fe200078e00ff */
[----:B------:R-:W-:Y:S01]  /*3780*/  LOP3.LUT R28, R21, UR4, R6, 0x96, !PT ;  /* 0x00000004151c7c12 */ /* 0x000fe2000f8e9606 */
[----:B------:R-:W-:Y:S02]  /*3790*/  UIADD3 UR4, UR10, -0x255992d5, URZ ;  /* 0xdaa66d2b0a047890 */ /* 0x000fe4000fffe03f */
[----:B------:R-:W-:Y:S04]  /*37a0*/  IMAD.WIDE.U32 R14, R15, -0x326172a9, RZ ;  /* 0xcd9e8d570f0e7825 */ /* 0x000fe800078e00ff */
[----:B------:R-:W-:Y:S01]  /*37b0*/  IMAD.WIDE.U32 R12, R13, -0x326172a9, RZ ;  /* 0xcd9e8d570d0c7825 */ /* 0x000fe200078e00ff */
[--C-:B------:R-:W-:Y:S03]  /*37c0*/  LOP3.LUT R5, R15, UR4, R8.reuse, 0x96, !PT ;  /* 0x000000040f057c12 */ /* 0x100fe6000f8e9608 */
[----:B------:R-:W-:Y:S01]  /*37d0*/  IMAD.WIDE.U32 R10, R11, -0x326172a9, RZ ;  /* 0xcd9e8d570b0a7825 */ /* 0x000fe200078e00ff */
[----:B------:R-:W-:Y:S03]  /*37e0*/  LOP3.LUT R8, R13, UR4, R8, 0x96, !PT ;  /* 0x000000040d087c12 */ /* 0x000fe6000f8e9608 */
[----:B------:R-:W-:Y:S01]  /*37f0*/  IMAD.WIDE.U32 R6, R7, -0x326172a9, RZ ;  /* 0xcd9e8d5707067825 */ /* 0x000fe200078e00ff */
[--C-:B------:R-:W-:Y:S03]  /*3800*/  LOP3.LUT R0, R11, UR4, R4.reuse, 0x96, !PT ;  /* 0x000000040b007c12 */ /* 0x100fe6000f8e9604 */
[----:B------:R-:W-:Y:S01]  /*3810*/  IMAD.WIDE.U32 R32, R32, -0x326172a9, RZ ;  /* 0xcd9e8d5720207825 */ /* 0x000fe200078e00ff */
[----:B------:R-:W-:Y:S01]  /*3820*/  LOP3.LUT R4, R7, UR4, R4, 0x96, !PT ;  /* 0x0000000407047c12 */ /* 0x000fe2000f8e9604 */
[----:B------:R-:W-:Y:S02]  /*3830*/  UIADD3 UR4, UR10, 0x78dde6e4, URZ ;  /* 0x78dde6e40a047890 */ /* 0x000fe4000fffe03f */
[----:B------:R-:W-:Y:S04]  /*3840*/  IMAD.WIDE.U32 R30, R30, -0x326172a9, RZ ;  /* 0xcd9e8d571e1e7825 */ /* 0x000fe800078e00ff */
        /* <DEDUP_REMOVED lines=52> */
[----:B------:R-:W2:Y:S01]  /*3b90*/  LDSM.16.M88.4 R16, [R145+0x6000] ;  /* 0x006000009110783b */ /* 0x000ea20000000200 */
        /* <DEDUP_REMOVED lines=47> */
[----:B------:R-:W1:Y:S01]  /*3e90*/  MUFU.EX2 R214, R4 ;  /* 0x0000000400d67308 */ /* 0x000e620000000800 */
        /* <DEDUP_REMOVED lines=8> */
[----:B------:R-:W2:Y:S02]  /*3f20*/  MUFU.EX2 R211, R5 ;  /* 0x0000000500d37308 */ /* 0x000ea40000000800 */
[----:B------:R-:W-:Y:S02]  /*3f30*/  @P2 FSEL R7, R7, -INF , !P5 ;  /* 0xff80000007072808 */ /* 0x000fe40006800000 */
[----:B------:R-:W-:Y:S02]  /*3f40*/  FSETP.NEU.FTZ.AND P2, PT, R241, -INF , PT ;  /* 0xff800000f100780b */ /* 0x000fe40003f5d000 */
[----:B------:R-:W-:Y:S01]  /*3f50*/  FSEL R0, R0, RZ, P6 ;  /* 0x000000ff00007208 */ /* 0x000fe20003000000 */
[--C-:B------:R-:W-:Y:S01]  /*3f60*/  FFMA.FTZ R7, R7, c[0x0][0x23c], -R109.reuse ;  /* 0x00008f0007077a23 */ /* 0x100fe2000001086d */
[----:B------:R-:W-:Y:S02]  /*3f70*/  FSEL R108, R108, RZ, P2 ;  /* 0x000000ff6c6c7208 */ /* 0x000fe40001000000 */
[----:B------:R-:W-:Y:S01]  /*3f80*/  MUFU.EX2 R216, R6 ;  /* 0x0000000600d87308 */ /* 0x000fe20000000800 */
[----:B------:R-:W-:Y:S02]  /*3f90*/  @P0 FSEL R8, R8, -INF , !P1 ;  /* 0xff80000008080808 */ /* 0x000fe40004800000 */
[----:B------:R-:W-:Y:S01]  /*3fa0*/  PLOP3.LUT P0, PT, PT, PT, UP1, 0x80, 0x0 ;  /* 0x000000000000781c */ /* 0x000fe20003f0f018 */
[--C-:B------:R-:W-:Y:S01]  /*3fb0*/  FFMA.FTZ R9, R9, c[0x0][0x23c], -R108.reuse ;  /* 0x00008f0009097a23 */ /* 0x100fe2000001086c */
[----:B------:R-:W-:Y:S01]  /*3fc0*/  PLOP3.LUT P2, PT, PT, PT, UP1, 0x80, 0x0 ;  /* 0x000000000000781c */ /* 0x000fe20003f4f018 */
[----:B------:R-:W-:Y:S01]  /*3fd0*/  FFMA.FTZ R8, R8, c[0x0][0x23c], -R108 ;  /* 0x00008f0008087a23 */ /* 0x000fe2000001086c */
[----:B------:R-:W-:Y:S03]  /*3fe0*/  PLOP3.LUT P6, PT, PT, PT, UP1, 0x80, 0x0 ;  /* 0x000000000000781c */ /* 0x000fe60003fcf018 */
[----:B------:R3:W4:Y:S06]  /*3ff0*/  MUFU.EX2 R215, R7 ;  /* 0x0000000700d77308 */ /* 0x00072c0000000800 */
[----:B------:R-:W-:Y:S02]  /*4000*/  @P0 FSEL R10, R10, -INF , !P1 ;  /* 0xff8000000a0a0808 */ /* 0x000fe40004800000 */
[----:B------:R-:W-:Y:S02]  /*4010*/  PLOP3.LUT P0, PT, PT, PT, UP1, 0x80, 0x0 ;  /* 0x000000000000781c */ /* 0x000fe40003f0f018 */
[----:B------:R-:W-:Y:S01]  /*4020*/  PLOP3.LUT P1, PT, PT, PT, UP1, 0x80, 0x0 ;  /* 0x000000000000781c */ /* 0x000fe20003f2f018 */
[----:B------:R1:W1:Y:S01]  /*4030*/  MUFU.EX2 R219, R8 ;  /* 0x0000000800db7308 */ /* 0x0002620000000800 */
[--C-:B------:R-:W-:Y:S09]  /*4040*/  FFMA.FTZ R10, R10, c[0x0][0x23c], -R0.reuse ;  /* 0x00008f000a0a7a23 */ /* 0x100ff20000010800 */
[----:B------:R-:W-:Y:S01]  /*4050*/  @P0 FSEL R11, R11, -INF , !P5 ;  /* 0xff8000000b0b0808 */ /* 0x000fe20006800000 */
[----:B------:R-:W-:Y:S01]  /*4060*/  MUFU.EX2 R220, R9 ;  /* 0x0000000900dc7308 */ /* 0x000fe20000000800 */
[----:B------:R-:W-:Y:S01]  /*4070*/  PLOP3.LUT P0, PT, PT, PT, UP1, 0x80, 0x0 ;  /* 0x000000000000781c */ /* 0x000fe20003f0f018 */
[----:B---3--:R-:W3:Y:S01]  /*4080*/  LDSM.16.M88.4 R4, [R146+0x6400] ;  /* 0x006400009204783b */ /* 0x008ee20000000200 */
[----:B------:R-:W-:Y:S01]  /*4090*/  PLOP3.LUT P5, PT, PT, PT, UP1, 0x80, 0x0 ;  /* 0x000000000000781c */ /* 0x000fe20003faf018 */
[----:B------:R-:W-:Y:S06]  /*40a0*/  FFMA.FTZ R11, R11, c[0x0][0x23c], -R0 ;  /* 0x00008f000b0b7a23 */ /* 0x000fec0000010800 */
[----:B------:R-:W-:Y:S01]  /*40b0*/  MUFU.EX2 R224, R10 ;  /* 0x0000000a00e07308 */ /* 0x000fe20000000800 */
[C---:B-1----:R-:W-:Y:S02]  /*40c0*/  @P2 IADD3 R8, R159.reuse, 0x8, RZ ;  /* 0x000000089f082810 */ /* 0x042fe40007ffe0ff */
[----:B------:R-:W-:Y:S02]  /*40d0*/  PLOP3.LUT P2, PT, PT, PT, UP1, 0x80, 0x0 ;  /* 0x000000000000781c */ /* 0x000fe40003f4f018 */
[----:B------:R-:W-:Y:S02]  /*40e0*/  @P4 ISETP.GE.AND P4, PT, R8, UR7, PT ;  /* 0x0000000708004c0c */ /* 0x000fe4000bf86270 */
[----:B------:R-:W-:Y:S03]  /*40f0*/  @P3 IADD3 R8, R159, 0x9, RZ ;  /* 0x000000099f083810 */ /* 0x000fe60007ffe0ff */
[----:B------:R1:W1:Y:S01]  /*4100*/  MUFU.EX2 R223, R11 ;  /* 0x0000000b00df7308 */ /* 0x0002620000000800 */
        /* <DEDUP_REMOVED lines=12> */
[-C--:B---3--:R-:W-:Y:S01]  /*41d0*/  HMMA.16816.F32.BF16 R20, R104, R4.reuse, R20 ;  /* 0x000000046814723c */ /* 0x088fe20000041814 */
        /* <DEDUP_REMOVED lines=11> */
[----:B------:R3:W-:Y:S01]  /*4290*/  MUFU.EX2 R202, R16 ;  /* 0x0000001000ca7308 */ /* 0x0007e20000000800 */
[----:B------:R-:W-:Y:S01]  /*42a0*/  @P6 ISETP.GE.AND P6, PT, R8, UR7, PT ;  /* 0x0000000708006c0c */ /* 0x000fe2000bfc6270 */
[-C--:B------:R-:W-:Y:S01]  /*42b0*/  HMMA.16816.F32.BF16 R28, R100, R6.reuse, R28 ;  /* 0x00000006641c723c */ /* 0x080fe2000004181c */
[----:B------:R-:W-:Y:S01]  /*42c0*/  PLOP3.LUT P5, PT, PT, PT, UP1, 0x80, 0x0 ;  /* 0x000000000000781c */ /* 0x000fe20003faf018 */
[----:B-1----:R-:W1:Y:S02]  /*42d0*/  LDSM.16.M88.4 R8, [R146+0x6800] ;  /* 0x006800009208783b */ /* 0x002e640000000200 */
[----:B------:R-:W-:Y:S01]  /*42e0*/  @P4 FSEL R17, R17, -INF , !P1 ;  /* 0xff80000011114808 */ /* 0x000fe20004800000 */
[----:B------:R-:W-:Y:S01]  /*42f0*/  FFMA.FTZ R15, R15, c[0x0][0x23c], -R0 ;  /* 0x00008f000f0f7a23 */ /* 0x000fe20000010800 */
[----:B------:R-:W-:Y:S02]  /*4300*/  PLOP3.LUT P4, PT, PT, PT, UP1, 0x80, 0x0 ;  /* 0x000000000000781c */ /* 0x000fe40003f8f018 */
[----:B------:R-:W-:Y:S01]  /*4310*/  @P0 FSEL R19, R19, -INF , !P1 ;  /* 0xff80000013130808 */ /* 0x000fe20004800000 */
[C---:B------:R-:W-:Y:S01]  /*4320*/  HMMA.16816.F32.BF16 R32, R104.reuse, R6, R32 ;  /* 0x000000066820723c */ /* 0x040fe20000041820 */
[----:B------:R-:W-:Y:S01]  /*4330*/  PLOP3.LUT P0, PT, PT, PT, UP1, 0x80, 0x0 ;  /* 0x000000000000781c */ /* 0x000fe20003f0f018 */
[----:B------:R2:W1:Y:S01]  /*4340*/  MUFU.EX2 R221, R15 ;  /* 0x0000000f00dd7308 */ /* 0x0004620000000800 */
[----:B------:R-:W-:Y:S01]  /*4350*/  @P3 IADD3 R4, R159, 0x11, RZ ;  /* 0x000000119f043810 */ /* 0x000fe20007ffe0ff */
[----:B------:R-:W-:Y:S01]  /*4360*/  FFMA.FTZ R17, R17, c[0x0][0x23c], -R160 ;  /* 0x00008f0011117a23 */ /* 0x000fe200000108a0 */
[----:B------:R-:W-:Y:S01]  /*4370*/  PLOP3.LUT P3, PT, PT, PT, UP1, 0x80, 0x0 ;  /* 0x000000000000781c */ /* 0x000fe20003f6f018 */
[--C-:B------:R-:W-:Y:S01]  /*4380*/  FFMA.FTZ R19, R19, c[0x0][0x23c], -R109.reuse ;  /* 0x00008f0013137a23 */ /* 0x100fe2000001086d */
[----:B------:R-:W-:Y:S02]  /*4390*/  PLOP3.LUT P1, PT, PT, PT, UP1, 0x80, 0x0 ;  /* 0x000000000000781c */ /* 0x000fe40003f2f018 */
[----:B------:R-:W-:Y:S03]  /*43a0*/  @P2 ISETP.GE.AND P2, PT, R4, UR7, PT ;  /* 0x0000000704002c0c */ /* 0x000fe6000bf46270 */
[----:B------:R-:W-:Y:S01]  /*43b0*/  @P5 FSEL R20, R20, -INF , !P6 ;  /* 0xff80000014145808 */ /* 0x000fe20007000000 */
[----:B------:R4:W-:Y:S01]  /*43c0*/  MUFU.EX2 R199, R17 ;  /* 0x0000001100c77308 */ /* 0x0009e20000000800 */
[----:B---3--:R-:W-:Y:S02]  /*43d0*/  SHF.R.U32.HI R16, RZ, 0x18, R170 ;  /* 0x00000018ff107819 */ /* 0x008fe400000116aa */
[----:B------:R-:W-:Y:S01]  /*43e0*/  PLOP3.LUT P5, PT, PT, PT, UP1, 0x80, 0x0 ;  /* 0x000000000000781c */ /* 0x000fe20003faf018 */
[----:B------:R-:W-:Y:S01]  /*43f0*/  FFMA.FTZ R20, R20, c[0x0][0x23c], -R160 ;  /* 0x00008f0014147a23 */ /* 0x000fe200000108a0 */
[----:B------:R-:W-:Y:S02]  /*4400*/  @P4 FSEL R24, R24, -INF , !P6 ;  /* 0xff80000018184808 */ /* 0x000fe40007000000 */
[----:B------:R-:W-:Y:S02]  /*4410*/  PLOP3.LUT P4, PT, PT, PT, UP1, 0x80, 0x0 ;  /* 0x000000000000781c */ /* 0x000fe40003f8f018 */
[----:B------:R-:W-:Y:S01]  /*4420*/  @P0 FSEL R26, R26, -INF , !P6 ;  /* 0xff8000001a1a0808 */ /* 0x000fe20007000000 */
[----:B------:R-:W-:Y:S01]  /*4430*/  FFMA.FTZ R24, R24, c[0x0][0x23c], -R108 ;  /* 0x00008f0018187a23 */ /* 0x000fe2000001086c */
[----:B------:R-:W-:Y:S01]  /*4440*/  PLOP3.LUT P0, PT, PT, PT, UP1, 0x80, 0x0 ;  /* 0x000000000000781c */ /* 0x000fe20003f0f018 */
[----:B------:R-:W-:Y:S01]  /*4450*/  MUFU.EX2 R208, R18 ;  /* 0x0000001200d07308 */ /* 0x000fe20000000800 */
[----:B--2---:R-:W-:Y:S01]  /*4460*/  LOP3.LUT R15, R170, 0xff, RZ, 0xc0, !PT ;  /* 0x000000ffaa0f7812 */ /* 0x004fe200078ec0ff */
[----:B------:R-:W-:Y:S01]  /*4470*/  FFMA.FTZ R26, R26, c[0x0][0x23c], -R0 ;  /* 0x00008f001a1a7a23 */ /* 0x000fe20000010800 */
[----:B------:R-:W-:Y:S02]  /*4480*/  @P3 FSEL R22, R22, -INF , !P6 ;  /* 0xff80000016163808 */ /* 0x000fe40007000000 */
[----:B------:R-:W-:Y:S02]  /*4490*/  PLOP3.LUT P3, PT, PT, PT, UP1, 0x80, 0x0 ;  /* 0x000000000000781c */ /* 0x000fe40003f6f018 */
[----:B------:R-:W-:Y:S01]  /*44a0*/  PLOP3.LUT P6, PT, PT, PT, UP1, 0x80, 0x0 ;  /* 0x000000000000781c */ /* 0x000fe20003fcf018 */
[-C--:B-1----:R-:W-:Y:S01]  /*44b0*/  HMMA.16816.F32.BF16 R36, R104, R8.reuse, R36 ;  /* 0x000000086824723c */ /* 0x082fe20000041824 */
[C---:B------:R-:W-:Y:S01]  /*44c0*/  @P1 IADD3 R4, R159.reuse, 0x18, RZ ;  /* 0x000000189f041810 */ /* 0x040fe20007ffe0ff */
[--C-:B------:R-:W-:Y:S01]  /*44d0*/  FFMA.FTZ R22, R22, c[0x0][0x23c], -R109.reuse ;  /* 0x00008f0016167a23 */ /* 0x100fe2000001086d */
[----:B------:R-:W-:Y:S01]  /*44e0*/  PLOP3.LUT P1, PT, PT, PT, UP1, 0x80, 0x0 ;  /* 0x000000000000781c */ /* 0x000fe20003f2f018 */
[----:B------:R-:W-:Y:S01]  /*44f0*/  MUFU.EX2 R206, R24 ;  /* 0x0000001800ce7308 */ /* 0x000fe20000000800 */
[----:B----4-:R-:W-:Y:S02]  /*4500*/  SHF.R.U32.HI R17, RZ, 0x18, R166 ;  /* 0x00000018ff117819 */ /* 0x010fe400000116a6 */
[----:B------:R-:W-:Y:S01]  /*4510*/  @P5 IADD3 R5, R159, 0x19, RZ ;  /* 0x000000199f055810 */ /* 0x000fe20007ffe0ff */
[C---:B------:R-:W-:Y:S01]  /*4520*/  HMMA.16816.F32.BF16 R40, R100.reuse, R8, R40 ;  /* 0x000000086428723c */ /* 0x040fe20000041828 */
[----:B------:R-:W-:Y:S02]  /*4530*/  PLOP3.LUT P5, PT, PT, PT, UP1, 0x80, 0x0 ;  /* 0x000000000000781c */ /* 0x000fe40003faf018 */
[----:B------:R-:W-:Y:S02]  /*4540*/  @P4 ISETP.GE.AND P4, PT, R4, UR7, PT ;  /* 0x0000000704004c0c */ /* 0x000fe4000bf86270 */
[----:B------:R-:W-:Y:S01]  /*4550*/  @P0 FSEL R23, R23, -INF , !P2 ;  /* 0xff80000017170808 */ /* 0x000fe20005000000 */
[----:B------:R1:W-:Y:S01]  /*4560*/  MUFU.EX2 R197, R20 ;  /* 0x0000001400c57308 */ /* 0x0003e20000000800 */
[----:B------:R-:W-:Y:S01]  /*4570*/  PLOP3.LUT P0, PT, PT, PT, UP1, 0x80, 0x0 ;  /* 0x000000000000781c */ /* 0x000fe20003f0f018 */
[-C--:B------:R-:W-:Y:S01]  /*4580*/  HMMA.16816.F32.BF16 R44, R100, R10.reuse, R44 ;  /* 0x0000000a642c723c */ /* 0x080fe2000004182c */
[----:B------:R-:W-:Y:S02]  /*4590*/  @P3 FSEL R21, R21, -INF , !P2 ;  /* 0xff80000015153808 */ /* 0x000fe40005000000 */
[----:B------:R-:W-:Y:S01]  /*45a0*/  PLOP3.LUT P3, PT, PT, PT, UP1, 0x80, 0x0 ;  /* 0x000000000000781c */ /* 0x000fe20003f6f018 */
[--C-:B------:R-:W-:Y:S01]  /*45b0*/  FFMA.FTZ R23, R23, c[0x0][0x23c], -R109.reuse ;  /* 0x00008f0017177a23 */ /* 0x100fe2000001086d */
[----:B------:R-:W-:Y:S01]  /*45c0*/  @P6 FSEL R25, R25, -INF , !P2 ;  /* 0xff80000019196808 */ /* 0x000fe20005000000 */
[----:B------:R-:W-:Y:S01]  /*45d0*/  FFMA.FTZ R21, R21, c[0x0][0x23c], -R160 ;  /* 0x00008f0015157a23 */ /* 0x000fe200000108a0 */
[----:B------:R-:W-:Y:S01]  /*45e0*/  PLOP3.LUT P6, PT, PT, PT, UP1, 0x80, 0x0 ;  /* 0x000000000000781c */ /* 0x000fe20003fcf018 */
[C---:B------:R-:W-:Y:S01]  /*45f0*/  HMMA.16816.F32.BF16 R48, R104.reuse, R10, R48 ;  /* 0x0000000a6830723c */ /* 0x040fe20000041830 */
[----:B------:R-:W-:Y:S01]  /*4600*/  @P1 FSEL R27, R27, -INF , !P2 ;  /* 0xff8000001b1b1808 */ /* 0x000fe20005000000 */
[----:B------:R-:W-:Y:S01]  /*4610*/  MUFU.EX2 R200, R23 ;  /* 0x0000001700c87308 */ /* 0x000fe20000000800 */
[----:B------:R-:W-:Y:S01]  /*4620*/  PLOP3.LUT P1, PT, PT, PT, UP1, 0x80, 0x0 ;  /* 0x000000000000781c */ /* 0x000fe20003f2f018 */
[----:B------:R-:W-:Y:S01]  /*4630*/  FFMA.FTZ R25, R25, c[0x0][0x23c], -R108 ;  /* 0x00008f0019197a23 */ /* 0x000fe2000001086c */
[----:B------:R-:W-:Y:S01]  /*4640*/  PLOP3.LUT P2, PT, PT, PT, UP1, 0x80, 0x0 ;  /* 0x000000000000781c */ /* 0x000fe20003f4f018 */
[----:B------:R-:W-:Y:S01]  /*4650*/  FFMA.FTZ R27, R27, c[0x0][0x23c], -R0 ;  /* 0x00008f001b1b7a23 */ /* 0x000fe20000010800 */
[----:B------:R-:W-:Y:S02]  /*4660*/  @P5 ISETP.GE.AND P5, PT, R5, UR7, PT ;  /* 0x0000000705005c0c */ /* 0x000fe4000bfa6270 */
[----:B------:R-:W-:Y:S02]  /*4670*/  @P0 FSEL R28, R28, -INF , !P4 ;  /* 0xff8000001c1c0808 */ /* 0x000fe40006000000 */
[----:B------:R-:W-:Y:S01]  /*4680*/  PLOP3.LUT P0, PT, PT, PT, UP1, 0x80, 0x0 ;  /* 0x000000000000781c */ /* 0x000fe20003f0f018 */
[----:B------:R2:W3:Y:S01]  /*4690*/  MUFU.EX2 R207, R19 ;  /* 0x0000001300cf7308 */ /* 0x0004e20000000800 */
[----:B------:R-:W-:Y:S01]  /*46a0*/  @P3 IADD3 R4, R159, 0x20, RZ ;  /* 0x000000209f043810 */ /* 0x000fe20007ffe0ff */
[----:B------:R-:W-:Y:S01]  /*46b0*/  FFMA.FTZ R28, R28, c[0x0][0x23c], -R108 ;  /* 0x00008f001c1c7a23 */ /* 0x000fe2000001086c */
[----:B-1----:R-:W-:Y:S02]  /*46c0*/  LOP3.LUT R20, R170, 0xffff, RZ, 0xc0, !PT ;  /* 0x0000ffffaa147812 */ /* 0x002fe400078ec0ff */
[----:B------:R-:W-:Y:S02]  /*46d0*/  PLOP3.LUT P3, PT, PT, PT, UP1, 0x80, 0x0 ;  /* 0x000000000000781c */ /* 0x000fe40003f6f018 */
[----:B------:R-:W-:Y:S02]  /*46e0*/  @P6 FSEL R30, R30, -INF , !P4 ;  /* 0xff8000001e1e6808 */ /* 0x000fe40006000000 */
[----:B------:R-:W-:Y:S01]  /*46f0*/  PLOP3.LUT P6, PT, PT, PT, UP1, 0x80, 0x0 ;  /* 0x000000000000781c */ /* 0x000fe20003fcf018 */
[----:B------:R-:W-:Y:S01]  /*4700*/  MUFU.EX2 R205, R28 ;  /* 0x0000001c00cd7308 */ /* 0x000fe20000000800 */
[----:B------:R-:W-:Y:S01]  /*4710*/  @P1 FSEL R32, R32, -INF , !P4 ;  /* 0xff80000020201808 */ /* 0x000fe20006000000 */
[----:B------:R-:W-:Y:S01]  /*4720*/  FFMA.FTZ R30, R30, c[0x0][0x23c], -R0 ;  /* 0x00008f001e1e7a23 */ /* 0x000fe20000010800 */
[----:B------:R-:W-:Y:S02]  /*4730*/  PLOP3.LUT P1, PT, PT, PT, UP1, 0x80, 0x0 ;  /* 0x000000000000781c */ /* 0x000fe40003f2f018 */
[----:B------:R-:W-:Y:S01]  /*4740*/  @P2 FSEL R34, R34, -INF , !P4 ;  /* 0xff80000022222808 */ /* 0x000fe20006000000 */
[----:B------:R-:W-:Y:S01]  /*4750*/  FFMA.FTZ R32, R32, c[0x0][0x23c], -R160 ;  /* 0x00008f0020207a23 */ /* 0x000fe200000108a0 */
[----:B------:R-:W-:Y:S02]  /*4760*/  PLOP3.LUT P4, PT, PT, PT, UP1, 0x80, 0x0 ;  /* 0x000000000000781c */ /* 0x000fe40003f8f018 */
[----:B------:R-:W-:Y:S01]  /*4770*/  PLOP3.LUT P2, PT, PT, PT, UP1, 0x80, 0x0 ;  /* 0x000000000000781c */ /* 0x000fe20003f4f018 */
[--C-:B------:R-:W-:Y:S01]  /*4780*/  FFMA.FTZ R34, R34, c[0x0][0x23c], -R109.reuse ;  /* 0x00008f0022227a23 */ /* 0x100fe2000001086d */
[----:B------:R-:W-:Y:S01]  /*4790*/  @P0 FSEL R29, R29, -INF , !P5 ;  /* 0xff8000001d1d0808 */ /* 0x000fe20006800000 */
[----:B------:R1:W-:Y:S01]  /*47a0*/  MUFU.EX2 R196, R21 ;  /* 0x0000001500c47308 */ /* 0x0003e20000000800 */
[----:B------:R-:W-:Y:S02]  /*47b0*/  PLOP3.LUT P0, PT, PT, PT, UP1, 0x80, 0x0 ;  /* 0x000000000000781c */ /* 0x000fe40003f0f018 */
[----:B--2---:R-:W-:Y:S01]  /*47c0*/  LOP3.LUT R19, R166, 0xffff, RZ, 0xc0, !PT ;  /* 0x0000ffffa6137812 */ /* 0x004fe200078ec0ff */
[----:B------:R-:W-:Y:S01]  /*47d0*/  FFMA.FTZ R29, R29, c[0x0][0x23c], -R108 ;  /* 0x00008f001d1d7a23 */ /* 0x000fe2000001086c */
[----:B------:R-:W-:Y:S02]  /*47e0*/  @P3 ISETP.GE.AND P3, PT, R4, UR7, PT ;  /* 0x0000000704003c0c */ /* 0x000fe4000bf66270 */
[----:B------:R-:W-:Y:S02]  /*47f0*/  @P6 FSEL R31, R31, -INF , !P5 ;  /* 0xff8000001f1f6808 */ /* 0x000fe40006800000 */
[----:B------:R-:W-:Y:S01]  /*4800*/  PLOP3.LUT P6, PT, PT, PT, UP1, 0x80, 0x0 ;  /* 0x000000000000781c */ /* 0x000fe20003fcf018 */
[----:B------:R-:W-:Y:S01]  /*4810*/  MUFU.EX2 R212, R27 ;  /* 0x0000001b00d47308 */ /* 0x000fe20000000800 */
[----:B------:R-:W-:Y:S01]  /*4820*/  @P1 FSEL R33, R33, -INF , !P5 ;  /* 0xff80000021211808 */ /* 0x000fe20006800000 */
[----:B------:R-:W-:Y:S01]  /*4830*/  FFMA.FTZ R31, R31, c[0x0][0x23c], -R0 ;  /* 0x00008f001f1f7a23 */ /* 0x000fe20000010800 */
[----:B------:R-:W-:Y:S02]  /*4840*/  PLOP3.LUT P1, PT, PT, PT, UP1, 0x80, 0x0 ;  /* 0x000000000000781c */ /* 0x000fe40003f2f018 */
[----:B------:R-:W-:Y:S01]  /*4850*/  @P4 IADD3 R4, R159, 0x21, RZ ;  /* 0x000000219f044810 */ /* 0x000fe20007ffe0ff */
[----:B------:R-:W-:Y:S01]  /*4860*/  FFMA.FTZ R33, R33, c[0x0][0x23c], -R160 ;  /* 0x00008f0021217a23 */ /* 0x000fe200000108a0 */
[----:B------:R-:W-:Y:S02]  /*4870*/  PLOP3.LUT P4, PT, PT, PT, UP1, 0x80, 0x0 ;  /* 0x000000000000781c */ /* 0x000fe40003f8f018 */
[----:B------:R-:W-:Y:S01]  /*4880*/  @P2 FSEL R35, R35, -INF , !P5 ;  /* 0xff80000023232808 */ /* 0x000fe20006800000 */
[----:B------:R-:W2:Y:S01]  /*4890*/  MUFU.EX2 R217, R13 ;  /* 0x0000000d00d97308 */ /* 0x000ea20000000800 */
[----:B------:R-:W-:Y:S02]  /*48a0*/  PLOP3.LUT P2, PT, PT, PT, UP1, 0x80, 0x0 ;  /* 0x000000000000781c */ /* 0x000fe40003f4f018 */
[----:B------:R-:W-:Y:S01]  /*48b0*/  @P0 IADD3 R5, R159, 0x28, RZ ;  /* 0x000000289f050810 */ /* 0x000fe20007ffe0ff */
[--C-:B------:R-:W-:Y:S01]  /*48c0*/  FFMA.FTZ R35, R35, c[0x0][0x23c], -R109.reuse ;  /* 0x00008f0023237a23 */ /* 0x100fe2000001086d */
[----:B-1----:R-:W-:Y:S02]  /*48d0*/  SHF.R.U32.HI R21, RZ, 0x10, R170 ;  /* 0x00000010ff157819 */ /* 0x002fe400000116aa */
[----:B------:R-:W-:Y:S02]  /*48e0*/  PLOP3.LUT P0, PT, PT, PT, UP1, 0x80, 0x0 ;  /* 0x000000000000781c */ /* 0x000fe40003f0f018 */
[----:B------:R-:W-:Y:S01]  /*48f0*/  @P6 ISETP.GE.AND P6, PT, R4, UR7, PT ;  /* 0x0000000704006c0c */ /* 0x000fe2000bfc6270 */
[----:B------:R-:W-:Y:S01]  /*4900*/  MUFU.EX2 R203, R29 ;  /* 0x0000001d00cb7308 */ /* 0x000fe20000000800 */
[----:B------:R-:W-:Y:S02]  /*4910*/  @P1 FSEL R36, R36, -INF , !P3 ;  /* 0xff80000024241808 */ /* 0x000fe40005800000 */
[----:B------:R-:W-:Y:S02]  /*4920*/  PLOP3.LUT P1, PT, PT, PT, UP1, 0x80, 0x0 ;  /* 0x000000000000781c */ /* 0x000fe40003f2f018 */
[----:B------:R-:W-:Y:S01]  /*4930*/  @P4 ISETP.GE.AND P4, PT, R5, UR7, PT ;  /* 0x0000000705004c0c */ /* 0x000fe2000bf86270 */
[----:B------:R-:W-:Y:S01]  /*4940*/  FFMA.FTZ R36, R36, c[0x0][0x23c], -R160 ;  /* 0x00008f0024247a23 */ /* 0x000fe200000108a0 */
[----:B------:R-:W-:Y:S01]  /*4950*/  PLOP3.LUT P5, PT, PT, PT, UP1, 0x80, 0x0 ;  /* 0x000000000000781c */ /* 0x000fe20003faf018 */
[----:B------:R-:W1:Y:S01]  /*4960*/  LDSM.16.M88.4 R4, [R146+0x6c00] ;  /* 0x006c00009204783b */ /* 0x000e620000000200 */
[----:B------:R-:W-:Y:S01]  /*4970*/  @P2 FSEL R40, R40, -INF , !P3 ;  /* 0xff80000028282808 */ /* 0x000fe20005800000 */
[----:B------:R4:W-:Y:S01]  /*4980*/  MUFU.EX2 R218, R12 ;  /* 0x0000000c00da7308 */ /* 0x0009e20000000800 */
[----:B------:R-:W-:Y:S02]  /*4990*/  PLOP3.LUT P2, PT, PT, PT, UP1, 0x80, 0x0 ;  /* 0x000000000000781c */ /* 0x000fe40003f4f018 */
[----:B------:R-:W-:Y:S01]  /*49a0*/  @P0 FSEL R42, R42, -INF , !P3 ;  /* 0xff8000002a2a0808 */ /* 0x000fe20005800000 */
[----:B------:R-:W-:Y:S01]  /*49b0*/  FFMA.FTZ R40, R40, c[0x0][0x23c], -R108 ;  /* 0x00008f0028287a23 */ /* 0x000fe2000001086c */
[----:B------:R-:W-:Y:S02]  /*49c0*/  PLOP3.LUT P0, PT, PT, PT, UP1, 0x80, 0x0 ;  /* 0x000000000000781c */ /* 0x000fe40003f0f018 */
[----:B------:R-:W-:Y:S01]  /*49d0*/  @P1 FSEL R37, R37, -INF , !P6 ;  /* 0xff80000025251808 */ /* 0x000fe20007000000 */
[----:B------:R-:W-:Y:S01]  /*49e0*/  FFMA.FTZ R42, R42, c[0x0][0x23c], -R0 ;  /* 0x00008f002a2a7a23 */ /* 0x000fe20000010800 */
[----:B------:R-:W-:Y:S01]  /*49f0*/  PLOP3.LUT P1, PT, PT, PT, UP1, 0x80, 0x0 ;  /* 0x000000000000781c */ /* 0x000fe20003f2f018 */
[----:B------:R-:W-:Y:S01]  /*4a00*/  MUFU.EX2 R209, R30 ;  /* 0x0000001e00d17308 */ /* 0x000fe20000000800 */
[----:B------:R-:W-:Y:S01]  /*4a10*/  @P5 FSEL R38, R38, -INF , !P3 ;  /* 0xff80000026265808 */ /* 0x000fe20005800000 */
[----:B------:R-:W-:Y:S01]  /*4a20*/  FFMA.FTZ R37, R37, c[0x0][0x23c], -R160 ;  /* 0x00008f0025257a23 */ /* 0x000fe200000108a0 */
[----:B------:R-:W-:Y:S02]  /*4a30*/  PLOP3.LUT P3, PT, PT, PT, UP1, 0x80, 0x0 ;  /* 0x000000000000781c */ /* 0x000fe40003f6f018 */
[----:B------:R-:W-:Y:S01]  /*4a40*/  @P2 FSEL R41, R41, -INF , !P6 ;  /* 0xff80000029292808 */ /* 0x000fe20007000000 */
[--C-:B------:R-:W-:Y:S01]  /*4a50*/  FFMA.FTZ R38, R38, c[0x0][0x23c], -R109.reuse ;  /* 0x00008f0026267a23 */ /* 0x100fe2000001086d */
[----:B------:R-:W-:Y:S02]  /*4a60*/  PLOP3.LUT P2, PT, PT, PT, UP1, 0x80, 0x0 ;  /* 0x000000000000781c */ /* 0x000fe40003f4f018 */
[----:B------:R-:W-:Y:S01]  /*4a70*/  @P0 IADD3 R8, R159, 0x29, RZ ;  /* 0x000000299f080810 */ /* 0x000fe20007ffe0ff */
[--C-:B------:R-:W-:Y:S01]  /*4a80*/  FFMA.FTZ R41, R41, c[0x0][0x23c], -R108.reuse ;  /* 0x00008f0029297a23 */ /* 0x100fe2000001086c */
[----:B------:R-:W-:Y:S01]  /*4a90*/  PLOP3.LUT P0, PT, PT, PT, UP1, 0x80, 0x0 ;  /* 0x000000000000781c */ /* 0x000fe20003f0f018 */
[----:B------:R-:W-:Y:S01]  /*4aa0*/  MUFU.EX2 R190, R34 ;  /* 0x0000002200be7308 */ /* 0x000fe20000000800 */
[----:B------:R-:W-:Y:S02]  /*4ab0*/  @P1 FSEL R44, R44, -INF , !P4 ;  /* 0xff8000002c2c1808 */ /* 0x000fe40006000000 */
[----:B----4-:R-:W-:Y:S02]  /*4ac0*/  LOP3.LUT R12, R166, 0xff, RZ, 0xc0, !PT ;  /* 0x000000ffa60c7812 */ /* 0x010fe400078ec0ff */
[----:B------:R-:W-:Y:S01]  /*4ad0*/  PLOP3.LUT P1, PT, PT, PT, UP1, 0x80, 0x0 ;  /* 0x000000000000781c */ /* 0x000fe20003f2f018 */
[----:B------:R-:W-:Y:S01]  /*4ae0*/  FFMA.FTZ R44, R44, c[0x0][0x23c], -R108 ;  /* 0x00008f002c2c7a23 */ /* 0x000fe2000001086c */
[----:B------:R-:W-:Y:S02]  /*4af0*/  SHF.R.U32.HI R166, RZ, 0x10, R166 ;  /* 0x00000010ffa67819 */ /* 0x000fe400000116a6 */
[----:B------:R-:W-:Y:S01]  /*4b00*/  @P3 FSEL R43, R43, -INF , !P6 ;  /* 0xff8000002b2b3808 */ /* 0x000fe20007000000 */
[----:B------:R-:W-:Y:S01]  /*4b10*/  MUFU.EX2 R201, R22 ;  /* 0x0000001600c97308 */ /* 0x000fe20000000800 */
[----:B------:R-:W-:Y:S02]  /*4b20*/  PLOP3.LUT P3, PT, PT, PT, UP1, 0x80, 0x0 ;  /* 0x000000000000781c */ /* 0x000fe40003f6f018 */
[----:B------:R-:W-:Y:S01]  /*4b30*/  @P2 ISETP.GE.AND P2, PT, R8, UR7, PT ;  /* 0x0000000708002c0c */ /* 0x000fe2000bf46270 */
[----:B------:R-:W-:Y:S01]  /*4b40*/  FFMA.FTZ R43, R43, c[0x0][0x23c], -R0 ;  /* 0x00008f002b2b7a23 */ /* 0x000fe20000010800 */
[C---:B------:R-:W-:Y:S01]  /*4b50*/  @P0 IADD3 R9, R159.reuse, 0x30, RZ ;  /* 0x000000309f090810 */ /* 0x040fe20007ffe0ff */
[-C--:B-1----:R-:W-:Y:S01]  /*4b60*/  HMMA.16816.F32.BF16 R52, R104, R4.reuse, R52 ;  /* 0x000000046834723c */ /* 0x082fe20000041834 */
[----:B------:R-:W-:Y:S02]  /*4b70*/  PLOP3.LUT P0, PT, PT, PT, UP1, 0x80, 0x0 ;  /* 0x000000000000781c */ /* 0x000fe40003f0f018 */
[----:B------:R-:W-:Y:S01]  /*4b80*/  PLOP3.LUT P5, PT, PT, PT, UP1, 0x80, 0x0 ;  /* 0x000000000000781c */ /* 0x000fe20003faf018 */
[----:B------:R-:W-:Y:S01]  /*4b90*/  MUFU.EX2 R186, R35 ;  /* 0x0000002300ba7308 */ /* 0x000fe20000000800 */
[----:B------:R-:W-:Y:S02]  /*4ba0*/  @P1 IADD3 R8, R159, 0x31, RZ ;  /* 0x000000319f081810 */ /* 0x000fe40007ffe0ff */
[----:B------:R-:W-:Y:S01]  /*4bb0*/  PLOP3.LUT P1, PT, PT, PT, UP1, 0x80, 0x0 ;  /* 0x000000000000781c */ /* 0x000fe20003f2f018 */
[C---:B------:R-:W-:Y:S01]  /*4bc0*/  HMMA.16816.F32.BF16 R56, R100.reuse, R4, R56 ;  /* 0x000000046438723c */ /* 0x040fe20000041838 */
[----:B------:R-:W-:Y:S02]  /*4bd0*/  @P3 FSEL R50, R50, -INF , !P4 ;  /* 0xff80000032323808 */ /* 0x000fe40006000000 */
[----:B------:R-:W-:Y:S02]  /*4be0*/  PLOP3.LUT P3, PT, PT, PT, UP1, 0x80, 0x0 ;  /* 0x000000000000781c */ /* 0x000fe40003f6f018 */
[----:B------:R-:W-:Y:S01]  /*4bf0*/  LOP3.LUT R14, R164, 0xffff, RZ, 0xc0, !PT ;  /* 0x0000ffffa40e7812 */ /* 0x000fe200078ec0ff */
[--C-:B------:R-:W-:Y:S01]  /*4c00*/  FFMA.FTZ R50, R50, c[0x0][0x23c], -R109.reuse ;  /* 0x00008f0032327a23 */ /* 0x100fe2000001086d */
[----:B------:R-:W-:Y:S01]  /*4c10*/  @P0 FSEL R45, R45, -INF , !P2 ;  /* 0xff8000002d2d0808 */ /* 0x000fe20005000000 */
[-C--:B------:R-:W-:Y:S01]  /*4c20*/  HMMA.16816.F32.BF16 R60, R100, R6.reuse, R60 ;  /* 0x00000006643c723c */ /* 0x080fe2000004183c */
[----:B------:R-:W-:Y:S01]  /*4c30*/  PLOP3.LUT P0, PT, PT, PT, UP1, 0x80, 0x0 ;  /* 0x000000000000781c */ /* 0x000fe20003f0f018 */
[----:B------:R-:W-:Y:S02]  /*4c40*/  MUFU.EX2 R210, R31 ;  /* 0x0000001f00d27308 */ /* 0x000fe40000000800 */
[----:B------:R-:W-:Y:S01]  /*4c50*/  @P5 FSEL R39, R39, -INF , !P6 ;  /* 0xff80000027275808 */ /* 0x000fe20007000000 */
[----:B------:R-:W-:Y:S01]  /*4c60*/  FFMA.FTZ R45, R45, c[0x0][0x23c], -R108 ;  /* 0x00008f002d2d7a23 */ /* 0x000fe2000001086c */
[----:B------:R-:W-:Y:S02]  /*4c70*/  PLOP3.LUT P5, PT, PT, PT, UP1, 0x80, 0x0 ;  /* 0x000000000000781c */ /* 0x000fe40003faf018 */
[----:B------:R-:W-:Y:S01]  /*4c80*/  PLOP3.LUT P6, PT, PT, PT, UP1, 0x80, 0x0 ;  /* 0x000000000000781c */ /* 0x000fe20003fcf018 */
[----:B------:R-:W-:Y:S01]  /*4c90*/  HMMA.16816.F32.BF16 R64, R104, R6, R64 ;  /* 0x000000066840723c */ /* 0x000fe20000041840 */
[----:B------:R-:W-:Y:S02]  /*4ca0*/  @P3 ISETP.GE.AND P3, PT, R9, UR7, PT ;  /* 0x0000000709003c0c */ /* 0x000fe4000bf66270 */
[----:B------:R-:W-:Y:S01]  /*4cb0*/  @P1 FSEL R47, R47, -INF , !P2 ;  /* 0xff8000002f2f1808 */ /* 0x000fe20005000000 */
[--C-:B------:R-:W-:Y:S01]  /*4cc0*/  FFMA.FTZ R39, R39, c[0x0][0x23c], -R109.reuse ;  /* 0x00008f0027277a23 */ /* 0x100fe2000001086d */
[----:B------:R-:W-:Y:S01]  /*4cd0*/  PLOP3.LUT P1, PT, PT, PT, UP1, 0x80, 0x0 ;  /* 0x000000000000781c */ /* 0x000fe20003f2f018 */
[----:B------:R-:W1:Y:S01]  /*4ce0*/  MUFU.EX2 R188, R32 ;  /* 0x0000002000bc7308 */ /* 0x000e620000000800 */
[C---:B------:R-:W-:Y:S01]  /*4cf0*/  LOP3.LUT R6, R176.reuse, 0xffff, RZ, 0xc0, !PT ;  /* 0x0000ffffb0067812 */ /* 0x040fe200078ec0ff */
[----:B------:R-:W-:Y:S01]  /*4d00*/  FFMA.FTZ R47, R47, c[0x0][0x23c], -R0 ;  /* 0x00008f002f2f7a23 */ /* 0x000fe20000010800 */
[----:B------:R-:W-:Y:S02]  /*4d10*/  @P0 FSEL R49, R49, -INF , !P2 ;  /* 0xff80000031310808 */ /* 0x000fe40005000000 */
[----:B------:R-:W-:Y:S02]  /*4d20*/  PLOP3.LUT P0, PT, PT, PT, UP1, 0x80, 0x0 ;  /* 0x000000000000781c */ /* 0x000fe40003f0f018 */
[----:B------:R-:W-:Y:S01]  /*4d30*/  LOP3.LUT R7, R176, 0xff, RZ, 0xc0, !PT ;  /* 0x000000ffb0077812 */ /* 0x000fe200078ec0ff */
[----:B------:R-:W-:Y:S01]  /*4d40*/  FFMA.FTZ R49, R49, c[0x0][0x23c], -R160 ;  /* 0x00008f0031317a23 */ /* 0x000fe200000108a0 */
        /* <DEDUP_REMOVED lines=10> */
[----:B------:R-:W-:Y:S01]  /*4df0*/  @P0 FSEL R52, R52, -INF , !P3 ;  /* 0xff80000034340808 */ /* 0x000fe20005800000 */
[--C-:B------:R-:W-:Y:S01]  /*4e00*/  FFMA.FTZ R51, R51, c[0x0][0x23c], -R109.reuse ;  /* 0x00008f0033337a23 */ /* 0x100fe2000001086d */
[----:B------:R-:W-:Y:S02]  /*4e10*/  PLOP3.LUT P0, PT, PT, PT, UP1, 0x80, 0x0 ;  /* 0x000000000000781c */ /* 0x000fe40003f0f018 */
[----:B------:R-:W-:Y:S01]  /*4e20*/  PLOP3.LUT P2, PT, PT, PT, UP1, 0x80, 0x0 ;  /* 0x000000000000781c */ /* 0x000fe20003f4f018 */
[----:B------:R-:W-:Y:S01]  /*4e30*/  FFMA.FTZ R52, R52, c[0x0][0x23c], -R160 ;  /* 0x00008f0034347a23 */ /* 0x000fe200000108a0 */
[----:B------:R-:W-:Y:S02]  /*4e40*/  PLOP3.LUT P6, PT, PT, PT, UP1, 0x80, 0x0 ;  /* 0x000000000000781c */ /* 0x000fe40003fcf018 */
[C---:B------:R-:W-:Y:S01]  /*4e50*/  @P5 IADD3 R10, R159.reuse, 0x38, RZ ;  /* 0x000000389f0a5810 */ /* 0x040fe20007ffe0ff */
[----:B------:R-:W-:Y:S01]  /*4e60*/  MUFU.EX2 R177, R37 ;  /* 0x0000002500b17308 */ /* 0x000fe20000000800 */
[----:B------:R-:W-:Y:S02]  /*4e70*/  PLOP3.LUT P5, PT, PT, PT, UP1, 0x80, 0x0 ;  /* 0x000000000000781c */ /* 0x000fe40003faf018 */
[----:B------:R-:W-:Y:S02]  /*4e80*/  @P4 ISETP.GE.AND P4, PT, R8, UR7, PT ;  /* 0x0000000708004c0c */ /* 0x000fe4000bf86270 */
[----:B------:R-:W-:Y:S02]  /*4e90*/  @P1 FSEL R54, R54, -INF , !P3 ;  /* 0xff80000036361808 */ /* 0x000fe40005800000 */
[----:B------:R-:W-:Y:S02]  /*4ea0*/  PLOP3.LUT P1, PT, PT, PT, UP1, 0x80, 0x0 ;  /* 0x000000000000781c */ /* 0x000fe40003f2f018 */
[----:B------:R-:W-:Y:S01]  /*4eb0*/  @P0 FSEL R58, R58, -INF , !P3 ;  /* 0xff8000003a3a0808 */ /* 0x000fe20005800000 */
[--C-:B------:R-:W-:Y:S01]  /*4ec0*/  FFMA.FTZ R54, R54, c[0x0][0x23c], -R109.reuse ;  /* 0x00008f0036367a23 */ /* 0x100fe2000001086d */
[----:B------:R-:W-:Y:S01]  /*4ed0*/  PLOP3.LUT P0, PT, PT, PT, UP1, 0x80, 0x0 ;  /* 0x000000000000781c */ /* 0x000fe20003f0f018 */
[----:B------:R-:W-:Y:S01]  /*4ee0*/  MUFU.EX2 R183, R38 ;  /* 0x0000002600b77308 */ /* 0x000fe20000000800 */
[----:B------:R-:W-:Y:S01]  /*4ef0*/  @P2 FSEL R56, R56, -INF , !P3 ;  /* 0xff80000038382808 */ /* 0x000fe20005800000 */
[----:B------:R-:W-:Y:S01]  /*4f00*/  FFMA.FTZ R58, R58, c[0x0][0x23c], -R0 ;  /* 0x00008f003a3a7a23 */ /* 0x000fe20000010800 */
[----:B------:R-:W-:Y:S02]  /*4f10*/  PLOP3.LUT P2, PT, PT, PT, UP1, 0x80, 0x0 ;  /* 0x000000000000781c */ /* 0x000fe40003f4f018 */
[----:B------:R-:W-:Y:S01]  /*4f20*/  PLOP3.LUT P3, PT, PT, PT, UP1, 0x80, 0x0 ;  /* 0x000000000000781c */ /* 0x000fe20003f6f018 */
[----:B------:R-:W-:Y:S01]  /*4f30*/  FFMA.FTZ R56, R56, c[0x0][0x23c], -R108 ;  /* 0x00008f0038387a23 */ /* 0x000fe2000001086c */
[----:B------:R-:W-:Y:S02]  /*4f40*/  @P6 IADD3 R159, R159, 0x39, RZ ;  /* 0x000000399f9f6810 */ /* 0x000fe40007ffe0ff */
[----:B------:R-:W-:Y:S01]  /*4f50*/  PLOP3.LUT P6, PT, PT, PT, UP1, 0x80, 0x0 ;  /* 0x000000000000781c */ /* 0x000fe20003fcf018 */
[----:B------:R-:W-:Y:S01]  /*4f60*/  MUFU.EX2 R189, R41 ;  /* 0x0000002900bd7308 */ /* 0x000fe20000000800 */
[----:B------:R-:W-:Y:S02]  /*4f70*/  @P5 ISETP.GE.AND P5, PT, R10, UR7, PT ;  /* 0x000000070a005c0c */ /* 0x000fe4000bfa6270 */
[----:B------:R-:W-:Y:S02]  /*4f80*/  @P1 FSEL R53, R53, -INF , !P4 ;  /* 0xff80000035351808 */ /* 0x000fe40006000000 */
        /* <DEDUP_REMOVED lines=11> */
[----:B------:R-:W-:Y:S01]  /*5040*/  @P6 ISETP.GE.AND P6, PT, R159, UR7, PT ;  /* 0x000000079f006c0c */ /* 0x000fe2000bfc6270 */
[--C-:B------:R-:W-:Y:S01]  /*5050*/  FFMA.FTZ R57, R57, c[0x0][0x23c], -R108.reuse ;  /* 0x00008f0039397a23 */ /* 0x100fe2000001086c */
[----:B------:R-:W-:Y:S01]  /*5060*/  @P1 FSEL R60, R60, -INF , !P5 ;  /* 0xff8000003c3c1808 */ /* 0x000fe20006800000 */
[----:B------:R-:W-:Y:S01]  /*5070*/  MUFU.EX2 R194, R42 ;  /* 0x0000002a00c27308 */ /* 0x000fe20000000800 */
[----:B------:R-:W-:Y:S02]  /*5080*/  PLOP3.LUT P1, PT, PT, PT, UP1, 0x80, 0x0 ;  /* 0x000000000000781c */ /* 0x000fe40003f2f018 */
[----:B------:R-:W-:Y:S01]  /*5090*/  LOP3.LUT R4, R178, 0xff, RZ, 0xc0, !PT ;  /* 0x000000ffb2047812 */ /* 0x000fe200078ec0ff */
[----:B------:R-:W-:Y:S01]  /*50a0*/  FFMA.FTZ R60, R60, c[0x0][0x23c], -R108 ;  /* 0x00008f003c3c7a23 */ /* 0x000fe2000001086c */
[----:B------:R-:W-:Y:S02]  /*50b0*/  @P0 FSEL R66, R66, -INF , !P5 ;  /* 0xff80000042420808 */ /* 0x000fe40006800000 */
[----:B------:R-:W-:Y:S02]  /*50c0*/  PLOP3.LUT P0, PT, PT, PT, UP1, 0x80, 0x0 ;  /* 0x000000000000781c */ /* 0x000fe40003f0f018 */
[----:B------:R-:W-:Y:S01]  /*50d0*/  @P2 FSEL R62, R62, -INF , !P5 ;  /* 0xff8000003e3e2808 */ /* 0x000fe20006800000 */
[----:B------:R-:W-:Y:S01]  /*50e0*/  FFMA.FTZ R66, R66, c[0x0][0x23c], -R109 ;  /* 0x00008f0042427a23 */ /* 0x000fe2000001086d */
[----:B------:R-:W-:Y:S01]  /*50f0*/  @P3 FSEL R64, R64, -INF , !P5 ;  /* 0xff80000040403808 */ /* 0x000fe20006800000 */
[----:B------:R-:W-:Y:S01]  /*5100*/  MUFU.EX2 R193, R43 ;  /* 0x0000002b00c17308 */ /* 0x000fe20000000800 */
[----:B------:R-:W-:Y:S01]  /*5110*/  ISETP.LE.U32.AND P5, PT, R4, UR4, PT ;  /* 0x0000000404007c0c */ /* 0x000fe2000bfa3070 */
[----:B------:R-:W-:Y:S01]  /*5120*/  FFMA.FTZ R62, R62, c[0x0][0x23c], -R0 ;  /* 0x00008f003e3e7a23 */ /* 0x000fe20000010800 */
[----:B------:R-:W-:Y:S01]  /*5130*/  LOP3.LUT R4, R178, 0xffff, RZ, 0xc0, !PT ;  /* 0x0000ffffb2047812 */ /* 0x000fe200078ec0ff */
[----:B------:R-:W-:Y:S01]  /*5140*/  FFMA.FTZ R64, R64, c[0x0][0x23c], -R160 ;  /* 0x00008f0040407a23 */ /* 0x000fe200000108a0 */
[----:B------:R-:W-:Y:S02]  /*5150*/  PLOP3.LUT P2, PT, PT, PT, UP1, 0x80, 0x0 ;  /* 0x000000000000781c */ /* 0x000fe40003f4f018 */
[----:B------:R-:W-:Y:S02]  /*5160*/  SHF.R.U32.HI R4, RZ, 0x8, R4 ;  /* 0x00000008ff047819 */ /* 0x000fe40000011604 */
[----:B------:R-:W-:Y:S01]  /*5170*/  @P1 FSEL R61, R61, -INF , !P6 ;  /* 0xff8000003d3d1808 */ /* 0x000fe20007000000 */
[----:B------:R-:W-:Y:S01]  /*5180*/  MUFU.EX2 R159, R66 ;  /* 0x00000042009f7308 */ /* 0x000fe20000000800 */
[----:B------:R-:W-:Y:S02]  /*5190*/  PLOP3.LUT P1, PT, PT, PT, UP1, 0x80, 0x0 ;  /* 0x000000000000781c */ /* 0x000fe40003f2f018 */
[----:B------:R-:W-:Y:S01]  /*51a0*/  LOP3.LUT R4, R4, 0xffff, RZ, 0xc0, !PT ;  /* 0x0000ffff04047812 */ /* 0x000fe200078ec0ff */
[----:B------:R-:W-:Y:S01]  /*51b0*/  FFMA.FTZ R108, R61, c[0x0][0x23c], -R108 ;  /* 0x00008f003d6c7a23 */ /* 0x000fe2000001086c */
[----:B------:R-:W-:Y:S01]  /*51c0*/  @P0 FSEL R65, R65, -INF , !P6 ;  /* 0xff80000041410808 */ /* 0x000fe20007000000 */
[----:B------:R-:W-:Y:S01]  /*51d0*/  @!P5 FADD.FTZ R214, -R214, -RZ ;  /* 0x800000ffd6d6d221 */ /* 0x000fe20000010100 */
[----:B------:R-:W-:Y:S02]  /*51e0*/  ISETP.LE.U32.AND P0, PT, R4, UR4, PT ;  /* 0x0000000404007c0c */ /* 0x000fe4000bf03070 */
[----:B------:R-:W-:Y:S01]  /*51f0*/  SHF.R.U32.HI R5, RZ, 0x18, R178 ;  /* 0x00000018ff057819 */ /* 0x000fe200000116b2 */
[----:B------:R-:W-:Y:S01]  /*5200*/  FFMA.FTZ R160, R65, c[0x0][0x23c], -R160 ;  /* 0x00008f0041a07a23 */ /* 0x000fe200000108a0 */
[----:B------:R-:W-:Y:S01]  /*5210*/  LOP3.LUT R4, R161, 0xffff, RZ, 0xc0, !PT ;  /* 0x0000ffffa1047812 */ /* 0x000fe200078ec0ff */
[----:B------:R-:W4:Y:S01]  /*5220*/  MUFU.EX2 R204, R25 ;  /* 0x0000001900cc7308 */ /* 0x000f220000000800 */
[----:B------:R-:W-:Y:S02]  /*5230*/  @P2 FSEL R63, R63, -INF , !P6 ;  /* 0xff8000003f3f2808 */ /* 0x000fe40007000000 */
[----:B------:R-:W-:Y:S02]  /*5240*/  ISETP.LE.U32.AND P2, PT, R5, UR4, PT ;  /* 0x0000000405007c0c */ /* 0x000fe4000bf43070 */
[----:B------:R-:W-:Y:S01]  /*5250*/  LOP3.LUT R5, R161, 0xff, RZ, 0xc0, !PT ;  /* 0x000000ffa1057812 */ /* 0x000fe200078ec0ff */
[----:B------:R-:W-:Y:S01]  /*5260*/  FFMA.FTZ R0, R63, c[0x0][0x23c], -R0 ;  /* 0x00008f003f007a23 */ /* 0x000fe20000010800 */
[----:B------:R-:W-:Y:S01]  /*5270*/  SHF.R.U32.HI R4, RZ, 0x8, R4 ;  /* 0x00000008ff047819 */ /* 0x000fe20000011604 */
[----:B------:R-:W-:Y:S01]  /*5280*/  @!P0 FADD.FTZ R211, -R211, -RZ ;  /* 0x800000ffd3d38221 */ /* 0x000fe20000010100 */
[----:B------:R-:W-:Y:S01]  /*5290*/  @P1 FSEL R67, R67, -INF , !P6 ;  /* 0xff80000043431808 */ /* 0x000fe20007000000 */
[----:B------:R-:W-:Y:S01]  /*52a0*/  MUFU.EX2 R110, R0 ;  /* 0x00000000006e7308 */ /* 0x000fe20000000800 */
[----:B------:R-:W-:Y:S02]  /*52b0*/  ISETP.LE.U32.AND P1, PT, R5, UR4, PT ;  /* 0x0000000405007c0c */ /* 0x000fe4000bf23070 */
[----:B------:R-:W-:Y:S01]  /*52c0*/  SHF.R.U32.HI R5, RZ, 0x18, R161 ;  /* 0x00000018ff057819 */ /* 0x000fe200000116a1 */
[----:B------:R-:W-:Y:S01]  /*52d0*/  FFMA.FTZ R109, R67, c[0x0][0x23c], -R109 ;  /* 0x00008f00436d7a23 */ /* 0x000fe2000001086d */
[----:B------:R-:W-:Y:S01]  /*52e0*/  LOP3.LUT R4, R4, 0xffff, RZ, 0xc0, !PT ;  /* 0x0000ffff04047812 */ /* 0x000fe200078ec0ff */
[----:B------:R-:W-:Y:S01]  /*52f0*/  @!P2 FADD.FTZ R215, -R215, -RZ ;  /* 0x800000ffd7d7a221 */ /* 0x000fe20000010100 */
[----:B------:R-:W-:Y:S02]  /*5300*/  ISETP.LE.U32.AND P5, PT, R5, UR4, PT ;  /* 0x0000000405007c0c */ /* 0x000fe4000bfa3070 */
[----:B------:R-:W-:Y:S01]  /*5310*/  ISETP.LE.U32.AND P0, PT, R4, UR4, PT ;  /* 0x0000000404007c0c */ /* 0x000fe2000bf03070 */
[----:B------:R-:W1:Y:S01]  /*5320*/  MUFU.EX2 R213, R26 ;  /* 0x0000001a00d57308 */ /* 0x000e620000000800 */
[----:B------:R-:W-:Y:S02]  /*5330*/  SHF.R.U32.HI R4, RZ, 0x8, R6 ;  /* 0x00000008ff047819 */ /* 0x000fe40000011606 */
[--C-:B------:R-:W-:Y:S01]  /*5340*/  SHF.R.U32.HI R8, RZ, 0x10, R176.reuse ;  /* 0x00000010ff087819 */ /* 0x100fe200000116b0 */
[----:B------:R-:W-:Y:S01]  /*5350*/  @!P1 FADD.FTZ R219, -R219, -RZ ;  /* 0x800000ffdbdb9221 */ /* 0x000fe20000010100 */
[----:B------:R-:W-:Y:S02]  /*5360*/  SHF.R.U32.HI R176, RZ, 0x18, R176 ;  /* 0x00000018ffb07819 */ /* 0x000fe400000116b0 */
[----:B------:R-:W-:Y:S02]  /*5370*/  LOP3.LUT R5, R8, 0xff, RZ, 0xc0, !PT ;  /* 0x000000ff08057812 */ /* 0x000fe400078ec0ff */
[----:B------:R-:W-:Y:S01]  /*5380*/  LOP3.LUT R4, R4, 0xffff, RZ, 0xc0, !PT ;  /* 0x0000ffff04047812 */ /* 0x000fe200078ec0ff */
[----:B------:R-:W-:Y:S01]  /*5390*/  @!P5 FADD.FTZ R223, -R223, -RZ ;  /* 0x800000ffdfdfd221 */ /* 0x000fe20000010100 */
[----:B------:R-:W-:Y:S01]  /*53a0*/  LOP3.LUT R9, R164, 0xff, RZ, 0xc0, !PT ;  /* 0x000000ffa4097812 */ /* 0x000fe200078ec0ff */
[----:B------:R-:W-:Y:S01]  /*53b0*/  @!P0 FADD.FTZ R220, -R220, -RZ ;  /* 0x800000ffdcdc8221 */ /* 0x000fe20000010100 */
[----:B------:R-:W-:Y:S01]  /*53c0*/  ISETP.LE.U32.AND P5, PT, R176, UR4, PT ;  /* 0x00000004b0007c0c */ /* 0x000fe2000bfa3070 */
[----:B------:R-:W-:Y:S01]  /*53d0*/  MUFU.EX2 R192, R46 ;  /* 0x0000002e00c07308 */ /* 0x000fe20000000800 */
[----:B------:R-:W-:Y:S02]  /*53e0*/  ISETP.LE.U32.AND P0, PT, R5, UR4, PT ;  /* 0x0000000405007c0c */ /* 0x000fe4000bf03070 */
[----:B------:R-:W-:Y:S02]  /*53f0*/  ISETP.LE.U32.AND P4, PT, R9, UR4, PT ;  /* 0x0000000409007c0c */ /* 0x000fe4000bf83070 */
[--C-:B------:R-:W-:Y:S02]  /*5400*/  SHF.R.U32.HI R10, RZ, 0x18, R164.reuse ;  /* 0x00000018ff0a7819 */ /* 0x100fe400000116a4 */
[----:B------:R-:W-:Y:S02]  /*5410*/  SHF.R.U32.HI R6, RZ, 0x10, R179 ;  /* 0x00000010ff067819 */ /* 0x000fe400000116b3 */
[----:B------:R-:W-:Y:S01]  /*5420*/  SHF.R.U32.HI R164, RZ, 0x10, R164 ;  /* 0x00000010ffa47819 */ /* 0x000fe200000116a4 */
[----:B------:R-:W-:Y:S01]  /*5430*/  MUFU.EX2 R182, R44 ;  /* 0x0000002c00b67308 */ /* 0x000fe20000000800 */
[----:B------:R-:W-:Y:S01]  /*5440*/  ISETP.LE.U32.AND P3, PT, R10, UR4, PT ;  /* 0x000000040a007c0c */ /* 0x000fe2000bf63070 */
[----:B------:R-:W-:Y:S01]  /*5450*/  @!P5 FADD.FTZ R221, -R221, -RZ ;  /* 0x800000ffddddd221 */ /* 0x000fe20000010100 */
[----:B------:R-:W-:Y:S01]  /*5460*/  ISETP.LE.U32.AND P1, PT, R4, UR4, PT ;  /* 0x0000000404007c0c */ /* 0x000fe2000bf23070 */
[----:B------:R-:W-:Y:S01]  /*5470*/  @!P0 FADD.FTZ R222, -R222, -RZ ;  /* 0x800000ffdede8221 */ /* 0x000fe20000010100 */
[----:B------:R-:W-:Y:S01]  /*5480*/  SHF.R.U32.HI R4, RZ, 0x8, R14 ;  /* 0x00000008ff047819 */ /* 0x000fe2000001160e */
[----:B------:R-:W-:Y:S01]  /*5490*/  @!P4 FADD.FTZ R202, -R202, -RZ ;  /* 0x800000ffcacac221 */ /* 0x000fe20000010100 */
[----:B------:R-:W-:Y:S02]  /*54a0*/  SHF.R.U32.HI R178, RZ, 0x10, R178 ;  /* 0x00000010ffb27819 */ /* 0x000fe400000116b2 */
[----:B------:R-:W-:Y:S01]  /*54b0*/  LOP3.LUT R4, R4, 0xffff, RZ, 0xc0, !PT ;  /* 0x0000ffff04047812 */ /* 0x000fe200078ec0ff */
[----:B------:R-:W-:Y:S01]  /*54c0*/  MUFU.EX2 R170, R53 ;  /* 0x0000003500aa7308 */ /* 0x000fe20000000800 */
[----:B------:R-:W-:Y:S02]  /*54d0*/  LOP3.LUT R5, R164, 0xff, RZ, 0xc0, !PT ;  /* 0x000000ffa4057812 */ /* 0x000fe400078ec0ff */
[----:B------:R-:W-:Y:S01]  /*54e0*/  SHF.R.U32.HI R9, RZ, 0x10, R174 ;  /* 0x00000010ff097819 */ /* 0x000fe200000116ae */
[----:B---3--:R-:W-:Y:S01]  /*54f0*/  @!P3 FADD.FTZ R207, -R207, -RZ ;  /* 0x800000ffcfcfb221 */ /* 0x008fe20000010100 */
[----:B------:R-:W-:Y:S01]  /*5500*/  LOP3.LUT R178, R178, 0xff, RZ, 0xc0, !PT ;  /* 0x000000ffb2b27812 */ /* 0x000fe200078ec0ff */
[----:B--2---:R-:W-:Y:S01]  /*5510*/  @!P1 FADD.FTZ R217, -R217, -RZ ;  /* 0x800000ffd9d99221 */ /* 0x004fe20000010100 */
[----:B------:R-:W-:Y:S02]  /*5520*/  ISETP.LE.U32.AND P1, PT, R12, UR4, PT ;  /* 0x000000040c007c0c */ /* 0x000fe4000bf23070 */
[----:B------:R-:W-:Y:S01]  /*5530*/  ISETP.LE.U32.AND P0, PT, R4, UR4, PT ;  /* 0x0000000404007c0c */ /* 0x000fe2000bf03070 */
[----:B------:R-:W-:Y:S01]  /*5540*/  MUFU.EX2 R164, R64 ;  /* 0x0000004000a47308 */ /* 0x000fe20000000800 */
[----:B------:R-:W-:Y:S02]  /*5550*/  LOP3.LUT R4, R179, 0xff, RZ, 0xc0, !PT ;  /* 0x000000ffb3047812 */ /* 0x000fe400078ec0ff */
[----:B------:R-:W-:Y:S02]  /*5560*/  ISETP.LE.U32.AND P5, PT, R5, UR4, PT ;  /* 0x0000000405007c0c */ /* 0x000fe4000bfa3070 */
[----:B------:R-:W-:Y:S02]  /*5570*/  LOP3.LUT R5, R179, 0xffff, RZ, 0xc0, !PT ;  /* 0x0000ffffb3057812 */ /* 0x000fe400078ec0ff */
[----:B------:R-:W-:Y:S02]  /*5580*/  ISETP.LE.U32.AND P6, PT, R178, UR4, PT ;  /* 0x00000004b2007c0c */ /* 0x000fe4000bfc3070 */
[----:B------:R-:W-:Y:S01]  /*5590*/  LOP3.LUT R10, R172, 0xff, RZ, 0xc0, !PT ;  /* 0x000000ffac0a7812 */ /* 0x000fe200078ec0ff */
[----:B-1----:R-:W-:Y:S01]  /*55a0*/  @!P1 FADD.FTZ R188, -R188, -RZ ;  /* 0x800000ffbcbc9221 */ /* 0x002fe20000010100 */
[----:B------:R-:W-:Y:S01]  /*55b0*/  ISETP.LE.U32.AND P4, PT, R4, UR4, PT ;  /* 0x0000000404007c0c */ /* 0x000fe2000bf83070 */
[----:B------:R-:W-:Y:S01]  /*55c0*/  @!P0 FADD.FTZ R199, -R199, -RZ ;  /* 0x800000ffc7c78221 */ /* 0x000fe20000010100 */
[----:B------:R-:W-:Y:S01]  /*55d0*/  LOP3.LUT R12, R172, 0xffff, RZ, 0xc0, !PT ;  /* 0x0000ffffac0c7812 */ /* 0x000fe200078ec0ff */
[----:B------:R-:W-:Y:S01]  /*55e0*/  MUFU.EX2 R178, R39 ;  /* 0x0000002700b27308 */ /* 0x000fe20000000800 */
[----:B------:R-:W-:Y:S01]  /*55f0*/  ISETP.LE.U32.AND P2, PT, R7, UR4, PT ;  /* 0x0000000407007c0c */ /* 0x000fe2000bf43070 */
[----:B------:R-:W-:Y:S01]  /*5600*/  @!P5 FADD.FTZ R208, -R208, -RZ ;  /* 0x800000ffd0d0d221 */ /* 0x000fe20000010100 */
[----:B------:R-:W-:Y:S02]  /*5610*/  LOP3.LUT R14, R168, 0xff, RZ, 0xc0, !PT ;  /* 0x000000ffa80e7812 */ /* 0x000fe400078ec0ff */
[----:B------:R-:W-:Y:S01]  /*5620*/  SHF.R.U32.HI R7, RZ, 0x8, R5 ;  /* 0x00000008ff077819 */ /* 0x000fe20000011605 */
[----:B------:R-:W-:Y:S01]  /*5630*/  @!P6 FADD.FTZ R216, -R216, -RZ ;  /* 0x800000ffd8d8e221 */ /* 0x000fe20000010100 */
[----:B------:R-:W-:Y:S02]  /*5640*/  LOP3.LUT R5, R6, 0xff, RZ, 0xc0, !PT ;  /* 0x000000ff06057812 */ /* 0x000fe400078ec0ff */
[----:B------:R-:W-:Y:S01]  /*5650*/  SHF.R.U32.HI R161, RZ, 0x10, R161 ;  /* 0x00000010ffa17819 */ /* 0x000fe200000116a1 */
[----:B------:R-:W-:Y:S01]  /*5660*/  @!P4 FADD.FTZ R197, -R197, -RZ ;  /* 0x800000ffc5c5c221 */ /* 0x000fe20000010100 */
[----:B------:R-:W-:Y:S01]  /*5670*/  SHF.R.U32.HI R6, RZ, 0x18, R179 ;  /* 0x00000018ff067819 */ /* 0x000fe200000116b3 */
[----:B------:R-:W-:Y:S01]  /*5680*/  MUFU.EX2 R173, R50 ;  /* 0x0000003200ad7308 */ /* 0x000fe20000000800 */
[----:B------:R-:W-:Y:S01]  /*5690*/  LOP3.LUT R4, R7, 0xffff, RZ, 0xc0, !PT ;  /* 0x0000ffff07047812 */ /* 0x000fe200078ec0ff */
[----:B------:R-:W-:Y:S01]  /*56a0*/  @!P2 FADD.FTZ R218, -R218, -RZ ;  /* 0x800000ffdadaa221 */ /* 0x000fe20000010100 */
[----:B------:R-:W-:Y:S02]  /*56b0*/  LOP3.LUT R161, R161, 0xff, RZ, 0xc0, !PT ;  /* 0x000000ffa1a17812 */ /* 0x000fe400078ec0ff */
[----:B------:R-:W-:Y:S02]  /*56c0*/  ISETP.LE.U32.AND P0, PT, R5, UR4, PT ;  /* 0x0000000405007c0c */ /* 0x000fe4000bf03070 */
[----:B------:R-:W-:Y:S02]  /*56d0*/  LOP3.LUT R5, R180, 0xff, RZ, 0xc0, !PT ;  /* 0x000000ffb4057812 */ /* 0x000fe400078ec0ff */
[----:B------:R-:W-:Y:S01]  /*56e0*/  ISETP.LE.U32.AND P5, PT, R4, UR4, PT ;  /* 0x0000000404007c0c */ /* 0x000fe2000bfa3070 */
[----:B------:R-:W-:Y:S01]  /*56f0*/  MUFU.EX2 R179, R45 ;  /* 0x0000002d00b37308 */ /* 0x000fe20000000800 */
[----:B------:R-:W-:Y:S02]  /*5700*/  LOP3.LUT R4, R180, 0xffff, RZ, 0xc0, !PT ;  /* 0x0000ffffb4047812 */ /* 0x000fe400078ec0ff */
[----:B------:R-:W-:Y:S02]  /*5710*/  ISETP.LE.U32.AND P6, PT, R161, UR4, PT ;  /* 0x00000004a1007c0c */ /* 0x000fe4000bfc3070 */
[----:B------:R-:W-:Y:S02]  /*5720*/  ISETP.LE.U32.AND P4, PT, R5, UR4, PT ;  /* 0x0000000405007c0c */ /* 0x000fe4000bf83070 */
[----:B------:R-:W-:Y:S01]  /*5730*/  SHF.R.U32.HI R5, RZ, 0x10, R180 ;  /* 0x00000010ff057819 */ /* 0x000fe200000116b4 */
[----:B------:R-:W-:Y:S01]  /*5740*/  @!P0 FADD.FTZ R201, -R201, -RZ ;  /* 0x800000ffc9c98221 */ /* 0x000fe20000010100 */
[----:B------:R-:W-:Y:S01]  /*5750*/  SHF.R.U32.HI R4, RZ, 0x8, R4 ;  /* 0x00000008ff047819 */ /* 0x000fe20000011604 */
[----:B------:R-:W-:Y:S01]  /*5760*/  MUFU.EX2 R161, R60 ;  /* 0x0000003c00a17308 */ /* 0x000fe20000000800 */
[----:B------:R-:W-:Y:S01]  /*5770*/  ISETP.LE.U32.AND P0, PT, R17, UR4, PT ;  /* 0x0000000411007c0c */ /* 0x000fe2000bf03070 */
[----:B------:R-:W-:Y:S01]  /*5780*/  @!P5 FADD.FTZ R196, -R196, -RZ ;  /* 0x800000ffc4c4d221 */ /* 0x000fe20000010100 */
[----:B------:R-:W-:Y:S02]  /*5790*/  ISETP.LE.U32.AND P3, PT, R6, UR4, PT ;  /* 0x0000000406007c0c */ /* 0x000fe4000bf63070 */
[----:B------:R-:W-:Y:S01]  /*57a0*/  SHF.R.U32.HI R17, RZ, 0x18, R172 ;  /* 0x00000018ff117819 */ /* 0x000fe200000116ac */
[----:B------:R-:W-:Y:S01]  /*57b0*/  @!P6 FADD.FTZ R224, -R224, -RZ ;  /* 0x800000ffe0e0e221 */ /* 0x000fe20000010100 */
[----:B------:R-:W-:Y:S01]  /*57c0*/  LOP3.LUT R4, R4, 0xffff, RZ, 0xc0, !PT ;  /* 0x0000ffff04047812 */ /* 0x000fe200078ec0ff */
[----:B------:R-:W-:Y:S01]  /*57d0*/  @!P4 FADD.FTZ R206, -R206, -RZ ;  /* 0x800000ffcecec221 */ /* 0x000fe20000010100 */
[----:B------:R-:W-:Y:S01]  /*57e0*/  LOP3.LUT R11, R162, 0xff, RZ, 0xc0, !PT ;  /* 0x000000ffa20b7812 */ /* 0x000fe200078ec0ff */
[----:B------:R-:W-:Y:S01]  /*57f0*/  MUFU.EX2 R176, R58 ;  /* 0x0000003a00b07308 */ /* 0x000fe20000000800 */
[----:B------:R-:W-:Y:S02]  /*5800*/  ISETP.LE.U32.AND P5, PT, R4, UR4, PT ;  /* 0x0000000404007c0c */ /* 0x000fe4000bfa3070 */
[----:B------:R-:W-:Y:S01]  /*5810*/  ISETP.LE.U32.AND P6, PT, R11, UR4, PT ;  /* 0x000000040b007c0c */ /* 0x000fe2000bfc3070 */
[----:B------:R-:W-:Y:S01]  /*5820*/  @!P0 FADD.FTZ R186, -R186, -RZ ;  /* 0x800000ffbaba8221 */ /* 0x000fe20000010100 */
[----:B------:R-:W-:Y:S01]  /*5830*/  LOP3.LUT R4, R5, 0xff, RZ, 0xc0, !PT ;  /* 0x000000ff05047812 */ /* 0x000fe200078ec0ff */
[----:B------:R-:W-:Y:S01]  /*5840*/  @!P3 FADD.FTZ R200, -R200, -RZ ;  /* 0x800000ffc8c8b221 */ /* 0x000fe20000010100 */
        /* <DEDUP_REMOVED lines=15> */
[----:B------:R-:W-:Y:S02]  /*5940*/  ISETP.LE.U32.AND P2, PT, R13, UR4, PT ;  /* 0x000000040d007c0c */ /* 0x000fe4000bf43070 */
[----:B------:R-:W-:Y:S01]  /*5950*/  LOP3.LUT R4, R4, 0xffff, RZ, 0xc0, !PT ;  /* 0x0000ffff04047812 */ /* 0x000fe200078ec0ff */
[----:B------:R-:W-:Y:S01]  /*5960*/  @!P3 FADD.FTZ R213, -R213, -RZ ;  /* 0x800000ffd5d5b221 */ /* 0x000fe20000010100 */
[----:B------:R-:W-:Y:S01]  /*5970*/  SHF.R.U32.HI R13, RZ, 0x10, R168 ;  /* 0x00000010ff0d7819 */ /* 0x000fe200000116a8 */
[----:B------:R-:W-:Y:S01]  /*5980*/  MUFU.EX2 R163, R160 ;  /* 0x000000a000a37308 */ /* 0x000fe20000000800 */
        /* <DEDUP_REMOVED lines=8> */
[----:B------:R-:W-:Y:S02]  /*5a10*/  SHF.R.U32.HI R6, RZ, 0x18, R184 ;  /* 0x00000018ff067819 */ /* 0x000fe400000116b8 */
[----:B------:R-:W-:Y:S01]  /*5a20*/  LOP3.LUT R8, R174, 0xffff, RZ, 0xc0, !PT ;  /* 0x0000ffffae087812 */ /* 0x000fe200078ec0ff */
[----:B------:R-:W-:Y:S01]  /*5a30*/  @!P6 FADD.FTZ R203, -R203, -RZ ;  /* 0x800000ffcbcbe221 */ /* 0x000fe20000010100 */
[----:B------:R-:W-:Y:S02]  /*5a40*/  ISETP.LE.U32.AND P6, PT, R5, UR4, PT ;  /* 0x0000000405007c0c */ /* 0x000fe4000bfc3070 */
[----:B------:R-:W-:Y:S01]  /*5a50*/  LOP3.LUT R5, R184, 0xff, RZ, 0xc0, !PT ;  /* 0x000000ffb8057812 */ /* 0x000fe200078ec0ff */
        /* <DEDUP_REMOVED lines=9> */
[----:B------:R-:W1:Y:S01]  /*5af0*/  MUFU.EX2 R175, R48 ;  /* 0x0000003000af7308 */ /* 0x000e620000000800 */
        /* <DEDUP_REMOVED lines=17> */
[----:B------:R-:W-:Y:S01]  /*5c10*/  SHF.R.U32.HI R5, RZ, 0x18, R187 ;  /* 0x00000018ff057819 */ /* 0x000fe200000116bb */
[----:B-1----:R-:W-:Y:S01]  /*5c20*/  @!P5 FADD.FTZ R175, -R175, -RZ ;  /* 0x800000ffafafd221 */ /* 0x002fe20000010100 */
[----:B------:R-:W-:Y:S01]  /*5c30*/  LOP3.LUT R4, R6, 0xff, RZ, 0xc0, !PT ;  /* 0x000000ff06047812 */ /* 0x000fe200078ec0ff */
[----:B------:R-:W-:Y:S01]  /*5c40*/  @!P2 FADD.FTZ R191, -R191, -RZ ;  /* 0x800000ffbfbfa221 */ /* 0x000fe20000010100 */
[----:B------:R-:W-:Y:S01]  /*5c50*/  ISETP.LE.U32.AND P2, PT, R11, UR4, PT ;  /* 0x000000040b007c0c */ /* 0x000fe2000bf43070 */
[----:B------:R-:W-:Y:S01]  /*5c60*/  @!P1 FADD.FTZ R178, -R178, -RZ ;  /* 0x800000ffb2b29221 */ /* 0x000fe20000010100 */
[----:B------:R-:W-:Y:S02]  /*5c70*/  ISETP.LE.U32.AND P0, PT, R4, UR4, PT ;  /* 0x0000000404007c0c */ /* 0x000fe4000bf03070 */
[----:B------:R-:W-:Y:S01]  /*5c80*/  ISETP.LE.U32.AND P1, PT, R5, UR4, PT ;  /* 0x0000000405007c0c */ /* 0x000fe2000bf23070 */
[----:B------:R1:W-:Y:S01]  /*5c90*/  MUFU.EX2 R111, R109 ;  /* 0x0000006d006f7308 */ /* 0x0003e20000000800 */
[----:B------:R-:W-:Y:S01]  /*5ca0*/  SHF.R.U32.HI R4, RZ, 0x8, R8 ;  /* 0x00000008ff047819 */ /* 0x000fe20000011608 */
[----:B------:R-:W-:Y:S01]  /*5cb0*/  @!P6 FADD.FTZ R189, -R189, -RZ ;  /* 0x800000ffbdbde221 */ /* 0x000fe20000010100 */
[----:B------:R-:W-:Y:S02]  /*5cc0*/  LOP3.LUT R5, R9, 0xff, RZ, 0xc0, !PT ;  /* 0x000000ff09057812 */ /* 0x000fe400078ec0ff */
[----:B------:R-:W-:Y:S02]  /*5cd0*/  LOP3.LUT R7, R174, 0xff, RZ, 0xc0, !PT ;  /* 0x000000ffae077812 */ /* 0x000fe400078ec0ff */
[----:B------:R-:W-:Y:S01]  /*5ce0*/  LOP3.LUT R4, R4, 0xffff, RZ, 0xc0, !PT ;  /* 0x0000ffff04047812 */ /* 0x000fe200078ec0ff */
[----:B------:R-:W-:Y:S01]  /*5cf0*/  @!P2 FADD.FTZ R180, -R180, -RZ ;  /* 0x800000ffb4b4a221 */ /* 0x000fe20000010100 */
[----:B------:R-:W-:Y:S01]  /*5d00*/  SHF.R.U32.HI R18, RZ, 0x10, R172 ;  /* 0x00000010ff127819 */ /* 0x000fe200000116ac */
[----:B------:R-:W-:Y:S01]  /*5d10*/  @!P0 FADD.FTZ R194, -R194, -RZ ;  /* 0x800000ffc2c28221 */ /* 0x000fe20000010100 */
[----:B------:R-:W-:Y:S01]  /*5d20*/  ISETP.LE.U32.AND P0, PT, R5, UR4, PT ;  /* 0x0000000405007c0c */ /* 0x000fe2000bf03070 */
[----:B------:R-:W-:Y:S01]  /*5d30*/  @!P1 FADD.FTZ R193, -R193, -RZ ;  /* 0x800000ffc1c19221 */ /* 0x000fe20000010100 */
[----:B------:R-:W-:Y:S01]  /*5d40*/  ISETP.LE.U32.AND P6, PT, R4, UR4, PT ;  /* 0x0000000404007c0c */ /* 0x000fe2000bfc3070 */
[----:B------:R-:W2:Y:S01]  /*5d50*/  MUFU.EX2 R174, R49 ;  /* 0x0000003100ae7308 */ /* 0x000ea20000000800 */
[----:B------:R-:W-:Y:S02]  /*5d60*/  LOP3.LUT R4, R21, 0xff, RZ, 0xc0, !PT ;  /* 0x000000ff15047812 */ /* 0x000fe400078ec0ff */
[----:B------:R-:W-:Y:S02]  /*5d70*/  ISETP.LE.U32.AND P3, PT, R16, UR4, PT ;  /* 0x0000000410007c0c */ /* 0x000fe4000bf63070 */
[----:B------:R-:W-:Y:S02]  /*5d80*/  SHF.R.U32.HI R5, RZ, 0x8, R20 ;  /* 0x00000008ff057819 */ /* 0x000fe40000011614 */
[----:B------:R-:W-:Y:S02]  /*5d90*/  ISETP.LE.U32.AND P1, PT, R4, UR4, PT ;  /* 0x0000000404007c0c */ /* 0x000fe4000bf23070 */
[----:B------:R-:W-:Y:S01]  /*5da0*/  LOP3.LUT R4, R5, 0xffff, RZ, 0xc0, !PT ;  /* 0x0000ffff05047812 */ /* 0x000fe200078ec0ff */
[----:B------:R-:W3:Y:S01]  /*5db0*/  MUFU.EX2 R172, R51 ;  /* 0x0000003300ac7308 */ /* 0x000ee20000000800 */
[----:B------:R-:W-:Y:S01]  /*5dc0*/  ISETP.LE.U32.AND P4, PT, R7, UR4, PT ;  /* 0x0000000407007c0c */ /* 0x000fe2000bf83070 */
[----:B------:R-:W-:Y:S01]  /*5dd0*/  @!P6 FADD.FTZ R179, -R179, -RZ ;  /* 0x800000ffb3b3e221 */ /* 0x000fe20000010100 */
[----:B------:R-:W-:Y:S01]  /*5de0*/  LOP3.LUT R5, R195, 0xff, RZ, 0xc0, !PT ;  /* 0x000000ffc3057812 */ /* 0x000fe200078ec0ff */
[----:B-1----:R-:W-:Y:S01]  /*5df0*/  IMAD.U32 R109, RZ, RZ, UR15 ;  /* 0x0000000fff6d7e24 */ /* 0x002fe2000f8e00ff */
[----:B------:R-:W-:Y:S01]  /*5e00*/  ISETP.LE.U32.AND P6, PT, R4, UR4, PT ;  /* 0x0000000404007c0c */ /* 0x000fe2000bfc3070 */
[----:B------:R-:W-:Y:S01]  /*5e10*/  @!P0 FADD.FTZ R192, -R192, -RZ ;  /* 0x800000ffc0c08221 */ /* 0x000fe20000010100 */
[----:B------:R-:W-:Y:S02]  /*5e20*/  SHF.R.U32.HI R16, RZ, 0x18, R168 ;  /* 0x00000018ff107819 */ /* 0x000fe400000116a8 */
[----:B------:R-:W-:Y:S01]  /*5e30*/  SHF.R.U32.HI R4, RZ, 0x18, R195 ;  /* 0x00000018ff047819 */ /* 0x000fe200000116c3 */
[----:B------:R-:W-:Y:S01]  /*5e40*/  @!P1 FADD.FTZ R173, -R173, -RZ ;  /* 0x800000ffadad9221 */ /* 0x000fe20000010100 */
[----:B------:R-:W-:Y:S01]  /*5e50*/  ISETP.LE.U32.AND P0, PT, R5, UR4, PT ;  /* 0x0000000405007c0c */ /* 0x000fe2000bf03070 */
[----:B------:R-:W1:Y:S01]  /*5e60*/  MUFU.EX2 R168, R55 ;  /* 0x0000003700a87308 */ /* 0x000e620000000800 */
[----:B------:R-:W-:Y:S01]  /*5e70*/  ISETP.LE.U32.AND P2, PT, R4, UR4, PT ;  /* 0x0000000404007c0c */ /* 0x000fe2000bf43070 */
[----:B------:R-:W-:Y:S01]  /*5e80*/  @!P4 FADD.FTZ R182, -R182, -RZ ;  /* 0x800000ffb6b6c221 */ /* 0x000fe20000010100 */
[----:B------:R-:W-:Y:S02]  /*5e90*/  LOP3.LUT R5, R198, 0xff, RZ, 0xc0, !PT ;  /* 0x000000ffc6057812 */ /* 0x000fe400078ec0ff */
[----:B------:R-:W-:Y:S01]  /*5ea0*/  LOP3.LUT R4, R195, 0xffff, RZ, 0xc0, !PT ;  /* 0x0000ffffc3047812 */ /* 0x000fe200078ec0ff */
[----:B--2---:R-:W-:Y:S01]  /*5eb0*/  @!P6 FADD.FTZ R174, -R174, -RZ ;  /* 0x800000ffaeaee221 */ /* 0x004fe20000010100 */
[----:B------:R-:W-:Y:S02]  /*5ec0*/  ISETP.LE.U32.AND P5, PT, R5, UR4, PT ;  /* 0x0000000405007c0c */ /* 0x000fe4000bfa3070 */
[----:B------:R-:W-:Y:S01]  /*5ed0*/  SHF.R.U32.HI R4, RZ, 0x8, R4 ;  /* 0x00000008ff047819 */ /* 0x000fe20000011604 */
[----:B------:R-:W2:Y:S01]  /*5ee0*/  MUFU.EX2 R165, R59 ;  /* 0x0000003b00a57308 */ /* 0x000ea20000000800 */
[----:B------:R-:W-:Y:S01]  /*5ef0*/  LOP3.LUT R5, R198, 0xffff, RZ, 0xc0, !PT ;  /* 0x0000ffffc6057812 */ /* 0x000fe200078ec0ff */
[----:B------:R-:W-:Y:S01]  /*5f00*/  @!P0 FADD.FTZ R171, -R171, -RZ ;  /* 0x800000ffabab8221 */ /* 0x000fe20000010100 */
[----:B------:R-:W-:Y:S01]  /*5f10*/  LOP3.LUT R4, R4, 0xffff, RZ, 0xc0, !PT ;  /* 0x0000ffff04047812 */ /* 0x000fe200078ec0ff */
[----:B---3--:R-:W-:Y:S01]  /*5f20*/  @!P3 FADD.FTZ R172, -R172, -RZ ;  /* 0x800000ffacacb221 */ /* 0x008fe20000010100 */
[----:B------:R-:W-:Y:S02]  /*5f30*/  SHF.R.U32.HI R5, RZ, 0x8, R5 ;  /* 0x00000008ff057819 */ /* 0x000fe40000011605 */
[----:B------:R-:W-:Y:S02]  /*5f40*/  ISETP.LE.U32.AND P6, PT, R4, UR4, PT ;  /* 0x0000000404007c0c */ /* 0x000fe4000bfc3070 */
[----:B------:R-:W-:Y:S01]  /*5f50*/  LOP3.LUT R5, R5, 0xffff, RZ, 0xc0, !PT ;  /* 0x0000ffff05057812 */ /* 0x000fe200078ec0ff */
[----:B------:R-:W-:Y:S01]  /*5f60*/  @!P5 FADD.FTZ R167, -R167, -RZ ;  /* 0x800000ffa7a7d221 */ /* 0x000fe20000010100 */
[----:B------:R-:W-:Y:S01]  /*5f70*/  SHF.R.U32.HI R4, RZ, 0x10, R198 ;  /* 0x00000010ff047819 */ /* 0x000fe200000116c6 */
[----:B------:R3:W4:Y:S01]  /*5f80*/  MUFU.EX2 R160, R108 ;  /* 0x0000006c00a07308 */ /* 0x0007220000000800 */
[----:B------:R-:W-:Y:S01]  /*5f90*/  ISETP.LE.U32.AND P3, PT, R5, UR4, PT ;  /* 0x0000000405007c0c */ /* 0x000fe2000bf63070 */
[----:B-1----:R-:W-:Y:S01]  /*5fa0*/  @!P2 FADD.FTZ R168, -R168, -RZ ;  /* 0x800000ffa8a8a221 */ /* 0x002fe20000010100 */
[----:B------:R-:W-:Y:S02]  /*5fb0*/  LOP3.LUT R4, R4, 0xff, RZ, 0xc0, !PT ;  /* 0x000000ff04047812 */ /* 0x000fe400078ec0ff */
[----:B------:R-:W-:Y:S02]  /*5fc0*/  SHF.R.U32.HI R5, RZ, 0x8, R12 ;  /* 0x00000008ff057819 */ /* 0x000fe4000001160c */
[----:B------:R-:W-:Y:S01]  /*5fd0*/  F2FP.RELU.BF16.PACK_AB R7, R211, R214 ;  /* 0x000000d6d307723e */ /* 0x000fe200000018ff */
[----:B------:R-:W-:Y:S01]  /*5fe0*/  @!P6 FADD.FTZ R170, -R170, -RZ ;  /* 0x800000ffaaaae221 */ /* 0x000fe20000010100 */
[----:B------:R-:W-:Y:S02]  /*5ff0*/  ISETP.LE.U32.AND P4, PT, R10, UR4, PT ;  /* 0x000000040a007c0c */ /* 0x000fe4000bf83070 */
[----:B------:R-:W-:Y:S01]  /*6000*/  ISETP.LE.U32.AND P6, PT, R4, UR4, PT ;  /* 0x0000000404007c0c */ /* 0x000fe2000bfc3070 */
[----:B------:R1:W-:Y:S01]  /*6010*/  STS [R231+0x10000], R7 ;  /* 0x01000007e7007388 */ /* 0x0003e20000000800 */
[----:B------:R-:W-:Y:S01]  /*6020*/  SHF.R.U32.HI R6, RZ, 0x10, R195 ;  /* 0x00000010ff067819 */ /* 0x000fe200000116c3 */
[----:B------:R-:W-:Y:S01]  /*6030*/  @!P3 FADD.FTZ R166, -R166, -RZ ;  /* 0x800000ffa6a6b221 */ /* 0x000fe20000010100 */
[----:B------:R-:W-:Y:S02]  /*6040*/  LOP3.LUT R4, R5, 0xffff, RZ, 0xc0, !PT ;  /* 0x0000ffff05047812 */ /* 0x000fe400078ec0ff */
[----:B------:R-:W-:Y:S02]  /*6050*/  LOP3.LUT R6, R6, 0xff, RZ, 0xc0, !PT ;  /* 0x000000ff06067812 */ /* 0x000fe400078ec0ff */
[----:B------:R-:W-:Y:S02]  /*6060*/  LOP3.LUT R5, R18, 0xff, RZ, 0xc0, !PT ;  /* 0x000000ff12057812 */ /* 0x000fe400078ec0ff */
[----:B------:R-:W-:Y:S01]  /*6070*/  ISETP.LE.U32.AND P2, PT, R4, UR4, PT ;  /* 0x0000000404007c0c */ /* 0x000fe2000bf43070 */
[----:B------:R-:W-:Y:S01]  /*6080*/  @!P4 FADD.FTZ R164, -R164, -RZ ;  /* 0x800000ffa4a4c221 */ /* 0x000fe20000010100 */
[----:B------:R-:W-:Y:S01]  /*6090*/  F2FP.RELU.BF16.PACK_AB R8, R196, R197 ;  /* 0x000000c5c408723e */ /* 0x000fe200000018ff */
[----:B------:R-:W-:Y:S01]  /*60a0*/  @!P6 FADD.FTZ R176, -R176, -RZ ;  /* 0x800000ffb0b0e221 */ /* 0x000fe20000010100 */
[----:B------:R-:W-:Y:S01]  /*60b0*/  SHF.R.U32.HI R4, RZ, 0x18, R198 ;  /* 0x00000018ff047819 */ /* 0x000fe200000116c6 */
[----:B---3--:R-:W-:Y:S01]  /*60c0*/  IMAD.U32 R108, RZ, RZ, UR16 ;  /* 0x00000010ff6c7e24 */ /* 0x008fe2000f8e00ff */
[----:B------:R-:W-:Y:S02]  /*60d0*/  ISETP.LE.U32.AND P6, PT, R5, UR4, PT ;  /* 0x0000000405007c0c */ /* 0x000fe4000bfc3070 */
[----:B------:R-:W-:Y:S02]  /*60e0*/  ISETP.LE.U32.AND P1, PT, R6, UR4, PT ;  /* 0x0000000406007c0c */ /* 0x000fe4000bf23070 */
[----:B------:R-:W-:Y:S02]  /*60f0*/  F2FP.RELU.BF16.PACK_AB R5, R199, R202 ;  /* 0x000000cac705723e */ /* 0x000fe400000018ff */
[----:B------:R-:W-:Y:S01]  /*6100*/  ISETP.LE.U32.AND P3, PT, R4, UR4, PT ;  /* 0x0000000404007c0c */ /* 0x000fe2000bf63070 */
[----:B------:R-:W-:Y:S01]  /*6110*/  @!P2 FADD.FTZ R163, -R163, -RZ ;  /* 0x800000ffa3a3a221 */ /* 0x000fe20000010100 */
[----:B------:R-:W-:Y:S02]  /*6120*/  F2FP.RELU.BF16.PACK_AB R0, R193, R194 ;  /* 0x000000c2c100723e */ /* 0x000fe400000018ff */
[----:B------:R-:W-:Y:S02]  /*6130*/  SHF.R.U32.HI R4, RZ, 0x8, R15 ;  /* 0x00000008ff047819 */ /* 0x000fe4000001160f */
[----:B-1----:R-:W-:Y:S01]  /*6140*/  F2FP.RELU.BF16.PACK_AB R7, R220, R219 ;  /* 0x000000dbdc07723e */ /* 0x002fe200000018ff */
[----:B------:R-:W-:Y:S01]  /*6150*/  @!P6 FADD.FTZ R159, -R159, -RZ ;  /* 0x800000ff9f9fe221 */ /* 0x000fe20000010100 */
[----:B------:R-:W-:Y:S01]  /*6160*/  LOP3.LUT R6, R13, 0xff, RZ, 0xc0, !PT ;  /* 0x000000ff0d067812 */ /* 0x000fe200078ec0ff */
[----:B------:R-:W-:Y:S01]  /*6170*/  @!P1 FADD.FTZ R169, -R169, -RZ ;  /* 0x800000ffa9a99221 */ /* 0x000fe20000010100 */
[----:B------:R-:W-:Y:S02]  /*6180*/  LOP3.LUT R4, R4, 0xffff, RZ, 0xc0, !PT ;  /* 0x0000ffff04047812 */ /* 0x000fe400078ec0ff */
[----:B------:R-:W-:Y:S01]  /*6190*/  ISETP.LE.U32.AND P4, PT, R6, UR4, PT ;  /* 0x0000000406007c0c */ /* 0x000fe2000bf83070 */
[----:B--2---:R-:W-:Y:S01]  /*61a0*/  @!P3 FADD.FTZ R165, -R165, -RZ ;  /* 0x800000ffa5a5b221 */ /* 0x004fe20000010100 */
[----:B------:R-:W-:Y:S02]  /*61b0*/  F2FP.RELU.BF16.PACK_AB R6, R215, R216 ;  /* 0x000000d8d706723e */ /* 0x000fe400000018ff */
[----:B------:R-:W-:Y:S02]  /*61c0*/  ISETP.LE.U32.AND P0, PT, R17, UR4, PT ;  /* 0x0000000411007c0c */ /* 0x000fe4000bf03070 */
[----:B------:R-:W-:Y:S01]  /*61d0*/  ISETP.LE.U32.AND P2, PT, R4, UR4, PT ;  /* 0x0000000404007c0c */ /* 0x000fe2000bf43070 */
[----:B------:R1:W-:Y:S01]  /*61e0*/  STS [R231+0x10400], R6 ;  /* 0x01040006e7007388 */ /* 0x0003e20000000800 */
[----:B------:R-:W-:Y:S02]  /*61f0*/  ISETP.LE.U32.AND P1, PT, R14, UR4, PT ;  /* 0x000000040e007c0c */ /* 0x000fe4000bf23070 */
[----:B------:R-:W-:Y:S01]  /*6200*/  F2FP.RELU.BF16.PACK_AB R4, R207, R208 ;  /* 0x000000d0cf04723e */ /* 0x000fe200000018ff */
[----:B------:R2:W-:Y:S01]  /*6210*/  STS [R232+0x10000], R5 ;  /* 0x01000005e8007388 */ /* 0x0005e20000000800 */
[----:B------:R-:W-:Y:S01]  /*6220*/  ISETP.LE.U32.AND P5, PT, R16, UR4, PT ;  /* 0x0000000410007c0c */ /* 0x000fe2000bfa3070 */
[----:B------:R-:W-:Y:S01]  /*6230*/  @!P4 FADD.FTZ R162, -R162, -RZ ;  /* 0x800000ffa2a2c221 */ /* 0x000fe20000010100 */
[----:B------:R-:W-:Y:S01]  /*6240*/  FSETP.GE.FTZ.AND P3, PT, R211, RZ, PT ;  /* 0x000000ffd300720b */ /* 0x000fe20003f76000 */
[----:B------:R3:W-:Y:S01]  /*6250*/  STS [R232+0x10400], R4 ;  /* 0x01040004e8007388 */ /* 0x0007e20000000800 */
[----:B------:R-:W-:Y:S01]  /*6260*/  FSETP.GE.FTZ.AND P4, PT, R214, RZ, PT ;  /* 0x000000ffd600720b */ /* 0x000fe20003f96000 */
[----:B------:R-:W-:Y:S01]  /*6270*/  @!P0 FADD.FTZ R111, -R111, -RZ ;  /* 0x800000ff6f6f8221 */ /* 0x000fe20000010100 */
[----:B------:R-:W-:Y:S01]  /*6280*/  LEA R108, P0, R247, R108, 0x2 ;  /* 0x0000006cf76c7211 */ /* 0x000fe200078010ff */
[----:B------:R3:W-:Y:S01]  /*6290*/  STS [R231+0x12000], R7 ;  /* 0x01200007e7007388 */ /* 0x0007e20000000800 */
[----:B----4-:R-:W-:Y:S01]  /*62a0*/  @!P2 FADD.FTZ R160, -R160, -RZ ;  /* 0x800000ffa0a0a221 */ /* 0x010fe20000010100 */
[----:B------:R-:W-:Y:S01]  /*62b0*/  FSETP.GE.FTZ.AND P2, PT, R202, RZ, PT ;  /* 0x000000ffca00720b */ /* 0x000fe20003f56000 */
[----:B------:R-:W-:Y:S01]  /*62c0*/  @!P1 FADD.FTZ R161, -R161, -RZ ;  /* 0x800000ffa1a19221 */ /* 0x000fe20000010100 */
[----:B------:R-:W-:Y:S01]  /*62d0*/  LEA.HI.X.SX32 R109, R247, R109, 0x2, P0 ;  /* 0x0000006df76d7211 */ /* 0x000fe200000f16ff */
[----:B------:R-:W-:Y:S01]  /*62e0*/  ULDC.64 UR4, c[0x0][0x118] ;  /* 0x0000460000047ab9 */ /* 0x000fe20000000a00 */
[----:B------:R-:W-:Y:S01]  /*62f0*/  FSETP.GE.FTZ.AND P1, PT, R199, RZ, PT ;  /* 0x000000ffc700720b */ /* 0x000fe20003f36000 */
[----:B------:R-:W-:Y:S01]  /*6300*/  @!P5 FADD.FTZ R110, -R110, -RZ ;  /* 0x800000ff6e6ed221 */ /* 0x000fe20000010100 */
[----:B------:R-:W-:Y:S02]  /*6310*/  FSETP.GE.FTZ.AND P0, PT, R197, RZ, PT ;  /* 0x000000ffc500720b */ /* 0x000fe40003f16000 */
[----:B-1----:R-:W-:Y:S02]  /*6320*/  F2FP.RELU.BF16.PACK_AB R6, R223, R224 ;  /* 0x000000e0df06723e */ /* 0x002fe400000018ff */
[----:B--2---:R-:W-:Y:S03]  /*6330*/  F2FP.RELU.BF16.PACK_AB R5, R217, R218 ;  /* 0x000000dad905723e */ /* 0x004fe600000018ff */
[----:B------:R1:W-:Y:S01]  /*6340*/  STS [R231+0x12400], R6 ;  /* 0x01240006e7007388 */ /* 0x0003e20000000800 */
[----:B---3--:R-:W-:Y:S03]  /*6350*/  F2FP.RELU.BF16.PACK_AB R4, R221, R222 ;  /* 0x000000dedd04723e */ /* 0x008fe600000018ff */
[----:B------:R2:W-:Y:S01]  /*6360*/  STS [R232+0x12000], R5 ;  /* 0x01200005e8007388 */ /* 0x0005e20000000800 */
[----:B------:R-:W-:Y:S03]  /*6370*/  F2FP.RELU.BF16.PACK_AB R7, R200, R201 ;  /* 0x000000c9c807723e */ /* 0x000fe600000018ff */
[----:B------:R3:W-:Y:S04]  /*6380*/  STS [R232+0x12400], R4 ;  /* 0x01240004e8007388 */ /* 0x0007e80000000800 */
        /* <DEDUP_REMOVED lines=39> */
[----:B------:R-:W-:Y:S01]  /*6600*/  STS [R228+0x10400], R5 ;  /* 0x01040005e4007388 */ /* 0x000fe20000000800 */
[----:B----4-:R-:W-:Y:S03]  /*6610*/  F2FP.RELU.BF16.PACK_AB R0, R110, R162 ;  /* 0x000000a26e00723e */ /* 0x010fe600000018ff */
[----:B------:R-:W-:Y:S04]  /*6620*/  STS [R229+0x12000], R7 ;  /* 0x01200007e5007388 */ /* 0x000fe80000000800 */
[----:B------:R-:W-:Y:S04]  /*6630*/  STS [R229+0x12400], R6 ;  /* 0x01240006e5007388 */ /* 0x000fe80000000800 */
[----:B------:R1:W-:Y:S04]  /*6640*/  STS [R228+0x12400], R0 ;  /* 0x01240000e4007388 */ /* 0x0003e80000000800 */
[----:B------:R-:W-:Y:S04]  /*6650*/  STS [R228+0x12000], R4 ;  /* 0x01200004e4007388 */ /* 0x000fe80000000800 */
[----:B------:R-:W2:Y:S08]  /*6660*/  LDSM.16.M88.4 R64, [R150+0x4000] ;  /* 0x004000009640783b */ /* 0x000eb00000000200 */
[----:B------:R-:W3:Y:S08]  /*6670*/  LDSM.16.M88.4 R60, [R150+0x5000] ;  /* 0x00500000963c783b */ /* 0x000ef00000000200 */
[----:B------:R-:W3:Y:S08]  /*6680*/  LDSM.16.M88.4 R100, [R151+0x4000] ;  /* 0x004000009764783b */ /* 0x000ef00000000200 */
[----:B------:R-:W3:Y:S08]  /*6690*/  LDSM.16.M88.4 R104, [R151+0x5000] ;  /* 0x005000009768783b */ /* 0x000ef00000000200 */
[----:B-1----:R-:W4:Y:S01]  /*66a0*/  LDG.E R0, [R108.64+0x120] ;  /* 0x000120226c007981 */ /* 0x002f22000c1e1900 */
        /* <DEDUP_REMOVED lines=31> */
[----:B------:R-:W2:Y:S04]  /*68a0*/  LDG.E R106, [R108.64] ;  /* 0x000000226c6a7981 */ /* 0x000ea8000c1e1900 */
[----:B------:R-:W3:Y:S03]  /*68b0*/  LDG.E R105, [R108.64+0x20] ;  /* 0x000020226c697981 */ /* 0x000ee6000c1e1900 */
[----:B------:R-:W-:Y:S01]  /*68c0*/  HMMA.16816.F32.BF16 R64, R100, R142, R64 ;  /* 0x0000008e6440723c */ /* 0x000fe20000041840 */
[----:B------:R-:W3:Y:S03]  /*68d0*/  LDG.E R104, [R108.64+0x100] ;  /* 0x000100226c687981 */ /* 0x000ee6000c1e1900 */
[C---:B----4-:R-:W-:Y:S02]  /*68e0*/  FADD.FTZ R26, -R0.reuse, R26 ;  /* 0x0000001a001a7221 */ /* 0x050fe40000010100 */
[----:B------:R-:W-:Y:S02]  /*68f0*/  FADD.FTZ R42, -R0, R42 ;  /* 0x0000002a002a7221 */ /* 0x000fe40000010100 */
[C---:B--2---:R-:W-:Y:S04]  /*6900*/  FADD.FTZ R101, -R106.reuse, R4 ;  /* 0x000000046a657221 */ /* 0x044fe80000010100 */
[C---:B------:R-:W-:Y:S02]  /*6910*/  FADD.FTZ R100, -R106.reuse, R5 ;  /* 0x000000056a647221 */ /* 0x040fe40000010100 */
        /* <DEDUP_REMOVED lines=13> */
[----:B------:R-:W-:Y:S01]  /*69f0*/  FADD.FTZ R5, -R106, R36 ;  /* 0x000000246a057221 */ /* 0x000fe20000010100 */
[----:B------:R-:W-:Y:S01]  /*6a00*/  FSETP.GE.FTZ.AND P3, PT, R188, RZ, PT ;  /* 0x000000ffbc00720b */ /* 0x000fe20003f76000 */
[----:B------:R-:W-:Y:S01]  /*6a10*/  FADD.FTZ R4, -R106, R37 ;  /* 0x000000256a047221 */ /* 0x000fe20000010100 */
[----:B------:R-:W-:Y:S01]  /*6a20*/  FSETP.GE.FTZ.AND P2, PT, R185, RZ, PT ;  /* 0x000000ffb900720b */ /* 0x000fe20003f56000 */
[----:B------:R-:W-:Y:S01]  /*6a30*/  FMUL.FTZ R202, R202, R16 ;  /* 0x00000010caca7220 */ /* 0x000fe20000410000 */
[-C--:B------:R-:W-:Y:S01]  /*6a40*/  FSEL R5, R5, R106.reuse, P1 ;  /* 0x0000006a05057208 */ /* 0x080fe20000800000 */
[----:B------:R-:W-:Y:S01]  /*6a50*/  FADD.FTZ R17, -R106, R32 ;  /* 0x000000206a117221 */ /* 0x000fe20000010100 */
[----:B------:R-:W-:Y:S01]  /*6a60*/  FSEL R4, R4, R106, P0 ;  /* 0x0000006a04047208 */ /* 0x000fe20000000000 */
[C---:B------:R-:W-:Y:S01]  /*6a70*/  FADD.FTZ R16, -R106.reuse, R33 ;  /* 0x000000216a107221 */ /* 0x040fe20000010100 */
        /* <DEDUP_REMOVED lines=25> */
[C---:B---3--:R-:W-:Y:S01]  /*6c10*/  FADD.FTZ R5, -R105.reuse, R6 ;  /* 0x0000000669057221 */ /* 0x048fe20000010100 */
[-C--:B------:R-:W-:Y:S01]  /*6c20*/  FSEL R20, R20, R106.reuse, P4 ;  /* 0x0000006a14147208 */ /* 0x080fe20002000000 */
[----:B------:R-:W-:Y:S01]  /*6c30*/  FADD.FTZ R4, -R105, R7 ;  /* 0x0000000769047221 */ /* 0x000fe20000010100 */
[-C--:B------:R-:W-:Y:S01]  /*6c40*/  FSEL R17, R17, R106.reuse, P3 ;  /* 0x0000006a11117208 */ /* 0x080fe20001800000 */
[C---:B------:R-:W-:Y:S01]  /*6c50*/  FADD.FTZ R18, -R105.reuse, R18 ;  /* 0x0000001269127221 */ /* 0x040fe20000010100 */
[----:B------:R-:W-:Y:S01]  /*6c60*/  FSEL R16, R16, R106, P1 ;  /* 0x0000006a10107208 */ /* 0x000fe20000800000 */
[----:B------:R-:W-:Y:S01]  /*6c70*/  @P0 FADD.FTZ R106, -R106, R65 ;  /* 0x000000416a6a0221 */ /* 0x000fe20000010100 */
[----:B------:R-:W-:Y:S01]  /*6c80*/  FSETP.GE.FTZ.AND P1, PT, R216, RZ, PT ;  /* 0x000000ffd800720b */ /* 0x000fe20003f36000 */
[----:B------:R-:W-:Y:S01]  /*6c90*/  FADD.FTZ R19, -R105, R19 ;  /* 0x0000001369137221 */ /* 0x000fe20000010100 */
[----:B------:R-:W-:Y:S01]  /*6ca0*/  FSETP.GE.FTZ.AND P0, PT, R215, RZ, PT ;  /* 0x000000ffd700720b */ /* 0x000fe20003f16000 */
[----:B------:R-:W-:Y:S01]  /*6cb0*/  FADD.FTZ R22, -R105, R22 ;  /* 0x0000001669167221 */ /* 0x000fe20000010100 */
[-C--:B------:R-:W-:Y:S01]  /*6cc0*/  FSEL R5, R5, R105.reuse, P1 ;  /* 0x0000006905057208 */ /* 0x080fe20000800000 */
[C---:B------:R-:W-:Y:S01]  /*6cd0*/  FADD.FTZ R23, -R105.reuse, R23 ;  /* 0x0000001769177221 */ /* 0x040fe20000010100 */
[-C--:B------:R-:W-:Y:S01]  /*6ce0*/  FSEL R4, R4, R105.reuse, P0 ;  /* 0x0000006904047208 */ /* 0x080fe20000000000 */
[C---:B------:R-:W-:Y:S01]  /*6cf0*/  FADD.FTZ R34, -R105.reuse, R34 ;  /* 0x0000002269227221 */ /* 0x040fe20000010100 */
[----:B------:R-:W-:Y:S01]  /*6d00*/  FSETP.GE.FTZ.AND P1, PT, R208, RZ, PT ;  /* 0x000000ffd000720b */ /* 0x000fe20003f36000 */
[----:B------:R-:W-:Y:S01]  /*6d10*/  FADD.FTZ R35, -R105, R35 ;  /* 0x0000002369237221 */ /* 0x000fe20000010100 */
[----:B------:R-:W-:Y:S01]  /*6d20*/  FSETP.GE.FTZ.AND P0, PT, R207, RZ, PT ;  /* 0x000000ffcf00720b */ /* 0x000fe20003f16000 */
[C---:B------:R-:W-:Y:S01]  /*6d30*/  FADD.FTZ R38, -R105.reuse, R38 ;  /* 0x0000002669267221 */ /* 0x040fe20000010100 */
[-C--:B------:R-:W-:Y:S01]  /*6d40*/  FSEL R18, R18, R105.reuse, P1 ;  /* 0x0000006912127208 */ /* 0x080fe20000800000 */
[----:B------:R-:W-:Y:S01]  /*6d50*/  FADD.FTZ R39, -R105, R39 ;  /* 0x0000002769277221 */ /* 0x000fe20000010100 */
[-C--:B------:R-:W-:Y:S01]  /*6d60*/  FSEL R19, R19, R105.reuse, P0 ;  /* 0x0000006913137208 */ /* 0x080fe20000000000 */
[----:B------:R-:W-:Y:S01]  /*6d70*/  FMUL.FTZ R215, R215, R4 ;  /* 0x00000004d7d77220 */ /* 0x000fe20000410000 */
[----:B------:R-:W-:Y:S01]  /*6d80*/  FSETP.GE.FTZ.AND P1, PT, R201, RZ, PT ;  /* 0x000000ffc900720b */ /* 0x000fe20003f36000 */
[C---:B------:R-:W-:Y:S01]  /*6d90*/  FADD.FTZ R50, -R105.reuse, R50 ;  /* 0x0000003269327221 */ /* 0x040fe20000010100 */
[----:B------:R-:W-:Y:S01]  /*6da0*/  FSETP.GE.FTZ.AND P0, PT, R200, RZ, PT ;  /* 0x000000ffc800720b */ /* 0x000fe20003f16000 */
[----:B------:R-:W-:Y:S01]  /*6db0*/  FADD.FTZ R4, -R105, R51 ;  /* 0x0000003369047221 */ /* 0x000fe20000010100 */
[----:B------:R-:W-:Y:S01]  /*6dc0*/  FSEL R22, R22, R105, P1 ;  /* 0x0000006916167208 */ /* 0x000fe20000800000 */
[----:B------:R-:W-:Y:S01]  /*6dd0*/  FMUL.FTZ R216, R216, R5 ;  /* 0x00000005d8d87220 */ /* 0x000fe20000410000 */
[-C--:B------:R-:W-:Y:S01]  /*6de0*/  FSEL R23, R23, R105.reuse, P0 ;  /* 0x0000006917177208 */ /* 0x080fe20000000000 */
[C---:B------:R-:W-:Y:S01]  /*6df0*/  FADD.FTZ R6, -R105.reuse, R55 ;  /* 0x0000003769067221 */ /* 0x040fe20000010100 */
[----:B------:R-:W-:Y:S01]  /*6e00*/  FSETP.GE.FTZ.AND P1, PT, R190, RZ, PT ;  /* 0x000000ffbe00720b */ /* 0x000fe20003f36000 */
[C---:B------:R-:W-:Y:S01]  /*6e10*/  FADD.FTZ R5, -R105.reuse, R66 ;  /* 0x0000004269057221 */ /* 0x040fe20000010100 */
[----:B------:R-:W-:Y:S01]  /*6e20*/  FSETP.GE.FTZ.AND P0, PT, R186, RZ, PT ;  /* 0x000000ffba00720b */ /* 0x000fe20003f16000 */
[----:B------:R-:W-:Y:S01]  /*6e30*/  FADD.FTZ R7, -R105, R54 ;  /* 0x0000003669077221 */ /* 0x000fe20000010100 */
[----:B------:R-:W-:Y:S01]  /*6e40*/  FSEL R34, R34, R105, P1 ;  /* 0x0000006922227208 */ /* 0x000fe20000800000 */
[----:B------:R-:W-:Y:S01]  /*6e50*/  FMUL.FTZ R200, R200, R23 ;  /* 0x00000017c8c87220 */ /* 0x000fe20000410000 */
[-C--:B------:R-:W-:Y:S01]  /*6e60*/  FSEL R35, R35, R105.reuse, P0 ;  /* 0x0000006923237208 */ /* 0x080fe20000000000 */
[----:B------:R-:W-:Y:S01]  /*6e70*/  FMUL.FTZ R164, R164, R16 ;  /* 0x00000010a4a47220 */ /* 0x000fe20000410000 */
[----:B------:R-:W-:Y:S01]  /*6e80*/  FSETP.GE.FTZ.AND P1, PT, R183, RZ, PT ;  /* 0x000000ffb700720b */ /* 0x000fe20003f36000 */
[----:B------:R-:W-:Y:S01]  /*6e90*/  FMUL.FTZ R201, R201, R22 ;  /* 0x00000016c9c97220 */ /* 0x000fe20000410000 */
[----:B------:R-:W-:Y:S01]  /*6ea0*/  FSETP.GE.FTZ.AND P0, PT, R178, RZ, PT ;  /* 0x000000ffb200720b */ /* 0x000fe20003f16000 */
        /* <DEDUP_REMOVED lines=13> */
[----:B------:R-:W-:Y:S01]  /*6f80*/  FSETP.GE.FTZ.AND P1, PT, R111, RZ, PT ;  /* 0x000000ff6f00720b */ /* 0x000fe20003f36000 */
[----:B------:R-:W-:Y:S01]  /*6f90*/  FMUL.FTZ R106, R163, R106 ;  /* 0x0000006aa36a7220 */ /* 0x000fe20000410000 */
[----:B------:R-:W-:Y:S01]  /*6fa0*/  FSETP.GE.FTZ.AND P3, PT, R168, RZ, PT ;  /* 0x000000ffa800720b */ /* 0x000fe20003f76000 */
[----:B------:R-:W-:Y:S01]  /*6fb0*/  FMUL.FTZ R172, R172, R4 ;  /* 0x00000004acac7220 */ /* 0x000fe20000410000 */
[----:B------:R-:W-:Y:S01]  /*6fc0*/  FSETP.GE.FTZ.AND P2, PT, R159, RZ, PT ;  /* 0x000000ff9f00720b */ /* 0x000fe20003f56000 */
[C---:B------:R-:W-:Y:S01]  /*6fd0*/  FADD.FTZ R4, -R104.reuse, R8 ;  /* 0x0000000868047221 */ /* 0x040fe20000010100 */
[----:B------:R-:W-:Y:S01]  /*6fe0*/  FSETP.GE.FTZ.AND P0, PT, R219, RZ, PT ;  /* 0x000000ffdb00720b */ /* 0x000fe20003f16000 */
[----:B------:R-:W-:Y:S01]  /*6ff0*/  FADD.FTZ R8, -R104, R9 ;  /* 0x0000000968087221 */ /* 0x000fe20000010100 */
[-C--:B------:R-:W-:Y:S01]  /*7000*/  FSEL R6, R6, R105.reuse, P3 ;  /* 0x0000006906067208 */ /* 0x080fe20001800000 */
[----:B------:R-:W-:Y:S01]  /*7010*/  FMUL.FTZ R190, R190, R34 ;  /* 0x00000022bebe7220 */ /* 0x000fe20000410000 */
[----:B------:R-:W-:Y:S01]  /*7020*/  FSEL R5, R5, R105, P2 ;  /* 0x0000006905057208 */ /* 0x000fe20001000000 */
[----:B------:R-:W-:Y:S01]  /*7030*/  FMUL.FTZ R35, R186, R35 ;  /* 0x00000023ba237220 */ /* 0x000fe20000410000 */
[----:B------:R-:W-:Y:S01]  /*7040*/  FSETP.GE.FTZ.AND P4, PT, R169, RZ, PT ;  /* 0x000000ffa900720b */ /* 0x000fe20003f96000 */
[----:B------:R-:W-:Y:S01]  /*7050*/  FMUL.FTZ R168, R168, R6 ;  /* 0x00000006a8a87220 */ /* 0x000fe20000410000 */
[----:B------:R-:W-:Y:S01]  /*7060*/  FSEL R4, R4, R104, P0 ;  /* 0x0000006804047208 */ /* 0x000fe20000000000 */
[----:B------:R-:W-:Y:S01]  /*7070*/  FMUL.FTZ R159, R159, R5 ;  /* 0x000000059f9f7220 */ /* 0x000fe20000410000 */
[----:B------:R-:W-:Y:S01]  /*7080*/  FSEL R7, R7, R105, P4 ;  /* 0x0000006907077208 */ /* 0x000fe20002000000 */
        /* <DEDUP_REMOVED lines=18> */
[C---:B------:R-:W-:Y:S01]  /*71b0*/  FADD.FTZ R6, -R104.reuse, R40 ;  /* 0x0000002868067221 */ /* 0x040fe20000010100 */
[----:B------:R-:W-:Y:S01]  /*71c0*/  FSEL R7, R7, R104, P3 ;  /* 0x0000006807077208 */ /* 0x000fe20001800000 */
[----:B------:R-:W-:Y:S01]  /*71d0*/  FADD.FTZ R5, -R104, R41 ;  /* 0x0000002968057221 */ /* 0x000fe20000010100 */
[----:B------:R-:W-:Y:S01]  /*71e0*/  FSETP.GE.FTZ.AND P0, PT, R182, RZ, PT ;  /* 0x000000ffb600720b */ /* 0x000fe20003f16000 */
[----:B------:R-:W-:Y:S01]  /*71f0*/  FMUL.FTZ R22, R204, R4 ;  /* 0x00000004cc167220 */ /* 0x000fe20000410000 */
[-C--:B------:R-:W-:Y:S01]  /*7200*/  FSEL R6, R6, R104.reuse, P2 ;  /* 0x0000006806067208 */ /* 0x080fe20001000000 */
[----:B------:R-:W-:Y:S01]  /*7210*/  FADD.FTZ R4, -R104, R44 ;  /* 0x0000002c68047221 */ /* 0x000fe20000010100 */
        /* <DEDUP_REMOVED lines=33> */
[C---:B------:R-:W-:Y:S01]  /*7430*/  FADD.FTZ R6, -R0.reuse, R11 ;  /* 0x0000000b00067221 */ /* 0x040fe20000010100 */
        /* <DEDUP_REMOVED lines=102> */
.L_x_349:
        /* <DEDUP_REMOVED lines=148> */
.L_x_350:
        /* <DEDUP_REMOVED lines=306> */
.L_x_352:
        /* <DEDUP_REMOVED lines=19> */
.L_x_353:
        /* <DEDUP_REMOVED lines=43> */
.L_x_355:
[----:B--2---:R-:W-:Y:S05]  /*9ae0*/  BSYNC B0 ;  /* 0x0000000000007941 */ /* 0x004fea0003800000 */
.L_x_354:
        /* <DEDUP_REMOVED lines=14> */
.L_x_357:
[----:B------:R-:W-:Y:S05]  /*9bd0*/  BSYNC B0 ;  /* 0x0000000000007941 */ /* 0x000fea0003800000 */
.L_x_356:
        /* <DEDUP_REMOVED lines=25> */
.L_x_359:
[----:B------:R-:W-:Y:S05]  /*9d70*/  BSYNC B0 ;  /* 0x0000000000007941 */ /* 0x000fea0003800000 */
.L_x_358:
        /* <DEDUP_REMOVED lines=12> */
.L_x_332:
        /* <DEDUP_REMOVED lines=21> */
.L_x_361:
        /* <DEDUP_REMOVED lines=19> */
.L_x_362:
        /* <DEDUP_REMOVED lines=37> */
.L_x_364:
[----:B------:R-:W-:Y:S05]  /*a310*/  BSYNC B0 ;  /* 0x0000000000007941 */ /* 0x000fea0003800000 */
.L_x_363:
        /* <DEDUP_REMOVED lines=15> */
.L_x_366:
[----:B------:R-:W-:Y:S05]  /*a410*/  BSYNC B0 ;  /* 0x0000000000007941 */ /* 0x000fea0003800000 */
.L_x_365:
        /* <DEDUP_REMOVED lines=26> */
.L_x_368:
[----:B------:R-:W-:Y:S05]  /*a5c0*/  BSYNC B0 ;  /* 0x0000000000007941 */ /* 0x000fea0003800000 */
.L_x_367:
        /* <DEDUP_REMOVED lines=12> */
.L_x_360:
[----:B------:R-:W-:Y:S05]  /*a690*/  BSYNC B1 ;  /* 0x0000000000017941 */ /* 0x000fea0003800000 */
.L_x_327:
        /* <DEDUP_REMOVED lines=11> */
.L_x_369:
[----:B------:R-:W-:Y:S05]  /*a750*/  EXIT ;  /* 0x000000000000794d */ /* 0x000fea0003800000 */
.L_x_371:
        /* <DEDUP_REMOVED lines=10> */
.L_x_1334:


//--------------------- .text._ZN5flash44flash_bwd_dq_dk_dv_loop_seqk_parallel_kernelI23Flash_bwd_kernel_traitsILi32ELi128ELi128ELi8ELi4ELi4ELi4ELb1ELb0EN7cutlass10bfloat16_tE19Flash_kernel_traitsILi32ELi128ELi128ELi8ES3_EELb0ELb0ELb0ELb0ELb0ELb0ELb1EEEvNS_16Flash_bwd_paramsE --------------------------
	.section	.text._ZN5flash44flash_bwd_dq_dk_dv_loop_seqk_parallel_kernelI23Flash_bwd_kernel_traitsILi32ELi128ELi128ELi8ELi4ELi4ELi4ELb1ELb0EN7cutlass10bfloat16_tE19Flash_kernel_traitsILi32ELi128ELi128ELi8ES3_EELb0ELb0ELb0ELb0ELb0ELb0ELb1EEEvNS_16Flash_bwd_paramsE,"ax",@progbits
	.sectioninfo	@"SHI_REGISTERS=255"
	.align	128
        .global         _ZN5flash44flash_bwd_dq_dk_dv_loop_seqk_parallel_kernelI23Flash_bwd_kernel_traitsILi32ELi128ELi128ELi8ELi4ELi4ELi4ELb1ELb0EN7cutlass10bfloat16_tE19Flash_kernel_traitsILi32ELi128ELi128ELi8ES3_EELb0ELb0ELb0ELb0ELb0ELb0ELb1EEEvNS_16Flash_bwd_paramsE
        .type           _ZN5flash44flash_bwd_dq_dk_dv_loop_seqk_parallel_kernelI23Flash_bwd_kernel_traitsILi32ELi128ELi128ELi8ELi4ELi4ELi4ELb1ELb0EN7cutlass10bfloat16_tE19Flash_kernel_traitsILi32ELi128ELi128ELi8ES3_EELb0ELb0ELb0ELb0ELb0ELb0ELb1EEEvNS_16Flash_bwd_paramsE,@function
        .size           _ZN5flash44flash_bwd_dq_dk_dv_loop_seqk_parallel_kernelI23Flash_bwd_kernel_traitsILi32ELi128ELi128ELi8ELi4ELi4ELi4ELb1ELb0EN7cutlass10bfloat16_tE19Flash_kernel_traitsILi32ELi128ELi128ELi8ES3_EELb0ELb0ELb0ELb0ELb0ELb0ELb1EEEvNS_16Flash_bwd_paramsE,(.L_x_1335 - _ZN5flash44flash_bwd_dq_dk_dv_loop_seqk_parallel_kernelI23Flash_bwd_kernel_traitsILi32ELi128ELi128ELi8ELi4ELi4ELi4ELb1ELb0EN7cutlass10bfloat16_tE19Flash_kernel_traitsILi32ELi128ELi128ELi8ES3_EELb0ELb0ELb0ELb0ELb0ELb0ELb1EEEvNS_16Flash_bwd_paramsE)
        .other          _ZN5flash44flash_bwd_dq_dk_dv_loop_seqk_parallel_kernelI23Flash_bwd_kernel_traitsILi32ELi128ELi128ELi8ELi4ELi4ELi4ELb1ELb0EN7cutlass10bfloat16_tE19Flash_kernel_traitsILi32ELi128ELi128ELi8ES3_EELb0ELb0ELb0ELb0ELb0ELb0ELb1EEEvNS_16Flash_bwd_paramsE,@"STO_CUDA_ENTRY STV_DEFAULT"
_ZN5flash44flash_bwd_dq_dk_dv_loop_seqk_parallel_kernelI23Flash_bwd_kernel_traitsILi32ELi128ELi128ELi8ELi4ELi4ELi4ELb1ELb0EN7cutlass10bfloat16_tE19Flash_kernel_traitsILi32ELi128ELi128ELi8ES3_EELb0ELb0ELb0ELb0ELb0ELb0ELb1EEEvNS_16Flash_bwd_paramsE:
.text._ZN5flash44flash_bwd_dq_dk_dv_loop_seqk_parallel_kernelI23Flash_bwd_kernel_traitsILi32ELi128ELi128ELi8ELi4ELi4ELi4ELb1ELb0EN7cutlass10bfloat16_tE19Flash_kernel_traitsILi32ELi128ELi128ELi8ES3_EELb0ELb0ELb0ELb0ELb0ELb0ELb1EEEvNS_16Flash_bwd_paramsE:
        /* <DEDUP_REMOVED lines=37> */
[----:B------:R-:W-:Y:S01]  /*0250*/  UIMAD.WIDE UR50, UR58, UR50, URZ ;  /* 0x000000323a3272a5 */ /* 0x000fe2000f8e023f */
[----:B------:R-:W-:Y:S01]  /*0260*/  SHF.R.S32.HI R2, RZ, 0x4, R9 ;  /* 0x00000004ff027819 */ /* 0x000fe20000011409 */
[----:B---3--:R-:W-:Y:S01]  /*0270*/  UIMAD UR5, UR5, UR47, URZ ;  /* 0x0000002f050572a4 */ /* 0x008fe2000f8e023f */
[CC--:B------:R-:W-:Y:S01]  /*0280*/  LEA.HI R6, R8.reuse, R19.reuse, RZ, 0x2 ;  /* 0x0000001308067211 */ /* 0x0c0fe200078f10ff */
[----:B------:R-:W-:Y:S01]  /*0290*/  IMAD.IADD R0, R19, 0x1, -R0 ;  /* 0x0000000113007824 */ /* 0x000fe200078e0a00 */
[----:B------:R-:W-:Y:S01]  /*02a0*/  LEA.HI R4, R9, R2, RZ, 0x1 ;  /* 0x0000000209047211 */ /* 0x000fe200078f08ff */
[----:B------:R-:W-:Y:S01]  /*02b0*/  UIMAD.WIDE.U32 UR60, UR47, UR17, URZ ;  /* 0x000000112f3c72a5 */ /* 0x000fe2000f8e003f */
[----:B------:R-:W-:Y:S01]  /*02c0*/  SHF.R.S32.HI R7, RZ, 0x2, R6 ;  /* 0x00000002ff077819 */ /* 0x000fe20000011406 */
[----:B------:R-:W-:Y:S01]  /*02d0*/  ULDC UR14, c[0x0][0x1c0] ;  /* 0x00007000000e7ab9 */ /* 0x000fe20000000800 */
[----:B------:R-:W-:Y:S01]  /*02e0*/  SHF.R.S32.HI R3, RZ, 0x1f, R0 ;  /* 0x0000001fff037819 */ /* 0x000fe20000011400 */
[----:B------:R-:W-:Y:S01]  /*02f0*/  ULDC UR12, c[0x0][0x1c0] ;  /* 0x00007000000c7ab9 */ /* 0x000fe20000000800 */
[----:B------:R-:W-:Y:S01]  /*0300*/  LEA.HI R20, R8, R19, RZ, 0x3 ;  /* 0x0000001308147211 */ /* 0x000fe200078f18ff */
[----:B------:R-:W-:Y:S01]  /*0310*/  UIMAD UR58, UR58, UR12, URZ ;  /* 0x0000000c3a3a72a4 */ /* 0x000fe2000f8e023f */
[----:B------:R-:W-:Y:S01]  /*0320*/  LEA.HI R18, R3, R0, RZ, 0x2 ;  /* 0x0000000003127211 */ /* 0x000fe200078f10ff */
[----:B------:R-:W-:Y:S01]  /*0330*/  ULDC.U8 UR11, c[0x0][0x3d0] ;  /* 0x0000f400000b7ab9 */ /* 0x000fe20000000000 */
[----:B------:R-:W-:Y:S01]  /*0340*/  LOP3.LUT R0, R4, 0xfffffffe, RZ, 0xc0, !PT ;  /* 0xfffffffe04007812 */ /* 0x000fe200078ec0ff */
[----:B------:R-:W-:Y:S01]  /*0350*/  USHF.L.U32 UR59, UR58, 0x7, URZ ;  /* 0x000000073a3b7899 */ /* 0x000fe2000800063f */
[----:B------:R-:W-:Y:S01]  /*0360*/  SHF.R.S32.HI R3, RZ, 0x1f, R6 ;  /* 0x0000001fff037819 */ /* 0x000fe20000011406 */
[----:B------:R-:W-:-:S02]  /*0370*/  ULDC.64 UR6, c[0x0][0x118] ;  /* 0x0000460000067ab9 */ /* 0x000fc40000000a00 */
[----:B------:R-:W-:Y:S01]  /*0380*/  IMAD.IADD R15, R2, 0x1, -R0 ;  /* 0x00000001020f7824 */ /* 0x000fe200078e0a00 */
[--C-:B------:R-:W-:Y:S01]  /*0390*/  SHF.R.S32.HI R2, RZ, 0x5, R5.reuse ;  /* 0x00000005ff027819 */ /* 0x100fe20000011405 */
[----:B------:R-:W-:Y:S01]  /*03a0*/  UMOV UR55, 0xffffe000 ;  /* 0xffffe00000377882 */ /* 0x000fe20000000000 */
[----:B------:R-:W-:Y:S01]  /*03b0*/  SHF.R.S32.HI R0, RZ, 0x1f, R5 ;  /* 0x0000001fff007819 */ /* 0x000fe20000011405 */
[----:B------:R-:W-:Y:S01]  /*03c0*/  UISETP.NE.AND UP3, UPT, UR11, URZ, UPT ;  /* 0x0000003f0b00728c */ /* 0x000fe2000bf65270 */
[-C--:B------:R-:W-:Y:S01]  /*03d0*/  LEA.HI R5, R6, R7.reuse, RZ, 0x1 ;  /* 0x0000000706057211 */ /* 0x080fe200078f08ff */
[----:B------:R-:W-:Y:S01]  /*03e0*/  UIMAD.WIDE.U32 UR56, UR50, UR60, URZ ;  /* 0x0000003c323872a5 */ /* 0x000fe2000f8e003f */
[----:B------:R-:W-:Y:S01]  /*03f0*/  LEA.HI R3, R3, R7, RZ, 0x3 ;  /* 0x0000000703037211 */ /* 0x000fe200078f18ff */
        /* <DEDUP_REMOVED lines=31> */
[----:B------:R-:W-:-:S02]  /*05f0*/  UIMAD UR22, UR58, 0x38, URZ ;  /* 0x000000383a1678a4 */ /* 0x000fc4000f8e023f */
[----:B------:R-:W-:Y:S01]  /*0600*/  USHF.L.U32 UR21, UR58, 0x6, URZ ;  /* 0x000000063a157899 */ /* 0x000fe2000800063f */
[----:B------:R-:W-:Y:S01]  /*0610*/  IMAD R17, R11, 0x2000, R8 ;  /* 0x000020000b117824 */ /* 0x000fe200078e0208 */
[----:B------:R-:W-:Y:S02]  /*0620*/  UIMAD UR20, UR58, 0x48, URZ ;  /* 0x000000483a1478a4 */ /* 0x000fe4000f8e023f */
[----:B------:R-:W-:Y:S02]  /*0630*/  UIMAD UR19, UR58, 0x50, URZ ;  /* 0x000000503a1378a4 */ /* 0x000fe4000f8e023f */
[----:B------:R-:W-:Y:S02]  /*0640*/  UIMAD UR18, UR58, 0x58, URZ ;  /* 0x000000583a1278a4 */ /* 0x000fe4000f8e023f */
[----:B------:R-:W-:Y:S02]  /*0650*/  UIMAD UR17, UR58, 0x60, URZ ;  /* 0x000000603a1178a4 */ /* 0x000fe4000f8e023f */
[----:B------:R-:W-:Y:S01]  /*0660*/  UIMAD UR15, UR58, 0x70, URZ ;  /* 0x000000703a0f78a4 */ /* 0x000fe2000f8e023f */
[----:B-1----:R-:W-:Y:S01]  /*0670*/  IMAD.IADD R7, R19, 0x1, -R0 ;  /* 0x0000000113077824 */ /* 0x002fe200078e0a00 */
[----:B------:R-:W-:Y:S01]  /*0680*/  UIADD3 UR13, -UR59, URZ, URZ ;  /* 0x0000003f3b0d7290 */ /* 0x000fe2000fffe13f */
        /* <DEDUP_REMOVED lines=74> */
[----:B------:R-:W-:Y:S01]  /*0b30*/  IADD3 R175, R182, 0x40, RZ ;  /* 0x00000040b6af7810 */ /* 0x000fe20007ffe0ff */
[----:B------:R-:W-:Y:S01]  /*0b40*/  IMAD.U32 R150, R150, 0x20, R4 ;  /* 0x0000002096967824 */ /* 0x000fe200078e0004 */
[----:B------:R-:W-:Y:S01]  /*0b50*/  @P4 IADD3 R175, R182, -0x40, RZ ;  /* 0xffffffc0b6af4810 */ /* 0x000fe20007ffe0ff */
[----:B------:R-:W-:Y:S01]  /*0b60*/  IMAD R10, R10, 0x20, R2 ;  /* 0x000000200a0a7824 */ /* 0x000fe200078e0202 */
[----:B------:R-:W-:Y:S01]  /*0b70*/  SHF.R.S32.HI R2, RZ, 0x1f, R0 ;  /* 0x0000001fff027819 */ /* 0x000fe20000011400 */
[----:B------:R-:W-:Y:S01]  /*0b80*/  IMAD.U32 R3, RZ, RZ, UR9 ;  /* 0x00000009ff037e24 */ /* 0x000fe2000f8e00ff */
[----:B------:R-:W-:Y:S01]  /*0b90*/  UIMAD UR14, UR58, 0x78, URZ ;  /* 0x000000783a0e78a4 */ /* 0x000fe2000f8e023f */
[----:B------:R-:W-:Y:S01]  /*0ba0*/  IMAD.SHL.U32 R4, R15, 0x10, RZ ;  /* 0x000000100f047824 */ /* 0x000fe200078e00ff */
[----:B------:R-:W-:Y:S01]  /*0bb0*/  SHF.L.U64.HI R2, R0, 0x2, R2 ;  /* 0x0000000200027819 */ /* 0x000fe20000010202 */
[----:B------:R-:W-:Y:S01]  /*0bc0*/  IMAD.U32 R0, RZ, RZ, UR5 ;  /* 0x00000005ff007e24 */ /* 0x000fe2000f8e00ff */
[----:B------:R1:W-:Y:S01]  /*0bd0*/  STL [R1+0x44], R3 ;  /* 0x0000440301007387 */ /* 0x0003e20000100800 */
[----:B------:R-:W-:Y:S01]  /*0be0*/  @!UP2 UIMAD UR5, UR8, UR29, URZ ;  /* 0x0000001d0805a2a4 */ /* 0x000fe2000f8e023f */
[----:B------:R-:W-:-:S02]  /*0bf0*/  IMAD.IADD R180, R182, 0x1, R176 ;  /* 0x00000001b6b47824 */ /* 0x000fc400078e02b0 */
[----:B------:R-:W-:Y:S02]  /*0c00*/  IMAD.IADD R176, R176, 0x1, R175 ;  /* 0x00000001b0b07824 */ /* 0x000fe400078e02af */
[----:B------:R-:W-:Y:S02]  /*0c10*/  IMAD R149, R150, 0x2, R149 ;  /* 0x0000000296957824 */ /* 0x000fe400078e0295 */
[--C-:B------:R-:W-:Y:S02]  /*0c20*/  IMAD.IADD R181, R182, 0x1, R177.reuse ;  /* 0x00000001b6b57824 */ /* 0x100fe400078e02b1 */
[----:B------:R-:W-:Y:S02]  /*0c30*/  IMAD.IADD R179, R180, 0x1, R177 ;  /* 0x00000001b4b37824 */ /* 0x000fe400078e02b1 */
[----:B------:R-:W-:Y:S02]  /*0c40*/  IMAD.IADD R178, R177, 0x1, R175 ;  /* 0x00000001b1b27824 */ /* 0x000fe400078e02af */
[----:B------:R-:W-:-:S02]  /*0c50*/  IMAD.SHL.U32 R150, R150, 0x2, RZ ;  /* 0x0000000296967824 */ /* 0x000fc400078e00ff */
[----:B------:R-:W-:Y:S02]  /*0c60*/  IMAD.IADD R177, R177, 0x1, R176 ;  /* 0x00000001b1b17824 */ /* 0x000fe400078e02b0 */
[----:B-1----:R-:W-:Y:S01]  /*0c70*/  IMAD.U32 R3, RZ, RZ, UR4 ;  /* 0x00000004ff037e24 */ /* 0x002fe2000f8e00ff */
[----:B------:R-:W-:Y:S02]  /*0c80*/  USHF.R.S32.HI UR4, URZ, 0x1f, UR16 ;  /* 0x0000001f3f047899 */ /* 0x000fe40008011410 */
[----:B------:R-:W-:Y:S02]  /*0c90*/  UIMAD UR16, UR58, 0x68, URZ ;  /* 0x000000683a1078a4 */ /* 0x000fe4000f8e023f */
[----:B------:R1:W-:Y:S04]  /*0ca0*/  STL [R1+0x40], R3 ;  /* 0x0000400301007387 */ /* 0x0003e80000100800 */
[----:B------:R2:W-:Y:S04]  /*0cb0*/  STL [R1+0x24], R2 ;  /* 0x0000240201007387 */ /* 0x0005e80000100800 */
[----:B------:R3:W-:Y:S01]  /*0cc0*/  STL [R1+0x3c], R0 ;  /* 0x00003c0001007387 */ /* 0x0007e20000100800 */
[----:B-1----:R-:W-:Y:S01]  /*0cd0*/  IMAD.U32 R3, RZ, RZ, UR4 ;  /* 0x00000004ff037e24 */ /* 0x002fe2000f8e00ff */
[----:B------:R-:W-:Y:S01]  /*0ce0*/  UIMAD UR4, UR51, UR60, URZ ;  /* 0x0000003c330472a4 */ /* 0x000fe2000f8e023f */
[----:B--2---:R-:W-:-:S03]  /*0cf0*/  IMAD.SHL.U32 R2, R19, 0x2, RZ ;  /* 0x0000000213027824 */ /* 0x004fc600078e00ff */
[----:B------:R1:W-:Y:S01]  /*0d00*/  STL [R1+0x38], R3 ;  /* 0x0000380301007387 */ /* 0x0003e20000100800 */
[----:B---3--:R-:W-:Y:S02]  /*0d10*/  SHF.R.S32.HI R0, RZ, 0x1, R12 ;  /* 0x00000001ff007819 */ /* 0x008fe4000001140c */
[----:B------:R-:W-:Y:S02]  /*0d20*/  LOP3.LUT R2, R2, 0x6, RZ, 0xc0, !PT ;  /* 0x0000000602027812 */ /* 0x000fe400078ec0ff */
[C---:B------:R-:W-:Y:S01]  /*0d30*/  LOP3.LUT P3, RZ, R0.reuse, 0x2, RZ, 0xc0, !PT ;  /* 0x0000000200ff7812 */ /* 0x040fe2000786c0ff */
[----:B------:R-:W-:-:S03]  /*0d40*/  IMAD.SHL.U32 R0, R0, 0x40, RZ ;  /* 0x0000004000007824 */ /* 0x000fc600078e00ff */
[----:B------:R-:W-:Y:S02]  /*0d50*/  R2P PR, R16, 0x6 ;  /* 0x0000000610007804 */ /* 0x000fe40000000000 */
[----:B------:R-:W-:Y:S02]  /*0d60*/  LOP3.LUT R0, R0, 0xc0, RZ, 0xc0, !PT ;  /* 0x000000c000007812 */ /* 0x000fe400078ec0ff */
[----:B------:R-:W-:Y:S02]  /*0d70*/  LOP3.LUT P0, RZ, R13, 0x2, RZ, 0xc0, !PT ;  /* 0x000000020dff7812 */ /* 0x000fe4000780c0ff */
[----:B------:R-:W-:Y:S02]  /*0d80*/  SEL R152, R152, 0xffffffc0, !P2 ;  /* 0xffffffc098987807 */ /* 0x000fe40005000000 */
[----:B------:R-:W-:Y:S01]  /*0d90*/  SEL R157, R157, 0xffffffe0, !P0 ;  /* 0xffffffe09d9d7807 */ /* 0x000fe20004000000 */
[----:B-1----:R-:W-:Y:S01]  /*0da0*/  IMAD.U32 R3, RZ, RZ, UR4 ;  /* 0x00000004ff037e24 */ /* 0x002fe2000f8e00ff */
[----:B------:R-:W-:Y:S01]  /*0db0*/  USHF.R.S32.HI UR4, URZ, 0x1f, UR59 ;  /* 0x0000001f3f047899 */ /* 0x000fe2000801143b */
[----:B------:R-:W-:-:S02]  /*0dc0*/  IMAD R3, R11, 0x40, R2 ;  /* 0x000000400b037824 */ /* 0x000fc400078e0202 */
[----:B------:R-:W-:-:S03]  /*0dd0*/  IMAD.SHL.U32 R2, R11, 0x8, RZ ;  /* 0x000000080b027824 */ /* 0x000fc600078e00ff */
[----:B------:R1:W-:Y:S02]  /*0de0*/  STL [R1+0x20], R3 ;  /* 0x0000200301007387 */ /* 0x0003e40000100800 */
[----:B------:R-:W-:-:S04]  /*0df0*/  LOP3.LUT R2, R2, 0x8, RZ, 0xc0, !PT ;  /* 0x0000000802027812 */ /* 0x000fc800078ec0ff */
[----:B------:R-:W-:Y:S02]  /*0e00*/  LOP3.LUT R7, R2, 0x10, R4, 0xf8, !PT ;  /* 0x0000001002077812 */ /* 0x000fe400078ef804 */
[----:B-1----:R-:W-:-:S04]  /*0e10*/  SHF.R.U32.HI R3, RZ, 0x3, R0 ;  /* 0x00000003ff037819 */ /* 0x002fc80000011600 */
[----:B------:R-:W-:Y:S01]  /*0e20*/  LOP3.LUT R8, R3, R0, R2, 0x1e, !PT ;  /* 0x0000000003087212 */ /* 0x000fe200078e1e02 */
[----:B------:R-:W-:Y:S02]  /*0e30*/  IMAD.SHL.U32 R0, R16, 0x40, RZ ;  /* 0x0000004010007824 */ /* 0x000fe400078e00ff */
        /* <DEDUP_REMOVED lines=29> */
[----:B------:R-:W-:Y:S01]  /*1010*/  IADD3 R159, R158, 0x6000, RZ ;  /* 0x000060009e9f7810 */ /* 0x000fe20007ffe0ff */
[----:B-1----:R-:W-:Y:S01]  /*1020*/  IMAD.U32 R0, RZ, RZ, UR4 ;  /* 0x00000004ff007e24 */ /* 0x002fe2000f8e00ff */
[C---:B------:R-:W-:Y:S02]  /*1030*/  IADD3 R0, R4.reuse, 0x20, RZ ;  /* 0x0000002004007810 */ /* 0x040fe40007ffe0ff */
[----:B------:R-:W-:-:S05]  /*1040*/  @P3 IADD3 R0, R4, -0x20, RZ ;  /* 0xffffffe004003810 */ /* 0x000fca0007ffe0ff */
[----:B------:R2:W-:Y:S02]  /*1050*/  STL [R1+0x30], R0 ;  /* 0x0000300001007387 */ /* 0x0005e40000100800 */
.L_x_416:
        /* <DEDUP_REMOVED lines=54> */
.L_x_372:
        /* <DEDUP_REMOVED lines=58> */
.L_x_374:
        /* <DEDUP_REMOVED lines=18> */
.L_x_375:
        /* <DEDUP_REMOVED lines=15> */
[----:B------:R-:W-:Y:S02]  /*1970*/  ULDC.64 UR36, c[0x0][0x3d8] ;  /* 0x0000f60000247ab9 */ /* 0x000fe40000000a00 */
[----:B------:R-:W-:Y:S02]  /*1980*/  @!UP1 UMOV UR40, UR10 ;  /* 0x0000000a00289c82 */ /* 0x000fe40008000000 */
[----:B------:R-:W-:Y:S01]  /*1990*/  UIMAD.WIDE.U32 UR10, UR50, UR5, URZ ;  /* 0x00000005320a72a5 */ /* 0x000fe2000f8e003f */
[----:B--2---:R1:W2:Y:S02]  /*19a0*/  R2UR UR39, R0 ;  /* 0x00000000002773c2 */ /* 0x0042a400000e0000 */
[----:B-1----:R-:W5:Y:S01]  /*19b0*/  LDL R0, [R1+0x44] ;  /* 0x0000440001007983 */ /* 0x002f620000100800 */
[----:B--2---:R-:W-:-:S04]  /*19c0*/  UIMAD UR9, UR35, UR38, UR39 ;  /* 0x00000026230972a4 */ /* 0x004fc8000f8e0227 */
[----:B------:R-:W-:-:S04]  /*19d0*/  UIADD3 UR9, UR61, UR9, URZ ;  /* 0x000000093d097290 */ /* 0x000fc8000fffe03f */
[----:B------:R-:W-:-:S04]  /*19e0*/  UIMAD UR9, UR50, UR9, UR12 ;  /* 0x00000009320972a4 */ /* 0x000fc8000f8e020c */
[----:B------:R-:W-:Y:S02]  /*19f0*/  UIADD3 UR38, UR57, UR9, URZ ;  /* 0x0000000939267290 */ /* 0x000fe4000fffe03f */
[----:B------:R-:W-:Y:S01]  /*1a00*/  UIMAD UR9, UR51, UR5, URZ ;  /* 0x00000005330972a4 */ /* 0x000fe2000f8e023f */
[----:B------:R-:W1:Y:S03]  /*1a10*/  S2UR UR12, SR_CTAID.X ;  /* 0x00000000000c79c3 */ /* 0x000e660000002500 */
[----:B------:R-:W-:Y:S02]  /*1a20*/  @UP1 UIADD3 UR38, UR11, UR9, URZ ;  /* 0x000000090b261290 */ /* 0x000fe4000fffe03f */
[----:B------:R-:W-:-:S03]  /*1a30*/  USHF.L.U64.HI UR9, UR47, 0x7, UR35 ;  /* 0x000000072f097899 */ /* 0x000fc60008010223 */
[----:B---3--:R2:W3:Y:S01]  /*1a40*/  R2UR UR35, R4 ;  /* 0x00000000042373c2 */ /* 0x0084e200000e0000 */
[----:B------:R-:W-:Y:S01]  /*1a50*/  USEL UR39, UR56, UR10, !UP1 ;  /* 0x0000000a38277287 */ /* 0x000fe2000c800000 */
[----:B--2---:R-:W2:Y:S01]  /*1a60*/  I2F.RP R4, R6 ;  /* 0x0000000600047306 */ /* 0x004ea20000209400 */
[----:B-1----:R-:W-:-:S04]  /*1a70*/  UIMAD.WIDE.U32 UR10, UR12, UR36, URZ ;  /* 0x000000240c0a72a5 */ /* 0x002fc8000f8e003f */
[----:B------:R-:W-:-:S03]  /*1a80*/  UIMAD UR37, UR12, UR37, UR11 ;  /* 0x000000250c2572a4 */ /* 0x000fc6000f8e020b */
[----:B--2---:R-:W1:Y:S01]  /*1a90*/  MUFU.RCP R4, R4 ;  /* 0x0000000400047308 */ /* 0x004e620000001000 */
[----:B------:R-:W-:Y:S02]  /*1aa0*/  USHF.L.U32 UR12, UR47, 0x7, URZ ;  /* 0x000000072f0c7899 */ /* 0x000fe4000800063f */
[----:B------:R-:W-:Y:S02]  /*1ab0*/  USEL UR36, UR10, URZ, UP3 ;  /* 0x0000003f0a247287 */ /* 0x000fe40009800000 */
[----:B------:R-:W-:Y:S02]  /*1ac0*/  USEL UR10, UR12, URZ, UP6 ;  /* 0x0000003f0c0a7287 */ /* 0x000fe4000b000000 */
[----:B------:R-:W-:Y:S02]  /*1ad0*/  USEL UR9, UR9, URZ, UP6 ;  /* 0x0000003f09097287 */ /* 0x000fe4000b000000 */
[----:B------:R-:W-:Y:S01]  /*1ae0*/  UIADD3 UR10, UP0, UR8, UR10, URZ ;  /* 0x0000000a080a7290 */ /* 0x000fe2000ff1e03f */
[----:B-1----:R-:W-:-:S03]  /*1af0*/  IADD3 R4, R4, 0xffffffe, RZ ;  /* 0x0ffffffe04047810 */ /* 0x002fc60007ffe0ff */
[----:B------:R-:W-:Y:S01]  /*1b00*/  UIADD3.X UR11, UR45, UR9, URZ, UP0, !UPT ;  /* 0x000000092d0b7290 */ /* 0x000fe200087fe43f */
[----:B------:R1:W2:Y:S01]  /*1b10*/  F2I.FTZ.U32.TRUNC.NTZ R5, R4 ;  /* 0x0000000400057305 */ /* 0x0002a2000021f000 */
[----:B------:R-:W-:-:S04]  /*1b20*/  UIMAD UR9, UR51, UR10, URZ ;  /* 0x0000000a330972a4 */ /* 0x000fc8000f8e023f */
[----:B------:R-:W-:-:S05]  /*1b30*/  UIMAD UR12, UR50, UR11, UR9 ;  /* 0x0000000b320c72a4 */ /* 0x000fca000f8e0209 */
[----:B----4-:R4:W2:Y:S01]  /*1b40*/  R2UR UR11, R3 ;  /* 0x00000000030b73c2 */ /* 0x0108a200000e0000 */
[----:B-1----:R-:W-:Y:S01]  /*1b50*/  IMAD.MOV.U32 R4, RZ, RZ, RZ ;  /* 0x000000ffff047224 */ /* 0x002fe200078e00ff */
[----:B----4-:R-:W-:Y:S02]  /*1b60*/  IABS R3, UR52 ;  /* 0x0000003400037c13 */ /* 0x010fe40008000000 */
[----:B------:R-:W-:Y:S01]  /*1b70*/  ISETP.NE.AND P1, PT, RZ, c[0x0][0x1c8], PT ;  /* 0x00007200ff007a0c */ /* 0x000fe20003f25270 */
[----:B------:R-:W-:-:S03]  /*1b80*/  USEL UR37, UR37, URZ, UP3 ;  /* 0x0000003f25257287 */ /* 0x000fc60009800000 */
[----:B-----5:R2:W1:Y:S02]  /*1b90*/  R2UR UR9, R0 ;  /* 0x00000000000973c2 */ /* 0x02046400000e0000 */
[----:B--2---:R-:W-:-:S04]  /*1ba0*/  IMAD.MOV R0, RZ, RZ, -R5 ;  /* 0x000000ffff007224 */ /* 0x004fc800078e0a05 */
        /* <DEDUP_REMOVED lines=11> */
[----:B-1----:R-:W-:Y:S02]  /*1c60*/  @UP2 USEL UR9, UR9, UR5, !UP1 ;  /* 0x0000000509092287 */ /* 0x002fe4000c800000 */
[----:B------:R-:W-:-:S08]  /*1c70*/  ULDC UR11, c[0x0][0x234] ;  /* 0x00008d00000b7ab9 */ /* 0x000fd00000000800 */
[----:B------:R-:W-:-:S05]  /*1c80*/  @P2 IADD3 R4, R4, 0x1, RZ ;  /* 0x0000000104042810 */ /* 0x000fca0007ffe0ff */
[----:B------:R-:W-:Y:S01]  /*1c90*/  @!P0 IMAD.MOV R4, RZ, RZ, -R4 ;  /* 0x000000ffff048224 */ /* 0x000fe200078e0a04 */
[----:B------:R-:W-:Y:S01]  /*1ca0*/  PLOP3.LUT P0, PT, PT, PT, UP2, 0x80, 0x0 ;  /* 0x000000000000781c */ /* 0x000fe20003f0f028 */
[----:B------:R-:W-:Y:S02]  /*1cb0*/  @UP2 UIMAD UR9, UR52, UR11, UR9 ;  /* 0x0000000b340922a4 */ /* 0x000fe4000f8e0209 */
[----:B------:R-:W-:Y:S01]  /*1cc0*/  UIMAD.WIDE.U32 UR10, UR50, UR10, URZ ;  /* 0x0000000a320a72a5 */ /* 0x000fe2000f8e003f */
[----:B------:R-:W-:-:S03]  /*1cd0*/  @!P1 LOP3.LUT R4, RZ, c[0x0][0x1c8], RZ, 0x33, !PT ;  /* 0x00007200ff049a12 */ /* 0x000fc600078e33ff */
[----:B------:R-:W-:Y:S02]  /*1ce0*/  UIADD3 UR12, UR11, UR12, URZ ;  /* 0x0000000c0b0c7290 */ /* 0x000fe4000fffe03f */
[----:B---3--:R-:W-:Y:S02]  /*1cf0*/  @!UP2 UMOV UR9, UR35 ;  /* 0x000000230009ac82 */ /* 0x008fe40008000000 */
[----:B------:R-:W-:Y:S01]  /*1d00*/  USHF.R.S32.HI UR35, URZ, 0x1f, UR34 ;  /* 0x0000001f3f237899 */ /* 0x000fe20008011422 */
[----:B------:R-:W-:Y:S01]  /*1d10*/  SHF.R.S32.HI R15, RZ, 0x1f, R4 ;  /* 0x0000001fff0f7819 */ /* 0x000fe20000011404 */
        /* <DEDUP_REMOVED lines=10> */
.L_x_376:
[----:B------:R-:W2:Y:S02]  /*1dc0*/  LDL R0, [R1+0x40] ;  /* 0x0000400001007983 */ /* 0x000ea40000100800 */
[----:B--2---:R1:W2:Y:S01]  /*1dd0*/  R2UR UR5, R0 ;  /* 0x00000000000573c2 */ /* 0x0042a200000e0000 */
[----:B------:R-:W-:-:S07]  /*1de0*/  DEPBAR.LE SB1, 0x0, {2} ;  /* 0x000090040000791a */ /* 0x000fce0000000000 */
.L_x_377:
[----:B------:R-:W2:Y:S04]  /*1df0*/  LDL R3, [R1+0x4c] ;  /* 0x00004c0001037983 */ /* 0x000ea80000100800 */
[----:B------:R-:W3:Y:S01]  /*1e00*/  LDL R0, [R1+0x38] ;  /* 0x0000380001007983 */ /* 0x000ee20000100800 */
[----:B------:R-:W-:Y:S01]  /*1e10*/  USHF.R.S32.HI UR11, URZ, 0x1f, UR59 ;  /* 0x0000001f3f0b7899 */ /* 0x000fe2000801143b */
[----:B------:R-:W-:Y:S01]  /*1e20*/  SHF.R.S32.HI R245, RZ, 0x1f, R244 ;  /* 0x0000001ffff57819 */ /* 0x000fe200000114f4 */
[----:B------:R-:W-:Y:S01]  /*1e30*/  IMAD.U32 R10, RZ, RZ, UR8 ;  /* 0x00000008ff0a7e24 */ /* 0x000fe2000f8e00ff */
[----:B------:R-:W1:Y:S01]  /*1e40*/  S2R R11, SR_TID.X ;  /* 0x00000000000b7919 */ /* 0x000e620000002100 */
[----:B------:R-:W-:Y:S01]  /*1e50*/  UIADD3 UR9, UR8, UR9, URZ ;  /* 0x0000000908097290 */ /* 0x000fe2000fffe03f */
[----:B------:R-:W-:Y:S01]  /*1e60*/  BSSY B1, `(.L_x_373) ;  /* 0x0000887000017945 */ /* 0x000fe20003800000 */
[----:B-1----:R-:W-:Y:S01]  /*1e70*/  SHF.R.S32.HI R12, RZ, 0x1f, R11 ;  /* 0x0000001fff0c7819 */ /* 0x002fe2000001140b */
[----:B--2---:R1:W2:Y:S03]  /*1e80*/  R2UR UR47, R3 ;  /* 0x00000000032f73c2 */ /* 0x0042a600000e0000 */
[----:B-1----:R-:W-:Y:S01]  /*1e90*/  LEA.HI R3, R12, R11, RZ, 0x2 ;  /* 0x0000000b0c037211 */ /* 0x002fe200078f10ff */
[----:B--2---:R-:W-:-:S04]  /*1ea0*/  UIADD3 UR10, UP5, UP4, UR10, UR59, UR47 ;  /* 0x0000003b0a0a7290 */ /* 0x004fc8000fcbe02f */
[----:B------:R-:W1:Y:S01]  /*1eb0*/  S2UR UR47, SR_CTAID.Y ;  /* 0x00000000002f79c3 */ /* 0x000e620000002600 */
[----:B------:R-:W-:Y:S01]  /*1ec0*/  SHF.R.S32.HI R3, RZ, 0x2, R3 ;  /* 0x00000002ff037819 */ /* 0x000fe20000011403 */
[----:B------:R-:W-:Y:S02]  /*1ed0*/  UIADD3 UR39, UP1, UP0, UR36, UR10, UR39 ;  /* 0x0000000a24277290 */ /* 0x000fe4000f83e027 */
[----:B------:R-:W-:Y:S01]  /*1ee0*/  USHF.R.S32.HI UR36, URZ, 0x1f, UR52 ;  /* 0x0000001f3f247899 */ /* 0x000fe20008011434 */
[----:B------:R-:W-:-:S03]  /*1ef0*/  SHF.R.S32.HI R16, RZ, 0x1f, R3 ;  /* 0x0000001fff107819 */ /* 0x000fc60000011403 */
[----:B---3--:R2:W3:Y:S02]  /*1f00*/  R2UR UR10, R0 ;  /* 0x00000000000a73c2 */ /* 0x0084e400000e0000 */
[----:B--2---:R-:W-:Y:S01]  /*1f10*/  IADD3 R0, P0, R3, UR8, RZ ;  /* 0x0000000803007c10 */ /* 0x004fe2000ff1e0ff */
        /* <DEDUP_REMOVED lines=19> */
[----:B------:R-:W-:Y:S01]  /*2050*/  SHF.R.S32.HI R0, RZ, 0x5, R0 ;  /* 0x00000005ff007819 */ /* 0x000fe20000011400 */
[----:B------:R-:W-:Y:S01]  /*2060*/  ULEA.HI.SX32 UR40, UR49, 0xffffffff, 0x19 ;  /* 0xffffffff31287891 */ /* 0x000fe2000f8fca3f */
[----:B------:R-:W-:Y:S01]  /*2070*/  IADD3.X R7, R245, UR44, RZ, P0, !PT ;  /* 0x0000002cf5077c10 */ /* 0x000fe200087fe4ff */
[----:B------:R-:W-:Y:S01]  /*2080*/  IMAD.IADD R5, R11, 0x1, -R5 ;  /* 0x000000010b057824 */ /* 0x000fe200078e0a05 */
[----:B------:R-:W-:-:S02]  /*2090*/  ULDC.64 UR10, c[0x0][0x370] ;  /* 0x0000dc00000a7ab9 */ /* 0x000fc40000000a00 */
[----:B------:R-:W-:Y:S01]  /*20a0*/  UIMAD UR10, UR45, UR10, URZ ;  /* 0x0000000a2d0a72a4 */ /* 0x000fe2000f8e023f */
[----:B------:R-:W-:Y:S02]  /*20b0*/  IMAD R0, R0, UR58, R5 ;  /* 0x0000003a00007c24 */ /* 0x000fe4000f8e0205 */
[----:B------:R-:W-:Y:S01]  /*20c0*/  IMAD.WIDE.U32 R6, R10, c[0x0][0x370], R6 ;  /* 0x0000dc000a067a25 */ /* 0x000fe200078e0006 */
[----:B------:R-:W-:Y:S02]  /*20d0*/  UIMAD UR10, UR8, UR11, UR10 ;  /* 0x0000000b080a72a4 */ /* 0x000fe4000f8e020a */
[----:B------:R-:W-:Y:S01]  /*20e0*/  IADD3 R5, P0, R0, UR39, RZ ;  /* 0x0000002700057c10 */ /* 0x000fe2000ff1e0ff */
[----:B------:R-:W-:-:S03]  /*20f0*/  UMOV UR45, 0x4 ;  /* 0x00000004002d7882 */ /* 0x000fc60000000000 */
[----:B------:R-:W-:Y:S01]  /*2100*/  IADD3 R7, R7, UR10, RZ ;  /* 0x0000000a07077c10 */ /* 0x000fe2000fffe0ff */
[----:B------:R-:W-:Y:S01]  /*2110*/  ULDC.64 UR10, c[0x0][0x3c8] ;  /* 0x0000f200000a7ab9 */ /* 0x000fe20000000a00 */
[----:B------:R-:W-:Y:S01]  /*2120*/  LEA.HI.X.SX32 R194, R0, UR38, 0x1, P0 ;  /* 0x0000002600c27c11 */ /* 0x000fe200080f0eff */
[----:B------:R-:W-:Y:S01]  /*2130*/  IMAD.U32 R0, RZ, RZ, UR52 ;  /* 0x00000034ff007e24 */ /* 0x000fe2000f8e00ff */
[C---:B------:R-:W-:Y:S01]  /*2140*/  LEA R195, P0, R5.reuse, c[0x0][0x350], 0x2 ;  /* 0x0000d40005c37a11 */ /* 0x040fe200078010ff */
[----:B------:R-:W-:Y:S02]  /*2150*/  ULDC.64 UR38, c[0x0][0x200] ;  /* 0x0000800000267ab9 */ /* 0x000fe40000000a00 */
[C---:B------:R-:W-:Y:S01]  /*2160*/  IMAD.WIDE.U32 R6, R0.reuse, c[0x0][0x378], R6 ;  /* 0x0000de0000067a25 */ /* 0x040fe200078e0006 */
[----:B------:R-:W-:Y:S01]  /*2170*/  LEA.HI.X R194, R5, c[0x0][0x354], R194, 0x2, P0 ;  /* 0x0000d50005c27a11 */ /* 0x000fe200000f14c2 */
[----:B------:R-:W-:Y:S01]  /*2180*/  UIMAD.WIDE UR8, UR9, UR45, UR38 ;  /* 0x0000002d090872a5 */ /* 0x000fe2000f8e0226 */
[----:B------:R-:W-:Y:S01]  /*2190*/  PLOP3.LUT P0, PT, PT, PT, UP0, 0x80, 0x0 ;  /* 0x000000000000781c */ /* 0x000fe20003f0f008 */
[----:B------:R-:W-:Y:S01]  /*21a0*/  IMAD.WIDE.U32 R8, R0, c[0x0][0x1a8], R8 ;  /* 0x00006a0000087a25 */ /* 0x000fe200078e0008 */
[----:B------:R-:W-:-:S03]  /*21b0*/  IADD3 R7, R7, UR12, RZ ;  /* 0x0000000c07077c10 */ /* 0x000fc6000fffe0ff */
[----:B------:R-:W-:Y:S01]  /*21c0*/  IMAD R0, R16, c[0x0][0x370], RZ ;  /* 0x0000dc0010007a24 */ /* 0x000fe200078e02ff */
[----:B------:R-:W-:Y:S01]  /*21d0*/  IADD3 R9, R9, UR37, RZ ;  /* 0x0000002509097c10 */ /* 0x000fe2000fffe0ff */
[C---:B------:R-:W-:Y:S01]  /*21e0*/  IMAD.WIDE.U32 R6, R3.reuse, c[0x0][0x370], R6 ;  /* 0x0000dc0003067a25 */ /* 0x040fe200078e0006 */
[----:B------:R-:W-:Y:S01]  /*21f0*/  LEA R12, P2, R8, c[0x0][0x160], 0x1 ;  /* 0x00005800080c7a11 */ /* 0x000fe200078408ff */
[----:B------:R-:W-:Y:S02]  /*2200*/  UIMAD.WIDE UR36, UR36, UR45, UR10 ;  /* 0x0000002d242472a5 */ /* 0x000fe4000f8e020a */
[----:B------:R-:W-:Y:S01]  /*2210*/  IMAD R0, R3, c[0x0][0x374], R0 ;  /* 0x0000dd0003007a24 */ /* 0x000fe200078e0200 */
[----:B------:R-:W-:Y:S02]  /*2220*/  LEA R10, P1, R6, c[0x0][0x330], 0x1 ;  /* 0x0000cc00060a7a11 */ /* 0x000fe400078208ff */
[----:B------:R-:W-:Y:S01]  /*2230*/  LEA.HI.X R13, R8, c[0x0][0x164], R9, 0x1, P2 ;  /* 0x00005900080d7a11 */ /* 0x000fe200010f0c09 */
[----:B------:R-:W-:-:S05]  /*2240*/  IMAD.IADD R0, R7, 0x1, R0 ;  /* 0x0000000107007824 */ /* 0x000fca00078e0200 */
[----:B------:R-:W-:Y:S01]  /*2250*/  LEA.HI.X R11, R6, c[0x0][0x334], R0, 0x1, P1 ;  /* 0x0000cd00060b7a11 */ /* 0x000fe200008f0c00 */
[----:B-1----:R-:W-:Y:S05]  /*2260*/  @!P0 BRA `(.L_x_378) ;  /* 0x00007c1000008947 */ /* 0x002fea0003800000 */
        /* <DEDUP_REMOVED lines=14> */
[----:B------:R-:W-:Y:S01]  /*2350*/  UMOV UR5, UR40 ;  /* 0x0000002800057c82 */ /* 0x000fe20008000000 */
[----:B------:R-:W-:Y:S01]  /*2360*/  IMAD.MOV.U32 R186, RZ, RZ, R12 ;  /* 0x000000ffffba7224 */ /* 0x000fe200078e000c */
[----:B------:R-:W-:Y:S01]  /*2370*/  ULEA.HI UR8, UR5, UR5, URZ, 0x1 ;  /* 0x0000000505087291 */ /* 0x000fe2000f8f083f */
        /* <DEDUP_REMOVED lines=35> */
.L_x_380:
[----:B------:R-:W-:Y:S05]  /*25b0*/  BSYNC B0 ;  /* 0x0000000000007941 */ /* 0x000fea0003800000 */
.L_x_379:
        /* <DEDUP_REMOVED lines=21> */
.L_x_382:
[----:B------:R-:W-:Y:S05]  /*2710*/  BSYNC B0 ;  /* 0x0000000000007941 */ /* 0x000fea0003800000 */
.L_x_381:
        /* <DEDUP_REMOVED lines=17> */
.L_x_384:
[----:B------:R-:W-:Y:S05]  /*2830*/  BSYNC B0 ;  /* 0x0000000000007941 */ /* 0x000fea0003800000 */
.L_x_383:
        /* <DEDUP_REMOVED lines=15> */
.L_x_386:
[----:B------:R-:W-:Y:S05]  /*2930*/  BSYNC B0 ;  /* 0x0000000000007941 */ /* 0x000fea0003800000 */
.L_x_385:
        /* <DEDUP_REMOVED lines=20> */
.L_x_388:
[----:B------:R-:W-:Y:S05]  /*2a80*/  BSYNC B0 ;  /* 0x0000000000007941 */ /* 0x000fea0003800000 */
.L_x_387:
        /* <DEDUP_REMOVED lines=20> */
.L_x_390:
[----:B------:R-:W-:Y:S05]  /*2bd0*/  BSYNC B0 ;  /* 0x0000000000007941 */ /* 0x000fea0003800000 */
.L_x_389:
[----:B------:R-:W5:Y:S01]  /*2be0*/  LDL R17, [R1+0x28] ;  /* 0x0000280001117983 */ /* 0x000f620000100800 */
        /* <DEDUP_REMOVED lines=11> */
[C---:B-----5:R-:W-:Y:S02]  /*2ca0*/  IADD3 R5, R17.reuse, 0x48, RZ ;  /* 0x0000004811057810 */ /* 0x060fe40007ffe0ff */
[----:B------:R-:W-:Y:S02]  /*2cb0*/  IADD3 R6, R17, 0x8, RZ ;  /* 0x0000000811067810 */ /* 0x000fe40007ffe0ff */
[----:B------:R-:W-:Y:S02]  /*2cc0*/  ISETP.GE.AND P5, PT, R5, UR8, PT ;  /* 0x0000000805007c0c */ /* 0x000fe4000bfa6270 */
[----:B------:R-:W-:Y:S01]  /*2cd0*/  ISETP.GE.AND P6, PT, R6, UR8, PT ;  /* 0x0000000806007c0c */ /* 0x000fe2000bfc6270 */
[----:B------:R-:W-:Y:S01]  /*2ce0*/  IMAD.SHL.U32 R6, R17, 0x4, RZ ;  /* 0x0000000411067824 */ /* 0x000fe200078e00ff */
[----:B------:R-:W-:-:S02]  /*2cf0*/  SHF.R.S32.HI R13, RZ, 0x1f, R17 ;  /* 0x0000001fff0d7819 */ /* 0x000fc40000011411 */
[C---:B------:R-:W-:Y:S02]  /*2d00*/  IADD3 R12, R17.reuse, 0x40, RZ ;  /* 0x00000040110c7810 */ /* 0x040fe40007ffe0ff */
[----:B------:R-:W-:Y:S02]  /*2d10*/  IADD3 R6, P4, R6, UR10, RZ ;  /* 0x0000000a06067c10 */ /* 0x000fe4000ff9e0ff */
[----:B------:R-:W-:Y:S02]  /*2d20*/  SHF.L.U64.HI R7, R17, 0x2, R13 ;  /* 0x0000000211077819 */ /* 0x000fe4000001020d */
[----:B------:R-:W-:Y:S02]  /*2d30*/  SHF.R.S32.HI R11, RZ, 0x1f, R5 ;  /* 0x0000001fff0b7819 */ /* 0x000fe40000011405 */
[----:B------:R-:W-:Y:S02]  /*2d40*/  @!P5 LEA R10, P3, R5, UR10, 0x2 ;  /* 0x0000000a050adc11 */ /* 0x000fe4000f8610ff */
[----:B------:R-:W-:-:S02]  /*2d50*/  IADD3.X R7, R7, UR9, RZ, P4, !PT ;  /* 0x0000000907077c10 */ /* 0x000fc4000a7fe4ff */
[----:B------:R-:W-:Y:S02]  /*2d60*/  ISETP.GE.AND P4, PT, R12, UR8, PT ;  /* 0x000000080c007c0c */ /* 0x000fe4000bf86270 */
[----:B------:R-:W-:Y:S01]  /*2d70*/  @!P5 LEA.HI.X R11, R5, UR9, R11, 0x2, P3 ;  /* 0x00000009050bdc11 */ /* 0x000fe200098f140b */
[----:B------:R-:W3:Y:S01]  /*2d80*/  @!P6 LDG.E R20, [R6.64+0x20] ;  /* 0x000020200614e981 */ /* 0x000ee2000c1e1900 */
[----:B------:R-:W-:-:S03]  /*2d90*/  ISETP.GE.AND P3, PT, R17, UR8, PT ;  /* 0x0000000811007c0c */ /* 0x000fc6000bf66270 */
[----:B--2---:R5:W2:Y:S06]  /*2da0*/  @!P5 LDG.E R18, [R10.64] ;  /* 0x000000200a12d981 */ /* 0x004aac000c1e1900 */
[----:B----4-:R-:W4:Y:S04]  /*2db0*/  @!P4 LDG.E R19, [R6.64+0x100] ;  /* 0x000100200613c981 */ /* 0x010f28000c1e1900 */
[----:B------:R-:W3:Y:S04]  /*2dc0*/  @!P3 LDG.E R21, [R6.64] ;  /* 0x000000200615b981 */ /* 0x000ee8000c1e1900 */
[----:B------:R1:W-:Y:S04]  /*2dd0*/  @P2 STS [R0+0x6000], RZ ;  /* 0x006000ff00002388 */ /* 0x0003e80000000800 */
[----:B------:R1:W-:Y:S04]  /*2de0*/  @P2 STS [R0+0x6004], RZ ;  /* 0x006004ff00002388 */ /* 0x0003e80000000800 */
[----:B------:R1:W-:Y:S01]  /*2df0*/  @P2 STS.64 [R0+0x6008], RZ ;  /* 0x006008ff00002388 */ /* 0x0003e20000000a00 */
[----:B------:R-:W-:Y:S01]  /*2e00*/  IMAD R5, R15, c[0x0][0x1b0], RZ ;  /* 0x00006c000f057a24 */ /* 0x000fe200078e02ff */
[----:B------:R-:W-:Y:S03]  /*2e10*/  BSSY B0, `(.L_x_391) ;  /* 0x000001a000007945 */ /* 0x000fe60003800000 */
[----:B-----5:R-:W-:-:S02]  /*2e20*/  IMAD R10, R4, c[0x0][0x1b4], R5 ;  /* 0x00006d00040a7a24 */ /* 0x020fc400078e0205 */
[----:B------:R-:W-:-:S04]  /*2e30*/  IMAD.WIDE.U32 R4, R4, c[0x0][0x1b0], R8 ;  /* 0x00006c0004047a25 */ /* 0x000fc800078e0008 */
[----:B------:R-:W-:Y:S01]  /*2e40*/  IMAD.IADD R10, R5, 0x1, R10 ;  /* 0x00000001050a7824 */ /* 0x000fe200078e020a */
[----:B--2---:R1:W-:Y:S04]  /*2e50*/  STL [R1+0x4], R18 ;  /* 0x0000041201007387 */ /* 0x0043e80000100800 */
[----:B----4-:R1:W-:Y:S04]  /*2e60*/  STL [R1], R19 ;  /* 0x0000001301007387 */ /* 0x0103e80000100800 */
[----:B---3--:R1:W-:Y:S04]  /*2e70*/  STL [R1+0xc], R20 ;  /* 0x00000c1401007387 */ /* 0x0083e80000100800 */
[----:B------:R1:W-:Y:S01]  /*2e80*/  STL [R1+0x8], R21 ;  /* 0x0000081501007387 */ /* 0x0003e20000100800 */
        /* <DEDUP_REMOVED lines=18> */
.L_x_392:
[----:B------:R-:W-:Y:S05]  /*2fb0*/  BSYNC B0 ;  /* 0x0000000000007941 */ /* 0x000fea0003800000 */
.L_x_391:
        /* <DEDUP_REMOVED lines=19> */
.L_x_394:
[----:B------:R-:W-:Y:S05]  /*30f0*/  BSYNC B0 ;  /* 0x0000000000007941 */ /* 0x000fea0003800000 */
.L_x_393:
[----:B------:R-:W0:Y:S01]  /*3100*/  LDGDEPBAR ;  /* 0x00000000000079af */ /* 0x000e220000000000 */
[----:B-1234-:R-:W-:Y:S01]  /*3110*/  IADD3 R0, R162, 0x1000, RZ ;  /* 0x00001000a2007810 */ /* 0x01efe20007ffe0ff */
[C---:B------:R-:W-:Y:S01]  /*3120*/  IMAD.SHL.U32 R4, R17.reuse, 0x4, RZ ;  /* 0x0000000411047824 */ /* 0x040fe200078e00ff */
[C---:B------:R-:W-:Y:S01]  /*3130*/  SHF.L.U64.HI R5, R17.reuse, 0x2, R13 ;  /* 0x0000000211057819 */ /* 0x040fe2000001020d */
[----:B------:R-:W-:Y:S01]  /*3140*/  UIADD3 UR34, UR34, 0x80, URZ ;  /* 0x0000008022227890 */ /* 0x000fe2000fffe03f */
[----:B------:R-:W-:Y:S01]  /*3150*/  SEL R0, R0, R162, !P0 ;  /* 0x000000a200007207 */ /* 0x000fe20004000000 */
[----:B------:R-:W-:Y:S01]  /*3160*/  IMAD.MOV.U32 R222, RZ, RZ, R163 ;  /* 0x000000ffffde7224 */ /* 0x000fe200078e00a3 */
[----:B------:R-:W-:Y:S01]  /*3170*/  IADD3 R3, R156, 0x1000, RZ ;  /* 0x000010009c037810 */ /* 0x000fe20007ffe0ff */
[----:B------:R1:W-:Y:S01]  /*3180*/  STL [R1+0x14], R5 ;  /* 0x0000140501007387 */ /* 0x0003e20000100800 */
[----:B------:R-:W-:Y:S01]  /*3190*/  SHF.L.U32 R154, R162, 0x1, RZ ;  /* 0x00000001a29a7819 */ /* 0x000fe200000006ff */
[----:B------:R-:W-:Y:S01]  /*31a0*/  IMAD.SHL.U32 R148, R0, 0x2, RZ ;  /* 0x0000000200947824 */ /* 0x000fe200078e00ff */
[----:B------:R-:W-:Y:S01]  /*31b0*/  IADD3 R0, R17, -0x80, RZ ;  /* 0xffffff8011007810 */ /* 0x000fe20007ffe0ff */
[----:B------:R1:W-:Y:S01]  /*31c0*/  STL [R1+0x18], R4 ;  /* 0x0000180401007387 */ /* 0x0003e20000100800 */
[----:B------:R-:W-:Y:S01]  /*31d0*/  SEL R3, R3, R156, !P0 ;  /* 0x0000009c03037207 */ /* 0x000fe20004000000 */
[----:B------:R-:W-:Y:S01]  /*31e0*/  CS2R R94, SRZ ;  /* 0x00000000005e7805 */ /* 0x000fe2000001ff00 */
[----:B------:R-:W-:Y:S01]  /*31f0*/  CS2R R92, SRZ ;  /* 0x00000000005c7805 */ /* 0x000fe2000001ff00 */
[----:B------:R-:W-:Y:S01]  /*3200*/  IMAD.SHL.U32 R0, R0, 0x4, RZ ;  /* 0x0000000400007824 */ /* 0x000fe200078e00ff */
[----:B------:R-:W-:Y:S01]  /*3210*/  CS2R R98, SRZ ;  /* 0x0000000000627805 */ /* 0x000fe2000001ff00 */
[----:B------:R-:W-:Y:S01]  /*3220*/  CS2R R96, SRZ ;  /* 0x0000000000607805 */ /* 0x000fe2000001ff00 */
[----:B------:R-:W-:Y:S01]  /*3230*/  CS2R R90, SRZ ;  /* 0x00000000005a7805 */ /* 0x000fe2000001ff00 */
[----:B------:R-:W-:Y:S01]  /*3240*/  CS2R R88, SRZ ;  /* 0x0000000000587805 */ /* 0x000fe2000001ff00 */
[----:B------:R1:W-:Y:S01]  /*3250*/  STL [R1+0x10], R0 ;  /* 0x0000100001007387 */ /* 0x0003e20000100800 */
[----:B------:R-:W-:Y:S01]  /*3260*/  CS2R R86, SRZ ;  /* 0x0000000000567805 */ /* 0x000fe2000001ff00 */
[----:B------:R-:W-:Y:S01]  /*3270*/  CS2R R84, SRZ ;  /* 0x0000000000547805 */ /* 0x000fe2000001ff00 */
        /* <DEDUP_REMOVED lines=11> */
[----:B------:R-:W-:Y:S01]  /*3330*/  IADD3 R155, R154, R157, RZ ;  /* 0x0000009d9a9b7210 */ /* 0x000fe20007ffe0ff */
[----:B------:R-:W-:Y:S01]  /*3340*/  UISETP.GE.AND UP0, UPT, UR34, UR4, UPT ;  /* 0x000000042200728c */ /* 0x000fe2000bf06270 */
        /* <DEDUP_REMOVED lines=8> */
.L_x_397:
[----:B-1--4-:R-:W4:Y:S01]  /*33d0*/  LDL R0, [R1+0x20] ;  /* 0x0000200001007983 */ /* 0x012f220000100800 */
[----:B------:R-:W-:Y:S01]  /*33e0*/  IADD3 R112, R157, R148, RZ ;  /* 0x000000949d707210 */ /* 0x000fe20007ffe0ff */
[----:B------:R-:W-:Y:S01]  /*33f0*/  UISETP.GE.AND UP5, UPT, UR5, 0x1, UPT ;  /* 0x000000010500788c */ /* 0x000fe2000bfa6270 */
[----:B------:R-:W-:Y:S01]  /*3400*/  PLOP3.LUT P1, PT, PT, PT, UP0, 0x80, 0x0 ;  /* 0x000000000000781c */ /* 0x000fe20003f2f008 */
[----:B---3--:R-:W3:Y:S01]  /*3410*/  LDL R164, [R1+0xc] ;  /* 0x00000c0001a47983 */ /* 0x008ee20000100800 */
[----:B------:R-:W-:Y:S02]  /*3420*/  PLOP3.LUT P3, PT, PT, PT, UP0, 0x80, 0x0 ;  /* 0x000000000000781c */ /* 0x000fe40003f6f008 */
[----:B------:R-:W-:Y:S01]  /*3430*/  PLOP3.LUT P0, PT, PT, PT, UP0, 0x80, 0x0 ;  /* 0x000000000000781c */ /* 0x000fe20003f0f008 */
[----:B--2---:R-:W2:Y:S01]  /*3440*/  LDL R165, [R1+0x8] ;  /* 0x0000080001a57983 */ /* 0x004ea20000100800 */
        /* <DEDUP_REMOVED lines=60> */
[----:B------:R-:W4:Y:S08]  /*3810*/  LDSM.16.M88.4 R60, [R148+0x1000] ;  /* 0x00100000943c783b */ /* 0x000f300000000200 */
[----:B------:R-:W4:Y:S08]  /*3820*/  LDSM.16.M88.4 R32, [R150+0x6400] ;  /* 0x006400009620783b */ /* 0x000f300000000200 */
[----:B------:R-:W4:Y:S01]  /*3830*/  LDSM.16.M88.4 R48, [R150+0x6800] ;  /* 0x006800009630783b */ /* 0x000f220000000200 */
[----:B--2---:R-:W-:Y:S07]  /*3840*/  FSETP.NEU.FTZ.AND P2, PT, R165, -INF , PT ;  /* 0xff800000a500780b */ /* 0x004fee0003f5d000 */
[----:B------:R-:W2:Y:S01]  /*3850*/  LDSM.16.M88.4 R100, [R150+0x6c00] ;  /* 0x006c00009664783b */ /* 0x000ea20000000200 */
[-C--:B-1----:R-:W-:Y:S07]  /*3860*/  HMMA.16816.F32.BF16 R4, R64, R16.reuse, RZ ;  /* 0x000000104004723c */ /* 0x082fee00000418ff */
[----:B------:R-:W-:Y:S01]  /*3870*/  LDSM.16.M88.4 R104, [R112] ;  /* 0x000000007068783b */ /* 0x000fe20000000200 */
[C---:B----4-:R-:W-:Y:S07]  /*3880*/  HMMA.16816.F32.BF16 R8, R60.reuse, R16, RZ ;  /* 0x000000103c08723c */ /* 0x050fee00000418ff */
[----:B------:R-:W1:Y:S01]  /*3890*/  LDSM.16.M88.4 R108, [R149+0x6000] ;  /* 0x00600000956c783b */ /* 0x000e620000000200 */
[-C--:B------:R-:W-:Y:S07]  /*38a0*/  HMMA.16816.F32.BF16 R12, R60, R18.reuse, RZ ;  /* 0x000000123c0c723c */ /* 0x080fee00000418ff */
[----:B------:R-:W4:Y:S01]  /*38b0*/  LDSM.16.M88.4 R112, [R112+0x1000] ;  /* 0x001000007070783b */ /* 0x000f220000000200 */
        /* <DEDUP_REMOVED lines=9> */
[-C--:B--2---:R-:W-:Y:S08]  /*3950*/  HMMA.16816.F32.BF16 R52, R64, R100.reuse, RZ ;  /* 0x000000644034723c */ /* 0x084ff000000418ff */
[C---:B------:R-:W-:Y:S08]  /*3960*/  HMMA.16816.F32.BF16 R56, R60.reuse, R100, RZ ;  /* 0x000000643c38723c */ /* 0x040ff000000418ff */
[-C--:B------:R-:W-:Y:S08]  /*3970*/  HMMA.16816.F32.BF16 R60, R60, R102.reuse, RZ ;  /* 0x000000663c3c723c */ /* 0x080ff000000418ff */
[----:B------:R-:W-:Y:S08]  /*3980*/  HMMA.16816.F32.BF16 R64, R64, R102, RZ ;  /* 0x000000664040723c */ /* 0x000ff000000418ff */
[-C--:B-1----:R-:W-:Y:S08]  /*3990*/  HMMA.16816.F32.BF16 R4, R104, R108.reuse, R4 ;  /* 0x0000006c6804723c */ /* 0x082ff00000041804 */
[C---:B----4-:R-:W-:Y:S01]  /*39a0*/  HMMA.16816.F32.BF16 R8, R112.reuse, R108, R8 ;  /* 0x0000006c7008723c */ /* 0x050fe20000041808 */
        /* <DEDUP_REMOVED lines=39> */
[----:B---3--:R-:W-:Y:S01]  /*3c20*/  FSETP.NEU.FTZ.AND P2, PT, R164, -INF , PT ;  /* 0xff800000a400780b */ /* 0x008fe20003f5d000 */
        /* <DEDUP_REMOVED lines=348> */
[C---:B------:R-:W-:Y:S02]  /*51f0*/  @P2 IADD3 R6, R11.reuse, 0x31, RZ ;  /* 0x000000310b062810 */ /* 0x040fe40007ffe0ff */
        /* <DEDUP_REMOVED lines=352> */
[----:B------:R-:W-:Y:S02]  /*6800*/  FADD.FTZ R18, -R105, R19 ;  /* 0x0000001369127221 */ /* 0x000fe40000010100 */
        /* <DEDUP_REMOVED lines=17> */
[----:B------:R-:W-:Y:S01]  /*6920*/  FMUL.FTZ R107, R18, R4 ;  /* 0x00000004126b7220 */ /* 0x000fe20000410000 */
[----:B------:R2:W5:Y:S01]  /*6930*/  LDL.LU R162, [R1+0xfc] ;  /* 0x0000fc0001a27983 */ /* 0x0005620000300800 */
[----:B------:R-:W-:Y:S02]  /*6940*/  FMUL.FTZ R4, R7, c[0x0][0x2ec] ;  /* 0x0000bb0007047a20 */ /* 0x000fe40000410000 */
[----:B------:R-:W-:Y:S02]  /*6950*/  FADD.FTZ R19, -R105, R34 ;  /* 0x0000002269137221 */ /* 0x000fe40000010100 */
[----:B------:R-:W-:Y:S02]  /*6960*/  FMUL.FTZ R106, R17, R5 ;  /* 0x00000005116a7220 */ /* 0x000fe40000410000 */
[----:B------:R-:W-:Y:S02]  /*6970*/  FFMA.FTZ R5, -R217, R217, 1 ;  /* 0x3f800000d9057423 */ /* 0x000fe400000101d9 */
[C---:B------:R-:W-:Y:S02]  /*6980*/  FADD.FTZ R18, -R105.reuse, R35 ;  /* 0x0000002369127221 */ /* 0x040fe40000010100 */
        /* <DEDUP_REMOVED lines=68> */
[----:B------:R-:W-:Y:S02]  /*6dd0*/  FMUL.FTZ R6, R6, c[0x0][0x2ec] ;  /* 0x0000bb0006067a20 */ /* 0x000fe40000410000 */
[----:B------:R-:W-:Y:S01]  /*6de0*/  FMUL.FTZ R50, R13, R7 ;  /* 0x000000070d327220 */ /* 0x000fe20000410000 */
[----:B------:R2:W5:Y:S01]  /*6df0*/  LDL.LU R151, [R1+0xdc] ;  /* 0x0000dc0001977983 */ /* 0x0005620000300800 */
[----:B------:R-:W-:Y:S02]  /*6e00*/  FADD.FTZ R13, -R104, R24 ;  /* 0x00000018680d7221 */ /* 0x000fe40000010100 */
[----:B------:R-:W-:Y:S02]  /*6e10*/  FMUL.FTZ R5, R5, c[0x0][0x2ec] ;  /* 0x0000bb0005057a20 */ /* 0x000fe40000410000 */
[----:B------:R-:W-:Y:S02]  /*6e20*/  FMUL.FTZ R4, R4, c[0x0][0x2ec] ;  /* 0x0000bb0004047a20 */ /* 0x000fe40000410000 */
[----:B------:R-:W-:Y:S02]  /*6e30*/  FMUL.FTZ R23, R12, R6 ;  /* 0x000000060c177220 */ /* 0x000fe40000410000 */
[----:B------:R-:W-:Y:S02]  /*6e40*/  FADD.FTZ R12, -R104, R25 ;  /* 0x00000019680c7221 */ /* 0x000fe40000010100 */
[----:B------:R-:W-:Y:S02]  /*6e50*/  FMUL.FTZ R13, R99, R13 ;  /* 0x0000000d630d7220 */ /* 0x000fe40000410000 */
[----:B------:R-:W-:Y:S01]  /*6e60*/  FMUL.FTZ R20, R9, R5 ;  /* 0x0000000509147220 */ /* 0x000fe20000410000 */
[----:B------:R2:W5:Y:S01]  /*6e70*/  LDL.LU R99, [R1+0xd8] ;  /* 0x0000d80001637983 */ /* 0x0005620000300800 */
[----:B------:R-:W-:Y:S02]  /*6e80*/  FMUL.FTZ R19, R8, R4 ;  /* 0x0000000408137220 */ /* 0x000fe40000410000 */
[C---:B------:R-:W-:Y:S02]  /*6e90*/  FADD.FTZ R9, -R104.reuse, R28 ;  /* 0x0000001c68097221 */ /* 0x040fe40000010100 */
[----:B------:R-:W-:Y:S02]  /*6ea0*/  FADD.FTZ R8, -R104, R29 ;  /* 0x0000001d68087221 */ /* 0x000fe40000010100 */
[----:B------:R-:W-:Y:S02]  /*6eb0*/  FMUL.FTZ R12, R98, R12 ;  /* 0x0000000c620c7220 */ /* 0x000fe40000410000 */
[----:B------:R-:W-:Y:S01]  /*6ec0*/  FFMA.FTZ R4, -R249, R249, 1 ;  /* 0x3f800000f9047423 */ /* 0x000fe200000101f9 */
[----:B------:R2:W5:Y:S01]  /*6ed0*/  LDL.LU R98, [R1+0xd4] ;  /* 0x0000d40001627983 */ /* 0x0005620000300800 */
[----:B------:R-:W-:Y:S02]  /*6ee0*/  FMUL.FTZ R9, R97, R9 ;  /* 0x0000000961097220 */ /* 0x000fe40000410000 */
[----:B------:R-:W-:Y:S01]  /*6ef0*/  FMUL.FTZ R8, R96, R8 ;  /* 0x0000000860087220 */ /* 0x000fe20000410000 */
[----:B------:R2:W5:Y:S01]  /*6f00*/  LDL.LU R97, [R1+0xd0] ;  /* 0x0000d00001617983 */ /* 0x0005620000300800 */
[----:B------:R-:W-:Y:S02]  /*6f10*/  FMUL.FTZ R4, R4, c[0x0][0x2ec] ;  /* 0x0000bb0004047a20 */ /* 0x000fe40000410000 */
[----:B------:R-:W-:Y:S01]  /*6f20*/  FFMA.FTZ R7, -R95, R95, 1 ;  /* 0x3f8000005f077423 */ /* 0x000fe2000001015f */
[----:B------:R2:W5:Y:S01]  /*6f30*/  LDL.LU R96, [R1+0xcc] ;  /* 0x0000cc0001607983 */ /* 0x0005620000300800 */
[----:B------:R-:W-:Y:S02]  /*6f40*/  FFMA.FTZ R6, -R94, R94, 1 ;  /* 0x3f8000005e067423 */ /* 0x000fe4000001015e */
[----:B------:R-:W-:Y:S01]  /*6f50*/  FFMA.FTZ R5, -R250, R250, 1 ;  /* 0x3f800000fa057423 */ /* 0x000fe200000101fa */
[----:B------:R2:W5:Y:S01]  /*6f60*/  LDL.LU R95, [R1+0xc8] ;  /* 0x0000c800015f7983 */ /* 0x0005620000300800 */
[----:B------:R-:W-:Y:S02]  /*6f70*/  FMUL.FTZ R18, R8, R4 ;  /* 0x0000000408127220 */ /* 0x000fe40000410000 */
[----:B------:R-:W-:Y:S01]  /*6f80*/  FADD.FTZ R8, -R104, R45 ;  /* 0x0000002d68087221 */ /* 0x000fe20000010100 */
[----:B------:R2:W5:Y:S01]  /*6f90*/  LDL.LU R94, [R1+0xc4] ;  /* 0x0000c400015e7983 */ /* 0x0005620000300800 */
[----:B------:R-:W-:Y:S02]  /*6fa0*/  FFMA.FTZ R4, -R223, R223, 1 ;  /* 0x3f800000df047423 */ /* 0x000fe400000101df */
[----:B------:R-:W-:Y:S02]  /*6fb0*/  FMUL.FTZ R7, R7, c[0x0][0x2ec] ;  /* 0x0000bb0007077a20 */ /* 0x000fe40000410000 */
[----:B------:R-:W-:Y:S02]  /*6fc0*/  FMUL.FTZ R6, R6, c[0x0][0x2ec] ;  /* 0x0000bb0006067a20 */ /* 0x000fe40000410000 */
[----:B------:R-:W-:Y:S02]  /*6fd0*/  FMUL.FTZ R5, R5, c[0x0][0x2ec] ;  /* 0x0000bb0005057a20 */ /* 0x000fe40000410000 */
[----:B------:R-:W-:Y:S02]  /*6fe0*/  FMUL.FTZ R8, R243, R8 ;  /* 0x00000008f3087220 */ /* 0x000fe40000410000 */
[----:B------:R-:W-:Y:S02]  /*6ff0*/  FMUL.FTZ R4, R4, c[0x0][0x2ec] ;  /* 0x0000bb0004047a20 */ /* 0x000fe40000410000 */
[----:B------:R-:W-:Y:S02]  /*7000*/  FMUL.FTZ R49, R13, R7 ;  /* 0x000000070d317220 */ /* 0x000fe40000410000 */
[----:B------:R-:W-:Y:S02]  /*7010*/  FMUL.FTZ R22, R12, R6 ;  /* 0x000000060c167220 */ /* 0x000fe40000410000 */
[----:B------:R-:W-:Y:S02]  /*7020*/  FMUL.FTZ R16, R9, R5 ;  /* 0x0000000509107220 */ /* 0x000fe40000410000 */
[C---:B------:R-:W-:Y:S02]  /*7030*/  FADD.FTZ R13, -R104.reuse, R40 ;  /* 0x00000028680d7221 */ /* 0x040fe40000010100 */
[C---:B------:R-:W-:Y:S02]  /*7040*/  FADD.FTZ R12, -R104.reuse, R41 ;  /* 0x00000029680c7221 */ /* 0x040fe40000010100 */
[----:B------:R-:W-:Y:S02]  /*7050*/  FADD.FTZ R9, -R104, R44 ;  /* 0x0000002c68097221 */ /* 0x000fe40000010100 */
[----:B------:R-:W-:Y:S02]  /*7060*/  FFMA.FTZ R5, -R224, R224, 1 ;  /* 0x3f800000e0057423 */ /* 0x000fe400000101e0 */
[----:B------:R-:W-:Y:S02]  /*7070*/  FMUL.FTZ R41, R8, R4 ;  /* 0x0000000408297220 */ /* 0x000fe40000410000 */
[----:B------:R-:W-:Y:S02]  /*7080*/  FADD.FTZ R8, -R104, R61 ;  /* 0x0000003d68087221 */ /* 0x000fe40000010100 */
[----:B------:R-:W-:Y:S02]  /*7090*/  FFMA.FTZ R4, -R210, R210, 1 ;  /* 0x3f800000d2047423 */ /* 0x000fe400000101d2 */
[----:B------:R-:W-:Y:S02]  /*70a0*/  FMUL.FTZ R13, R93, R13 ;  /* 0x0000000d5d0d7220 */ /* 0x000fe40000410000 */
[----:B------:R-:W-:Y:S01]  /*70b0*/  FMUL.FTZ R9, R248, R9 ;  /* 0x00000009f8097220 */ /* 0x000fe20000410000 */
[----:B------:R2:W5:Y:S01]  /*70c0*/  LDL.LU R93, [R1+0xc0] ;  /* 0x0000c000015d7983 */ /* 0x0005620000300800 */
        /* <DEDUP_REMOVED lines=9> */
[----:B------:R-:W-:Y:S02]  /*7160*/  FADD.FTZ R4, -R0, R10 ;  /* 0x0000000a00047221 */ /* 0x000fe40000010100 */
[----:B------:R-:W-:Y:S02]  /*7170*/  FFMA.FTZ R7, -R234, R234, 1 ;  /* 0x3f800000ea077423 */ /* 0x000fe400000101ea */
[----:B------:R-:W-:Y:S02]  /*7180*/  FMUL.FTZ R9, R230, R9 ;  /* 0x00000009e6097220 */ /* 0x000fe40000410000 */
[----:B------:R-:W-:Y:S02]  /*7190*/  FMUL.FTZ R5, R5, c[0x0][0x2ec] ;  /* 0x0000bb0005057a20 */ /* 0x000fe40000410000 */
[C---:B------:R-:W-:Y:S02]  /*71a0*/  FADD.FTZ R10, -R0.reuse, R11 ;  /* 0x0000000b000a7221 */ /* 0x040fe40000010100 */
[----:B------:R-:W-:Y:S02]  /*71b0*/  FMUL.FTZ R11, R91, R4 ;  /* 0x000000045b0b7220 */ /* 0x000fe40000410000 */
[----:B------:R-:W-:Y:S01]  /*71c0*/  FFMA.FTZ R6, -R233, R233, 1 ;  /* 0x3f800000e9067423 */ /* 0x000fe200000101e9 */
[----:B------:R2:W5:Y:S01]  /*71d0*/  LDL.LU R91, [R1+0xb8] ;  /* 0x0000b800015b7983 */ /* 0x0005620000300800 */
[----:B------:R-:W-:Y:S02]  /*71e0*/  FMUL.FTZ R7, R7, c[0x0][0x2ec] ;  /* 0x0000bb0007077a20 */ /* 0x000fe40000410000 */
[----:B------:R-:W-:Y:S02]  /*71f0*/  FMUL.FTZ R38, R9, R5 ;  /* 0x0000000509267220 */ /* 0x000fe40000410000 */
[----:B------:R-:W-:Y:S02]  /*7200*/  FADD.FTZ R9, -R0, R14 ;  /* 0x0000000e00097221 */ /* 0x000fe40000010100 */
[----:B------:R-:W-:Y:S02]  /*7210*/  FMUL.FTZ R10, R90, R10 ;  /* 0x0000000a5a0a7220 */ /* 0x000fe40000410000 */
[----:B------:R-:W-:Y:S01]  /*7220*/  FMUL.FTZ R6, R6, c[0x0][0x2ec] ;  /* 0x0000bb0006067a20 */ /* 0x000fe20000410000 */
[----:B------:R2:W5:Y:S01]  /*7230*/  LDL.LU R90, [R1+0xb4] ;  /* 0x0000b400015a7983 */ /* 0x0005620000300800 */
        /* <DEDUP_REMOVED lines=55> */
[C---:B------:R-:W-:Y:S01]  /*75b0*/  FADD.FTZ R13, -R0.reuse, R43 ;  /* 0x0000002b000d7221 */ /* 0x040fe20000010100 */
[----:B------:R2:W5:Y:S01]  /*75c0*/  LDL.LU R76, [R1+0x7c] ;  /* 0x00007c00014c7983 */ /* 0x0005620000300800 */
[----:B------:R-:W-:Y:S02]  /*75d0*/  FMUL.FTZ R8, R75, R8 ;  /* 0x000000084b087220 */ /* 0x000fe40000410000 */
[----:B------:R-:W-:Y:S01]  /*75e0*/  FADD.FTZ R9, -R0, R46 ;  /* 0x0000002e00097221 */ /* 0x000fe20000010100 */
        /* <DEDUP_REMOVED lines=17> */
[C---:B------:R-:W-:Y:S02]  /*7700*/  FADD.FTZ R34, -R0.reuse, R59 ;  /* 0x0000003b00227221 */ /* 0x040fe40000010100 */
[----:B------:R-:W-:Y:S02]  /*7710*/  FMUL.FTZ R36, R69, R36 ;  /* 0x0000002445247220 */ /* 0x000fe40000410000 */
[----:B------:R-:W-:Y:S01]  /*7720*/  FADD.FTZ R35, -R0, R62 ;  /* 0x0000003e00237221 */ /* 0x000fe20000010100 */
[----:B------:R2:W5:Y:S01]  /*7730*/  LDL.LU R69, [R1+0x60] ;  /* 0x0000600001457983 */ /* 0x0005620000300800 */
        /* <DEDUP_REMOVED lines=21> */
[----:B------:R-:W-:Y:S02]  /*7890*/  FFMA.FTZ R6, -R240, R240, 1 ;  /* 0x3f800000f0067423 */ /* 0x000fe400000101f0 */
[----:B------:R-:W-:Y:S02]  /*78a0*/  FFMA.FTZ R5, -R238, R238, 1 ;  /* 0x3f800000ee057423 */ /* 0x000fe400000101ee */
        /* <DEDUP_REMOVED lines=13> */
[----:B-----5:R-:W-:Y:S02]  /*7980*/  ISETP.GE.AND P2, PT, R244, c[0x0][0x220], PT ;  /* 0x00008800f4007a0c */ /* 0x020fe40003f46270 */
        /* <DEDUP_REMOVED lines=30> */
.L_x_395:
        /* <DEDUP_REMOVED lines=149> */
.L_x_396:
        /* <DEDUP_REMOVED lines=143> */
[-C--:B------:R-:W-:Y:S01]  /*8db0*/  LEA.HI.X.SX32 R29, R56, R21.reuse, 0x2, P3 ;  /* 0x00000015381d7211 */ /* 0x080fe200018f16ff */
[----:B-1----:R-:W-:Y:S02]  /*8dc0*/  IMAD.U32 R58, RZ, RZ, UR19 ;  /* 0x00000013ff3a7e24 */ /* 0x002fe4000f8e00ff */
[----:B------:R-:W-:Y:S01]  /*8dd0*/  RED.E.ADD.F32.FTZ.RN.STRONG.GPU [R36.64], R16 ;  /* 0x000000102400798e */ /* 0x000fe2000c10e786 */
[----:B--2---:R-:W-:Y:S02]  /*8de0*/  IMAD.U32 R55, RZ, RZ, UR16 ;  /* 0x00000010ff377e24 */ /* 0x004fe4000f8e00ff */
[-C--:B------:R-:W-:Y:S01]  /*8df0*/  LEA.HI.X.SX32 R33, R58, R21.reuse, 0x2, P5 ;  /* 0x000000153a217211 */ /* 0x080fe200028f16ff */
[----:B------:R-:W-:Y:S01]  /*8e00*/  RED.E.ADD.F32.FTZ.RN.STRONG.GPU [R34.64], R17 ;  /* 0x000000112200798e */ /* 0x000fe2000c10e786 */
[----:B---3--:R-:W-:Y:S01]  /*8e10*/  IMAD.U32 R54, RZ, RZ, UR15 ;  /* 0x0000000fff367e24 */ /* 0x008fe2000f8e00ff */
[-C--:B------:R-:W-:Y:S02]  /*8e20*/  LEA.HI.X.SX32 R27, R55, R21.reuse, 0x2, P2 ;  /* 0x00000015371b7211 */ /* 0x080fe400010f16ff */
[----:B------:R-:W-:Y:S01]  /*8e30*/  RED.E.ADD.F32.FTZ.RN.STRONG.GPU [R32.64], R18 ;  /* 0x000000122000798e */ /* 0x000fe2000c10e786 */
[----:B----4-:R-:W-:Y:S01]  /*8e40*/  IMAD.U32 R53, RZ, RZ, UR14 ;  /* 0x0000000eff357e24 */ /* 0x010fe2000f8e00ff */
[-C--:B------:R-:W-:Y:S02]  /*8e50*/  LEA.HI.X.SX32 R25, R54, R21.reuse, 0x2, P1 ;  /* 0x0000001536197211 */ /* 0x080fe400008f16ff */
[----:B------:R-:W-:Y:S01]  /*8e60*/  RED.E.ADD.F32.FTZ.RN.STRONG.GPU [R30.64], R19 ;  /* 0x000000131e00798e */ /* 0x000fe2000c10e786 */
[----:B------:R-:W-:Y:S01]  /*8e70*/  ISETP.LT.AND P1, PT, RZ, UR5, PT ;  /* 0x00000005ff007c0c */ /* 0x000fe2000bf21270 */
[----:B------:R-:W-:Y:S01]  /*8e80*/  UIADD3 UR5, UR5, -0x1, URZ ;  /* 0xffffffff05057890 */ /* 0x000fe2000fffe03f */
[----:B------:R-:W-:Y:S01]  /*8e90*/  LEA.HI.X.SX32 R23, R53, R21, 0x2, P0 ;  /* 0x0000001535177211 */ /* 0x000fe200000f16ff */
[----:B------:R-:W-:Y:S01]  /*8ea0*/  RED.E.ADD.F32.FTZ.RN.STRONG.GPU [R28.64], R12 ;  /* 0x0000000c1c00798e */ /* 0x000fe2000c10e786 */
[----:B------:R-:W-:Y:S01]  /*8eb0*/  PLOP3.LUT P0, PT, PT, PT, UP1, 0x80, 0x0 ;  /* 0x000000000000781c */ /* 0x000fe20003f0f018 */
[----:B------:R-:W-:Y:S02]  /*8ec0*/  @UP5 UIADD3 UR12, UP1, UR12, -0x200, URZ ;  /* 0xfffffe000c0c5890 */ /* 0x000fe4000ff3e03f */
[----:B------:R-:W1:Y:S02]  /*8ed0*/  LDSM.16.MT88.4 R8, [R3] ;  /* 0x000000000308783b */ /* 0x000e640000004200 */
[----:B------:R-:W-:Y:S02]  /*8ee0*/  @UP5 UIADD3.X UR11, UR11, -0x1, URZ, UP1, !UPT ;  /* 0xffffffff0b0b5890 */ /* 0x000fe40008ffe43f */
[----:B------:R-:W-:Y:S04]  /*8ef0*/  RED.E.ADD.F32.FTZ.RN.STRONG.GPU [R26.64], R13 ;  /* 0x0000000d1a00798e */ /* 0x000fe8000c10e786 */
[----:B------:R-:W-:Y:S02]  /*8f00*/  RED.E.ADD.F32.FTZ.RN.STRONG.GPU [R24.64], R14 ;  /* 0x0000000e1800798e */ /* 0x000fe4000c10e786 */
[----:B------:R-:W-:Y:S02]  /*8f10*/  @P0 IADD3 R0, R3, 0x2000, RZ ;  /* 0x0000200003000810 */ /* 0x000fe40007ffe0ff */
        /* <DEDUP_REMOVED lines=130> */
.L_x_398:
        /* <DEDUP_REMOVED lines=19> */
.L_x_399:
        /* <DEDUP_REMOVED lines=43> */
.L_x_401:
[----:B--2---:R-:W-:Y:S05]  /*9b20*/  BSYNC B0 ;  /* 0x0000000000007941 */ /* 0x004fea0003800000 */
.L_x_400:
        /* <DEDUP_REMOVED lines=14> */
.L_x_403:
[----:B------:R-:W-:Y:S05]  /*9c10*/  BSYNC B0 ;  /* 0x0000000000007941 */ /* 0x000fea0003800000 */
.L_x_402:
        /* <DEDUP_REMOVED lines=25> */
.L_x_405:
[----:B------:R-:W-:Y:S05]  /*9db0*/  BSYNC B0 ;  /* 0x0000000000007941 */ /* 0x000fea0003800000 */
.L_x_404:
        /* <DEDUP_REMOVED lines=12> */
.L_x_378:
        /* <DEDUP_REMOVED lines=21> */
.L_x_407:
        /* <DEDUP_REMOVED lines=19> */
.L_x_408:
        /* <DEDUP_REMOVED lines=37> */
.L_x_410:
[----:B------:R-:W-:Y:S05]  /*a350*/  BSYNC B0 ;  /* 0x0000000000007941 */ /* 0x000fea0003800000 */
.L_x_409:
        /* <DEDUP_REMOVED lines=15> */
.L_x_412:
[----:B------:R-:W-:Y:S05]  /*a450*/  BSYNC B0 ;  /* 0x0000000000007941 */ /* 0x000fea0003800000 */
.L_x_411:
        /* <DEDUP_REMOVED lines=26> */
.L_x_414:
[----:B------:R-:W-:Y:S05]  /*a600*/  BSYNC B0 ;  /* 0x0000000000007941 */ /* 0x000fea0003800000 */
.L_x_413:
        /* <DEDUP_REMOVED lines=12> */
.L_x_406:
[----:B------:R-:W-:Y:S05]  /*a6d0*/  BSYNC B1 ;  /* 0x0000000000017941 */ /* 0x000fea0003800000 */
.L_x_373:
        /* <DEDUP_REMOVED lines=11> */
.L_x_415:
[----:B------:R-:W-:Y:S05]  /*a790*/  EXIT ;  /* 0x000000000000794d */ /* 0x000fea0003800000 */
.L_x_417:
        /* <DEDUP_REMOVED lines=14> */
.L_x_1335:


//--------------------- .text._ZN5flash44flash_bwd_dq_dk_dv_loop_seqk_parallel_kernelI23Flash_bwd_kernel_traitsILi32ELi128ELi128ELi8ELi4ELi4ELi4ELb1ELb0EN7cutlass10bfloat16_tE19Flash_kernel_traitsILi32ELi128ELi128ELi8ES3_EELb1ELb0ELb1ELb0ELb0ELb0ELb0EEEvNS_16Flash_bwd_paramsE --------------------------
	.section	.text._ZN5flash44flash_bwd_dq_dk_dv_loop_seqk_parallel_kernelI23Flash_bwd_kernel_traitsILi32ELi128ELi128ELi8ELi4ELi4ELi4ELb1ELb0EN7cutlass10bfloat16_tE19Flash_kernel_traitsILi32ELi128ELi128ELi8ES3_EELb1ELb0ELb1ELb0ELb0ELb0ELb0EEEvNS_16Flash_bwd_paramsE,"ax",@progbits
	.sectioninfo	@"SHI_REGISTERS=255"
	.align	128
        .global         _ZN5flash44flash_bwd_dq_dk_dv_loop_seqk_parallel_kernelI23Flash_bwd_kernel_traitsILi32ELi128ELi128ELi8ELi4ELi4ELi4ELb1ELb0EN7cutlass10bfloat16_tE19Flash_kernel_traitsILi32ELi128ELi128ELi8ES3_EELb1ELb0ELb1ELb0ELb0ELb0ELb0EEEvNS_16Flash_bwd_paramsE
        .type           _ZN5flash44flash_bwd_dq_dk_dv_loop_seqk_parallel_kernelI23Flash_bwd_kernel_traitsILi32ELi128ELi128ELi8ELi4ELi4ELi4ELb1ELb0EN7cutlass10bfloat16_tE19Flash_kernel_traitsILi32ELi128ELi128ELi8ES3_EELb1ELb0ELb1ELb0ELb0ELb0ELb0EEEvNS_16Flash_bwd_paramsE,@function
        .size           _ZN5flash44flash_bwd_dq_dk_dv_loop_seqk_parallel_kernelI23Flash_bwd_kernel_traitsILi32ELi128ELi128ELi8ELi4ELi4ELi4ELb1ELb0EN7cutlass10bfloat16_tE19Flash_kernel_traitsILi32ELi128ELi128ELi8ES3_EELb1ELb0ELb1ELb0ELb0ELb0ELb0EEEvNS_16Flash_bwd_paramsE,(.L_x_1336 - _ZN5flash44flash_bwd_dq_dk_dv_loop_seqk_parallel_kernelI23Flash_bwd_kernel_traitsILi32ELi128ELi128ELi8ELi4ELi4ELi4ELb1ELb0EN7cutlass10bfloat16_tE19Flash_kernel_traitsILi32ELi128ELi128ELi8ES3_EELb1ELb0ELb1ELb0ELb0ELb0ELb0EEEvNS_16Flash_bwd_paramsE)
        .other          _ZN5flash44flash_bwd_dq_dk_dv_loop_seqk_parallel_kernelI23Flash_bwd_kernel_traitsILi32ELi128ELi128ELi8ELi4ELi4ELi4ELb1ELb0EN7cutlass10bfloat16_tE19Flash_kernel_traitsILi32ELi128ELi128ELi8ES3_EELb1ELb0ELb1ELb0ELb0ELb0ELb0EEEvNS_16Flash_bwd_paramsE,@"STO_CUDA_ENTRY STV_DEFAULT"
_ZN5flash44flash_bwd_dq_dk_dv_loop_seqk_parallel_kernelI23Flash_bwd_kernel_traitsILi32ELi128ELi128ELi8ELi4ELi4ELi4ELb1ELb0EN7cutlass10bfloat16_tE19Flash_kernel_traitsILi32ELi128ELi128ELi8ES3_EELb1ELb0ELb1ELb0ELb0ELb0ELb0EEEvNS_16Flash_bwd_paramsE:
.text._ZN5flash44flash_bwd_dq_dk_dv_loop_seqk_parallel_kernelI23Flash_bwd_kernel_traitsILi32ELi128ELi128ELi8ELi4ELi4ELi4ELb1ELb0EN7cutlass10bfloat16_tE19Flash_kernel_traitsILi32ELi128ELi128ELi8ES3_EELb1ELb0ELb1ELb0ELb0ELb0ELb0EEEvNS_16Flash_bwd_paramsE:
        /* <DEDUP_REMOVED lines=23> */
[----:B------:R-:W-:Y:S01]  /*0170*/  IMAD.U32 R11, RZ, RZ, UR4 ;  /* 0x00000004ff0b7e24 */ /* 0x000fe2000f8e00ff */
[----:B------:R-:W-:Y:S02]  /*0180*/  ULDC UR8, c[0x0][0x1c0] ;  /* 0x0000700000087ab9 */ /* 0x000fe40000000800 */
[----:B------:R-:W-:Y:S02]  /*0190*/  ULDC.U8 UR9, c[0x0][0x328] ;  /* 0x0000ca0000097ab9 */ /* 0x000fe40000000000 */
[----:B------:R4:W-:Y:S01]  /*01a0*/  STL [R1+0x30], R11 ;  /* 0x0000300b01007387 */ /* 0x0009e20000100800 */
[----:B------:R-:W-:Y:S02]  /*01b0*/  UISETP.NE.AND UP5, UPT, UR9, URZ, UPT ;  /* 0x0000003f0900728c */ /* 0x000fe4000bfa5270 */
[----:B------:R-:W-:Y:S01]  /*01c0*/  ULDC UR13, c[0x0][0x214] ;  /* 0x00008500000d7ab9 */ /* 0x000fe20000000800 */
[----:B-1----:R-:W-:Y:S01]  /*01d0*/  SHF.R.S32.HI R6, RZ, 0x1f, R10 ;  /* 0x0000001fff067819 */ /* 0x002fe2000001140a */
[----:B--2---:R-:W-:-:S02]  /*01e0*/  UIMAD UR18, UR55, UR61, URZ ;  /* 0x0000003d371272a4 */ /* 0x004fc4000f8e023f */
[----:B------:R-:W-:Y:S01]  /*01f0*/  ULOP3.LUT UR4, UR55, UR12, URZ, 0x3c, !UPT ;  /* 0x0000000c37047292 */ /* 0x000fe2000f8e3c3f */
[CC--:B------:R-:W-:Y:S01]  /*0200*/  LEA.HI R7, R6.reuse, R10.reuse, RZ, 0x2 ;  /* 0x0000000a06077211 */ /* 0x0c0fe200078f10ff */
[----:B------:R-:W-:Y:S01]  /*0210*/  ULDC UR17, c[0x0][0x224] ;  /* 0x0000890000117ab9 */ /* 0x000fe20000000800 */
[CC--:B------:R-:W-:Y:S01]  /*0220*/  LEA.HI R5, R6.reuse, R10.reuse, RZ, 0x5 ;  /* 0x0000000a06057211 */ /* 0x0c0fe200078f28ff */
[----:B------:R-:W-:Y:S01]  /*0230*/  ULDC UR56, c[0x0][0x1c0] ;  /* 0x0000700000387ab9 */ /* 0x000fe20000000800 */
[--C-:B------:R-:W-:Y:S01]  /*0240*/  SHF.R.S32.HI R0, RZ, 0x2, R7.reuse ;  /* 0x00000002ff007819 */ /* 0x100fe20000011407 */
[----:B---3--:R-:W-:Y:S01]  /*0250*/  UIMAD UR6, UR54, UR8, UR55 ;  /* 0x00000008360672a4 */ /* 0x008fe2000f8e0237 */
[----:B------:R-:W-:Y:S01]  /*0260*/  SHF.R.S32.HI R2, RZ, 0x1f, R7 ;  /* 0x0000001fff027819 */ /* 0x000fe20000011407 */
[----:B------:R-:W-:Y:S01]  /*0270*/  USHF.R.S32.HI UR8, URZ, 0x1f, UR55 ;  /* 0x0000001f3f087899 */ /* 0x000fe20008011437 */
[CC--:B------:R-:W-:Y:S01]  /*0280*/  LEA.HI R246, R6.reuse, R10.reuse, RZ, 0x7 ;  /* 0x0000000a06f67211 */ /* 0x0c0fe200078f38ff */
[----:B------:R-:W-:Y:S01]  /*0290*/  USHF.L.U32 UR9, UR54, 0x7, URZ ;  /* 0x0000000736097899 */ /* 0x000fe2000800063f */
[----:B------:R-:W-:Y:S01]  /*02a0*/  LEA.HI R161, R6, R10, RZ, 0x3 ;  /* 0x0000000a06a17211 */ /* 0x000fe200078f18ff */
[----:B------:R-:W-:Y:S01]  /*02b0*/  UIMAD UR6, UR6, UR17, URZ ;  /* 0x00000011060672a4 */ /* 0x000fe2000f8e023f */
[----:B------:R-:W-:Y:S01]  /*02c0*/  LEA.HI R2, R2, R0, RZ, 0x3 ;  /* 0x0000000002027211 */ /* 0x000fe200078f18ff */
[----:B------:R-:W-:Y:S01]  /*02d0*/  ULDC.U8 UR10, c[0x0][0x3d0] ;  /* 0x0000f400000a7ab9 */ /* 0x000fe20000000000 */
[----:B------:R-:W-:Y:S01]  /*02e0*/  LEA.HI R6, R6, R10, RZ, 0x4 ;  /* 0x0000000a06067211 */ /* 0x000fe200078f20ff */
[----:B------:R-:W-:Y:S01]  /*02f0*/  ULDC UR11, c[0x0][0x1c0] ;  /* 0x00007000000b7ab9 */ /* 0x000fe20000000800 */
[----:B------:R-:W-:Y:S01]  /*0300*/  LOP3.LUT R3, R7, 0xfffffffc, RZ, 0xc0, !PT ;  /* 0xfffffffc07037812 */ /* 0x000fe200078ec0ff */
[----:B------:R-:W-:Y:S01]  /*0310*/  ULDC UR19, c[0x0][0x224] ;  /* 0x0000890000137ab9 */ /* 0x000fe20000000800 */
[----:B------:R-:W-:Y:S01]  /*0320*/  LOP3.LUT R4, R5, 0xffffffe0, RZ, 0xc0, !PT ;  /* 0xffffffe005047812 */ /* 0x000fe200078ec0ff */
[----:B------:R-:W-:Y:S01]  /*0330*/  ULDC UR15, c[0x0][0x1c0] ;  /* 0x00007000000f7ab9 */ /* 0x000fe20000000800 */
[----:B------:R-:W-:Y:S01]  /*0340*/  LEA.HI R7, R7, R0, RZ, 0x1 ;  /* 0x0000000007077211 */ /* 0x000fe200078f08ff */
[----:B------:R-:W-:Y:S01]  /*0350*/  IMAD.IADD R12, R10, 0x1, -R3 ;  /* 0x000000010a0c7824 */ /* 0x000fe200078e0a03 */
[----:B------:R-:W-:Y:S01]  /*0360*/  LOP3.LUT R2, R2, 0xfffffff8, RZ, 0xc0, !PT ;  /* 0xfffffff802027812 */ /* 0x000fe200078ec0ff */
[----:B------:R-:W-:Y:S01]  /*0370*/  IMAD.IADD R4, R10, 0x1, -R4 ;  /* 0x000000010a047824 */ /* 0x000fe200078e0a04 */
[----:B------:R-:W-:Y:S01]  /*0380*/  LOP3.LUT R8, R6, 0xfffffff0, RZ, 0xc0, !PT ;  /* 0xfffffff006087812 */ /* 0x000fe200078ec0ff */
[----:B------:R-:W-:Y:S01]  /*0390*/  IMAD.SHL.U32 R238, R12, 0x8, RZ ;  /* 0x000000080cee7824 */ /* 0x000fe200078e00ff */
[----:B------:R-:W-:Y:S01]  /*03a0*/  LOP3.LUT R9, R161, 0xfffffff8, RZ, 0xc0, !PT ;  /* 0xfffffff8a1097812 */ /* 0x000fe200078ec0ff */
[----:B------:R-:W-:Y:S01]  /*03b0*/  UIMAD.WIDE UR56, UR61, UR56, URZ ;  /* 0x000000383d3872a5 */ /* 0x000fe2000f8e023f */
[----:B------:R-:W-:Y:S01]  /*03c0*/  LOP3.LUT R3, R7, 0x7fffffe, RZ, 0xc0, !PT ;  /* 0x07fffffe07037812 */ /* 0x000fe200078ec0ff */
[----:B------:R-:W-:Y:S01]  /*03d0*/  IMAD.IADD R7, R0, 0x1, -R2 ;  /* 0x0000000100077824 */ /* 0x000fe200078e0a02 */
[----:B------:R-:W-:Y:S01]  /*03e0*/  SHF.R.S32.HI R2, RZ, 0x4, R6 ;  /* 0x00000004ff027819 */ /* 0x000fe20000011406 */
[C---:B------:R-:W-:Y:S01]  /*03f0*/  IMAD.IADD R8, R10.reuse, 0x1, -R8 ;  /* 0x000000010a087824 */ /* 0x040fe200078e0a08 */
[----:B------:R-:W-:Y:S01]  /*0400*/  SHF.R.S32.HI R246, RZ, 0x7, R246 ;  /* 0x00000007fff67819 */ /* 0x000fe200000114f6 */
[----:B------:R-:W-:Y:S01]  /*0410*/  IMAD.IADD R10, R10, 0x1, -R9 ;  /* 0x000000010a0a7824 */ /* 0x000fe200078e0a09 */
[----:B------:R-:W-:Y:S01]  /*0420*/  SHF.R.S32.HI R9, RZ, 0x1f, R4 ;  /* 0x0000001fff097819 */ /* 0x000fe20000011404 */
[----:B------:R-:W-:Y:S01]  /*0430*/  IMAD.IADD R248, R0, 0x1, -R3 ;  /* 0x0000000100f87824 */ /* 0x000fe200078e0a03 */
[--C-:B------:R-:W-:Y:S01]  /*0440*/  SHF.R.S32.HI R0, RZ, 0x5, R5.reuse ;  /* 0x00000005ff007819 */ /* 0x100fe20000011405 */
[----:B------:R-:W-:Y:S01]  /*0450*/  UISETP.NE.AND UP6, UPT, UR10, URZ, UPT ;  /* 0x0000003f0a00728c */ /* 0x000fe2000bfc5270 */
[----:B------:R-:W-:Y:S01]  /*0460*/  SHF.R.S32.HI R3, RZ, 0x1f, R5 ;  /* 0x0000001fff037819 */ /* 0x000fe20000011405 */
[----:B------:R-:W-:Y:S01]  /*0470*/  UIMAD UR61, UR61, UR11, URZ ;  /* 0x0000000b3d3d72a4 */ /* 0x000fe2000f8e023f */
[----:B------:R-:W-:Y:S01]  /*0480*/  LEA.HI R5, R6, R2, RZ, 0x1 ;  /* 0x0000000206057211 */ /* 0x000fe200078f08ff */
[----:B------:R-:W-:Y:S01]  /*0490*/  IMAD R248, R0, 0x8, R248 ;  /* 0x0000000800f87824 */ /* 0x000fe200078e02f8 */
[----:B------:R-:W-:Y:S01]  /*04a0*/  LEA.HI R240, R9, R4, RZ, 0x2 ;  /* 0x0000000409f07211 */ /* 0x000fe200078f10ff */
[----:B------:R-:W-:Y:S01]  /*04b0*/  IMAD.SHL.U32 R6, R12, 0x2, RZ ;  /* 0x000000020c067824 */ /* 0x000fe200078e00ff */
[----:B------:R-:W-:Y:S01]  /*04c0*/  LEA.HI R4, R3, R0, RZ, 0x2 ;  /* 0x0000000003047211 */ /* 0x000fe200078f10ff */
[----:B------:R-:W-:Y:S01]  /*04d0*/  USHF.R.S32.HI UR7, URZ, 0x1f, UR19 ;  /* 0x0000001f3f077899 */ /* 0x000fe20008011413 */
[----:B------:R-:W-:Y:S01]  /*04e0*/  LOP3.LUT R3, R5, 0xfffffffe, RZ, 0xc0, !PT ;  /* 0xfffffffe05037812 */ /* 0x000fe200078ec0ff */
[----:B------:R-:W-:Y:S01]  /*04f0*/  IMAD R228, R246, 0x2000, R6 ;  /* 0x00002000f6e47824 */ /* 0x000fe200078e0206 */
[----:B------:R-:W-:Y:S01]  /*0500*/  SHF.R.S32.HI R5, RZ, 0x3, R161 ;  /* 0x00000003ff057819 */ /* 0x000fe200000114a1 */
[----:B------:R-:W-:Y:S01]  /*0510*/  UIMAD.WIDE.U32 UR10, UR54, UR19, URZ ;  /* 0x00000013360a72a5 */ /* 0x000fe2000f8e003f */
[----:B------:R-:W-:Y:S01]  /*0520*/  LOP3.LUT R4, R4, 0xfffffffc, RZ, 0xc0, !PT ;  /* 0xfffffffc04047812 */ /* 0x000fe200078ec0ff */
[----:B----4-:R-:W-:Y:S01]  /*0530*/  IMAD.IADD R11, R2, 0x1, -R3 ;  /* 0x00000001020b7824 */ /* 0x010fe200078e0a03 */
[----:B------:R-:W-:Y:S01]  /*0540*/  LEA.HI R9, R10, R10, RZ, 0x1 ;  /* 0x0000000a0a097211 */ /* 0x000fe200078f08ff */
[----:B------:R-:W-:Y:S01]  /*0550*/  IMAD.SHL.U32 R2, R5, 0x40, RZ ;  /* 0x0000004005027824 */ /* 0x000fe200078e00ff */
[----:B------:R-:W-:Y:S01]  /*0560*/  SHF.R.S32.HI R5, RZ, 0x1f, R8 ;  /* 0x0000001fff057819 */ /* 0x000fe20000011408 */
[----:B------:R-:W-:Y:S01]  /*0570*/  IMAD.IADD R249, R0, 0x1, -R4 ;  /* 0x0000000100f97824 */ /* 0x000fe200078e0a04 */
[----:B------:R-:W-:Y:S01]  /*0580*/  UIMAD UR7, UR7, UR54, URZ ;  /* 0x00000036070772a4 */ /* 0x000fe2000f8e023f */
[----:B------:R-:W-:Y:S01]  /*0590*/  IMAD.U32 R18, RZ, RZ, UR10 ;  /* 0x0000000aff127e24 */ /* 0x000fe2000f8e00ff */
[----:B------:R-:W-:Y:S01]  /*05a0*/  LOP3.LUT R0, R2, 0xc0, RZ, 0xc0, !PT ;  /* 0x000000c002007812 */ /* 0x000fe200078ec0ff */
[----:B------:R-:W-:Y:S01]  /*05b0*/  IMAD.U32 R19, RZ, RZ, UR11 ;  /* 0x0000000bff137e24 */ /* 0x000fe2000f8e00ff */
[----:B------:R-:W-:Y:S01]  /*05c0*/  LOP3.LUT R2, R9, 0x7fffffe, RZ, 0xc0, !PT ;  /* 0x07fffffe09027812 */ /* 0x000fe200078ec0ff */
[----:B------:R-:W-:Y:S01]  /*05d0*/  ULDC UR16, c[0x0][0x1c0] ;  /* 0x0000700000107ab9 */ /* 0x000fe20000000800 */
[----:B------:R-:W-:Y:S01]  /*05e0*/  SHF.R.U32.HI R4, RZ, 0x3, R0 ;  /* 0x00000003ff047819 */ /* 0x000fe20000011600 */
[----:B------:R-:W-:Y:S01]  /*05f0*/  IMAD.U32 R252, RZ, RZ, UR7 ;  /* 0x00000007fffc7e24 */ /* 0x000fe2000f8e00ff */
[----:B------:R-:W-:Y:S01]  /*0600*/  LOP3.LUT R3, R0, 0x18, R238, 0xf8, !PT ;  /* 0x0000001800037812 */ /* 0x000fe200078ef8ee */
[----:B------:R-:W-:Y:S01]  /*0610*/  IMAD.IADD R2, R10, 0x1, -R2 ;  /* 0x000000010a027824 */ /* 0x000fe200078e0a02 */
[----:B------:R-:W-:Y:S01]  /*0620*/  LEA.HI R5, R5, R8, RZ, 0x3 ;  /* 0x0000000805057211 */ /* 0x000fe200078f18ff */
[----:B------:R-:W-:Y:S01]  /*0630*/  IMAD R0, R246, 0x8, R11 ;  /* 0x00000008f6007824 */ /* 0x000fe200078e020b */
[----:B------:R-:W-:Y:S01]  /*0640*/  LOP3.LUT R3, R3, R4, RZ, 0x3c, !PT ;  /* 0x0000000403037212 */ /* 0x000fe200078e3cff */
[----:B------:R-:W-:Y:S01]  /*0650*/  IMAD.U32 R4, RZ, RZ, UR18 ;  /* 0x00000012ff047e24 */ /* 0x000fe2000f8e00ff */
[----:B------:R-:W-:Y:S01]  /*0660*/  USHF.R.S32.HI UR7, URZ, 0x1f, UR18 ;  /* 0x0000001f3f077899 */ /* 0x000fe20008011412 */
[----:B------:R-:W-:Y:S01]  /*0670*/  IMAD R16, R0, 0x8, R2 ;  /* 0x0000000800107824 */ /* 0x000fe200078e0202 */
[----:B------:R-:W-:Y:S01]  /*0680*/  LEA.HI R0, R8, R8, RZ, 0x1 ;  /* 0x0000000808007211 */ /* 0x000fe200078f08ff */
[----:B------:R-:W-:Y:S01]  /*0690*/  IMAD.U32 R248, R248, 0x20, R3 ;  /* 0x00000020f8f87824 */ /* 0x000fe200078e0003 */
[----:B------:R1:W-:Y:S01]  /*06a0*/  STL [R1+0x2c], R4 ;  /* 0x00002c0401007387 */ /* 0x0003e20000100800 */
[----:B------:R-:W-:Y:S01]  /*06b0*/  IMAD.U32 R2, RZ, RZ, UR4 ;  /* 0x00000004ff027e24 */ /* 0x000fe2000f8e00ff */
[----:B------:R-:W-:Y:S01]  /*06c0*/  SHF.R.S32.HI R3, RZ, 0x1, R0 ;  /* 0x00000001ff037819 */ /* 0x000fe20000011400 */
[----:B------:R-:W-:Y:S01]  /*06d0*/  UIMAD UR4, UR54, UR15, UR55 ;  /* 0x0000000f360472a4 */ /* 0x000fe2000f8e0237 */
[C---:B------:R-:W-:Y:S01]  /*06e0*/  LOP3.LUT P5, RZ, R7.reuse, 0x2, RZ, 0xc0, !PT ;  /* 0x0000000207ff7812 */ /* 0x040fe200078ac0ff */
[----:B------:R-:W-:Y:S01]  /*06f0*/  ULDC UR60, c[0x0][0x2e8] ;  /* 0x0000ba00003c7ab9 */ /* 0x000fe20000000800 */
[----:B------:R2:W-:Y:S01]  /*0700*/  STL [R1+0x28], R2 ;  /* 0x0000280201007387 */ /* 0x0005e20000100800 */
[----:B------:R-:W-:Y:S01]  /*0710*/  LOP3.LUT P4, RZ, R7, 0x4, RZ, 0xc0, !PT ;  /* 0x0000000407ff7812 */ /* 0x000fe2000788c0ff */
[----:B------:R-:W-:Y:S01]  /*0720*/  ULDC UR59, c[0x0][0x2e8] ;  /* 0x0000ba00003b7ab9 */ /* 0x000fe20000000800 */
[----:B------:R-:W-:Y:S01]  /*0730*/  SEL R225, R166, 0xffffffe0, !P5 ;  /* 0xffffffe0a6e17807 */ /* 0x000fe20006800000 */
[----:B------:R-:W-:-:S02]  /*0740*/  ULDC.U8 UR5, c[0x0][0x2d8] ;  /* 0x0000b60000057ab9 */ /* 0x000fc40000000000 */
[----:B------:R-:W-:Y:S02]  /*0750*/  USHF.L.U32 UR48, UR61, 0x3, URZ ;  /* 0x000000033d307899 */ /* 0x000fe4000800063f */
[----:B------:R-:W-:Y:S02]  /*0760*/  USHF.L.U32 UR47, UR61, 0x4, URZ ;  /* 0x000000043d2f7899 */ /* 0x000fe4000800063f */
[----:B------:R-:W-:Y:S02]  /*0770*/  UIMAD UR46, UR61, 0x18, URZ ;  /* 0x000000183d2e78a4 */ /* 0x000fe4000f8e023f */
[----:B------:R-:W-:Y:S02]  /*0780*/  USHF.L.U32 UR45, UR61, 0x5, URZ ;  /* 0x000000053d2d7899 */ /* 0x000fe4000800063f */
[----:B------:R-:W-:Y:S02]  /*0790*/  UIMAD UR44, UR61, 0x28, URZ ;  /* 0x000000283d2c78a4 */ /* 0x000fe4000f8e023f */
[----:B------:R-:W-:-:S02]  /*07a0*/  UIMAD UR43, UR61, 0x30, URZ ;  /* 0x000000303d2b78a4 */ /* 0x000fc4000f8e023f */
[----:B------:R-:W-:Y:S01]  /*07b0*/  UIMAD UR42, UR61, 0x38, URZ ;  /* 0x000000383d2a78a4 */ /* 0x000fe2000f8e023f */
[----:B-1----:R-:W-:Y:S01]  /*07c0*/  LOP3.LUT R4, R0, 0x7fffffe, RZ, 0xc0, !PT ;  /* 0x07fffffe00047812 */ /* 0x002fe200078ec0ff */
[----:B------:R-:W-:Y:S01]  /*07d0*/  USHF.L.U32 UR41, UR61, 0x6, URZ ;  /* 0x000000063d297899 */ /* 0x000fe2000800063f */
[----:B------:R-:W-:Y:S01]  /*07e0*/  SHF.R.S32.HI R0, RZ, 0x1f, R0 ;  /* 0x0000001fff007819 */ /* 0x000fe20000011400 */
[----:B------:R-:W-:Y:S02]  /*07f0*/  UIMAD UR40, UR61, 0x48, URZ ;  /* 0x000000483d2878a4 */ /* 0x000fe4000f8e023f */
[----:B------:R-:W-:Y:S01]  /*0800*/  IMAD.IADD R15, R8, 0x1, -R4 ;  /* 0x00000001080f7824 */ /* 0x000fe200078e0a04 */
[----:B------:R-:W-:Y:S01]  /*0810*/  LEA.HI R0, R0, R3, RZ, 0x2 ;  /* 0x0000000300007211 */ /* 0x000fe200078f10ff */
[----:B------:R-:W-:Y:S01]  /*0820*/  IMAD.U32 R4, RZ, RZ, UR8 ;  /* 0x00000008ff047e24 */ /* 0x000fe2000f8e00ff */
[----:B--2---:R-:W-:Y:S01]  /*0830*/  LOP3.LUT R2, R5, 0xfffffff8, RZ, 0xc0, !PT ;  /* 0xfffffff805027812 */ /* 0x004fe200078ec0ff */
[----:B------:R-:W-:Y:S01]  /*0840*/  USHF.R.S32.HI UR8, URZ, 0x1f, UR54 ;  /* 0x0000001f3f087899 */ /* 0x000fe20008011436 */
[----:B------:R-:W-:Y:S01]  /*0850*/  LOP3.LUT R0, R0, 0xfffffffc, RZ, 0xc0, !PT ;  /* 0xfffffffc00007812 */ /* 0x000fe200078ec0ff */
[C---:B------:R-:W-:Y:S01]  /*0860*/  IMAD.SHL.U32 R4, R7.reuse, 0x40, RZ ;  /* 0x0000004007047824 */ /* 0x040fe200078e00ff */
[----:B------:R-:W-:Y:S01]  /*0870*/  UIMAD UR39, UR61, 0x50, URZ ;  /* 0x000000503d2778a4 */ /* 0x000fe2000f8e023f */
[----:B------:R-:W-:Y:S01]  /*0880*/  IMAD.IADD R14, R8, 0x1, -R2 ;  /* 0x00000001080e7824 */ /* 0x000fe200078e0a02 */
[----:B------:R-:W-:Y:S01]  /*0890*/  LOP3.LUT R2, R7, 0x1, RZ, 0xc0, !PT ;  /* 0x0000000107027812 */ /* 0x000fe200078ec0ff */
[----:B------:R-:W-:Y:S01]  /*08a0*/  IMAD.IADD R13, R3, 0x1, -R0 ;  /* 0x00000001030d7824 */ /* 0x000fe200078e0a00 */
[----:B------:R-:W-:Y:S01]  /*08b0*/  LOP3.LUT R4, R4, 0x1c0, RZ, 0xc0, !PT ;  /* 0x000001c004047812 */ /* 0x000fe200078ec0ff */
[----:B------:R-:W-:Y:S01]  /*08c0*/  IMAD.U32 R0, RZ, RZ, UR8 ;  /* 0x00000008ff007e24 */ /* 0x000fe2000f8e00ff */
[----:B------:R-:W-:Y:S01]  /*08d0*/  ISETP.NE.U32.AND P6, PT, R2, 0x1, PT ;  /* 0x000000010200780c */ /* 0x000fe20003fc5070 */
[----:B------:R-:W-:Y:S01]  /*08e0*/  IMAD.U32 R2, RZ, RZ, UR9 ;  /* 0x00000009ff027e24 */ /* 0x000fe2000f8e00ff */
[----:B------:R-:W-:Y:S01]  /*08f0*/  SHF.R.S32.HI R0, RZ, 0x1, R9 ;  /* 0x00000001ff007819 */ /* 0x000fe20000011409 */
[----:B------:R-:W-:Y:S01]  /*0900*/  IMAD.SHL.U32 R2, R10, 0x40, RZ ;  /* 0x000000400a027824 */ /* 0x000fe200078e00ff */
[----:B------:R-:W-:Y:S01]  /*0910*/  USHF.R.S32.HI UR9, URZ, 0x1f, UR55 ;  /* 0x0000001f3f097899 */ /* 0x000fe20008011437 */
[----:B------:R-:W-:Y:S01]  /*0920*/  LEA.HI R9, R7, R7, RZ, 0x1 ;  /* 0x0000000707097211 */ /* 0x000fe200078f08ff */
[----:B------:R-:W-:Y:S01]  /*0930*/  @!UP5 UIMAD UR8, UR54, UR16, UR55 ;  /* 0x000000103608d2a4 */ /* 0x000fe2000f8e0237 */
[C---:B------:R-:W-:Y:S01]  /*0940*/  LOP3.LUT P0, RZ, R0.reuse, 0x2, RZ, 0xc0, !PT ;  /* 0x0000000200ff7812 */ /* 0x040fe2000780c0ff */
[----:B------:R-:W-:Y:S01]  /*0950*/  IMAD.SHL.U32 R10, R0, 0x40, RZ ;  /* 0x00000040000a7824 */ /* 0x000fe200078e00ff */
[----:B------:R-:W-:Y:S01]  /*0960*/  LOP3.LUT R8, R2, 0x1c0, RZ, 0xc0, !PT ;  /* 0x000001c002087812 */ /* 0x000fe200078ec0ff */
[----:B------:R-:W-:Y:S01]  /*0970*/  IMAD.SHL.U32 R0, R249, 0x10, RZ ;  /* 0x00000010f9007824 */ /* 0x000fe200078e00ff */
[----:B------:R-:W-:Y:S01]  /*0980*/  LOP3.LUT R2, R9, 0x3fffffe, RZ, 0xc0, !PT ;  /* 0x03fffffe09027812 */ /* 0x000fe200078ec0ff */
[----:B------:R-:W-:Y:S01]  /*0990*/  IMAD.U32 R3, RZ, RZ, UR9 ;  /* 0x00000009ff037e24 */ /* 0x000fe2000f8e00ff */
[----:B------:R-:W-:Y:S01]  /*09a0*/  SHF.R.S32.HI R3, RZ, 0x3, R5 ;  /* 0x00000003ff037819 */ /* 0x000fe20000011405 */
[----:B------:R-:W-:Y:S01]  /*09b0*/  @UP5 UIMAD UR9, UR54, UR13, URZ ;  /* 0x0000000d360952a4 */ /* 0x000fe2000f8e023f */
[----:B------:R-:W-:Y:S01]  /*09c0*/  LEA.HI.SX32 R240, R240, R0, 0x1e ;  /* 0x00000000f0f07211 */ /* 0x000fe200078ff2ff */
[----:B------:R-:W-:Y:S01]  /*09d0*/  IMAD.IADD R12, R7, 0x1, -R2 ;  /* 0x00000001070c7824 */ /* 0x000fe200078e0a02 */
[----:B------:R-:W-:Y:S01]  /*09e0*/  LOP3.LUT R5, R8, 0x30, R0, 0xf8, !PT ;  /* 0x0000003008057812 */ /* 0x000fe200078ef800 */
[----:B------:R-:W-:Y:S01]  /*09f0*/  IMAD.SHL.U32 R2, R249, 0x400, RZ ;  /* 0x00000400f9027824 */ /* 0x000fe200078e00ff */
[----:B------:R-:W-:Y:S01]  /*0a00*/  LOP3.LUT R0, R10, 0xc0, RZ, 0xc0, !PT ;  /* 0x000000c00a007812 */ /* 0x000fe200078ec0ff */
[----:B------:R-:W-:Y:S01]  /*0a10*/  IMAD R15, R3, 0x8, R15 ;  /* 0x00000008030f7824 */ /* 0x000fe200078e020f */
[--C-:B------:R-:W-:Y:S01]  /*0a20*/  LOP3.LUT R5, R5, 0x8, R161.reuse, 0xf8, !PT ;  /* 0x0000000805057812 */ /* 0x100fe200078ef8a1 */
[----:B------:R-:W-:Y:S01]  /*0a30*/  IMAD R163, R3, 0x200, R2 ;  /* 0x0000020003a37824 */ /* 0x000fe200078e0202 */
[----:B------:R-:W-:Y:S01]  /*0a40*/  LOP3.LUT R161, R0, 0x8, R161, 0xf8, !PT ;  /* 0x0000000800a17812 */ /* 0x000fe200078ef8a1 */
[----:B------:R-:W-:Y:S01]  /*0a50*/  IMAD.U32 R3, RZ, RZ, UR6 ;  /* 0x00000006ff037e24 */ /* 0x000fe2000f8e00ff */
[----:B------:R-:W-:Y:S01]  /*0a60*/  SHF.R.U32.HI R0, RZ, 0x3, R0 ;  /* 0x00000003ff007819 */ /* 0x000fe20000011600 */
[----:B------:R-:W-:Y:S01]  /*0a70*/  USHF.L.U32 UR6, UR4, 0x5, URZ ;  /* 0x0000000504067899 */ /* 0x000fe2000800063f */
[----:B------:R-:W-:Y:S01]  /*0a80*/  LEA.HI R4, R4, R4, RZ, 0x1d ;  /* 0x0000000404047211 */ /* 0x000fe200078fe8ff */
[----:B------:R-:W-:Y:S01]  /*0a90*/  UIMAD UR4, UR57, UR10, URZ ;  /* 0x0000000a390472a4 */ /* 0x000fe2000f8e023f */
[----:B------:R-:W-:Y:S01]  /*0aa0*/  LOP3.LUT R161, R161, R0, RZ, 0x3c, !PT ;  /* 0x00000000a1a17212 */ /* 0x000fe200078e3cff */
[----:B------:R-:W-:Y:S01]  /*0ab0*/  IMAD.U32 R0, RZ, RZ, UR9 ;  /* 0x00000009ff007e24 */ /* 0x000fe2000f8e00ff */
[----:B------:R-:W-:Y:S01]  /*0ac0*/  IADD3 R228, R4, R228, R2 ;  /* 0x000000e404e47210 */ /* 0x000fe20007ffe002 */
[----:B------:R-:W-:Y:S01]  /*0ad0*/  UIMAD.WIDE.U32 UR10, UR56, UR10, URZ ;  /* 0x0000000a380a72a5 */ /* 0x000fe2000f8e003f */
[----:B------:R-:W-:Y:S01]  /*0ae0*/  SHF.R.U32.HI R2, RZ, 0x3, R8 ;  /* 0x00000003ff027819 */ /* 0x000fe20000011608 */
[----:B------:R-:W-:Y:S01]  /*0af0*/  @!UP5 UIMAD UR8, UR8, UR13, URZ ;  /* 0x0000000d0808d2a4 */ /* 0x000fe2000f8e023f */
[----:B------:R1:W-:Y:S01]  /*0b00*/  STL [R1+0x24], R0 ;  /* 0x0000240001007387 */ /* 0x0003e20000100800 */
[----:B------:R-:W-:Y:S01]  /*0b10*/  IMAD.SHL.U32 R228, R228, 0x2, RZ ;  /* 0x00000002e4e47824 */ /* 0x000fe200078e00ff */
[----:B------:R-:W-:Y:S01]  /*0b20*/  LOP3.LUT R5, R5, R2, RZ, 0x3c, !PT ;  /* 0x0000000205057212 */ /* 0x000fe200078e3cff */
[----:B------:R-:W-:Y:S01]  /*0b30*/  IMAD.U32 R2, RZ, RZ, UR4 ;  /* 0x00000004ff027e24 */ /* 0x000fe2000f8e00ff */
[----:B------:R2:W-:Y:S01]  /*0b40*/  STL [R1+0x20], R3 ;  /* 0x0000200301007387 */ /* 0x0005e20000100800 */
[----:B------:R-:W-:Y:S01]  /*0b50*/  USHF.L.U32 UR4, UR61, 0x7, URZ ;  /* 0x000000073d047899 */ /* 0x000fe2000800063f */
[----:B------:R-:W-:Y:S01]  /*0b60*/  SEL R224, R224, 0x10, !P6 ;  /* 0x00000010e0e07807 */ /* 0x000fe20007000000 */
[----:B------:R-:W-:Y:S01]  /*0b70*/  IMAD.U32 R161, R16, 0x20, R161 ;  /* 0x0000002010a17824 */ /* 0x000fe200078e00a1 */
[C---:B------:R-:W-:Y:S01]  /*0b80*/  IADD3 R223, R228.reuse, 0x40, RZ ;  /* 0x00000040e4df7810 */ /* 0x040fe20007ffe0ff */
[C---:B------:R-:W-:Y:S01]  /*0b90*/  IMAD R5, R11.reuse, 0x200, R5 ;  /* 0x000002000b057824 */ /* 0x040fe200078e0205 */
[----:B------:R-:W-:Y:S01]  /*0ba0*/  @P4 IADD3 R223, R228, -0x40, RZ ;  /* 0xffffffc0e4df4810 */ /* 0x000fe20007ffe0ff */
[----:B------:R-:W-:Y:S01]  /*0bb0*/  IMAD.U32 R4, RZ, RZ, UR4 ;  /* 0x00000004ff047e24 */ /* 0x000fe2000f8e00ff */
[----:B------:R-:W-:Y:S01]  /*0bc0*/  SEL R162, R166, 0xffffffe0, !P0 ;  /* 0xffffffe0a6a27807 */ /* 0x000fe20004000000 */
[----:B------:R-:W-:Y:S01]  /*0bd0*/  IMAD.SHL.U32 R4, R11, 0x10, RZ ;  /* 0x000000100b047824 */ /* 0x000fe200078e00ff */
[----:B------:R-:W-:Y:S01]  /*0be0*/  UIMAD UR38, UR61, 0x58, URZ ;  /* 0x000000583d2678a4 */ /* 0x000fe2000f8e023f */
[----:B------:R-:W-:Y:S01]  /*0bf0*/  IMAD.IADD R229, R228, 0x1, R224 ;  /* 0x00000001e4e57824 */ /* 0x000fe200078e02e0 */
[----:B------:R-:W-:Y:S01]  /*0c00*/  UIMAD UR37, UR61, 0x60, URZ ;  /* 0x000000603d2578a4 */ /* 0x000fe2000f8e023f */
[----:B------:R-:W-:Y:S01]  /*0c10*/  IMAD.SHL.U32 R161, R161, 0x2, RZ ;  /* 0x00000002a1a17824 */ /* 0x000fe200078e00ff */
[----:B------:R-:W-:Y:S01]  /*0c20*/  UIMAD UR36, UR61, 0x68, URZ ;  /* 0x000000683d2478a4 */ /* 0x000fe2000f8e023f */
[----:B------:R-:W-:Y:S01]  /*0c30*/  IMAD.IADD R224, R224, 0x1, R223 ;  /* 0x00000001e0e07824 */ /* 0x000fe200078e02df */
[----:B------:R-:W-:Y:S01]  /*0c40*/  UIMAD UR35, UR61, 0x70, URZ ;  /* 0x000000703d2378a4 */ /* 0x000fe2000f8e023f */
[--C-:B------:R-:W-:Y:S01]  /*0c50*/  IMAD.IADD R230, R228, 0x1, R225.reuse ;  /* 0x00000001e4e67824 */ /* 0x100fe200078e02e1 */
[----:B------:R-:W-:Y:S01]  /*0c60*/  UIMAD UR34, UR61, 0x78, URZ ;  /* 0x000000783d2278a4 */ /* 0x000fe2000f8e023f */
[----:B------:R-:W-:Y:S01]  /*0c70*/  IMAD.IADD R227, R229, 0x1, R225 ;  /* 0x00000001e5e37824 */ /* 0x000fe200078e02e1 */
[----:B------:R-:W-:Y:S01]  /*0c80*/  UIADD3 UR33, -UR4, URZ, URZ ;  /* 0x0000003f04217290 */ /* 0x000fe2000fffe13f */
[----:B-1----:R-:W-:Y:S01]  /*0c90*/  IMAD R0, R249, 0x200, R6 ;  /* 0x00000200f9007824 */ /* 0x002fe200078e0206 */
[----:B------:R-:W-:Y:S01]  /*0ca0*/  UMOV UR58, 0xffffe000 ;  /* 0xffffe000003a7882 */ /* 0x000fe20000000000 */
[----:B------:R-:W-:Y:S01]  /*0cb0*/  IMAD.IADD R226, R225, 0x1, R223 ;  /* 0x00000001e1e27824 */ /* 0x000fe200078e02df */
[----:B------:R-:W-:Y:S01]  /*0cc0*/  ULDC.64 UR12, c[0x0][0x118] ;  /* 0x00004600000c7ab9 */ /* 0x000fe20000000a00 */
[----:B------:R-:W-:-:S02]  /*0cd0*/  IMAD R12, R12, 0x20, R0 ;  /* 0x000000200c0c7824 */ /* 0x000fc400078e0200 */
[----:B------:R-:W-:Y:S01]  /*0ce0*/  IMAD.U32 R0, RZ, RZ, UR6 ;  /* 0x00000006ff007e24 */ /* 0x000fe2000f8e00ff */
[----:B------:R-:W-:Y:S01]  /*0cf0*/  USHF.R.S32.HI UR6, URZ, 0x1f, UR6 ;  /* 0x0000001f3f067899 */ /* 0x000fe20008011406 */
[----:B--2---:R-:W-:Y:S02]  /*0d00*/  IMAD.U32 R3, RZ, RZ, UR11 ;  /* 0x0000000bff037e24 */ /* 0x004fe4000f8e00ff */
[----:B------:R-:W-:Y:S01]  /*0d10*/  IMAD.IADD R162, R161, 0x1, R162 ;  /* 0x00000001a1a27824 */ /* 0x000fe200078e02a2 */
[----:B------:R1:W-:Y:S01]  /*0d20*/  STL [R1+0x1c], R0 ;  /* 0x00001c0001007387 */ /* 0x0003e20000100800 */
[----:B------:R-:W-:-:S03]  /*0d30*/  IMAD.IADD R225, R225, 0x1, R224 ;  /* 0x00000001e1e17824 */ /* 0x000fc600078e02e0 */
[----:B------:R2:W-:Y:S01]  /*0d40*/  STL [R1+0x18], R2 ;  /* 0x0000180201007387 */ /* 0x0005e20000100800 */
[----:B-1----:R-:W-:Y:S01]  /*0d50*/  SHF.R.S32.HI R0, RZ, 0x1, R9 ;  /* 0x00000001ff007819 */ /* 0x002fe20000011409 */
[----:B--2---:R-:W-:-:S03]  /*0d60*/  IMAD.U32 R2, RZ, RZ, UR7 ;  /* 0x00000007ff027e24 */ /* 0x004fc6000f8e00ff */
[C---:B------:R-:W-:Y:S01]  /*0d70*/  LOP3.LUT P3, RZ, R0.reuse, 0x2, RZ, 0xc0, !PT ;  /* 0x0000000200ff7812 */ /* 0x040fe2000786c0ff */
[----:B------:R-:W-:Y:S01]  /*0d80*/  IMAD.SHL.U32 R0, R0, 0x40, RZ ;  /* 0x0000004000007824 */ /* 0x000fe200078e00ff */
[----:B------:R-:W-:Y:S01]  /*0d90*/  USHF.R.S32.HI UR7, URZ, 0x1f, UR4 ;  /* 0x0000001f3f077899 */ /* 0x000fe20008011404 */
[----:B------:R1:W-:Y:S01]  /*0da0*/  STL [R1+0x14], R2 ;  /* 0x0000140201007387 */ /* 0x0003e20000100800 */
[----:B------:R-:W-:Y:S02]  /*0db0*/  R2P PR, R14, 0x6 ;  /* 0x000000060e007804 */ /* 0x000fe40000000000 */
[----:B------:R-:W-:Y:S02]  /*0dc0*/  LOP3.LUT R0, R0, 0xc0, RZ, 0xc0, !PT ;  /* 0x000000c000007812 */ /* 0x000fe400078ec0ff */
[----:B------:R-:W-:Y:S02]  /*0dd0*/  LOP3.LUT P0, RZ, R13, 0x2, RZ, 0xc0, !PT ;  /* 0x000000020dff7812 */ /* 0x000fe4000780c0ff */
[----:B------:R-:W-:-:S02]  /*0de0*/  SEL R164, R164, 0xffffffc0, !P2 ;  /* 0xffffffc0a4a47807 */ /* 0x000fc40005000000 */
[----:B------:R-:W-:Y:S01]  /*0df0*/  SEL R166, R166, 0xffffffe0, !P0 ;  /* 0xffffffe0a6a67807 */ /* 0x000fe20004000000 */
[----:B-1----:R-:W-:-:S05]  /*0e00*/  IMAD.U32 R2, RZ, RZ, UR10 ;  /* 0x0000000aff027e24 */ /* 0x002fca000f8e00ff */
[----:B------:R1:W-:Y:S02]  /*0e10*/  STL.64 [R1], R2 ;  /* 0x0000000201007387 */ /* 0x0003e40000100a00 */
[----:B-1----:R-:W-:Y:S01]  /*0e20*/  IMAD.SHL.U32 R2, R246, 0x8, RZ ;  /* 0x00000008f6027824 */ /* 0x002fe200078e00ff */
[----:B------:R-:W-:-:S04]  /*0e30*/  SHF.R.U32.HI R3, RZ, 0x3, R0 ;  /* 0x00000003ff037819 */ /* 0x000fc80000011600 */
        /* <DEDUP_REMOVED lines=20> */
[C---:B------:R-:W-:Y:S01]  /*0f80*/  IADD3 R251, R250.reuse, 0x20, RZ ;  /* 0x00000020fafb7810 */ /* 0x040fe20007ffe0ff */
[----:B------:R-:W-:Y:S01]  /*0f90*/  IMAD.U32 R2, RZ, RZ, UR8 ;  /* 0x00000008ff027e24 */ /* 0x000fe2000f8e00ff */
[----:B------:R-:W-:Y:S01]  /*0fa0*/  LEA R163, R163, 0x8000, 0x1 ;  /* 0x00008000a3a37811 */ /* 0x000fe200078e08ff */
[----:B------:R-:W-:Y:S01]  /*0fb0*/  IMAD.U32 R0, RZ, RZ, UR7 ;  /* 0x00000007ff007e24 */ /* 0x000fe2000f8e00ff */
[----:B------:R-:W-:Y:S01]  /*0fc0*/  @P3 IADD3 R251, R250, -0x20, RZ ;  /* 0xffffffe0fafb3810 */ /* 0x000fe20007ffe0ff */
[----:B------:R-:W-:Y:S01]  /*0fd0*/  IMAD.IADD R168, R4, 0x1, R3 ;  /* 0x0000000104a87824 */ /* 0x000fe200078e0203 */
[----:B------:R1:W-:Y:S01]  /*0fe0*/  STL [R1+0x10], R2 ;  /* 0x0000100201007387 */ /* 0x0003e20000100800 */
[C---:B------:R-:W-:Y:S01]  /*0ff0*/  IADD3 R169, R163.reuse, 0x20, RZ ;  /* 0x00000020a3a97810 */ /* 0x040fe20007ffe0ff */
[C---:B------:R-:W-:Y:S01]  /*1000*/  IMAD.IADD R165, R163.reuse, 0x1, R164 ;  /* 0x00000001a3a57824 */ /* 0x040fe200078e02a4 */
[----:B------:R-:W-:Y:S01]  /*1010*/  @P1 IADD3 R169, R163, -0x20, RZ ;  /* 0xffffffe0a3a91810 */ /* 0x000fe20007ffe0ff */
[----:B------:R2:W-:Y:S03]  /*1020*/  STL [R1+0xc], R0 ;  /* 0x00000c0001007387 */ /* 0x0005e60000100800 */
[C---:B------:R-:W-:Y:S01]  /*1030*/  IADD3 R172, R169.reuse, 0x2000, RZ ;  /* 0x00002000a9ac7810 */ /* 0x040fe20007ffe0ff */
[----:B------:R-:W-:Y:S01]  /*1040*/  IMAD.IADD R164, R164, 0x1, R169 ;  /* 0x00000001a4a47824 */ /* 0x000fe200078e02a9 */
[----:B------:R-:W-:-:S02]  /*1050*/  IADD3 R171, R169, 0x4000, RZ ;  /* 0x00004000a9ab7810 */ /* 0x000fc40007ffe0ff */
[----:B------:R-:W-:Y:S01]  /*1060*/  IADD3 R170, R169, 0x6000, RZ ;  /* 0x00006000a9aa7810 */ /* 0x000fe20007ffe0ff */
[----:B-1----:R-:W-:Y:S02]  /*1070*/  IMAD.SHL.U32 R2, R5, 0x2, RZ ;  /* 0x0000000205027824 */ /* 0x002fe400078e00ff */
[----:B--2---:R-:W-:-:S05]  /*1080*/  IMAD.U32 R0, RZ, RZ, UR6 ;  /* 0x00000006ff007e24 */ /* 0x004fca000f8e00ff */
[----:B------:R1:W-:Y:S02]  /*1090*/  STL [R1+0x8], R0 ;  /* 0x0000080001007387 */ /* 0x0003e40000100800 */
.L_x_464:
[----:B------:R-:W-:Y:S02]  /*10a0*/  ULDC.64 UR6, c[0x0][0x250] ;  /* 0x0000940000067ab9 */ /* 0x000fe40000000a00 */
[----:B------:R-:W-:Y:S02]  /*10b0*/  UISETP.NE.U32.AND UP3, UPT, URZ, UR6, UPT ;  /* 0x000000063f00728c */ /* 0x000fe4000bf65070 */
[----:B------:R-:W-:Y:S02]  /*10c0*/  USHF.L.U32 UR15, UR54, 0x2, URZ ;  /* 0x00000002360f7899 */ /* 0x000fe4000800063f */
[----:B------:R-:W-:Y:S02]  /*10d0*/  UISETP.NE.AND.EX UP3, UPT, URZ, UR7, UPT, UP3 ;  /* 0x000000073f00728c */ /* 0x000fe4000bf65330 */
[----:B------:R-:W-:Y:S02]  /*10e0*/  USHF.R.S32.HI UR50, URZ, 0x1f, UR54 ;  /* 0x0000001f3f327899 */ /* 0x000fe40008011436 */
[----:B------:R-:W-:-:S02]  /*10f0*/  ULDC.64 UR52, c[0x0][0x118] ;  /* 0x0000460000347ab9 */ /* 0x000fc40000000a00 */
[----:B------:R-:W-:Y:S01]  /*1100*/  USHF.L.U64.HI UR4, UR54, 0x2, UR50 ;  /* 0x0000000236047899 */ /* 0x000fe20008010232 */
[----:B------:R-:W-:-:S04]  /*1110*/  PLOP3.LUT P0, PT, PT, PT, UP3, 0x80, 0x0 ;  /* 0x000000000000781c */ /* 0x000fc80003f0f038 */
[----:B------:R-:W-:-:S04]  /*1120*/  @UP3 UIADD3 UR6, UP0, UR15, UR6, URZ ;  /* 0x000000060f063290 */ /* 0x000fc8000ff1e03f */
[----:B------:R-:W-:Y:S02]  /*1130*/  @UP3 UIADD3.X UR7, UR4, UR7, URZ, UP0, !UPT ;  /* 0x0000000704073290 */ /* 0x000fe400087fe43f */
[----:B-12---:R-:W-:Y:S01]  /*1140*/  IMAD.U32 R8, RZ, RZ, UR6 ;  /* 0x00000006ff087e24 */ /* 0x006fe2000f8e00ff */
[----:B------:R-:W-:Y:S02]  /*1150*/  ULDC.U8 UR6, c[0x0][0x312] ;  /* 0x0000c48000067ab9 */ /* 0x000fe40000000000 */
[----:B------:R-:W-:Y:S01]  /*1160*/  UISETP.NE.AND UP4, UPT, UR6, URZ, UPT ;  /* 0x0000003f0600728c */ /* 0x000fe2000bf85270 */
[----:B------:R-:W-:Y:S02]  /*1170*/  IMAD.U32 R9, RZ, RZ, UR7 ;  /* 0x00000007ff097e24 */ /* 0x000fe4000f8e00ff */
[----:B------:R-:W-:Y:S02]  /*1180*/  ULDC.64 UR6, c[0x0][0x240] ;  /* 0x0000900000067ab9 */ /* 0x000fe40000000a00 */
[----:B------:R-:W-:Y:S01]  /*1190*/  UISETP.NE.U32.AND UP1, UPT, URZ, UR6, UPT ;  /* 0x000000063f00728c */ /* 0x000fe2000bf25070 */
[----:B------:R-:W2:Y:S01]  /*11a0*/  @P0 LDG.E R8, [R8.64] ;  /* 0x0000003408080981 */ /* 0x000ea2000c1e1900 */
[----:B------:R-:W-:-:S02]  /*11b0*/  UIADD3 UR6, UP0, UR15, UR6, URZ ;  /* 0x000000060f067290 */ /* 0x000fc4000ff1e03f */
[----:B------:R-:W-:Y:S02]  /*11c0*/  UISETP.NE.AND.EX UP1, UPT, URZ, UR7, UPT, UP1 ;  /* 0x000000073f00728c */ /* 0x000fe4000bf25310 */
[----:B------:R-:W-:Y:S02]  /*11d0*/  UIADD3.X UR8, UR4, UR7, URZ, UP0, !UPT ;  /* 0x0000000704087290 */ /* 0x000fe400087fe43f */
[----:B------:R-:W-:Y:S01]  /*11e0*/  IMAD.U32 R6, RZ, RZ, UR6 ;  /* 0x00000006ff067e24 */ /* 0x000fe2000f8e00ff */
[----:B------:R-:W-:Y:S01]  /*11f0*/  ULDC.64 UR6, c[0x0][0x248] ;  /* 0x0000920000067ab9 */ /* 0x000fe20000000a00 */
[----:B------:R-:W-:Y:S01]  /*1200*/  PLOP3.LUT P2, PT, PT, PT, UP1, 0x80, 0x0 ;  /* 0x000000000000781c */ /* 0x000fe20003f4f018 */
[----:B------:R-:W-:Y:S01]  /*1210*/  UISETP.EQ.U32.AND UP2, UPT, URZ, UR6, UPT ;  /* 0x000000063f00728c */ /* 0x000fe2000bf42070 */
[----:B------:R-:W-:Y:S01]  /*1220*/  IMAD.U32 R7, RZ, RZ, UR8 ;  /* 0x00000008ff077e24 */ /* 0x000fe2000f8e00ff */
[----:B------:R-:W-:Y:S02]  /*1230*/  UIADD3 UR6, UP0, UR15, UR6, URZ ;  /* 0x000000060f067290 */ /* 0x000fe4000ff1e03f */
[----:B------:R-:W-:-:S02]  /*1240*/  UISETP.EQ.OR.EX UP2, UPT, URZ, UR7, !UP4, UP2 ;  /* 0x000000073f00728c */ /* 0x000fc4000e742720 */
        /* <DEDUP_REMOVED lines=27> */
.L_x_418:
        /* <DEDUP_REMOVED lines=67> */
.L_x_420:
        /* <DEDUP_REMOVED lines=18> */
.L_x_421:
[----:B------:R-:W2:Y:S01]  /*1950*/  LDL R6, [R1+0x18] ;  /* 0x0000180001067983 */ /* 0x000ea20000100800 */
[----:B------:R-:W-:-:S03]  /*1960*/  ULDC.64 UR16, c[0x0][0x370] ;  /* 0x0000dc0000107ab9 */ /* 0x000fc60000000a00 */
[----:B------:R-:W3:Y:S01]  /*1970*/  LDL.64 R4, [R1] ;  /* 0x0000000001047983 */ /* 0x000ee20000100a00 */
[----:B------:R-:W-:Y:S01]  /*1980*/  @UP3 UIMAD.WIDE.U32 UR10, UR6, UR16, URZ ;  /* 0x00000010060a32a5 */ /* 0x000fe2000f8e003f */
[----:B------:R-:W1:Y:S01]  /*1990*/  R2UR UR20, R252 ;  /* 0x00000000fc1473c2 */ /* 0x000e6200000e0000 */
[----:B------:R-:W-:Y:S02]  /*19a0*/  IMAD.U32 R3, RZ, RZ, UR5 ;  /* 0x00000005ff037e24 */ /* 0x000fe4000f8e00ff */
[----:B------:R-:W-:Y:S01]  /*19b0*/  @UP3 UIMAD UR26, UR6, UR17, UR11 ;  /* 0x00000011061a32a4 */ /* 0x000fe2000f8e020b */
[----:B------:R-:W-:Y:S02]  /*19c0*/  IMAD.U32 R0, RZ, RZ, UR4 ;  /* 0x00000004ff007e24 */ /* 0x000fe4000f8e00ff */
[----:B------:R-:W-:Y:S02]  /*19d0*/  @UP3 UMOV UR22, UR10 ;  /* 0x0000000a00163c82 */ /* 0x000fe40008000000 */
[----:B------:R-:W-:-:S02]  /*19e0*/  ULDC.64 UR10, c[0x0][0x368] ;  /* 0x0000da00000a7ab9 */ /* 0x000fc40000000a00 */
[----:B------:R-:W-:-:S04]  /*19f0*/  @!UP3 UIMAD UR15, UR50, UR10, URZ ;  /* 0x0000000a320fb2a4 */ /* 0x000fc8000f8e023f */
[----:B------:R-:W-:Y:S02]  /*1a00*/  @!UP3 UIMAD UR15, UR54, UR11, UR15 ;  /* 0x0000000b360fb2a4 */ /* 0x000fe4000f8e020f */
[----:B------:R-:W-:Y:S02]  /*1a10*/  @!UP3 UIMAD.WIDE.U32 UR10, UR54, UR10, URZ ;  /* 0x0000000a360ab2a5 */ /* 0x000fe4000f8e003f */
[----:B------:R-:W-:Y:S02]  /*1a20*/  ULDC UR19, c[0x0][0x224] ;  /* 0x0000890000137ab9 */ /* 0x000fe40000000800 */
[----:B------:R-:W-:-:S03]  /*1a30*/  UIMAD.WIDE.U32 UR4, UR54, UR19, URZ ;  /* 0x00000013360472a5 */ /* 0x000fc6000f8e003f */
[----:B------:R-:W-:Y:S02]  /*1a40*/  @!UP3 UMOV UR22, UR10 ;  /* 0x0000000a0016bc82 */ /* 0x000fe40008000000 */
[----:B-1----:R-:W-:Y:S01]  /*1a50*/  UIMAD UR10, UR50, UR19, UR20 ;  /* 0x00000013320a72a4 */ /* 0x002fe2000f8e0214 */
[----:B------:R-:W1:Y:S08]  /*1a60*/  S2UR UR19, SR_CTAID.X ;  /* 0x00000000001379c3 */ /* 0x000e700000002500 */
[----:B--2---:R2:W4:Y:S08]  /*1a70*/  R2UR UR18, R6 ;  /* 0x00000000061273c2 */ /* 0x00453000000e0000 */
[----:B---3--:R3:W5:Y:S08]  /*1a80*/  R2UR UR16, R4 ;  /* 0x00000000041073c2 */ /* 0x00877000000e0000 */
[----:B------:R1:W4:Y:S01]  /*1a90*/  R2UR UR17, R5 ;  /* 0x00000000051173c2 */ /* 0x00032200000e0000 */
[----:B--2---:R-:W2:Y:S04]  /*1aa0*/  LDL R6, [R1+0x28] ;  /* 0x0000280001067983 */ /* 0x004ea80000100800 */
[----:B---3--:R-:W3:Y:S04]  /*1ab0*/  LDL R4, [R1+0x10] ;  /* 0x0000100001047983 */ /* 0x008ee80000100800 */
[----:B-1----:R-:W3:Y:S01]  /*1ac0*/  LDL R5, [R1+0x24] ;  /* 0x0000240001057983 */ /* 0x002ee20000100800 */
[----:B------:R-:W-:-:S04]  /*1ad0*/  UIADD3 UR10, UR5, UR10, URZ ;  /* 0x0000000a050a7290 */ /* 0x000fc8000fffe03f */
[----:B----4-:R-:W-:Y:S02]  /*1ae0*/  UIMAD UR10, UR56, UR10, UR18 ;  /* 0x0000000a380a72a4 */ /* 0x010fe4000f8e0212 */
[----:B------:R-:W-:Y:S02]  /*1af0*/  @!UP3 UIADD3 UR26, UR11, UR15, URZ ;  /* 0x0000000f0b1ab290 */ /* 0x000fe4000fffe03f */
[----:B------:R-:W-:Y:S02]  /*1b00*/  UIADD3 UR18, UR17, UR10, URZ ;  /* 0x0000000a11127290 */ /* 0x000fe4000fffe03f */
[----:B------:R-:W-:Y:S02]  /*1b10*/  UIMAD.WIDE.U32 UR10, UR56, UR6, URZ ;  /* 0x00000006380a72a5 */ /* 0x000fe4000f8e003f */
[----:B------:R-:W-:Y:S02]  /*1b20*/  UIMAD UR15, UR57, UR6, URZ ;  /* 0x00000006390f72a4 */ /* 0x000fe4000f8e023f */
[----:B-----5:R-:W-:-:S02]  /*1b30*/  USEL UR23, UR16, UR10, !UP3 ;  /* 0x0000000a10177287 */ /* 0x020fc4000d800000 */
[----:B------:R-:W-:Y:S02]  /*1b40*/  @UP3 UIADD3 UR18, UR11, UR15, URZ ;  /* 0x0000000f0b123290 */ /* 0x000fe4000fffe03f */
[----:B------:R-:W-:Y:S02]  /*1b50*/  ULDC.64 UR16, c[0x0][0x3d8] ;  /* 0x0000f60000107ab9 */ /* 0x000fe40000000a00 */
[----:B------:R-:W-:-:S04]  /*1b60*/  UIMAD.WIDE.U32 UR10, UR19, UR16, URZ ;  /* 0x00000010130a72a5 */ /* 0x000fc8000f8e003f */
[----:B------:R-:W-:Y:S02]  /*1b70*/  UIMAD UR17, UR19, UR17, UR11 ;  /* 0x00000011131172a4 */ /* 0x000fe4000f8e020b */
[----:B------:R-:W-:Y:S02]  /*1b80*/  USHF.L.U32 UR19, UR54, 0x7, URZ ;  /* 0x0000000736137899 */ /* 0x000fe4000800063f */
[----:B------:R-:W-:Y:S02]  /*1b90*/  USEL UR20, UR10, URZ, UP6 ;  /* 0x0000003f0a147287 */ /* 0x000fe4000b000000 */
[----:B------:R-:W-:-:S04]  /*1ba0*/  USHF.L.U64.HI UR10, UR54, 0x7, UR50 ;  /* 0x00000007360a7899 */ /* 0x000fc80008010232 */
[----:B------:R-:W-:Y:S02]  /*1bb0*/  USEL UR11, UR10, URZ, UP1 ;  /* 0x0000003f0a0b7287 */ /* 0x000fe40008800000 */
[----:B------:R-:W-:Y:S01]  /*1bc0*/  USEL UR10, UR19, URZ, UP1 ;  /* 0x0000003f130a7287 */ /* 0x000fe20008800000 */
[----:B------:R1:W4:Y:S08]  /*1bd0*/  R2UR UR4, R0 ;  /* 0x00000000000473c2 */ /* 0x00033000000e0000 */
[----:B------:R5:W1:Y:S02]  /*1be0*/  R2UR UR5, R3 ;  /* 0x00000000030573c2 */ /* 0x000a6400000e0000 */
[----:B-----5:R-:W-:Y:S01]  /*1bf0*/  IABS R3, UR55 ;  /* 0x0000003700037c13 */ /* 0x020fe20008000000 */
[----:B------:R-:W-:Y:S01]  /*1c00*/  UIADD3 UR10, UP1, UR8, UR10, URZ ;  /* 0x0000000a080a7290 */ /* 0x000fe2000ff3e03f */
[----:B------:R-:W-:-:S03]  /*1c10*/  ISETP.NE.AND P2, PT, RZ, c[0x0][0x1c8], PT ;  /* 0x00007200ff007a0c */ /* 0x000fc60003f45270 */
[----:B------:R-:W-:Y:S02]  /*1c20*/  UIADD3.X UR15, UR25, UR11, URZ, UP1, !UPT ;  /* 0x0000000b190f7290 */ /* 0x000fe40008ffe43f */
[----:B------:R-:W-:-:S04]  /*1c30*/  UIMAD UR11, UR57, UR10, URZ ;  /* 0x0000000a390b72a4 */ /* 0x000fc8000f8e023f */
[----:B------:R-:W-:Y:S02]  /*1c40*/  UIMAD UR15, UR56, UR15, UR11 ;  /* 0x0000000f380f72a4 */ /* 0x000fe4000f8e020b */
[----:B------:R-:W-:Y:S01]  /*1c50*/  UIMAD.WIDE.U32 UR10, UR56, UR10, URZ ;  /* 0x0000000a380a72a5 */ /* 0x000fe2000f8e003f */
[----:B--2---:R2:W5:Y:S08]  /*1c60*/  R2UR UR32, R6 ;  /* 0x00000000062073c2 */ /* 0x00457000000e0000 */
[----:B---3--:R3:W1:Y:S01]  /*1c70*/  R2UR UR19, R4 ;  /* 0x00000000041373c2 */ /* 0x00866200000e0000 */
[----:B--2---:R-:W-:-:S04]  /*1c80*/  IABS R6, c[0x0][0x1c8] ;  /* 0x0000720000067a13 */ /* 0x004fc80000000000 */
[----:B---3--:R-:W2:Y:S08]  /*1c90*/  I2F.RP R4, R6 ;  /* 0x0000000600047306 */ /* 0x008eb00000209400 */
[----:B--2---:R-:W2:Y:S01]  /*1ca0*/  MUFU.RCP R4, R4 ;  /* 0x0000000400047308 */ /* 0x004ea20000001000 */
[----:B------:R3:W1:Y:S01]  /*1cb0*/  R2UR UR16, R5 ;  /* 0x00000000051073c2 */ /* 0x00066200000e0000 */
[----:B--2---:R-:W-:-:S06]  /*1cc0*/  IADD3 R4, R4, 0xffffffe, RZ ;  /* 0x0ffffffe04047810 */ /* 0x004fcc0007ffe0ff */
[----:B---3--:R-:W1:Y:S02]  /*1cd0*/  F2I.FTZ.U32.TRUNC.NTZ R5, R4 ;  /* 0x0000000400057305 */ /* 0x008e64000021f000 */
[----:B-1----:R-:W-:Y:S02]  /*1ce0*/  IMAD.MOV R0, RZ, RZ, -R5 ;  /* 0x000000ffff007224 */ /* 0x002fe400078e0a05 */
[----:B------:R-:W-:Y:S02]  /*1cf0*/  IMAD.MOV.U32 R4, RZ, RZ, RZ ;  /* 0x000000ffff047224 */ /* 0x000fe400078e00ff */
        /* <DEDUP_REMOVED lines=10> */
[----:B-----5:R-:W-:Y:S01]  /*1da0*/  ISETP.LE.AND P1, PT, RZ, UR32, PT ;  /* 0x00000020ff007c0c */ /* 0x020fe2000bf23270 */
[----:B------:R-:W-:Y:S02]  /*1db0*/  @UP5 USEL UR16, UR16, UR6, !UP3 ;  /* 0x0000000610105287 */ /* 0x000fe4000d800000 */
[----:B------:R-:W-:-:S08]  /*1dc0*/  ULDC UR32, c[0x0][0x234] ;  /* 0x00008d0000207ab9 */ /* 0x000fd00000000800 */
[----:B------:R-:W-:Y:S01]  /*1dd0*/  @P3 IADD3 R4, R4, 0x1, RZ ;  /* 0x0000000104043810 */ /* 0x000fe20007ffe0ff */
[----:B------:R-:W-:-:S04]  /*1de0*/  @UP5 UIMAD UR16, UR55, UR32, UR16 ;  /* 0x00000020371052a4 */ /* 0x000fc8000f8e0210 */
[----:B------:R-:W-:Y:S01]  /*1df0*/  @!P1 IMAD.MOV R4, RZ, RZ, -R4 ;  /* 0x000000ffff049224 */ /* 0x000fe200078e0a04 */
[----:B------:R-:W-:Y:S02]  /*1e00*/  PLOP3.LUT P1, PT, PT, PT, UP5, 0x80, 0x0 ;  /* 0x000000000000781c */ /* 0x000fe40003f2f058 */
[----:B------:R-:W-:Y:S01]  /*1e10*/  @!UP5 UMOV UR16, UR19 ;  /* 0x000000130010dc82 */ /* 0x000fe20008000000 */
[----:B------:R-:W-:Y:S01]  /*1e20*/  @!P2 LOP3.LUT R4, RZ, c[0x0][0x1c8], RZ, 0x33, !PT ;  /* 0x00007200ff04aa12 */ /* 0x000fe200078e33ff */
[----:B------:R-:W-:Y:S02]  /*1e30*/  USEL UR19, UR17, URZ, UP6 ;  /* 0x0000003f11137287 */ /* 0x000fe4000b000000 */
[----:B------:R-:W-:Y:S02]  /*1e40*/  UIADD3 UR17, UR11, UR15, URZ ;  /* 0x0000000f0b117290 */ /* 0x000fe4000fffe03f */
[----:B------:R-:W-:Y:S01]  /*1e50*/  USHF.R.S32.HI UR15, URZ, 0x1f, UR7 ;  /* 0x0000001f3f0f7899 */ /* 0x000fe20008011407 */
[----:B------:R-:W-:-:S04]  /*1e60*/  SHF.R.S32.HI R15, RZ, 0x1f, R4 ;  /* 0x0000001fff0f7819 */ /* 0x000fc80000011404 */
[----:B----4-:R-:W-:Y:S05]  /*1e70*/  @!P1 BRA `(.L_x_422) ;  /* 0x0000008000009947 */ /* 0x010fea0003800000 */
[----:B------:R-:W2:Y:S01]  /*1e80*/  LDL R7, [R1+0x30] ;  /* 0x0000300001077983 */ /* 0x000ea20000100800 */
[----:B------:R-:W-:Y:S02]  /*1e90*/  ULDC UR5, c[0x0][0x224] ;  /* 0x0000890000057ab9 */ /* 0x000fe40000000800 */
[----:B------:R-:W-:-:S03]  /*1ea0*/  @!UP3 UIMAD UR6, UR54, UR5, URZ ;  /* 0x000000053606b2a4 */ /* 0x000fc6000f8e023f */
[----:B------:R-:W-:Y:S02]  /*1eb0*/  ULDC.U8 UR5, c[0x0][0x2d8] ;  /* 0x0000b60000057ab9 */ /* 0x000fe40000000000 */
[----:B------:R-:W-:Y:S01]  /*1ec0*/  ULEA UR6, UR54, UR6, 0x7 ;  /* 0x0000000636067291 */ /* 0x000fe2000f8e383f */
[----:B--2---:R-:W1:Y:S03]  /*1ed0*/  R2UR UR32, R7 ;  /* 0x00000000072073c2 */ /* 0x004e6600000e0000 */
[----:B-1----:R-:W-:Y:S01]  /*1ee0*/  UIMAD UR6, UR32, UR55, UR6 ;  /* 0x00000037200672a4 */ /* 0x002fe2000f8e0206 */
[----:B------:R-:W-:Y:S05]  /*1ef0*/  BRA `(.L_x_423) ;  /* 0x0000003000007947 */ /* 0x000fea0003800000 */
.L_x_422:
[----:B------:R-:W2:Y:S02]  /*1f00*/  LDL R0, [R1+0x20] ;  /* 0x0000200001007983 */ /* 0x000ea40000100800 */
[----:B--2---:R1:W2:Y:S01]  /*1f10*/  R2UR UR6, R0 ;  /* 0x00000000000673c2 */ /* 0x0042a200000e0000 */
[----:B------:R-:W-:-:S07]  /*1f20*/  DEPBAR.LE SB1, 0x0, {2} ;  /* 0x000090040000791a */ /* 0x000fce0000000000 */
.L_x_423:
[----:B------:R-:W2:Y:S04]  /*1f30*/  LDL R5, [R1+0x2c] ;  /* 0x00002c0001057983 */ /* 0x000ea80000100800 */
[----:B------:R-:W3:Y:S04]  /*1f40*/  LDL R3, [R1+0xc] ;  /* 0x00000c0001037983 */ /* 0x000ee80000100800 */
[----:B------:R-:W4:Y:S01]  /*1f50*/  LDL R0, [R1+0x14] ;  /* 0x0000140001007983 */ /* 0x000f220000100800 */
[----:B------:R-:W-:Y:S01]  /*1f60*/  IMAD.U32 R11, RZ, RZ, UR13 ;  /* 0x0000000dff0b7e24 */ /* 0x000fe2000f8e00ff */
[----:B------:R-:W-:Y:S01]  /*1f70*/  USHF.L.U32 UR32, UR61, 0x7, URZ ;  /* 0x000000073d207899 */ /* 0x000fe2000800063f */
[----:B------:R-:W-:Y:S01]  /*1f80*/  IMAD.U32 R10, RZ, RZ, UR12 ;  /* 0x0000000cff0a7e24 */ /* 0x000fe2000f8e00ff */
[----:B------:R-:W1:Y:S01]  /*1f90*/  S2R R12, SR_TID.X ;  /* 0x00000000000c7919 */ /* 0x000e620000002100 */
[----:B------:R-:W-:Y:S01]  /*1fa0*/  SHF.R.S32.HI R239, RZ, 0x1f, R238 ;  /* 0x0000001fffef7819 */ /* 0x000fe200000114ee */
[----:B------:R-:W-:Y:S01]  /*1fb0*/  UIADD3 UR16, UR8, UR16, URZ ;  /* 0x0000001008107290 */ /* 0x000fe2000fffe03f */
[----:B------:R-:W-:Y:S01]  /*1fc0*/  BSSY B1, `(.L_x_419) ;  /* 0x00008b1000017945 */ /* 0x000fe20003800000 */
[----:B-1----:R-:W-:Y:S01]  /*1fd0*/  SHF.R.S32.HI R13, RZ, 0x1f, R12 ;  /* 0x0000001fff0d7819 */ /* 0x002fe2000001140c */
[----:B--2---:R-:W1:Y:S08]  /*1fe0*/  R2UR UR5, R5 ;  /* 0x00000000050573c2 */ /* 0x004e7000000e0000 */
[----:B---3--:R2:W3:Y:S08]  /*1ff0*/  R2UR UR13, R3 ;  /* 0x00000000030d73c2 */ /* 0x0084f000000e0000 */
[----:B----4-:R-:W3:Y:S01]  /*2000*/  R2UR UR12, R0 ;  /* 0x00000000000c73c2 */ /* 0x010ee200000e0000 */
[----:B-1----:R-:W-:-:S02]  /*2010*/  UIADD3 UR10, UP4, UP3, UR10, UR32, UR5 ;  /* 0x000000200a0a7290 */ /* 0x002fc4000fb9e005 */
[----:B------:R-:W-:Y:S02]  /*2020*/  USHF.R.S32.HI UR32, URZ, 0x1f, UR55 ;  /* 0x0000001f3f207899 */ /* 0x000fe40008011437 */
[----:B------:R-:W-:Y:S02]  /*2030*/  UIADD3 UR23, UP2, UP1, UR20, UR10, UR23 ;  /* 0x0000000a14177290 */ /* 0x000fe4000f95e017 */
[----:B------:R-:W-:Y:S01]  /*2040*/  ULDC.U8 UR5, c[0x0][0x2d8] ;  /* 0x0000b60000057ab9 */ /* 0x000fe20000000000 */
[----:B--2---:R-:W-:-:S04]  /*2050*/  LEA.HI R3, R13, R12, RZ, 0x2 ;  /* 0x0000000c0d037211 */ /* 0x004fc800078f10ff */
[----:B------:R-:W-:-:S04]  /*2060*/  SHF.R.S32.HI R3, RZ, 0x2, R3 ;  /* 0x00000002ff037819 */ /* 0x000fc80000011403 */
[----:B------:R-:W-:Y:S01]  /*2070*/  SHF.R.S32.HI R16, RZ, 0x1f, R3 ;  /* 0x0000001fff107819 */ /* 0x000fe20000011403 */
[----:B---3--:R-:W-:Y:S01]  /*2080*/  UIADD3.X UR10, UR17, UR13, UR12, UP4, UP3 ;  /* 0x0000000d110a7290 */ /* 0x008fe2000a7e640c */
[----:B------:R-:W-:Y:S02]  /*2090*/  IADD3 R0, P1, R3, UR8, RZ ;  /* 0x0000000803007c10 */ /* 0x000fe4000ff3e0ff */
[----:B------:R-:W-:Y:S02]  /*20a0*/  ULDC.64 UR12, c[0x0][0x3c8] ;  /* 0x0000f200000c7ab9 */ /* 0x000fe40000000a00 */
[----:B------:R-:W-:Y:S01]  /*20b0*/  UIADD3.X UR20, UR19, UR10, UR18, UP2, UP1 ;  /* 0x0000000a13147290 */ /* 0x000fe200097e2412 */
[----:B------:R-:W-:Y:S01]  /*20c0*/  IADD3.X R5, R16, UR25, RZ, P1, !PT ;  /* 0x0000001910057c10 */ /* 0x000fe20008ffe4ff */
[----:B------:R-:W-:Y:S01]  /*20d0*/  IMAD.WIDE.U32 R6, R0, c[0x0][0x190], R238 ;  /* 0x0000640000067a25 */ /* 0x000fe200078e00ee */
[----:B------:R-:W-:Y:S02]  /*20e0*/  ULDC.64 UR10, c[0x0][0x1a8] ;  /* 0x00006a00000a7ab9 */ /* 0x000fe40000000a00 */
[----:B------:R-:W-:Y:S01]  /*20f0*/  UIMAD UR10, UR32, UR10, URZ ;  /* 0x0000000a200a72a4 */ /* 0x000fe2000f8e023f */
[----:B------:R-:W-:Y:S01]  /*2100*/  IMAD R5, R5, c[0x0][0x190], RZ ;  /* 0x0000640005057a24 */ /* 0x000fe200078e02ff */
[----:B------:R-:W-:-:S02]  /*2110*/  IADD3 R8, P1, R6, UR30, RZ ;  /* 0x0000001e06087c10 */ /* 0x000fc4000ff3e0ff */
[----:B------:R-:W-:Y:S01]  /*2120*/  UIMAD UR19, UR55, UR11, UR10 ;  /* 0x0000000b371372a4 */ /* 0x000fe2000f8e020a */
[----:B------:R-:W-:Y:S02]  /*2130*/  IMAD R0, R0, c[0x0][0x194], R5 ;  /* 0x0000650000007a24 */ /* 0x000fe400078e0205 */
[----:B------:R-:W-:Y:S01]  /*2140*/  ULDC.64 UR10, c[0x0][0x378] ;  /* 0x0000de00000a7ab9 */ /* 0x000fe20000000a00 */
[----:B------:R-:W-:Y:S01]  /*2150*/  IMAD.U32 R5, RZ, RZ, UR8 ;  /* 0x00000008ff057e24 */ /* 0x000fe2000f8e00ff */
[----:B------:R-:W-:Y:S01]  /*2160*/  UIMAD UR10, UR32, UR10, URZ ;  /* 0x0000000a200a72a4 */ /* 0x000fe2000f8e023f */
[----:B------:R-:W-:Y:S02]  /*2170*/  IADD3.X R9, R7, UR29, R0, P1, !PT ;  /* 0x0000001d07097c10 */ /* 0x000fe40008ffe400 */
[----:B------:R-:W-:Y:S01]  /*2180*/  ULDC UR32, c[0x0][0x2e8] ;  /* 0x0000ba0000207ab9 */ /* 0x000fe20000000800 */
[----:B------:R-:W-:Y:S01]  /*2190*/  LEA.HI R0, R13, R12, RZ, 0x5 ;  /* 0x0000000c0d007211 */ /* 0x000fe200078f28ff */
[----:B------:R-:W-:Y:S01]  /*21a0*/  UIMAD UR18, UR55, UR11, UR10 ;  /* 0x0000000b371272a4 */ /* 0x000fe2000f8e020a */
[----:B------:R-:W-:-:S02]  /*21b0*/  IADD3 R6, P1, R238, UR22, RZ ;  /* 0x00000016ee067c10 */ /* 0x000fc4000ff3e0ff */
[----:B------:R-:W-:Y:S01]  /*21c0*/  ULDC.64 UR10, c[0x0][0x370] ;  /* 0x0000dc00000a7ab9 */ /* 0x000fe20000000a00 */
[----:B------:R-:W-:Y:S01]  /*21d0*/  LOP3.LUT R14, R0, 0xffffffe0, RZ, 0xc0, !PT ;  /* 0xffffffe0000e7812 */ /* 0x000fe200078ec0ff */
[----:B------:R-:W-:Y:S01]  /*21e0*/  UIMAD UR10, UR25, UR10, URZ ;  /* 0x0000000a190a72a4 */ /* 0x000fe2000f8e023f */
[----:B------:R-:W-:Y:S02]  /*21f0*/  SHF.R.S32.HI R0, RZ, 0x5, R0 ;  /* 0x00000005ff007819 */ /* 0x000fe40000011400 */
[----:B------:R-:W-:Y:S01]  /*2200*/  IADD3.X R7, R239, UR26, RZ, P1, !PT ;  /* 0x0000001aef077c10 */ /* 0x000fe20008ffe4ff */
[----:B------:R-:W-:Y:S01]  /*2210*/  UIMAD UR17, UR8, UR11, UR10 ;  /* 0x0000000b081172a4 */ /* 0x000fe2000f8e020a */
[----:B------:R-:W-:Y:S01]  /*2220*/  IMAD.IADD R14, R12, 0x1, -R14 ;  /* 0x000000010c0e7824 */ /* 0x000fe200078e0a0e */
[----:B------:R-:W-:Y:S02]  /*2230*/  UIADD3 UR10, UR8, UR6, URZ ;  /* 0x00000006080a7290 */ /* 0x000fe4000fffe03f */
[----:B------:R-:W-:Y:S01]  /*2240*/  UIADD3 UR6, -UR4, UR9, UR7 ;  /* 0x0000000904067290 */ /* 0x000fe2000fffe107 */
[----:B------:R-:W-:Y:S01]  /*2250*/  IMAD R0, R0, UR61, R14 ;  /* 0x0000003d00007c24 */ /* 0x000fe2000f8e020e */
[----:B------:R-:W-:Y:S01]  /*2260*/  UMOV UR25, 0x4 ;  /* 0x0000000400197882 */ /* 0x000fe20000000000 */
[----:B------:R-:W-:Y:S01]  /*2270*/  IMAD.WIDE.U32 R6, R5, c[0x0][0x370], R6 ;  /* 0x0000dc0005067a25 */ /* 0x000fe200078e0006 */
[----:B------:R-:W-:-:S02]  /*2280*/  UIADD3 UR6, UR6, -UR32, URZ ;  /* 0x8000002006067290 */ /* 0x000fc4000fffe03f */
[----:B------:R-:W-:Y:S01]  /*2290*/  IADD3 R177, P1, R0, UR23, RZ ;  /* 0x0000001700b17c10 */ /* 0x000fe2000ff3e0ff */
[----:B------:R-:W-:Y:S01]  /*22a0*/  UIMAD.WIDE UR10, UR10, UR25, UR12 ;  /* 0x000000190a0a72a5 */ /* 0x000fe2000f8e020c */
[----:B------:R1:W2:Y:S01]  /*22b0*/  R2UR UR12, R10 ;  /* 0x000000000a0c73c2 */ /* 0x0002a200000e0000 */
[----:B------:R-:W-:Y:S01]  /*22c0*/  USHF.R.S32.HI UR32, URZ, 0x1f, UR6 ;  /* 0x0000001f3f207899 */ /* 0x000fe20008011406 */
[----:B------:R-:W-:-:S03]  /*22d0*/  IADD3 R7, R7, UR17, RZ ;  /* 0x0000001107077c10 */ /* 0x000fc6000fffe0ff */
[----:B------:R-:W-:Y:S02]  /*22e0*/  ULEA.HI UR32, UR32, UR6, URZ, 0x7 ;  /* 0x0000000620207291 */ /* 0x000fe4000f8f383f */
[----:B------:R-:W-:Y:S01]  /*22f0*/  UMOV UR30, UR10 ;  /* 0x0000000a001e7c82 */ /* 0x000fe20008000000 */
[----:B------:R3:W4:Y:S01]  /*2300*/  R2UR UR13, R11 ;  /* 0x000000000b0d73c2 */ /* 0x00072200000e0000 */
[----:B------:R-:W-:Y:S02]  /*2310*/  USHF.R.S32.HI UR32, URZ, 0x7, UR32 ;  /* 0x000000073f207899 */ /* 0x000fe40008011420 */
[----:B------:R-:W-:Y:S02]  /*2320*/  UMOV UR29, UR11 ;  /* 0x0000000b001d7c82 */ /* 0x000fe40008000000 */
[----:B------:R-:W-:Y:S02]  /*2330*/  UISETP.LT.AND UP1, UPT, URZ, UR32, UPT ;  /* 0x000000203f00728c */ /* 0x000fe4000bf21270 */
[----:B------:R-:W-:-:S02]  /*2340*/  ULDC.64 UR10, c[0x0][0x200] ;  /* 0x00008000000a7ab9 */ /* 0x000fc40000000a00 */
[----:B------:R-:W-:Y:S02]  /*2350*/  USEL UR32, URZ, UR32, !UP1 ;  /* 0x000000203f207287 */ /* 0x000fe4000c800000 */
[----:B------:R-:W-:Y:S02]  /*2360*/  UIADD3 UR6, UR27, -0x1, URZ ;  /* 0xffffffff1b067890 */ /* 0x000fe4000fffe03f */
[----:B------:R-:W-:Y:S01]  /*2370*/  UISETP.GT.AND UP1, UPT, UR27, UR32, UPT ;  /* 0x000000201b00728c */ /* 0x000fe2000bf24270 */
[----:B-1----:R-:W-:Y:S01]  /*2380*/  LEA.HI.X.SX32 R10, R0, UR20, 0x1, P1 ;  /* 0x00000014000a7c11 */ /* 0x002fe200088f0eff */
[----:B------:R-:W-:Y:S01]  /*2390*/  IMAD.U32 R0, RZ, RZ, UR55 ;  /* 0x00000037ff007e24 */ /* 0x000fe2000f8e00ff */
[C---:B------:R-:W-:Y:S01]  /*23a0*/  LEA R178, P1, R177.reuse, c[0x0][0x350], 0x2 ;  /* 0x0000d400b1b27a11 */ /* 0x040fe200078210ff */
        /* <DEDUP_REMOVED lines=15> */
[----:B--234-:R-:W-:Y:S05]  /*24a0*/  @P1 BRA `(.L_x_424) ;  /* 0x0000075000001947 */ /* 0x01cfea0003800000 */
        /* <DEDUP_REMOVED lines=18> */
.L_x_425:
[----:B------:R-:W-:Y:S02]  /*25d0*/  @UP0 UIADD3 UR6, UR49, UR51, URZ ;  /* 0x0000003331060290 */ /* 0x000fe4000fffe03f */
[----:B------:R-:W-:Y:S02]  /*25e0*/  ULDC.64 UR10, c[0x0][0x3a8] ;  /* 0x0000ea00000a7ab9 */ /* 0x000fe40000000a00 */
[----:B------:R-:W-:-:S04]  /*25f0*/  @UP0 UIMAD.WIDE.U32 UR8, UR6, UR10, URZ ;  /* 0x0000000a060802a5 */ /* 0x000fc8000f8e003f */
[----:B------:R-:W-:Y:S01]  /*2600*/  @UP0 UIMAD UR6, UR6, UR11, UR9 ;  /* 0x0000000b060602a4 */ /* 0x000fe2000f8e0209 */
        /* <DEDUP_REMOVED lines=11> */
[----:B------:R-:W-:Y:S02]  /*26c0*/  UIADD3 UR6, UR9, UR6, URZ ;  /* 0x0000000609067290 */ /* 0x000fe4000fffe03f */
.L_x_426:
        /* <DEDUP_REMOVED lines=29> */
.L_x_428:
[----:B------:R-:W-:Y:S05]  /*28a0*/  BSYNC B0 ;  /* 0x0000000000007941 */ /* 0x000fea0003800000 */
.L_x_427:
        /* <DEDUP_REMOVED lines=14> */
.L_x_430:
[----:B------:R-:W-:Y:S05]  /*2990*/  BSYNC B0 ;  /* 0x0000000000007941 */ /* 0x000fea0003800000 */
.L_x_429:
[----:B------:R-:W-:Y:S01]  /*29a0*/  ULDC.64 UR10, c[0x0][0x3a8] ;  /* 0x0000ea00000a7ab9 */ /* 0x000fe20000000a00 */
[----:B-1----:R-:W-:Y:S01]  /*29b0*/  IMAD.WIDE.U32 R4, R11, c[0x0][0x3a8], R238 ;  /* 0x0000ea000b047a25 */ /* 0x002fe200078e00ee */
[----:B------:R-:W-:Y:S01]  /*29c0*/  UIMAD UR15, UR15, UR10, URZ ;  /* 0x0000000a0f0f72a4 */ /* 0x000fe2000f8e023f */
[----:B------:R-:W-:Y:S01]  /*29d0*/  BSSY B0, `(.L_x_431) ;  /* 0x0000016000007945 */ /* 0x000fe20003800000 */
[----:B------:R-:W-:Y:S02]  /*29e0*/  USHF.R.S32.HI UR4, URZ, 0x1f, UR55 ;  /* 0x0000001f3f047899 */ /* 0x000fe40008011437 */
[----:B------:R-:W-:Y:S01]  /*29f0*/  UIMAD UR7, UR7, UR11, UR15 ;  /* 0x0000000b070772a4 */ /* 0x000fe2000f8e020f */
[----:B------:R-:W-:Y:S01]  /*2a00*/  IADD3 R4, P2, R4, UR8, RZ ;  /* 0x0000000804047c10 */ /* 0x000fe2000ff5e0ff */
[----:B------:R-:W-:Y:S02]  /*2a10*/  ULDC.64 UR8, c[0x0][0x3c0] ;  /* 0x0000f00000087ab9 */ /* 0x000fe40000000a00 */
[----:B------:R-:W-:-:S02]  /*2a20*/  UIMAD UR4, UR4, UR8, URZ ;  /* 0x00000008040472a4 */ /* 0x000fc4000f8e023f */
[----:B------:R-:W-:Y:S02]  /*2a30*/  IMAD.U32 R0, RZ, RZ, UR7 ;  /* 0x00000007ff007e24 */ /* 0x000fe4000f8e00ff */
[----:B------:R-:W-:-:S03]  /*2a40*/  UIMAD UR4, UR55, UR9, UR4 ;  /* 0x00000009370472a4 */ /* 0x000fc6000f8e0204 */
[----:B------:R-:W-:Y:S02]  /*2a50*/  IADD3.X R5, R5, UR6, R0, P2, !PT ;  /* 0x0000000605057c10 */ /* 0x000fe400097fe400 */
        /* <DEDUP_REMOVED lines=13> */
.L_x_432:
[----:B------:R-:W-:Y:S05]  /*2b30*/  BSYNC B0 ;  /* 0x0000000000007941 */ /* 0x000fea0003800000 */
.L_x_431:
        /* <DEDUP_REMOVED lines=12> */
.L_x_424:
        /* <DEDUP_REMOVED lines=43> */
.L_x_435:
[----:B------:R-:W-:Y:S05]  /*2eb0*/  BSYNC B0 ;  /* 0x0000000000007941 */ /* 0x000fea0003800000 */
.L_x_434:
        /* <DEDUP_REMOVED lines=21> */
.L_x_437:
[----:B------:R-:W-:Y:S05]  /*3010*/  BSYNC B0 ;  /* 0x0000000000007941 */ /* 0x000fea0003800000 */
.L_x_436:
        /* <DEDUP_REMOVED lines=17> */
.L_x_439:
[----:B------:R-:W-:Y:S05]  /*3130*/  BSYNC B0 ;  /* 0x0000000000007941 */ /* 0x000fea0003800000 */
.L_x_438:
        /* <DEDUP_REMOVED lines=15> */
.L_x_441:
[----:B------:R-:W-:Y:S05]  /*3230*/  BSYNC B0 ;  /* 0x0000000000007941 */ /* 0x000fea0003800000 */
.L_x_440:
        /* <DEDUP_REMOVED lines=20> */
.L_x_443:
[----:B------:R-:W-:Y:S05]  /*3380*/  BSYNC B0 ;  /* 0x0000000000007941 */ /* 0x000fea0003800000 */
.L_x_442:
        /* <DEDUP_REMOVED lines=20> */
.L_x_445:
[----:B------:R-:W-:Y:S05]  /*34d0*/  BSYNC B0 ;  /* 0x0000000000007941 */ /* 0x000fea0003800000 */
.L_x_444:
[----:B------:R-:W-:Y:S01]  /*34e0*/  ULDC.64 UR16, c[0x0][0x198] ;  /* 0x0000660000107ab9 */ /* 0x000fe20000000a00 */
[----:B---3--:R-:W-:Y:S01]  /*34f0*/  IMAD.WIDE.U32 R6, R13, c[0x0][0x198], R238 ;  /* 0x000066000d067a25 */ /* 0x008fe200078e00ee */
[----:B------:R-:W-:Y:S01]  /*3500*/  UIMAD UR15, UR15, UR16, URZ ;  /* 0x000000100f0f72a4 */ /* 0x000fe2000f8e023f */
[----:B------:R-:W-:Y:S02]  /*3510*/  ISETP.GE.AND P6, PT, R240, UR8, PT ;  /* 0x00000008f0007c0c */ /* 0x000fe4000bfc6270 */
        /* <DEDUP_REMOVED lines=13> */
[C---:B------:R-:W-:Y:S02]  /*35f0*/  IADD3 R5, R240.reuse, 0x48, RZ ;  /* 0x00000048f0057810 */ /* 0x040fe40007ffe0ff */
        /* <DEDUP_REMOVED lines=34> */
.L_x_447:
[----:B---3--:R-:W-:Y:S05]  /*3820*/  BSYNC B0 ;  /* 0x0000000000007941 */ /* 0x008fea0003800000 */
.L_x_446:
        /* <DEDUP_REMOVED lines=19> */
.L_x_449:
[----:B------:R-:W-:Y:S05]  /*3960*/  BSYNC B0 ;  /* 0x0000000000007941 */ /* 0x000fea0003800000 */
.L_x_448:
[----:B------:R-:W0:Y:S04]  /*3970*/  LDGDEPBAR ;  /* 0x00000000000079af */ /* 0x000e280000000000 */
[----:B--2---:R-:W2:Y:S04]  /*3980*/  LDL R3, [R1+0x1c] ;  /* 0x00001c0001037983 */ /* 0x004ea80000100800 */
[----:B-1-34-:R-:W3:Y:S01]  /*3990*/  LDL R0, [R1+0x8] ;  /* 0x0000080001007983 */ /* 0x01aee20000100800 */
[----:B------:R-:W-:Y:S02]  /*39a0*/  IMAD.MOV.U32 R6, RZ, RZ, c[0x0][0x308] ;  /* 0x0000c200ff067624 */ /* 0x000fe400078e00ff */
[----:B------:R-:W-:Y:S01]  /*39b0*/  IMAD.MOV.U32 R7, RZ, RZ, c[0x0][0x30c] ;  /* 0x0000c300ff077624 */ /* 0x000fe200078e00ff */
[----:B------:R-:W-:-:S04]  /*39c0*/  DEPBAR.LE SB0, 0x1 ;  /* 0x000080400000791a */ /* 0x000fc80000000000 */
[----:B------:R-:W-:Y:S06]  /*39d0*/  BAR.SYNC.DEFER_BLOCKING 0x0 ;  /* 0x0000000000007b1d */ /* 0x000fec0000010000 */
[----:B------:R1:W4:Y:S04]  /*39e0*/  LDG.E.64 R4, [R6.64+0x8] ;  /* 0x0000083406047981 */ /* 0x000328000c1e1b00 */
[----:B------:R1:W2:Y:S04]  /*39f0*/  LDSM.16.M88.4 R128, [R161+0x8000] ;  /* 0x00800000a180783b */ /* 0x0002a80000000200 */
[----:B------:R2:W2:Y:S04]  /*3a00*/  LDSM.16.M88.4 R132, [R161+0x8400] ;  /* 0x00840000a184783b */ /* 0x0004a80000000200 */
[----:B------:R2:W2:Y:S04]  /*3a10*/  LDSM.16.M88.4 R136, [R161+0x8800] ;  /* 0x00880000a188783b */ /* 0x0004a80000000200 */
[----:B------:R2:W2:Y:S04]  /*3a20*/  LDSM.16.M88.4 R140, [R161+0x8c00] ;  /* 0x008c0000a18c783b */ /* 0x0004a80000000200 */
[----:B------:R2:W2:Y:S04]  /*3a30*/  LDSM.16.M88.4 R144, [R162+0x8000] ;  /* 0x00800000a290783b */ /* 0x0004a80000000200 */
[----:B------:R2:W2:Y:S04]  /*3a40*/  LDSM.16.M88.4 R148, [R162+0x8400] ;  /* 0x00840000a294783b */ /* 0x0004a80000000200 */
[----:B-1----:R-:W4:Y:S04]  /*3a50*/  LDG.E.64 R6, [R6.64] ;  /* 0x0000003406067981 */ /* 0x002f28000c1e1b00 */
[----:B------:R1:W1:Y:S04]  /*3a60*/  LDSM.16.M88.4 R152, [R162+0x8800] ;  /* 0x00880000a298783b */ /* 0x0002680000000200 */
[----:B------:R1:W1:Y:S01]  /*3a70*/  LDSM.16.M88.4 R156, [R162+0x8c00] ;  /* 0x008c0000a29c783b */ /* 0x0002620000000200 */
        /* <DEDUP_REMOVED lines=17> */
[----:B------:R-:W-:Y:S01]  /*3b90*/  ULDC UR28, c[0x0][0x2e4] ;  /* 0x0000b900001c7ab9 */ /* 0x000fe20000000800 */
[----:B--2---:R2:W4:Y:S08]  /*3ba0*/  R2UR UR8, R3 ;  /* 0x00000000030873c2 */ /* 0x00453000000e0000 */
[----:B---3--:R3:W1:Y:S01]  /*3bb0*/  R2UR UR7, R0 ;  /* 0x00000000000773c2 */ /* 0x00866200000e0000 */
[----:B--2---:R-:W-:-:S02]  /*3bc0*/  IADD3 R3, R168, 0x1000, RZ ;  /* 0x00001000a8037810 */ /* 0x004fc40007ffe0ff */
[--C-:B---3--:R-:W-:Y:S02]  /*3bd0*/  SHF.R.S32.HI R0, RZ, 0x1f, R14.reuse ;  /* 0x0000001fff007819 */ /* 0x108fe4000001140e */
[----:B------:R-:W-:Y:S02]  /*3be0*/  SEL R3, R3, R168, !P0 ;  /* 0x000000a803037207 */ /* 0x000fe40004000000 */
[----:B----4-:R-:W-:-:S04]  /*3bf0*/  IADD3 R247, P2, P1, R4, UR8, R14 ;  /* 0x0000000804f77c10 */ /* 0x010fc8000f95e00e */
[----:B-1----:R-:W-:Y:S02]  /*3c00*/  IADD3.X R245, R5, UR7, R0, P2, P1 ;  /* 0x0000000705f57c10 */ /* 0x002fe400097e2400 */
[----:B------:R-:W-:-:S04]  /*3c10*/  IADD3 R0, R167, 0x1000, RZ ;  /* 0x00001000a7007810 */ /* 0x000fc80007ffe0ff */
[----:B------:R-:W-:Y:S01]  /*3c20*/  SEL R0, R0, R167, !P0 ;  /* 0x000000a700007207 */ /* 0x000fe20004000000 */
[----:B------:R-:W1:Y:S08]  /*3c30*/  R2UR UR16, R6 ;  /* 0x00000000061073c2 */ /* 0x000e7000000e0000 */
[----:B------:R-:W2:Y:S01]  /*3c40*/  R2UR UR31, R7 ;  /* 0x00000000071f73c2 */ /* 0x000ea200000e0000 */
[----:B------:R-:W-:-:S02]  /*3c50*/  IMAD.SHL.U32 R160, R3, 0x2, RZ ;  /* 0x0000000203a07824 */ /* 0x000fc400078e00ff */
[----:B------:R-:W-:Y:S01]  /*3c60*/  IMAD.SHL.U32 R3, R0, 0x2, RZ ;  /* 0x0000000200037824 */ /* 0x000fe200078e00ff */
[----:B-1----:R-:W-:Y:S01]  /*3c70*/  LOP3.LUT R245, R245, UR16, RZ, 0x3c, !PT ;  /* 0x00000010f5f57c12 */ /* 0x002fe2000f8e3cff */
[----:B------:R-:W-:Y:S02]  /*3c80*/  UIADD3 UR25, UR16, -0x61c88647, URZ ;  /* 0x9e3779b910197890 */ /* 0x000fe4000fffe03f */
[----:B------:R-:W-:Y:S02]  /*3c90*/  UIADD3 UR24, UR16, 0x3c6ef372, URZ ;  /* 0x3c6ef37210187890 */ /* 0x000fe4000fffe03f */
[----:B------:R-:W-:Y:S02]  /*3ca0*/  UIADD3 UR22, UR16, -0x255992d5, URZ ;  /* 0xdaa66d2b10167890 */ /* 0x000fe4000fffe03f */
[----:B------:R-:W-:Y:S02]  /*3cb0*/  UIADD3 UR20, UR16, 0x78dde6e4, URZ ;  /* 0x78dde6e410147890 */ /* 0x000fe4000fffe03f */
[----:B------:R-:W-:-:S02]  /*3cc0*/  UIADD3 UR18, UR16, 0x1715609d, URZ ;  /* 0x1715609d10127890 */ /* 0x000fc4000fffe03f */
[----:B------:R-:W-:Y:S02]  /*3cd0*/  UIADD3 UR16, UR16, -0x4ab325aa, URZ ;  /* 0xb54cda5610107890 */ /* 0x000fe4000fffe03f */
[----:B--2---:R-:W-:Y:S02]  /*3ce0*/  UIADD3 UR50, UR31, -0x4498517b, URZ ;  /* 0xbb67ae851f327890 */ /* 0x004fe4000fffe03f */
[----:B------:R-:W-:Y:S02]  /*3cf0*/  UIADD3 UR23, UR31, 0x76cf5d0a, URZ ;  /* 0x76cf5d0a1f177890 */ /* 0x000fe4000fffe03f */
[----:B------:R-:W-:Y:S02]  /*3d00*/  UIADD3 UR21, UR31, 0x32370b8f, URZ ;  /* 0x32370b8f1f157890 */ /* 0x000fe4000fffe03f */
[----:B------:R-:W-:Y:S02]  /*3d10*/  UIADD3 UR19, UR31, -0x126145ec, URZ ;  /* 0xed9eba141f137890 */ /* 0x000fe4000fffe03f */
[----:B------:R-:W-:-:S02]  /*3d20*/  UIADD3 UR17, UR31, -0x56f99767, URZ ;  /* 0xa90668991f117890 */ /* 0x000fc4000fffe03f */
[----:B------:R-:W-:Y:S02]  /*3d30*/  UIADD3 UR15, UR31, 0x646e171e, URZ ;  /* 0x646e171e1f0f7890 */ /* 0x000fe4000fffe03f */
.L_x_454:
[----:B------:R-:W0:Y:S01]  /*3d40*/  LDGDEPBAR ;  /* 0x00000000000079af */ /* 0x000e220000000000 */
[----:B------:R-:W-:Y:S01]  /*3d50*/  IMAD.U32 R4, RZ, RZ, UR30 ;  /* 0x0000001eff047e24 */ /* 0x000fe2000f8e00ff */
[----:B------:R-:W-:Y:S01]  /*3d60*/  IADD3 R112, R166, R160, RZ ;  /* 0x000000a0a6707210 */ /* 0x000fe20007ffe0ff */
[----:B------:R-:W-:Y:S01]  /*3d70*/  IMAD.U32 R5, RZ, RZ, UR29 ;  /* 0x0000001dff057e24 */ /* 0x000fe2000f8e00ff */
[----:B------:R-:W-:Y:S01]  /*3d80*/  MOV R237, R177 ;  /* 0x000000b100ed7202 */ /* 0x000fe20000000f00 */
[----:B------:R-:W-:Y:S01]  /*3d90*/  USHF.L.U32 UR27, UR14, 0x7, URZ ;  /* 0x000000070e1b7899 */ /* 0x000fe2000800063f */
[C---:B------:R-:W-:Y:S01]  /*3da0*/  LEA R4, P0, R240.reuse, R4, 0x2 ;  /* 0x00000004f0047211 */ /* 0x040fe200078010ff */
[----:B------:R-:W-:Y:S02]  /*3db0*/  IMAD.MOV.U32 R236, RZ, RZ, R178 ;  /* 0x000000ffffec7224 */ /* 0x000fe400078e00b2 */
[----:B------:R-:W-:Y:S01]  /*3dc0*/  UIADD3 UR26, UR27, UR9, URZ ;  /* 0x000000091b1a7290 */ /* 0x000fe2000fffe03f */
[----:B------:R-:W-:Y:S03]  /*3dd0*/  LEA.HI.X.SX32 R5, R240, R5, 0x2, P0 ;  /* 0x00000005f0057211 */ /* 0x000fe600000f16ff */
[----:B------:R-:W-:Y:S04]  /*3de0*/  UIADD3 UR7, -UR4, 0x80, UR26 ;  /* 0x0000008004077890 */ /* 0x000fe8000fffe11a */
[----:B------:R-:W-:Y:S02]  /*3df0*/  UIADD3 UR8, UR7, -UR60, URZ ;  /* 0x8000003c07087290 */ /* 0x000fe4000fffe03f */
[----:B------:R-:W-:Y:S04]  /*3e00*/  USHF.L.U32 UR7, UR6, 0x7, URZ ;  /* 0x0000000706077899 */ /* 0x000fe8000800063f */
[----:B------:R-:W-:Y:S01]  /*3e10*/  UISETP.GE.AND UP0, UPT, UR7, UR8, UPT ;  /* 0x000000080700728c */ /* 0x000fe2000bf06270 */
[----:B------:R-:W-:Y:S04]  /*3e20*/  DEPBAR.LE SB0, 0x0 ;  /* 0x000080000000791a */ /* 0x000fe80000000000 */
[----:B------:R-:W-:Y:S01]  /*3e30*/  BAR.SYNC.DEFER_BLOCKING 0x0 ;  /* 0x0000000000007b1d */ /* 0x000fe20000010000 */
[----:B------:R-:W-:Y:S05]  /*3e40*/  PLOP3.LUT P0, PT, PT, PT, UP0, 0x80, 0x0 ;  /* 0x000000000000781c */ /* 0x000fea0003f0f008 */
[----:B------:R-:W-:Y:S01]  /*3e50*/  LDSM.16.M88.4 R64, [R160] ;  /* 0x00000000a040783b */ /* 0x000fe20000000200 */
[----:B------:R-:W-:Y:S05]  /*3e60*/  ULDC UR8, c[0x0][0x2e4] ;  /* 0x0000b90000087ab9 */ /* 0x000fea0000000800 */
[----:B------:R-:W1:Y:S06]  /*3e70*/  LDSM.16.M88.4 R16, [R161+0x6000] ;  /* 0x00600000a110783b */ /* 0x000e6c0000000200 */
[----:B------:R-:W2:Y:S06]  /*3e80*/  LDSM.16.M88.4 R60, [R160+0x1000] ;  /* 0x00100000a03c783b */ /* 0x000eac0000000200 */
[----:B-----5:R1:W5:Y:S06]  /*3e90*/  LDG.E R176, [R4.64] ;  /* 0x0000003404b07981 */ /* 0x02036c000c1e1900 */
[----:B------:R1:W5:Y:S06]  /*3ea0*/  LDG.E R175, [R4.64+0x20] ;  /* 0x0000203404af7981 */ /* 0x00036c000c1e1900 */
[----:B------:R1:W5:Y:S06]  /*3eb0*/  LDG.E R174, [R4.64+0x100] ;  /* 0x0001003404ae7981 */ /* 0x00036c000c1e1900 */
[----:B------:R1:W5:Y:S06]  /*3ec0*/  LDG.E R173, [R4.64+0x120] ;  /* 0x0001203404ad7981 */ /* 0x00036c000c1e1900 */
[----:B------:R-:W3:Y:S06]  /*3ed0*/  LDSM.16.M88.4 R32, [R161+0x6400] ;  /* 0x00640000a120783b */ /* 0x000eec0000000200 */
[----:B------:R-:W4:Y:S06]  /*3ee0*/  LDSM.16.M88.4 R48, [R161+0x6800] ;  /* 0x00680000a130783b */ /* 0x000f2c0000000200 */
[----:B------:R-:W4:Y:S06]  /*3ef0*/  LDSM.16.M88.4 R100, [R161+0x6c00] ;  /* 0x006c0000a164783b */ /* 0x000f2c0000000200 */
[----:B------:R-:W-:Y:S01]  /*3f00*/  LDSM.16.M88.4 R104, [R112] ;  /* 0x000000007068783b */ /* 0x000fe20000000200 */
[-C--:B-1----:R-:W-:Y:S05]  /*3f10*/  HMMA.16816.F32.BF16 R4, R64, R16.reuse, RZ ;  /* 0x000000104004723c */ /* 0x082fea00000418ff */
[----:B------:R-:W1:Y:S03]  /*3f20*/  LDSM.16.M88.4 R108, [R162+0x6000] ;  /* 0x00600000a26c783b */ /* 0x000e660000000200 */
[C---:B--2---:R-:W-:Y:S03]  /*3f30*/  HMMA.16816.F32.BF16 R8, R60.reuse, R16, RZ ;  /* 0x000000103c08723c */ /* 0x044fe600000418ff */
[----:B------:R-:W2:Y:S05]  /*3f40*/  LDSM.16.M88.4 R112, [R112+0x1000] ;  /* 0x001000007070783b */ /* 0x000eaa0000000200 */
[-C--:B------:R-:W-:Y:S01]  /*3f50*/  HMMA.16816.F32.BF16 R12, R60, R18.reuse, RZ ;  /* 0x000000123c0c723c */ /* 0x080fe200000418ff */
[----:B------:R-:W1:Y:S06]  /*3f60*/  LDSM.16.M88.4 R116, [R162+0x6400] ;  /* 0x00640000a274783b */ /* 0x000e6c0000000200 */
[----:B------:R-:W1:Y:S01]  /*3f70*/  LDSM.16.M88.4 R120, [R162+0x6800] ;  /* 0x00680000a278783b */ /* 0x000e620000000200 */
[C---:B------:R-:W-:Y:S05]  /*3f80*/  HMMA.16816.F32.BF16 R16, R64.reuse, R18, RZ ;  /* 0x000000124010723c */ /* 0x040fea00000418ff */
[----:B------:R-:W1:Y:S03]  /*3f90*/  LDSM.16.M88.4 R124, [R162+0x6c00] ;  /* 0x006c0000a27c783b */ /* 0x000e660000000200 */
[-C--:B---3--:R-:W-:Y:S08]  /*3fa0*/  HMMA.16816.F32.BF16 R20, R64, R32.reuse, RZ ;  /* 0x000000204014723c */ /* 0x088ff000000418ff */
[C---:B------:R-:W-:Y:S08]  /*3fb0*/  HMMA.16816.F32.BF16 R24, R60.reuse, R32, RZ ;  /* 0x000000203c18723c */ /* 0x040ff000000418ff */
[-C--:B------:R-:W-:Y:S08]  /*3fc0*/  HMMA.16816.F32.BF16 R28, R60, R34.reuse, RZ ;  /* 0x000000223c1c723c */ /* 0x080ff000000418ff */
[C---:B------:R-:W-:Y:S08]  /*3fd0*/  HMMA.16816.F32.BF16 R32, R64.reuse, R34, RZ ;  /* 0x000000224020723c */ /* 0x040ff000000418ff */
[-C--:B----4-:R-:W-:Y:S08]  /*3fe0*/  HMMA.16816.F32.BF16 R36, R64, R48.reuse, RZ ;  /* 0x000000304024723c */ /* 0x090ff000000418ff */
        /* <DEDUP_REMOVED lines=8> */
[C---:B--2---:R-:W-:Y:S08]  /*4070*/  HMMA.16816.F32.BF16 R8, R112.reuse, R108, R8 ;  /* 0x0000006c7008723c */ /* 0x044ff00000041808 */
        /* <DEDUP_REMOVED lines=15> */
[----:B------:R-:W-:Y:S02]  /*4170*/  UIADD3 UR27, UR27, 0x80, URZ ;  /* 0x000000801b1b7890 */ /* 0x000fe4000fffe03f */
[----:B------:R-:W-:Y:S02]  /*4180*/  UIADD3 UR26, UR28, UR26, -UR4 ;  /* 0x0000001a1c1a7290 */ /* 0x000fe4000fffe804 */
[----:B------:R-:W-:Y:S02]  /*4190*/  UIADD3 UR8, UR7, 0x80, URZ ;  /* 0x0000008007087890 */ /* 0x000fe4000fffe03f */
[----:B------:R-:W-:Y:S02]  /*41a0*/  IMAD.U32 R0, RZ, RZ, UR27 ;  /* 0x0000001bff007e24 */ /* 0x000fe4000f8e00ff */
[----:B------:R-:W-:Y:S03]  /*41b0*/  UISETP.GE.AND UP0, UPT, UR8, UR26, UPT ;  /* 0x0000001a0800728c */ /* 0x000fe6000bf06270 */
[----:B------:R-:W-:Y:S01]  /*41c0*/  ISETP.LT.AND P0, PT, R0, UR4, PT ;  /* 0x0000000400007c0c */ /* 0x000fe2000bf01270 */
[----:B------:R-:W-:Y:S02]  /*41d0*/  UMOV UR8, UR28 ;  /* 0x0000001c00087c82 */ /* 0x000fe40008000000 */
[----:B------:R-:W-:Y:S11]  /*41e0*/  PLOP3.LUT P1, PT, PT, PT, UP0, 0x80, 0x0 ;  /* 0x000000000000781c */ /* 0x000ff60003f2f008 */
[----:B------:R-:W-:Y:S02]  /*41f0*/  @!UPT UIADD3 URZ, URZ, URZ, URZ ;  /* 0x0000003f3f3ff290 */ /* 0x000fe4000fffe03f */
[----:B------:R-:W-:-:S05]  /*4200*/  @!P1 BRA P0, `(.L_x_451) ;  /* 0x00000ed000009947 */ /* 0x000fca0000000000 */
.L_x_450:
[----:B------:R-:W-:Y:S01]  /*4210*/  IADD3 R0, R240, UR7, RZ ;  /* 0x00000007f0007c10 */ /* 0x000fe2000fffe0ff */
[----:B------:R-:W-:Y:S02]  /*4220*/  UIADD3 UR7, -UR8, UR4, -UR9 ;  /* 0x0000000408077290 */ /* 0x000fe4000fffe909 */
[----:B------:R-:W-:Y:S01]  /*4230*/  UMOV UR28, UR8 ;  /* 0x00000008001c7c82 */ /* 0x000fe20008000000 */
[C---:B------:R-:W-:Y:S02]  /*4240*/  IADD3 R102, R0.reuse, 0x8, RZ ;  /* 0x0000000800667810 */ /* 0x040fe40007ffe0ff */
[C---:B------:R-:W-:Y:S02]  /*4250*/  IADD3 R101, R0.reuse, 0x40, RZ ;  /* 0x0000004000657810 */ /* 0x040fe40007ffe0ff */
[C---:B------:R-:W-:Y:S02]  /*4260*/  IADD3 R100, R0.reuse, 0x48, RZ ;  /* 0x0000004800647810 */ /* 0x040fe40007ffe0ff */
[----:B------:R-:W-:Y:S02]  /*4270*/  IADD3 R107, R0, UR7, RZ ;  /* 0x00000007006b7c10 */ /* 0x000fe4000fffe0ff */
[----:B------:R-:W-:Y:S02]  /*4280*/  IADD3 R105, R102, UR7, RZ ;  /* 0x0000000766697c10 */ /* 0x000fe4000fffe0ff */
[C---:B------:R-:W-:Y:S02]  /*4290*/  IADD3 R103, R101.reuse, UR7, RZ ;  /* 0x0000000765677c10 */ /* 0x040fe4000fffe0ff */
[C---:B------:R-:W-:Y:S01]  /*42a0*/  IADD3 R104, R100.reuse, UR7, RZ ;  /* 0x0000000764687c10 */ /* 0x040fe2000fffe0ff */
[----:B------:R-:W-:Y:S01]  /*42b0*/  UIADD3 UR7, UR4, 0x1, -UR9 ;  /* 0x0000000104077890 */ /* 0x000fe2000fffe809 */
[----:B------:R-:W-:Y:S02]  /*42c0*/  IMNMX R107, RZ, R107, !PT ;  /* 0x0000006bff6b7217 */ /* 0x000fe40007800200 */
[----:B------:R-:W-:Y:S01]  /*42d0*/  IMNMX R105, RZ, R105, !PT ;  /* 0x00000069ff697217 */ /* 0x000fe20007800200 */
[----:B------:R-:W-:Y:S01]  /*42e0*/  UIADD3 UR7, UR7, UR59, URZ ;  /* 0x0000003b07077290 */ /* 0x000fe2000fffe03f */
[----:B------:R-:W-:Y:S05]  /*42f0*/  IMNMX R103, RZ, R103, !PT ;  /* 0x00000067ff677217 */ /* 0x000fea0007800200 */
[----:B------:R-:W-:Y:S02]  /*4300*/  IADD3 R108, R100, UR7, RZ ;  /* 0x00000007646c7c10 */ /* 0x000fe4000fffe0ff */
[----:B------:R-:W-:Y:S01]  /*4310*/  IADD3 R106, R0, UR7, RZ ;  /* 0x00000007006a7c10 */ /* 0x000fe2000fffe0ff */
[----:B------:R-:W1:Y:S01]  /*4320*/  S2R R100, SR_TID.X ;  /* 0x0000000000647919 */ /* 0x000e620000002100 */
[----:B------:R-:W-:Y:S01]  /*4330*/  IADD3 R109, R102, UR7, RZ ;  /* 0x00000007666d7c10 */ /* 0x000fe2000fffe0ff */
[----:B------:R-:W-:Y:S01]  /*4340*/  IMAD.U32 R0, RZ, RZ, UR14 ;  /* 0x0000000eff007e24 */ /* 0x000fe2000f8e00ff */
[----:B------:R-:W-:Y:S02]  /*4350*/  IMNMX R106, R106, UR4, PT ;  /* 0x000000046a6a7c17 */ /* 0x000fe4000b800200 */
[----:B------:R-:W-:Y:S02]  /*4360*/  IADD3 R102, R101, UR7, RZ ;  /* 0x0000000765667c10 */ /* 0x000fe4000fffe0ff */
[----:B------:R-:W-:Y:S02]  /*4370*/  IMNMX R101, RZ, R104, !PT ;  /* 0x00000068ff657217 */ /* 0x000fe40007800200 */
[----:B------:R-:W-:Y:S02]  /*4380*/  IMNMX R104, R109, UR4, PT ;  /* 0x000000046d687c17 */ /* 0x000fe4000b800200 */
[----:B------:R-:W-:Y:S01]  /*4390*/  IMNMX R102, R102, UR4, PT ;  /* 0x0000000466667c17 */ /* 0x000fe2000b800200 */
[----:B-1----:R-:W-:Y:S05]  /*43a0*/  IMAD.SHL.U32 R100, R100, 0x2, RZ ;  /* 0x0000000264647824 */ /* 0x002fea00078e00ff */
[----:B------:R-:W-:Y:S05]  /*43b0*/  LOP3.LUT R100, R100, 0x6, RZ, 0xc0, !PT ;  /* 0x0000000664647812 */ /* 0x000fea00078ec0ff */
[----:B------:R-:W-:Y:S04]  /*43c0*/  IMAD R100, R246, 0x40, R100 ;  /* 0x00000040f6647824 */ /* 0x000fe800078e0264 */
[----:B------:R-:W-:Y:S01]  /*43d0*/  IMAD R0, R0, 0x80, R100 ;  /* 0x0000008000007824 */ /* 0x000fe200078e0264 */
[----:B------:R-:W-:Y:S04]  /*43e0*/  IMNMX R100, R108, UR4, PT ;  /* 0x000000046c647c17 */ /* 0x000fe8000b800200 */
[C---:B------:R-:W-:Y:S02]  /*43f0*/  ISETP.GE.AND P0, PT, R0.reuse, R107, PT ;  /* 0x0000006b0000720c */ /* 0x040fe40003f06270 */
[C---:B------:R-:W-:Y:S02]  /*4400*/  IADD3 R121, R0.reuse, 0x1, RZ ;  /* 0x0000000100797810 */ /* 0x040fe40007ffe0ff */
[C---:B------:R-:W-:Y:S02]  /*4410*/  IADD3 R120, R0.reuse, 0x8, RZ ;  /* 0x0000000800787810 */ /* 0x040fe40007ffe0ff */
[C---:B------:R-:W-:Y:S02]  /*4420*/  IADD3 R119, R0.reuse, 0x9, RZ ;  /* 0x0000000900777810 */ /* 0x040fe40007ffe0ff */
[C---:B------:R-:W-:Y:S02]  /*4430*/  IADD3 R118, R0.reuse, 0x10, RZ ;  /* 0x0000001000767810 */ /* 0x040fe40007ffe0ff */
[C---:B------:R-:W-:Y:S02]  /*4440*/  ISETP.GE.OR P0, PT, R0.reuse, R106, !P0 ;  /* 0x0000006a0000720c */ /* 0x040fe40004706670 */
[C---:B------:R-:W-:Y:S02]  /*4450*/  ISETP.GE.AND P6, PT, R0.reuse, R105, PT ;  /* 0x000000690000720c */ /* 0x040fe40003fc6270 */
[C---:B------:R-:W-:Y:S02]  /*4460*/  ISETP.GE.AND P5, PT, R0.reuse, R103, PT ;  /* 0x000000670000720c */ /* 0x040fe40003fa6270 */
[----:B------:R-:W-:Y:S02]  /*4470*/  ISETP.GE.AND P4, PT, R0, R101, PT ;  /* 0x000000650000720c */ /* 0x000fe40003f86270 */
[-C--:B------:R-:W-:Y:S02]  /*4480*/  ISETP.GE.AND P3, PT, R121, R107.reuse, PT ;  /* 0x0000006b7900720c */ /* 0x080fe40003f66270 */
[-C--:B------:R-:W-:Y:S02]  /*4490*/  ISETP.GE.AND P2, PT, R120, R107.reuse, PT ;  /* 0x0000006b7800720c */ /* 0x080fe40003f46270 */
[-C--:B------:R-:W-:Y:S02]  /*44a0*/  ISETP.GE.AND P1, PT, R119, R107.reuse, PT ;  /* 0x0000006b7700720c */ /* 0x080fe40003f26270 */
[----:B------:R-:W-:Y:S02]  /*44b0*/  FSEL R4, R4, -INF , !P0 ;  /* 0xff80000004047808 */ /* 0x000fe40004000000 */
[-C--:B------:R-:W-:Y:S02]  /*44c0*/  ISETP.GE.AND P0, PT, R118, R107.reuse, PT ;  /* 0x0000006b7600720c */ /* 0x080fe40003f06270 */
[C---:B------:R-:W-:Y:S02]  /*44d0*/  IADD3 R117, R0.reuse, 0x11, RZ ;  /* 0x0000001100757810 */ /* 0x040fe40007ffe0ff */
[C---:B------:R-:W-:Y:S02]  /*44e0*/  IADD3 R116, R0.reuse, 0x18, RZ ;  /* 0x0000001800747810 */ /* 0x040fe40007ffe0ff */
[C---:B------:R-:W-:Y:S02]  /*44f0*/  IADD3 R115, R0.reuse, 0x19, RZ ;  /* 0x0000001900737810 */ /* 0x040fe40007ffe0ff */
[C---:B------:R-:W-:Y:S02]  /*4500*/  IADD3 R114, R0.reuse, 0x20, RZ ;  /* 0x0000002000727810 */ /* 0x040fe40007ffe0ff */
[C---:B------:R-:W-:Y:S02]  /*4510*/  IADD3 R113, R0.reuse, 0x21, RZ ;  /* 0x0000002100717810 */ /* 0x040fe40007ffe0ff */
[C---:B------:R-:W-:Y:S02]  /*4520*/  IADD3 R112, R0.reuse, 0x28, RZ ;  /* 0x0000002800707810 */ /* 0x040fe40007ffe0ff */
[C---:B------:R-:W-:Y:S02]  /*4530*/  IADD3 R111, R0.reuse, 0x29, RZ ;  /* 0x00000029006f7810 */ /* 0x040fe40007ffe0ff */
[C---:B------:R-:W-:Y:S02]  /*4540*/  ISETP.GE.OR P6, PT, R0.reuse, R104, !P6 ;  /* 0x000000680000720c */ /* 0x040fe400077c6670 */
[C---:B------:R-:W-:Y:S02]  /*4550*/  ISETP.GE.OR P5, PT, R0.reuse, R102, !P5 ;  /* 0x000000660000720c */ /* 0x040fe40006fa6670 */
[----:B------:R-:W-:Y:S02]  /*4560*/  ISETP.GE.OR P4, PT, R0, R100, !P4 ;  /* 0x000000640000720c */ /* 0x000fe40006786670 */
        /* <DEDUP_REMOVED lines=127> */
[-C--:B------:R-:W-:Y:S02]  /*4d60*/  ISETP.GE.OR P6, PT, R112, R102.reuse, !P6 ;  /* 0x000000667000720c */ /* 0x080fe400077c6670 */
[-C--:B------:R-:W-:Y:S02]  /*4d70*/  ISETP.GE.OR P5, PT, R111, R102.reuse, !P5 ;  /* 0x000000666f00720c */ /* 0x080fe40006fa6670 */
[-C--:B------:R-:W-:Y:S02]  /*4d80*/  ISETP.GE.OR P4, PT, R110, R102.reuse, !P4 ;  /* 0x000000666e00720c */ /* 0x080fe40006786670 */
[-C--:B------:R-:W-:Y:S02]  /*4d90*/  ISETP.GE.OR P3, PT, R109, R102.reuse, !P3 ;  /* 0x000000666d00720c */ /* 0x080fe40005f66670 */
[-C--:B------:R-:W-:Y:S02]  /*4da0*/  ISETP.GE.OR P2, PT, R108, R102.reuse, !P2 ;  /* 0x000000666c00720c */ /* 0x080fe40005746670 */
[----:B------:R-:W-:Y:S02]  /*4db0*/  ISETP.GE.OR P1, PT, R0, R102, !P1 ;  /* 0x000000660000720c */ /* 0x000fe40004f26670 */
        /* <DEDUP_REMOVED lines=50> */
.L_x_451:
[C---:B------:R-:W-:Y:S01]  /*50e0*/  FSETP.NEU.FTZ.AND P0, PT, R243.reuse, -INF , PT ;  /* 0xff800000f300780b */ /* 0x040fe20003f1d000 */
[----:B------:R-:W-:Y:S01]  /*50f0*/  FMUL.FTZ R101, R243, 1.4426950216293334961 ;  /* 0x3fb8aa3bf3657820 */ /* 0x000fe20000410000 */
[----:B------:R-:W-:Y:S01]  /*5100*/  UISETP.GT.AND UP2, UPT, UR6, UR32, UPT ;  /* 0x000000200600728c */ /* 0x000fe2000bf44270 */
[----:B------:R-:W-:Y:S02]  /*5110*/  FMUL.FTZ R100, R244, 1.4426950216293334961 ;  /* 0x3fb8aa3bf4647820 */ /* 0x000fe40000410000 */
[----:B------:R-:W-:Y:S01]  /*5120*/  FMUL.FTZ R0, R242, 1.4426950216293334961 ;  /* 0x3fb8aa3bf2007820 */ /* 0x000fe20000410000 */
[----:B------:R-:W-:Y:S02]  /*5130*/  FSEL R101, R101, RZ, P0 ;  /* 0x000000ff65657208 */ /* 0x000fe40000000000 */
[----:B------:R-:W-:Y:S03]  /*5140*/  FSETP.NEU.FTZ.AND P0, PT, R244, -INF , PT ;  /* 0xff800000f400780b */ /* 0x000fe60003f1d000 */
[--C-:B------:R-:W-:Y:S01]  /*5150*/  FFMA.FTZ R16, R16, c[0x0][0x23c], -R101.reuse ;  /* 0x00008f0010107a23 */ /* 0x100fe20000010865 */
[----:B------:R-:W-:Y:S01]  /*5160*/  FSEL R100, R100, RZ, P0 ;  /* 0x000000ff64647208 */ /* 0x000fe20000000000 */
[--C-:B------:R-:W-:Y:S01]  /*5170*/  FFMA.FTZ R64, R64, c[0x0][0x23c], -R101.reuse ;  /* 0x00008f0040407a23 */ /* 0x100fe20000010865 */
[----:B------:R-:W-:Y:S01]  /*5180*/  FSETP.NEU.FTZ.AND P0, PT, R241, -INF , PT ;  /* 0xff800000f100780b */ /* 0x000fe20003f1d000 */
[----:B------:R1:W-:Y:S01]  /*5190*/  MUFU.EX2 R206, R16 ;  /* 0x0000001000ce7308 */ /* 0x0003e20000000800 */
        /* <DEDUP_REMOVED lines=14> */
[----:B-1----:R-:W-:Y:S02]  /*5280*/  FMUL.FTZ R16, R241, 1.4426950216293334961 ;  /* 0x3fb8aa3bf1107820 */ /* 0x002fe40000410000 */
[--C-:B------:R-:W-:Y:S02]  /*5290*/  FFMA.FTZ R65, R65, c[0x0][0x23c], -R101.reuse ;  /* 0x00008f0041417a23 */ /* 0x100fe40000010865 */
[--C-:B------:R-:W-:Y:S01]  /*52a0*/  FFMA.FTZ R190, R33, c[0x0][0x23c], -R101.reuse ;  /* 0x00008f0021be7a23 */ /* 0x100fe20000010865 */
[----:B------:R-:W-:Y:S01]  /*52b0*/  FSEL R16, R16, RZ, P0 ;  /* 0x000000ff10107208 */ /* 0x000fe20000000000 */
[----:B------:R-:W-:Y:S01]  /*52c0*/  MUFU.EX2 R219, R64 ;  /* 0x0000004000db7308 */ /* 0x000fe20000000800 */
[----:B------:R-:W-:Y:S01]  /*52d0*/  FSETP.NEU.FTZ.AND P0, PT, R242, -INF , PT ;  /* 0xff800000f200780b */ /* 0x000fe20003f1d000 */
[----:B------:R-:W-:Y:S02]  /*52e0*/  FFMA.FTZ R34, R34, c[0x0][0x23c], -R100 ;  /* 0x00008f0022227a23 */ /* 0x000fe40000010864 */
[--C-:B------:R-:W-:Y:S01]  /*52f0*/  FFMA.FTZ R60, R60, c[0x0][0x23c], -R16.reuse ;  /* 0x00008f003c3c7a23 */ /* 0x100fe20000010810 */
[----:B------:R-:W-:Y:S01]  /*5300*/  FSEL R0, R0, RZ, P0 ;  /* 0x000000ff00007208 */ /* 0x000fe20000000000 */
[----:B--2---:R-:W-:Y:S02]  /*5310*/  FFMA.FTZ R7, R17, c[0x0][0x23c], -R101 ;  /* 0x00008f0011077a23 */ /* 0x004fe40000010865 */
[----:B------:R-:W-:Y:S02]  /*5320*/  FFMA.FTZ R12, R12, c[0x0][0x23c], -R16 ;  /* 0x00008f000c0c7a23 */ /* 0x000fe40000010810 */
[----:B------:R-:W-:Y:S01]  /*5330*/  FFMA.FTZ R15, R15, c[0x0][0x23c], -R0 ;  /* 0x00008f000f0f7a23 */ /* 0x000fe20000010800 */
[----:B------:R1:W-:Y:S01]  /*5340*/  MUFU.EX2 R199, R18 ;  /* 0x0000001200c77308 */ /* 0x0003e20000000800 */
[----:B------:R-:W-:Y:S02]  /*5350*/  FFMA.FTZ R28, R28, c[0x0][0x23c], -R16 ;  /* 0x00008f001c1c7a23 */ /* 0x000fe40000010810 */
[----:B---3--:R-:W-:Y:S02]  /*5360*/  FFMA.FTZ R4, R6, c[0x0][0x23c], -R100 ;  /* 0x00008f0006047a23 */ /* 0x008fe40000010864 */
[----:B------:R-:W-:Y:S02]  /*5370*/  IMAD.U32 R6, RZ, RZ, UR6 ;  /* 0x00000006ff067e24 */ /* 0x000fe4000f8e00ff */
[--C-:B------:R-:W-:Y:S02]  /*5380*/  FFMA.FTZ R30, R30, c[0x0][0x23c], -R0.reuse ;  /* 0x00008f001e1e7a23 */ /* 0x100fe40000010800 */
[----:B------:R-:W-:Y:S01]  /*5390*/  IMAD R6, R6, 0x8, R249 ;  /* 0x0000000806067824 */ /* 0x000fe200078e02f9 */
[----:B------:R2:W-:Y:S01]  /*53a0*/  MUFU.EX2 R197, R15 ;  /* 0x0000000f00c57308 */ /* 0x0005e20000000800 */
[--C-:B------:R-:W-:Y:S02]  /*53b0*/  FFMA.FTZ R63, R63, c[0x0][0x23c], -R0.reuse ;  /* 0x00008f003f3f7a23 */ /* 0x100fe40000010800 */
[----:B------:R-:W-:Y:S02]  /*53c0*/  FFMA.FTZ R31, R31, c[0x0][0x23c], -R0 ;  /* 0x00008f001f1f7a23 */ /* 0x000fe40000010800 */
[----:B------:R-:W-:Y:S02]  /*53d0*/  FFMA.FTZ R108, R9, c[0x0][0x23c], -R16 ;  /* 0x00008f00096c7a23 */ /* 0x000fe40000010810 */
[----:B------:R-:W-:Y:S02]  /*53e0*/  FFMA.FTZ R119, R10, c[0x0][0x23c], -R0 ;  /* 0x00008f000a777a23 */ /* 0x000fe40000010800 */
[----:B------:R-:W-:Y:S01]  /*53f0*/  FFMA.FTZ R24, R24, c[0x0][0x23c], -R16 ;  /* 0x00008f0018187a23 */ /* 0x000fe20000010810 */
[----:B------:R3:W4:Y:S01]  /*5400*/  MUFU.EX2 R205, R19 ;  /* 0x0000001300cd7308 */ /* 0x0007220000000800 */
[----:B------:R-:W-:Y:S02]  /*5410*/  FFMA.FTZ R27, R27, c[0x0][0x23c], -R0 ;  /* 0x00008f001b1b7a23 */ /* 0x000fe40000010800 */
[----:B------:R-:W-:Y:S01]  /*5420*/  FFMA.FTZ R120, R13, c[0x0][0x23c], -R16 ;  /* 0x00008f000d787a23 */ /* 0x000fe20000010810 */
[----:B-1----:R-:W-:Y:S01]  /*5430*/  IADD3 R18, R6, 0x4, RZ ;  /* 0x0000000406127810 */ /* 0x002fe20007ffe0ff */
[--C-:B------:R-:W-:Y:S02]  /*5440*/  FFMA.FTZ R17, R11, c[0x0][0x23c], -R0.reuse ;  /* 0x00008f000b117a23 */ /* 0x100fe40000010800 */
[----:B------:R-:W-:Y:S02]  /*5450*/  FFMA.FTZ R185, R26, c[0x0][0x23c], -R0 ;  /* 0x00008f001ab97a23 */ /* 0x000fe40000010800 */
[--C-:B------:R-:W-:Y:S01]  /*5460*/  FFMA.FTZ R184, R29, c[0x0][0x23c], -R16.reuse ;  /* 0x00008f001db87a23 */ /* 0x100fe20000010810 */
[----:B------:R1:W-:Y:S01]  /*5470*/  MUFU.EX2 R193, R7 ;  /* 0x0000000700c17308 */ /* 0x0003e20000000800 */
[--C-:B------:R-:W-:Y:S02]  /*5480*/  FFMA.FTZ R121, R25, c[0x0][0x23c], -R16.reuse ;  /* 0x00008f0019797a23 */ /* 0x100fe40000010810 */
[--C-:B------:R-:W-:Y:S02]  /*5490*/  FFMA.FTZ R36, R36, c[0x0][0x23c], -R101.reuse ;  /* 0x00008f0024247a23 */ /* 0x100fe40000010865 */
[----:B--2---:R-:W-:Y:S02]  /*54a0*/  FFMA.FTZ R15, R8, c[0x0][0x23c], -R16 ;  /* 0x00008f00080f7a23 */ /* 0x004fe40000010810 */
[----:B------:R-:W-:Y:S02]  /*54b0*/  IMAD.U32 R8, RZ, RZ, UR14 ;  /* 0x0000000eff087e24 */ /* 0x000fe4000f8e00ff */
[----:B------:R-:W-:Y:S01]  /*54c0*/  FFMA.FTZ R38, R38, c[0x0][0x23c], -R100 ;  /* 0x00008f0026267a23 */ /* 0x000fe20000010864 */
[----:B------:R2:W-:Y:S01]  /*54d0*/  MUFU.EX2 R192, R4 ;  /* 0x0000000400c07308 */ /* 0x0005e20000000800 */
[----:B------:R-:W-:Y:S02]  /*54e0*/  IMAD R8, R8, 0x2, R246 ;  /* 0x0000000208087824 */ /* 0x000fe400078e02f6 */
[--C-:B------:R-:W-:Y:S02]  /*54f0*/  FFMA.FTZ R35, R35, c[0x0][0x23c], -R100.reuse ;  /* 0x00008f0023237a23 */ /* 0x100fe40000010864 */
[----:B---3--:R-:W-:Y:S04]  /*5500*/  IMAD.WIDE.U32 R18, R18, -0x326172a9, RZ ;  /* 0xcd9e8d5712127825 */ /* 0x008fe800078e00ff */
[----:B------:R-:W-:Y:S01]  /*5510*/  IMAD.SHL.U32 R8, R8, 0x2, RZ ;  /* 0x0000000208087824 */ /* 0x000fe200078e00ff */
[----:B------:R3:W-:Y:S01]  /*5520*/  MUFU.EX2 R200, R23 ;  /* 0x0000001700c87308 */ /* 0x0007e20000000800 */
[----:B------:R-:W-:Y:S02]  /*5530*/  FFMA.FTZ R48, R48, c[0x0][0x23c], -R101 ;  /* 0x00008f0030307a23 */ /* 0x000fe40000010865 */
[--C-:B------:R-:W-:Y:S01]  /*5540*/  FFMA.FTZ R51, R51, c[0x0][0x23c], -R100.reuse ;  /* 0x00008f0033337a23 */ /* 0x100fe20000010864 */
[----:B------:R-:W-:Y:S01]  /*5550*/  IADD3 R9, R8, 0x1, RZ ;  /* 0x0000000108097810 */ /* 0x000fe20007ffe0ff */
[----:B-1----:R-:W-:Y:S04]  /*5560*/  IMAD.WIDE.U32 R6, R6, -0x326172a9, RZ ;  /* 0xcd9e8d5706067825 */ /* 0x002fe800078e00ff */
[----:B------:R-:W-:Y:S01]  /*5570*/  FFMA.FTZ R50, R50, c[0x0][0x23c], -R100 ;  /* 0x00008f0032327a23 */ /* 0x000fe20000010864 */
[----:B------:R1:W-:Y:S01]  /*5580*/  MUFU.EX2 R198, R12 ;  /* 0x0000000c00c67308 */ /* 0x0003e20000000800 */
[----:B------:R-:W-:Y:S02]  /*5590*/  FFMA.FTZ R44, R44, c[0x0][0x23c], -R16 ;  /* 0x00008f002c2c7a23 */ /* 0x000fe40000010810 */
[----:B------:R-:W-:Y:S02]  /*55a0*/  FFMA.FTZ R47, R47, c[0x0][0x23c], -R0 ;  /* 0x00008f002f2f7a23 */ /* 0x000fe40000010800 */
[----:B--2---:R-:W-:Y:S04]  /*55b0*/  IMAD.WIDE.U32 R4, R247, -0x2daee0ad, RZ ;  /* 0xd2511f53f7047825 */ /* 0x004fe800078e00ff */
[----:B------:R-:W-:Y:S01]  /*55c0*/  FFMA.FTZ R39, R39, c[0x0][0x23c], -R100 ;  /* 0x00008f0027277a23 */ /* 0x000fe20000010864 */
[C---:B------:R-:W-:Y:S01]  /*55d0*/  LOP3.LUT R10, R5.reuse, UR31, R8, 0x96, !PT ;  /* 0x0000001f050a7c12 */ /* 0x040fe2000f8e9608 */
[----:B------:R2:W-:Y:S01]  /*55e0*/  MUFU.EX2 R191, R15 ;  /* 0x0000000f00bf7308 */ /* 0x0005e20000000800 */
[----:B------:R-:W-:Y:S01]  /*55f0*/  LOP3.LUT R9, R5, UR31, R9, 0x96, !PT ;  /* 0x0000001f05097c12 */ /* 0x000fe2000f8e9609 */
[--C-:B------:R-:W-:Y:S01]  /*5600*/  FFMA.FTZ R123, R37, c[0x0][0x23c], -R101.reuse ;  /* 0x00008f00257b7a23 */ /* 0x100fe20000010865 */
[----:B------:R-:W-:Y:S01]  /*5610*/  LOP3.LUT R4, R4, UR50, RZ, 0x3c, !PT ;  /* 0x0000003204047c12 */ /* 0x000fe2000f8e3cff */
[----:B---3--:R-:W-:Y:S01]  /*5620*/  FFMA.FTZ R23, R14, c[0x0][0x23c], -R0 ;  /* 0x00008f000e177a23 */ /* 0x008fe20000010800 */
[-C--:B------:R-:W-:Y:S01]  /*5630*/  LOP3.LUT R14, R7, R245.reuse, RZ, 0x3c, !PT ;  /* 0x000000f5070e7212 */ /* 0x080fe200078e3cff */
[--C-:B------:R-:W-:Y:S02]  /*5640*/  FFMA.FTZ R49, R49, c[0x0][0x23c], -R101.reuse ;  /* 0x00008f0031317a23 */ /* 0x100fe40000010865 */
[----:B------:R-:W-:Y:S02]  /*5650*/  FFMA.FTZ R40, R40, c[0x0][0x23c], -R16 ;  /* 0x00008f0028287a23 */ /* 0x000fe40000010810 */
[----:B------:R3:W-:Y:S01]  /*5660*/  MUFU.EX2 R201, R20 ;  /* 0x0000001400c97308 */ /* 0x0007e20000000800 */
[----:B------:R-:W-:Y:S01]  /*5670*/  FFMA.FTZ R43, R43, c[0x0][0x23c], -R0 ;  /* 0x00008f002b2b7a23 */ /* 0x000fe20000010800 */
[----:B-1----:R-:W-:Y:S01]  /*5680*/  LOP3.LUT R12, R19, R245, RZ, 0x3c, !PT ;  /* 0x000000f5130c7212 */ /* 0x002fe200078e3cff */
[----:B------:R-:W-:Y:S04]  /*5690*/  IMAD.WIDE.U32 R10, R10, -0x326172a9, RZ ;  /* 0xcd9e8d570a0a7825 */ /* 0x000fe800078e00ff */
[----:B------:R-:W-:Y:S03]  /*56a0*/  IMAD.WIDE.U32 R12, R12, -0x2daee0ad, RZ ;  /* 0xd2511f530c0c7825 */ /* 0x000fe600078e00ff */
[----:B------:R1:W-:Y:S01]  /*56b0*/  MUFU.EX2 R211, R28 ;  /* 0x0000001c00d37308 */ /* 0x0003e20000000800 */
[----:B------:R-:W-:Y:S04]  /*56c0*/  IMAD.WIDE.U32 R8, R9, -0x326172a9, RZ ;  /* 0xcd9e8d5709087825 */ /* 0x000fe800078e00ff */
[----:B--2---:R-:W-:Y:S01]  /*56d0*/  IMAD.WIDE.U32 R14, R14, -0x2daee0ad, RZ ;  /* 0xd2511f530e0e7825 */ /* 0x004fe200078e00ff */
[C---:B------:R-:W-:Y:S02]  /*56e0*/  LOP3.LUT R19, R9.reuse, UR25, R6, 0x96, !PT ;  /* 0x0000001909137c12 */ /* 0x040fe4000f8e9606 */
[----:B------:R-:W-:Y:S02]  /*56f0*/  LOP3.LUT R9, R9, UR25, R18, 0x96, !PT ;  /* 0x0000001909097c12 */ /* 0x000fe4000f8e9612 */
[----:B------:R2:W-:Y:S01]  /*5700*/  MUFU.EX2 R204, R30 ;  /* 0x0000001e00cc7308 */ /* 0x0005e20000000800 */
[----:B------:R-:W-:Y:S01]  /*5710*/  LOP3.LUT R7, R4, R15, RZ, 0x3c, !PT ;  /* 0x0000000f04077212 */ /* 0x000fe200078e3cff */
[--C-:B------:R-:W-:Y:S01]  /*5720*/  FFMA.FTZ R52, R52, c[0x0][0x23c], -R101.reuse ;  /* 0x00008f0034347a23 */ /* 0x100fe20000010865 */
[----:B------:R-:W-:Y:S01]  /*5730*/  LOP3.LUT R4, R4, R13, RZ, 0x3c, !PT ;  /* 0x0000000d04047212 */ /* 0x000fe200078e3cff */
[----:B------:R-:W-:Y:S01]  /*5740*/  FFMA.FTZ R101, R53, c[0x0][0x23c], -R101 ;  /* 0x00008f0035657a23 */ /* 0x000fe20000010865 */
[C---:B---3--:R-:W-:Y:S01]  /*5750*/  LOP3.LUT R20, R11.reuse, UR25, R6, 0x96, !PT ;  /* 0x000000190b147c12 */ /* 0x048fe2000f8e9606 */
[----:B------:R-:W-:Y:S01]  /*5760*/  FFMA.FTZ R46, R46, c[0x0][0x23c], -R0 ;  /* 0x00008f002e2e7a23 */ /* 0x000fe20000010800 */
[----:B------:R-:W-:Y:S01]  /*5770*/  LOP3.LUT R11, R11, UR25, R18, 0x96, !PT ;  /* 0x000000190b0b7c12 */ /* 0x000fe2000f8e9612 */
[----:B------:R-:W-:Y:S02]  /*5780*/  IMAD.WIDE.U32 R6, R7, -0x326172a9, RZ ;  /* 0xcd9e8d5707067825 */ /* 0x000fe400078e00ff */
[----:B------:R3:W3:Y:S02]  /*5790*/  MUFU.EX2 R213, R32 ;  /* 0x0000002000d57308 */ /* 0x0006e40000000800 */
[----:B------:R-:W-:Y:S04]  /*57a0*/  IMAD.WIDE.U32 R4, R4, -0x326172a9, RZ ;  /* 0xcd9e8d5704047825 */ /* 0x000fe800078e00ff */
[----:B------:R-:W-:Y:S01]  /*57b0*/  IMAD.WIDE.U32 R20, R20, -0x2daee0ad, RZ ;  /* 0xd2511f5314147825 */ /* 0x000fe200078e00ff */
[C---:B-1----:R-:W-:Y:S02]  /*57c0*/  LOP3.LUT R28, R5.reuse, UR24, R10, 0x96, !PT ;  /* 0x00000018051c7c12 */ /* 0x042fe4000f8e960a */
[----:B------:R-:W-:Y:S01]  /*57d0*/  LOP3.LUT R26, R5, UR24, R8, 0x96, !PT ;  /* 0x00000018051a7c12 */ /* 0x000fe2000f8e9608 */
[----:B------:R1:W-:Y:S01]  /*57e0*/  MUFU.EX2 R210, R31 ;  /* 0x0000001f00d27308 */ /* 0x0003e20000000800 */
[----:B------:R-:W-:Y:S01]  /*57f0*/  LOP3.LUT R22, R21, UR23, R14, 0x96, !PT ;  /* 0x0000001715167c12 */ /* 0x000fe2000f8e960e */
[----:B------:R-:W-:Y:S01]  /*5800*/  FFMA.FTZ R55, R55, c[0x0][0x23c], -R100 ;  /* 0x00008f0037377a23 */ /* 0x000fe20000010864 */
[----:B--2---:R-:W-:Y:S01]  /*5810*/  LOP3.LUT R30, R7, UR24, R10, 0x96, !PT ;  /* 0x00000018071e7c12 */ /* 0x004fe2000f8e960a */
[----:B------:R-:W-:Y:S04]  /*5820*/  IMAD.WIDE.U32 R10, R11, -0x2daee0ad, RZ ;  /* 0xd2511f530b0a7825 */ /* 0x000fe800078e00ff */
[----:B------:R-:W-:Y:S01]  /*5830*/  FFMA.FTZ R100, R54, c[0x0][0x23c], -R100 ;  /* 0x00008f0036647a23 */ /* 0x000fe20000010864 */
[----:B------:R-:W-:Y:S01]  /*5840*/  LOP3.LUT R13, R11, UR23, R12, 0x96, !PT ;  /* 0x000000170b0d7c12 */ /* 0x000fe2000f8e960c */
[----:B------:R2:W-:Y:S01]  /*5850*/  MUFU.EX2 R188, R23 ;  /* 0x0000001700bc7308 */ /* 0x0005e20000000800 */
[----:B------:R-:W-:Y:S01]  /*5860*/  FFMA.FTZ R45, R45, c[0x0][0x23c], -R16 ;  /* 0x00008f002d2d7a23 */ /* 0x000fe20000010810 */
[----:B---3--:R-:W-:Y:S01]  /*5870*/  LOP3.LUT R32, R7, UR24, R8, 0x96, !PT ;  /* 0x0000001807207c12 */ /* 0x008fe2000f8e9608 */
[----:B------:R-:W-:Y:S04]  /*5880*/  IMAD.WIDE.U32 R18, R19, -0x2daee0ad, RZ ;  /* 0xd2511f5313127825 */ /* 0x000fe800078e00ff */
[----:B------:R-:W-:Y:S01]  /*5890*/  IMAD.WIDE.U32 R8, R9, -0x2daee0ad, RZ ;  /* 0xd2511f5309087825 */ /* 0x000fe200078e00ff */
[----:B------:R-:W-:Y:S02]  /*58a0*/  LOP3.LUT R21, R19, UR23, R14, 0x96, !PT ;  /* 0x0000001713157c12 */ /* 0x000fe4000f8e960e */
[----:B------:R3:W-:Y:S01]  /*58b0*/  MUFU.EX2 R203, R24 ;  /* 0x0000001800cb7308 */ /* 0x0007e20000000800 */
[----:B------:R-:W-:Y:S04]  /*58c0*/  IMAD.WIDE.U32 R32, R32, -0x2daee0ad, RZ ;  /* 0xd2511f5320207825 */ /* 0x000fe800078e00ff */
[----:B-1----:R-:W-:Y:S01]  /*58d0*/  IMAD.WIDE.U32 R30, R30, -0x2daee0ad, RZ ;  /* 0xd2511f531e1e7825 */ /* 0x002fe200078e00ff */
[----:B------:R-:W-:Y:S04]  /*58e0*/  LOP3.LUT R11, R33, UR21, R18, 0x96, !PT ;  /* 0x00000015210b7c12 */ /* 0x000fe8000f8e9612 */
[----:B------:R1:W-:Y:S01]  /*58f0*/  MUFU.EX2 R202, R27 ;  /* 0x0000001b00ca7308 */ /* 0x0003e20000000800 */
[----:B------:R-:W-:Y:S01]  /*5900*/  LOP3.LUT R14, R31, UR21, R20, 0x96, !PT ;  /* 0x000000151f0e7c12 */ /* 0x000fe2000f8e9614 */
[----:B------:R-:W-:Y:S02]  /*5910*/  FFMA.FTZ R42, R42, c[0x0][0x23c], -R0 ;  /* 0x00008f002a2a7a23 */ /* 0x000fe40000010800 */
[----:B--2---:R-:W-:Y:S04]  /*5920*/  IMAD.WIDE.U32 R22, R22, -0x326172a9, RZ ;  /* 0xcd9e8d5716167825 */ /* 0x004fe800078e00ff */
[----:B------:R-:W-:Y:S01]  /*5930*/  FFMA.FTZ R41, R41, c[0x0][0x23c], -R16 ;  /* 0x00008f0029297a23 */ /* 0x000fe20000010810 */
[----:B------:R-:W-:Y:S01]  /*5940*/  LOP3.LUT R18, R23, UR22, R6, 0x96, !PT ;  /* 0x0000001617127c12 */ /* 0x000fe2000f8e9606 */
[----:B------:R2:W-:Y:S01]  /*5950*/  MUFU.EX2 R189, R17 ;  /* 0x0000001100bd7308 */ /* 0x0005e20000000800 */
[--C-:B------:R-:W-:Y:S02]  /*5960*/  FFMA.FTZ R59, R59, c[0x0][0x23c], -R0.reuse ;  /* 0x00008f003b3b7a23 */ /* 0x100fe40000010800 */
[----:B------:R-:W-:Y:S01]  /*5970*/  FFMA.FTZ R58, R58, c[0x0][0x23c], -R0 ;  /* 0x00008f003a3a7a23 */ /* 0x000fe20000010800 */
[----:B---3--:R-:W-:Y:S01]  /*5980*/  LOP3.LUT R24, R9, UR23, R12, 0x96, !PT ;  /* 0x0000001709187c12 */ /* 0x008fe2000f8e960c */
[----:B------:R-:W-:Y:S04]  /*5990*/  IMAD.WIDE.U32 R12, R13, -0x326172a9, RZ ;  /* 0xcd9e8d570d0c7825 */ /* 0x000fe800078e00ff */
[----:B------:R-:W-:Y:S01]  /*59a0*/  IMAD.WIDE.U32 R28, R28, -0x2daee0ad, RZ ;  /* 0xd2511f531c1c7825 */ /* 0x000fe200078e00ff */
[----:B------:R-:W-:Y:S03]  /*59b0*/  MUFU.EX2 R218, R67 ;  /* 0x0000004300da7308 */ /* 0x000fe60000000800 */
[----:B------:R-:W-:Y:S01]  /*59c0*/  FFMA.FTZ R0, R62, c[0x0][0x23c], -R0 ;  /* 0x00008f003e007a23 */ /* 0x000fe20000010800 */
[----:B------:R-:W-:Y:S01]  /*59d0*/  LOP3.LUT R7, R29, UR21, R10, 0x96, !PT ;  /* 0x000000151d077c12 */ /* 0x000fe2000f8e960a */
[----:B-1----:R-:W-:Y:S04]  /*59e0*/  IMAD.WIDE.U32 R26, R26, -0x2daee0ad, RZ ;  /* 0xd2511f531a1a7825 */ /* 0x002fe800078e00ff */
[----:B------:R-:W-:Y:S01]  /*59f0*/  FFMA.FTZ R56, R56, c[0x0][0x23c], -R16 ;  /* 0x00008f0038387a23 */ /* 0x000fe20000010810 */
[----:B------:R-:W-:Y:S01]  /*5a00*/  LOP3.LUT R5, R27, UR21, R8, 0x96, !PT ;  /* 0x000000151b057c12 */ /* 0x000fe2000f8e9608 */
[----:B------:R-:W-:Y:S01]  /*5a10*/  MUFU.EX2 R216, R60 ;  /* 0x0000003c00d87308 */ /* 0x000fe20000000800 */
[----:B------:R-:W-:Y:S01]  /*5a20*/  LOP3.LUT R8, R13, UR22, R4, 0x96, !PT ;  /* 0x000000160d087c12 */ /* 0x000fe2000f8e9604 */
[----:B------:R-:W-:Y:S04]  /*5a30*/  IMAD.WIDE.U32 R20, R21, -0x326172a9, RZ ;  /* 0xcd9e8d5715147825 */ /* 0x000fe800078e00ff */
[----:B------:R-:W-:Y:S01]  /*5a40*/  IMAD.WIDE.U32 R24, R24, -0x326172a9, RZ ;  /* 0xcd9e8d5718187825 */ /* 0x000fe200078e00ff */
[----:B--2---:R-:W-:Y:S03]  /*5a50*/  LOP3.LUT R17, R21, UR22, R6, 0x96, !PT ;  /* 0x0000001615117c12 */ /* 0x004fe6000f8e9606 */
[----:B------:R-:W-:Y:S01]  /*5a60*/  IMAD.WIDE.U32 R14, R14, -0x326172a9, RZ ;  /* 0xcd9e8d570e0e7825 */ /* 0x000fe200078e00ff */
[----:B------:R-:W-:Y:S01]  /*5a70*/  LOP3.LUT R4, R25, UR22, R4, 0x96, !PT ;  /* 0x0000001619047c12 */ /* 0x000fe2000f8e9604 */
[----:B------:R-:W-:Y:S02]  /*5a80*/  MUFU.EX2 R182, R66 ;  /* 0x0000004200b67308 */ /* 0x000fe40000000800 */
[----:B------:R-:W-:Y:S01]  /*5a90*/  IMAD.WIDE.U32 R18, R18, -0x2daee0ad, RZ ;  /* 0xd2511f5312127825 */ /* 0x000fe200078e00ff */
[----:B------:R-:W-:Y:S03]  /*5aa0*/  LOP3.LUT R29, R15, UR20, R22, 0x96, !PT ;  /* 0x000000140f1d7c12 */ /* 0x000fe6000f8e9616 */
[----:B------:R-:W-:Y:S01]  /*5ab0*/  IMAD.WIDE.U32 R8, R8, -0x2daee0ad, RZ ;  /* 0xd2511f5308087825 */ /* 0x000fe200078e00ff */
[----:B------:R-:W-:Y:S03]  /*5ac0*/  LOP3.LUT R22, R19, UR19, R30, 0x96, !PT ;  /* 0x0000001313167c12 */ /* 0x000fe6000f8e961e */
[----:B------:R-:W-:Y:S01]  /*5ad0*/  IMAD.WIDE.U32 R6, R7, -0x326172a9, RZ ;  /* 0xcd9e8d5707067825 */ /* 0x000fe200078e00ff */
[----:B------:R-:W-:Y:S01]  /*5ae0*/  LOP3.LUT R25, R9, UR19, R28, 0x96, !PT ;  /* 0x0000001309197c12 */ /* 0x000fe2000f8e961c */
[----:B------:R1:W-:Y:S02]  /*5af0*/  MUFU.EX2 R207, R34 ;  /* 0x0000002200cf7308 */ /* 0x0003e40000000800 */
[----:B------:R-:W-:Y:S01]  /*5b00*/  IMAD.WIDE.U32 R10, R11, -0x326172a9, RZ ;  /* 0xcd9e8d570b0a7825 */ /* 0x000fe200078e00ff */
[----:B------:R-:W-:Y:S03]  /*5b10*/  LOP3.LUT R15, R7, UR20, R12, 0x96, !PT ;  /* 0x00000014070f7c12 */ /* 0x000fe6000f8e960c */
[----:B------:R-:W-:Y:S01]  /*5b20*/  FFMA.FTZ R57, R57, c[0x0][0x23c], -R16 ;  /* 0x00008f0039397a23 */ /* 0x000fe20000010810 */
[----:B------:R-:W-:Y:S01]  /*5b30*/  LOP3.LUT R27, R11, UR20, R20, 0x96, !PT ;  /* 0x000000140b1b7c12 */ /* 0x000fe2000f8e9614 */
[----:B------:R-:W-:Y:S02]  /*5b40*/  IMAD.WIDE.U32 R20, R5, -0x326172a9, RZ ;  /* 0xcd9e8d5705147825 */ /* 0x000fe400078e00ff */
[----:B------:R2:W-:Y:S02]  /*5b50*/  MUFU.EX2 R209, R36 ;  /* 0x0000002400d17308 */ /* 0x0005e40000000800 */
        /* <DEDUP_REMOVED lines=9> */
[----:B------:R-:W-:Y:S01]  /*5bf0*/  IMAD.WIDE.U32 R26, R27, -0x2daee0ad, RZ ;  /* 0xd2511f531b1a7825 */ /* 0x000fe200078e00ff */
[----:B------:R-:W-:Y:S03]  /*5c00*/  LOP3.LUT R9, R29, UR17, R18, 0x96, !PT ;  /* 0x000000111d097c12 */ /* 0x000fe6000f8e9612 */
[----:B------:R-:W-:Y:S01]  /*5c10*/  IMAD.WIDE.U32 R24, R25, -0x326172a9, RZ ;  /* 0xcd9e8d5719187825 */ /* 0x000fe200078e00ff */
[----:B------:R-:W-:Y:S03]  /*5c20*/  MUFU.EX2 R126, R100 ;  /* 0x00000064007e7308 */ /* 0x000fe60000000800 */
[----:B------:R-:W-:Y:S01]  /*5c30*/  IMAD.WIDE.U32 R14, R15, -0x2daee0ad, RZ ;  /* 0xd2511f530f0e7825 */ /* 0x000fe200078e00ff */
[----:B------:R-:W-:Y:S02]  /*5c40*/  LOP3.LUT R5, R25, UR18, R6, 0x96, !PT ;  /* 0x0000001219057c12 */ /* 0x000fe4000f8e9606 */
[----:B------:R-:W-:Y:S01]  /*5c50*/  LOP3.LUT R6, R27, UR17, R12, 0x96, !PT ;  /* 0x000000111b067c12 */ /* 0x000fe2000f8e960c */
[----:B------:R-:W-:Y:S01]  /*5c60*/  IMAD.WIDE.U32 R30, R30, -0x2daee0ad, RZ ;  /* 0xd2511f531e1e7825 */ /* 0x000fe200078e00ff */
[----:B------:R-:W-:Y:S02]  /*5c70*/  LOP3.LUT R27, R15, UR17, R8, 0x96, !PT ;  /* 0x000000110f1b7c12 */ /* 0x000fe4000f8e9608 */
[----:B------:R2:W2:Y:S01]  /*5c80*/  MUFU.EX2 R212, R35 ;  /* 0x0000002300d47308 */ /* 0x0004a20000000800 */
[----:B------:R-:W-:Y:S01]  /*5c90*/  IMAD.WIDE.U32 R18, R19, -0x326172a9, RZ ;  /* 0xcd9e8d5713127825 */ /* 0x000fe200078e00ff */
[----:B------:R-:W-:Y:S03]  /*5ca0*/  LOP3.LUT R25, R31, UR17, R4, 0x96, !PT ;  /* 0x000000111f197c12 */ /* 0x000fe6000f8e9604 */
[----:B------:R-:W-:Y:S01]  /*5cb0*/  IMAD.WIDE.U32 R8, R9, -0x326172a9, RZ ;  /* 0xcd9e8d5709087825 */ /* 0x000fe200078e00ff */
[----:B------:R-:W-:Y:S03]  /*5cc0*/  LOP3.LUT R29, R19, UR18, R10, 0x96, !PT ;  /* 0x00000012131d7c12 */ /* 0x000fe6000f8e960a */
[----:B------:R-:W-:Y:S01]  /*5cd0*/  IMAD.WIDE.U32 R6, R6, -0x326172a9, RZ ;  /* 0xcd9e8d5706067825 */ /* 0x000fe200078e00ff */
[----:B------:R-:W-:Y:S01]  /*5ce0*/  SHF.R.U32.HI R21, RZ, 0x18, R8 ;  /* 0x00000018ff157819 */ /* 0x000fe20000011608 */
[----:B------:R-:W2:Y:S01]  /*5cf0*/  MUFU.EX2 R220, R48 ;  /* 0x0000003000dc7308 */ /* 0x000ea20000000800 */
[C---:B------:R-:W-:Y:S01]  /*5d00*/  LOP3.LUT R15, R8.reuse, 0xff, RZ, 0xc0, !PT ;  /* 0x000000ff080f7812 */ /* 0x040fe200078ec0ff */
[----:B------:R-:W-:Y:S01]  /*5d10*/  IMAD.WIDE.U32 R12, R13, -0x326172a9, RZ ;  /* 0xcd9e8d570d0c7825 */ /* 0x000fe200078e00ff */
[----:B-1----:R-:W-:Y:S02]  /*5d20*/  LOP3.LUT R34, R8, 0xffff, RZ, 0xc0, !PT ;  /* 0x0000ffff08227812 */ /* 0x002fe400078ec0ff */
[----:B------:R-:W-:Y:S01]  /*5d30*/  ISETP.LE.U32.AND P4, PT, R21, UR5, PT ;  /* 0x0000000515007c0c */ /* 0x000fe2000bf83070 */
[----:B------:R-:W-:Y:S01]  /*5d40*/  IMAD.WIDE.U32 R10, R11, -0x2daee0ad, RZ ;  /* 0xd2511f530b0a7825 */ /* 0x000fe200078e00ff */
[----:B------:R-:W-:Y:S02]  /*5d50*/  LOP3.LUT R23, R13, UR18, R20, 0x96, !PT ;  /* 0x000000120d177c12 */ /* 0x000fe4000f8e9614 */
[----:B------:R-:W-:Y:S01]  /*5d60*/  LOP3.LUT R20, R9, UR16, R22, 0x96, !PT ;  /* 0x0000001009147c12 */ /* 0x000fe2000f8e9616 */
[----:B------:R-:W-:Y:S01]  /*5d70*/  IMAD.WIDE.U32 R4, R5, -0x2daee0ad, RZ ;  /* 0xd2511f5305047825 */ /* 0x000fe200078e00ff */
[----:B------:R-:W-:Y:S01]  /*5d80*/  LOP3.LUT R19, R11, UR15, R28, 0x96, !PT ;  /* 0x0000000f0b137c12 */ /* 0x000fe2000f8e961c */
[----:B------:R-:W-:Y:S01]  /*5d90*/  MUFU.EX2 R127, R65 ;  /* 0x00000041007f7308 */ /* 0x000fe20000000800 */
[----:B------:R-:W-:Y:S01]  /*5da0*/  SHF.R.U32.HI R28, RZ, 0x10, R8 ;  /* 0x00000010ff1c7819 */ /* 0x000fe20000011608 */
[----:B------:R-:W-:Y:S01]  /*5db0*/  FFMA.FTZ R16, R61, c[0x0][0x23c], -R16 ;  /* 0x00008f003d107a23 */ /* 0x000fe20000010810 */
[----:B------:R-:W-:Y:S02]  /*5dc0*/  LOP3.LUT R17, R5, UR15, R14, 0x96, !PT ;  /* 0x0000000f05117c12 */ /* 0x000fe4000f8e960e */
[----:B------:R-:W-:Y:S02]  /*5dd0*/  LOP3.LUT R14, R10, 0xff, RZ, 0xc0, !PT ;  /* 0x000000ff0a0e7812 */ /* 0x000fe400078ec0ff */
[C---:B------:R-:W-:Y:S02]  /*5de0*/  LOP3.LUT R9, R4.reuse, 0xff, RZ, 0xc0, !PT ;  /* 0x000000ff04097812 */ /* 0x040fe400078ec0ff */
[--C-:B------:R-:W-:Y:S01]  /*5df0*/  SHF.R.U32.HI R8, RZ, 0x18, R4.reuse ;  /* 0x00000018ff087819 */ /* 0x100fe20000011604 */
[----:B------:R-:W-:Y:S01]  /*5e00*/  MUFU.EX2 R116, R101 ;  /* 0x0000006500747308 */ /* 0x000fe20000000800 */
[----:B------:R-:W-:Y:S02]  /*5e10*/  SHF.R.U32.HI R32, RZ, 0x10, R4 ;  /* 0x00000010ff207819 */ /* 0x000fe40000011604 */
[----:B--2---:R-:W-:Y:S02]  /*5e20*/  LOP3.LUT R36, R4, 0xffff, RZ, 0xc0, !PT ;  /* 0x0000ffff04247812 */ /* 0x004fe400078ec0ff */
[----:B------:R-:W-:Y:S02]  /*5e30*/  LOP3.LUT R4, R6, 0xff, RZ, 0xc0, !PT ;  /* 0x000000ff06047812 */ /* 0x000fe400078ec0ff */
[----:B------:R-:W-:Y:S02]  /*5e40*/  SHF.R.U32.HI R13, RZ, 0x18, R10 ;  /* 0x00000018ff0d7819 */ /* 0x000fe4000001160a */
[----:B------:R-:W-:Y:S01]  /*5e50*/  ISETP.LE.U32.AND P3, PT, R15, UR5, PT ;  /* 0x000000050f007c0c */ /* 0x000fe2000bf63070 */
[----:B------:R-:W-:Y:S01]  /*5e60*/  MUFU.EX2 R117, R63 ;  /* 0x0000003f00757308 */ /* 0x000fe20000000800 */
[----:B------:R-:W-:Y:S02]  /*5e70*/  ISETP.LE.U32.AND P2, PT, R14, UR5, PT ;  /* 0x000000050e007c0c */ /* 0x000fe4000bf43070 */
[----:B------:R-:W-:Y:S02]  /*5e80*/  ISETP.LE.U32.AND P6, PT, R9, UR5, PT ;  /* 0x0000000509007c0c */ /* 0x000fe4000bfc3070 */
[----:B------:R-:W-:Y:S01]  /*5e90*/  ISETP.LE.U32.AND P5, PT, R8, UR5, PT ;  /* 0x0000000508007c0c */ /* 0x000fe2000bfa3070 */
[----:B------:R-:W-:Y:S01]  /*5ea0*/  IMAD.WIDE.U32 R8, R27, -0x326172a9, RZ ;  /* 0xcd9e8d571b087825 */ /* 0x000fe200078e00ff */
[----:B------:R-:W-:Y:S02]  /*5eb0*/  ISETP.LE.U32.AND P0, PT, R4, UR5, PT ;  /* 0x0000000504007c0c */ /* 0x000fe4000bf03070 */
[----:B------:R-:W-:Y:S01]  /*5ec0*/  ISETP.LE.U32.AND P1, PT, R13, UR5, PT ;  /* 0x000000050d007c0c */ /* 0x000fe2000bf23070 */
[----:B------:R-:W-:Y:S01]  /*5ed0*/  IMAD.WIDE.U32 R4, R25, -0x326172a9, RZ ;  /* 0xcd9e8d5719047825 */ /* 0x000fe200078e00ff */
[----:B------:R-:W-:Y:S01]  /*5ee0*/  LOP3.LUT R14, R9, UR16, R24, 0x96, !PT ;  /* 0x00000010090e7c12 */ /* 0x000fe2000f8e9618 */
[----:B------:R-:W1:Y:S01]  /*5ef0*/  MUFU.EX2 R221, R51 ;  /* 0x0000003300dd7308 */ /* 0x000e620000000800 */
[----:B------:R-:W-:Y:S02]  /*5f00*/  SHF.R.U32.HI R15, RZ, 0x18, R6 ;  /* 0x00000018ff0f7819 */ /* 0x000fe40000011606 */
[C---:B------:R-:W-:Y:S02]  /*5f10*/  LOP3.LUT R24, R4.reuse, 0xff, RZ, 0xc0, !PT ;  /* 0x000000ff04187812 */ /* 0x040fe400078ec0ff */
[--C-:B------:R-:W-:Y:S02]  /*5f20*/  SHF.R.U32.HI R25, RZ, 0x18, R4.reuse ;  /* 0x00000018ff197819 */ /* 0x100fe40000011604 */
[----:B------:R-:W-:Y:S02]  /*5f30*/  SHF.R.U32.HI R27, RZ, 0x10, R4 ;  /* 0x00000010ff1b7819 */ /* 0x000fe40000011604 */
[----:B---3--:R-:W-:Y:S01]  /*5f40*/  LOP3.LUT R38, R4, 0xffff, RZ, 0xc0, !PT ;  /* 0x0000ffff04267812 */ /* 0x008fe200078ec0ff */
[----:B------:R-:W-:Y:S01]  /*5f50*/  MUFU.EX2 R109, R0 ;  /* 0x00000000006d7308 */ /* 0x000fe20000000800 */
[----:B------:R-:W-:Y:S02]  /*5f60*/  SHF.R.U32.HI R4, RZ, 0x18, R20 ;  /* 0x00000018ff047819 */ /* 0x000fe40000011614 */
[----:B------:R-:W-:Y:S02]  /*5f70*/  LOP3.LUT R13, R5, UR16, R12, 0x96, !PT ;  /* 0x00000010050d7c12 */ /* 0x000fe4000f8e960c */
[----:B------:R-:W-:Y:S02]  /*5f80*/  LOP3.LUT R5, R20, 0xff, RZ, 0xc0, !PT ;  /* 0x000000ff14057812 */ /* 0x000fe400078ec0ff */
[----:B------:R-:W-:Y:S02]  /*5f90*/  LOP3.LUT R22, R8, 0xff, RZ, 0xc0, !PT ;  /* 0x000000ff08167812 */ /* 0x000fe400078ec0ff */
[----:B------:R-:W-:Y:S01]  /*5fa0*/  SHF.R.U32.HI R31, RZ, 0x10, R10 ;  /* 0x00000010ff1f7819 */ /* 0x000fe2000001160a */
[----:B------:R-:W2:Y:S01]  /*5fb0*/  MUFU.EX2 R217, R50 ;  /* 0x0000003200d97308 */ /* 0x000ea20000000800 */
[----:B------:R-:W-:Y:S02]  /*5fc0*/  SHF.R.U32.HI R21, RZ, 0x18, R8 ;  /* 0x00000018ff157819 */ /* 0x000fe40000011608 */
[----:B------:R-:W-:Y:S02]  /*5fd0*/  LOP3.LUT R18, R7, UR16, R18, 0x96, !PT ;  /* 0x0000001007127c12 */ /* 0x000fe4000f8e9612 */
[----:B------:R-:W-:Y:S02]  /*5fe0*/  SHF.R.U32.HI R33, RZ, 0x10, R6 ;  /* 0x00000010ff217819 */ /* 0x000fe40000011606 */
[----:B------:R-:W-:Y:S01]  /*5ff0*/  LOP3.LUT R35, R10, 0xffff, RZ, 0xc0, !PT ;  /* 0x0000ffff0a237812 */ /* 0x000fe200078ec0ff */
[----:B------:R-:W-:Y:S01]  /*6000*/  IMAD.WIDE.U32 R10, R29, -0x2daee0ad, RZ ;  /* 0xd2511f531d0a7825 */ /* 0x000fe200078e00ff */
[----:B------:R-:W-:Y:S01]  /*6010*/  LOP3.LUT R37, R6, 0xffff, RZ, 0xc0, !PT ;  /* 0x0000ffff06257812 */ /* 0x000fe200078ec0ff */
[----:B------:R-:W3:Y:S02]  /*6020*/  MUFU.EX2 R214, R44 ;  /* 0x0000002c00d67308 */ /* 0x000ee40000000800 */
[----:B------:R-:W-:Y:S01]  /*6030*/  IMAD.WIDE.U32 R6, R23, -0x2daee0ad, RZ ;  /* 0xd2511f5317067825 */ /* 0x000fe200078e00ff */
[----:B------:R-:W-:Y:S02]  /*6040*/  LOP3.LUT R23, R10, 0xff, RZ, 0xc0, !PT ;  /* 0x000000ff0a177812 */ /* 0x000fe400078ec0ff */
[----:B------:R-:W-:Y:S02]  /*6050*/  SHF.R.U32.HI R29, RZ, 0x10, R10 ;  /* 0x00000010ff1d7819 */ /* 0x000fe4000001160a */
[----:B------:R-:W-:Y:S02]  /*6060*/  LOP3.LUT R12, R7, UR15, R30, 0x96, !PT ;  /* 0x0000000f070c7c12 */ /* 0x000fe4000f8e961e */
[----:B------:R-:W-:Y:S01]  /*6070*/  LOP3.LUT R30, R8, 0xffff, RZ, 0xc0, !PT ;  /* 0x0000ffff081e7812 */ /* 0x000fe200078ec0ff */
[----:B------:R-:W1:Y:S01]  /*6080*/  MUFU.EX2 R215, R47 ;  /* 0x0000002f00d77308 */ /* 0x000e620000000800 */
[----:B------:R-:W-:Y:S02]  /*6090*/  SHF.R.U32.HI R9, RZ, 0x18, R10 ;  /* 0x00000018ff097819 */ /* 0x000fe4000001160a */
[----:B------:R-:W-:Y:S07]  /*60a0*/  LOP3.LUT R7, R6, 0xffff, RZ, 0xc0, !PT ;  /* 0x0000ffff06077812 */ /* 0x000fee00078ec0ff */
[----:B------:R1:W1:Y:S10]  /*60b0*/  MUFU.EX2 R208, R39 ;  /* 0x0000002700d07308 */ /* 0x0002740000000800 */
[----:B------:R-:W2:Y:S10]  /*60c0*/  MUFU.EX2 R187, R187 ;  /* 0x000000bb00bb7308 */ /* 0x000eb40000000800 */
[----:B------:R-:W2:Y:S01]  /*60d0*/  MUFU.EX2 R190, R190 ;  /* 0x000000be00be7308 */ /* 0x000ea20000000800 */
[----:B-1----:R-:W-:Y:S02]  /*60e0*/  LOP3.LUT R39, R10, 0xffff, RZ, 0xc0, !PT ;  /* 0x0000ffff0a277812 */ /* 0x002fe400078ec0ff */
[----:B------:R-:W-:Y:S07]  /*60f0*/  SHF.R.U32.HI R10, RZ, 0x18, R6 ;  /* 0x00000018ff0a7819 */ /* 0x000fee0000011606 */
[----:B------:R-:W1:Y:S10]  /*6100*/  MUFU.EX2 R185, R185 ;  /* 0x000000b900b97308 */ /* 0x000e740000000800 */
[----:B------:R-:W1:Y:S10]  /*6110*/  MUFU.EX2 R184, R184 ;  /* 0x000000b800b87308 */ /* 0x000e740000000800 */
[----:B------:R-:W1:Y:S10]  /*6120*/  MUFU.EX2 R186, R49 ;  /* 0x0000003100ba7308 */ /* 0x000e740000000800 */
[----:B------:R-:W1:Y:S10]  /*6130*/  MUFU.EX2 R180, R40 ;  /* 0x0000002800b47308 */ /* 0x000e740000000800 */
[----:B------:R-:W1:Y:S10]  /*6140*/  MUFU.EX2 R178, R43 ;  /* 0x0000002b00b27308 */ /* 0x000e740000000800 */
[----:B------:R-:W1:Y:S10]  /*6150*/  MUFU.EX2 R177, R46 ;  /* 0x0000002e00b17308 */ /* 0x000e740000000800 */
[----:B------:R-:W1:Y:S10]  /*6160*/  MUFU.EX2 R181, R52 ;  /* 0x0000003400b57308 */ /* 0x000e740000000800 */
        /* <DEDUP_REMOVED lines=12> */
[----:B------:R-:W1:Y:S10]  /*6230*/  MUFU.EX2 R113, R59 ;  /* 0x0000003b00717308 */ /* 0x000e740000000800 */
[----:B------:R-:W-:Y:S10]  /*6240*/  MUFU.EX2 R112, R57 ;  /* 0x0000003900707308 */ /* 0x000ff40000000800 */
[----:B------:R-:W1:Y:S10]  /*6250*/  MUFU.EX2 R111, R58 ;  /* 0x0000003a006f7308 */ /* 0x000e740000000800 */
[----:B------:R-:W1:Y:S01]  /*6260*/  MUFU.EX2 R110, R16 ;  /* 0x00000010006e7308 */ /* 0x000e620000000800 */
[----:B----4-:R-:W-:Y:S01]  /*6270*/  @!P4 FADD.FTZ R205, -R205, -RZ ;  /* 0x800000ffcdcdc221 */ /* 0x010fe20000010100 */
[----:B------:R-:W-:Y:S01]  /*6280*/  ISETP.LE.U32.AND P4, PT, R4, UR5, PT ;  /* 0x0000000504007c0c */ /* 0x000fe2000bf83070 */
[----:B------:R-:W-:Y:S01]  /*6290*/  @!P3 FADD.FTZ R206, -R206, -RZ ;  /* 0x800000ffceceb221 */ /* 0x000fe20000010100 */
[----:B------:R-:W-:Y:S01]  /*62a0*/  LOP3.LUT R4, R28, 0xff, RZ, 0xc0, !PT ;  /* 0x000000ff1c047812 */ /* 0x000fe200078ec0ff */
[----:B------:R-:W-:Y:S01]  /*62b0*/  @!P2 FADD.FTZ R213, -R213, -RZ ;  /* 0x800000ffd5d5a221 */ /* 0x000fe20000010100 */
[----:B------:R-:W-:Y:S01]  /*62c0*/  ISETP.LE.U32.AND P3, PT, R15, UR5, PT ;  /* 0x000000050f007c0c */ /* 0x000fe2000bf63070 */
[----:B------:R-:W-:Y:S01]  /*62d0*/  @!P1 FADD.FTZ R212, -R212, -RZ ;  /* 0x800000ffd4d49221 */ /* 0x000fe20000010100 */
[----:B------:R-:W-:Y:S01]  /*62e0*/  ISETP.LE.U32.AND P2, PT, R5, UR5, PT ;  /* 0x0000000505007c0c */ /* 0x000fe2000bf43070 */
[----:B------:R-:W-:Y:S01]  /*62f0*/  @!P6 FADD.FTZ R211, -R211, -RZ ;  /* 0x800000ffd3d3e221 */ /* 0x000fe20000010100 */
[----:B------:R-:W-:Y:S01]  /*6300*/  ISETP.LE.U32.AND P1, PT, R4, UR5, PT ;  /* 0x0000000504007c0c */ /* 0x000fe2000bf23070 */
[----:B------:R-:W-:Y:S01]  /*6310*/  @!P0 FADD.FTZ R220, -R220, -RZ ;  /* 0x800000ffdcdc8221 */ /* 0x000fe20000010100 */
[----:B------:R-:W-:Y:S01]  /*6320*/  LOP3.LUT R4, R19, 0xff, RZ, 0xc0, !PT ;  /* 0x000000ff13047812 */ /* 0x000fe200078ec0ff */
[----:B------:R-:W-:Y:S01]  /*6330*/  @!P5 FADD.FTZ R210, -R210, -RZ ;  /* 0x800000ffd2d2d221 */ /* 0x000fe20000010100 */
[----:B------:R-:W-:Y:S01]  /*6340*/  ISETP.LE.U32.AND P6, PT, R22, UR5, PT ;  /* 0x0000000516007c0c */ /* 0x000fe2000bfc3070 */
[----:B------:R-:W-:Y:S01]  /*6350*/  @!P4 FADD.FTZ R195, -R195, -RZ ;  /* 0x800000ffc3c3c221 */ /* 0x000fe20000010100 */
[----:B------:R-:W-:Y:S02]  /*6360*/  ISETP.LE.U32.AND P0, PT, R4, UR5, PT ;  /* 0x0000000504007c0c */ /* 0x000fe4000bf03070 */
[----:B------:R-:W-:Y:S01]  /*6370*/  LOP3.LUT R4, R31, 0xff, RZ, 0xc0, !PT ;  /* 0x000000ff1f047812 */ /* 0x000fe200078ec0ff */
[----:B------:R-:W-:Y:S01]  /*6380*/  @!P3 FADD.FTZ R221, -R221, -RZ ;  /* 0x800000ffddddb221 */ /* 0x000fe20000010100 */
[----:B------:R-:W-:Y:S01]  /*6390*/  ISETP.LE.U32.AND P5, PT, R21, UR5, PT ;  /* 0x0000000515007c0c */ /* 0x000fe2000bfa3070 */
[----:B------:R-:W-:Y:S01]  /*63a0*/  @!P2 FADD.FTZ R194, -R194, -RZ ;  /* 0x800000ffc2c2a221 */ /* 0x000fe20000010100 */
[----:B------:R-:W-:Y:S01]  /*63b0*/  SHF.R.U32.HI R5, RZ, 0x18, R19 ;  /* 0x00000018ff057819 */ /* 0x000fe20000011613 */
[----:B------:R-:W-:Y:S01]  /*63c0*/  @!P1 FADD.FTZ R199, -R199, -RZ ;  /* 0x800000ffc7c79221 */ /* 0x000fe20000010100 */
[----:B------:R-:W-:Y:S02]  /*63d0*/  ISETP.LE.U32.AND P4, PT, R4, UR5, PT ;  /* 0x0000000504007c0c */ /* 0x000fe4000bf83070 */
[----:B------:R-:W-:Y:S01]  /*63e0*/  LOP3.LUT R4, R17, 0xff, RZ, 0xc0, !PT ;  /* 0x000000ff11047812 */ /* 0x000fe200078ec0ff */
[----:B------:R-:W-:Y:S01]  /*63f0*/  @!P6 FADD.FTZ R198, -R198, -RZ ;  /* 0x800000ffc6c6e221 */ /* 0x000fe20000010100 */
[----:B------:R-:W-:Y:S01]  /*6400*/  ISETP.LE.U32.AND P3, PT, R5, UR5, PT ;  /* 0x0000000505007c0c */ /* 0x000fe2000bf63070 */
[----:B------:R-:W-:Y:S01]  /*6410*/  @!P0 FADD.FTZ R201, -R201, -RZ ;  /* 0x800000ffc9c98221 */ /* 0x000fe20000010100 */
[----:B------:R-:W-:Y:S02]  /*6420*/  ISETP.LE.U32.AND P2, PT, R4, UR5, PT ;  /* 0x0000000504007c0c */ /* 0x000fe4000bf43070 */
[----:B------:R-:W-:Y:S01]  /*6430*/  LOP3.LUT R4, R32, 0xff, RZ, 0xc0, !PT ;  /* 0x000000ff20047812 */ /* 0x000fe200078ec0ff */
[----:B------:R-:W-:Y:S01]  /*6440*/  @!P5 FADD.FTZ R197, -R197, -RZ ;  /* 0x800000ffc5c5d221 */ /* 0x000fe20000010100 */
[----:B------:R-:W-:Y:S02]  /*6450*/  SHF.R.U32.HI R5, RZ, 0x18, R17 ;  /* 0x00000018ff057819 */ /* 0x000fe40000011611 */
[----:B------:R-:W-:Y:S01]  /*6460*/  ISETP.LE.U32.AND P6, PT, R4, UR5, PT ;  /* 0x0000000504007c0c */ /* 0x000fe2000bfc3070 */
[----:B------:R-:W-:Y:S01]  /*6470*/  @!P4 FADD.FTZ R207, -R207, -RZ ;  /* 0x800000ffcfcfc221 */ /* 0x000fe20000010100 */
[----:B------:R-:W-:Y:S02]  /*6480*/  LOP3.LUT R4, R18, 0xff, RZ, 0xc0, !PT ;  /* 0x000000ff12047812 */ /* 0x000fe400078ec0ff */
[----:B------:R-:W-:Y:S01]  /*6490*/  ISETP.LE.U32.AND P1, PT, R5, UR5, PT ;  /* 0x0000000505007c0c */ /* 0x000fe2000bf23070 */
[----:B------:R-:W-:Y:S01]  /*64a0*/  @!P3 FADD.FTZ R200, -R200, -RZ ;  /* 0x800000ffc8c8b221 */ /* 0x000fe20000010100 */
[----:B------:R-:W-:Y:S01]  /*64b0*/  ISETP.LE.U32.AND P5, PT, R4, UR5, PT ;  /* 0x0000000504007c0c */ /* 0x000fe2000bfa3070 */
[----:B------:R-:W-:Y:S01]  /*64c0*/  @!P2 FADD.FTZ R203, -R203, -RZ ;  /* 0x800000ffcbcba221 */ /* 0x000fe20000010100 */
[----:B------:R-:W-:Y:S02]  /*64d0*/  LOP3.LUT R4, R33, 0xff, RZ, 0xc0, !PT ;  /* 0x000000ff21047812 */ /* 0x000fe400078ec0ff */
[----:B------:R-:W-:Y:S02]  /*64e0*/  SHF.R.U32.HI R5, RZ, 0x18, R18 ;  /* 0x00000018ff057819 */ /* 0x000fe40000011612 */
[----:B------:R-:W-:Y:S01]  /*64f0*/  ISETP.LE.U32.AND P3, PT, R4, UR5, PT ;  /* 0x0000000504007c0c */ /* 0x000fe2000bf63070 */
[----:B------:R-:W-:Y:S01]  /*6500*/  @!P6 FADD.FTZ R204, -R204, -RZ ;  /* 0x800000ffcccce221 */ /* 0x000fe20000010100 */
[----:B------:R-:W-:Y:S02]  /*6510*/  ISETP.LE.U32.AND P4, PT, R24, UR5, PT ;  /* 0x0000000518007c0c */ /* 0x000fe4000bf83070 */
[----:B------:R-:W-:Y:S01]  /*6520*/  ISETP.LE.U32.AND P2, PT, R25, UR5, PT ;  /* 0x0000000519007c0c */ /* 0x000fe2000bf43070 */
[----:B------:R-:W-:Y:S01]  /*6530*/  @!P1 FADD.FTZ R202, -R202, -RZ ;  /* 0x800000ffcaca9221 */ /* 0x000fe20000010100 */
[----:B------:R-:W-:Y:S01]  /*6540*/  ISETP.LE.U32.AND P0, PT, R5, UR5, PT ;  /* 0x0000000505007c0c */ /* 0x000fe2000bf03070 */
[----:B------:R-:W-:Y:S01]  /*6550*/  @!P5 FADD.FTZ R209, -R209, -RZ ;  /* 0x800000ffd1d1d221 */ /* 0x000fe20000010100 */
[----:B------:R-:W-:Y:S02]  /*6560*/  SHF.R.U32.HI R5, RZ, 0x10, R20 ;  /* 0x00000010ff057819 */ /* 0x000fe40000011614 */
[----:B------:R-:W-:Y:S02]  /*6570*/  LOP3.LUT R15, R11, UR15, R26, 0x96, !PT ;  /* 0x0000000f0b0f7c12 */ /* 0x000fe4000f8e961a */
[----:B------:R-:W-:Y:S01]  /*6580*/  SHF.R.U32.HI R26, RZ, 0x10, R8 ;  /* 0x00000010ff1a7819 */ /* 0x000fe20000011608 */
[----:B--2---:R-:W-:Y:S01]  /*6590*/  @!P3 FADD.FTZ R217, -R217, -RZ ;  /* 0x800000ffd9d9b221 */ /* 0x004fe20000010100 */
[----:B------:R-:W-:Y:S01]  /*65a0*/  LOP3.LUT R8, R6, 0xff, RZ, 0xc0, !PT ;  /* 0x000000ff06087812 */ /* 0x000fe200078ec0ff */
[----:B---3--:R-:W-:Y:S01]  /*65b0*/  @!P4 FADD.FTZ R214, -R214, -RZ ;  /* 0x800000ffd6d6c221 */ /* 0x008fe20000010100 */
[----:B------:R-:W-:Y:S01]  /*65c0*/  ISETP.LE.U32.AND P1, PT, R23, UR5, PT ;  /* 0x0000000517007c0c */ /* 0x000fe2000bf23070 */
[----:B------:R-:W-:Y:S01]  /*65d0*/  @!P2 FADD.FTZ R215, -R215, -RZ ;  /* 0x800000ffd7d7a221 */ /* 0x000fe20000010100 */
[----:B------:R-:W-:Y:S01]  /*65e0*/  SHF.R.U32.HI R4, RZ, 0x8, R34 ;  /* 0x00000008ff047819 */ /* 0x000fe20000011622 */
[----:B------:R-:W-:Y:S01]  /*65f0*/  @!P0 FADD.FTZ R208, -R208, -RZ ;  /* 0x800000ffd0d08221 */ /* 0x000fe20000010100 */
[----:B------:R-:W-:Y:S02]  /*6600*/  LOP3.LUT R5, R5, 0xff, RZ, 0xc0, !PT ;  /* 0x000000ff05057812 */ /* 0x000fe400078ec0ff */
[----:B------:R-:W-:Y:S02]  /*6610*/  ISETP.LE.U32.AND P6, PT, R9, UR5, PT ;  /* 0x0000000509007c0c */ /* 0x000fe4000bfc3070 */
[----:B------:R-:W-:Y:S02]  /*6620*/  ISETP.LE.U32.AND P5, PT, R8, UR5, PT ;  /* 0x0000000508007c0c */ /* 0x000fe4000bfa3070 */
[----:B------:R-:W-:Y:S02]  /*6630*/  LOP3.LUT R4, R4, 0xffff, RZ, 0xc0, !PT ;  /* 0x0000ffff04047812 */ /* 0x000fe400078ec0ff */
[----:B------:R-:W-:Y:S01]  /*6640*/  ISETP.LE.U32.AND P3, PT, R5, UR5, PT ;  /* 0x0000000505007c0c */ /* 0x000fe2000bf63070 */
[----:B------:R-:W-:Y:S01]  /*6650*/  @!P1 FADD.FTZ R219, -R219, -RZ ;  /* 0x800000ffdbdb9221 */ /* 0x000fe20000010100 */
[----:B------:R-:W-:Y:S02]  /*6660*/  LOP3.LUT R5, R14, 0xff, RZ, 0xc0, !PT ;  /* 0x000000ff0e057812 */ /* 0x000fe400078ec0ff */
[----:B------:R-:W-:Y:S02]  /*6670*/  ISETP.LE.U32.AND P4, PT, R4, UR5, PT ;  /* 0x0000000504007c0c */ /* 0x000fe4000bf83070 */
[----:B------:R-:W-:Y:S01]  /*6680*/  ISETP.LE.U32.AND P2, PT, R5, UR5, PT ;  /* 0x0000000505007c0c */ /* 0x000fe2000bf43070 */
[----:B------:R-:W-:Y:S01]  /*6690*/  @!P6 FADD.FTZ R218, -R218, -RZ ;  /* 0x800000ffdadae221 */ /* 0x000fe20000010100 */
[----:B------:R-:W-:Y:S01]  /*66a0*/  SHF.R.U32.HI R4, RZ, 0x18, R14 ;  /* 0x00000018ff047819 */ /* 0x000fe2000001160e */
[----:B------:R-:W-:Y:S01]  /*66b0*/  @!P5 FADD.FTZ R216, -R216, -RZ ;  /* 0x800000ffd8d8d221 */ /* 0x000fe20000010100 */
[----:B------:R-:W-:Y:S02]  /*66c0*/  SHF.R.U32.HI R5, RZ, 0x10, R19 ;  /* 0x00000010ff057819 */ /* 0x000fe40000011613 */
[----:B------:R-:W-:Y:S01]  /*66d0*/  SHF.R.U32.HI R11, RZ, 0x10, R6 ;  /* 0x00000010ff0b7819 */ /* 0x000fe20000011606 */
[----:B------:R-:W-:Y:S01]  /*66e0*/  @!P3 FADD.FTZ R192, -R192, -RZ ;  /* 0x800000ffc0c0b221 */ /* 0x000fe20000010100 */
[----:B------:R-:W-:Y:S02]  /*66f0*/  LOP3.LUT R6, R26, 0xff, RZ, 0xc0, !PT ;  /* 0x000000ff1a067812 */ /* 0x000fe400078ec0ff */
[----:B------:R-:W-:Y:S01]  /*6700*/  ISETP.LE.U32.AND P1, PT, R4, UR5, PT ;  /* 0x0000000504007c0c */ /* 0x000fe2000bf23070 */
[----:B------:R-:W-:Y:S01]  /*6710*/  @!P4 FADD.FTZ R193, -R193, -RZ ;  /* 0x800000ffc1c1c221 */ /* 0x000fe20000010100 */
[----:B------:R-:W-:Y:S01]  /*6720*/  LOP3.LUT R5, R5, 0xff, RZ, 0xc0, !PT ;  /* 0x000000ff05057812 */ /* 0x000fe200078ec0ff */
[----:B------:R-:W-:Y:S01]  /*6730*/  @!P2 FADD.FTZ R191, -R191, -RZ ;  /* 0x800000ffbfbfa221 */ /* 0x000fe20000010100 */
[----:B------:R-:W-:Y:S02]  /*6740*/  SHF.R.U32.HI R4, RZ, 0x8, R35 ;  /* 0x00000008ff047819 */ /* 0x000fe40000011623 */
[----:B------:R-:W-:Y:S02]  /*6750*/  ISETP.LE.U32.AND P6, PT, R6, UR5, PT ;  /* 0x0000000506007c0c */ /* 0x000fe4000bfc3070 */
[----:B------:R-:W-:Y:S02]  /*6760*/  ISETP.LE.U32.AND P5, PT, R5, UR5, PT ;  /* 0x0000000505007c0c */ /* 0x000fe4000bfa3070 */
[----:B------:R-:W-:Y:S02]  /*6770*/  SHF.R.U32.HI R6, RZ, 0x10, R17 ;  /* 0x00000010ff067819 */ /* 0x000fe40000011611 */
[----:B------:R-:W-:Y:S01]  /*6780*/  LOP3.LUT R4, R4, 0xffff, RZ, 0xc0, !PT ;  /* 0x0000ffff04047812 */ /* 0x000fe200078ec0ff */
[----:B------:R-:W-:Y:S01]  /*6790*/  @!P1 FADD.FTZ R189, -R189, -RZ ;  /* 0x800000ffbdbd9221 */ /* 0x000fe20000010100 */
[----:B------:R-:W-:Y:S02]  /*67a0*/  SHF.R.U32.HI R5, RZ, 0x8, R36 ;  /* 0x00000008ff057819 */ /* 0x000fe40000011624 */
[----:B------:R-:W-:Y:S02]  /*67b0*/  LOP3.LUT R6, R6, 0xff, RZ, 0xc0, !PT ;  /* 0x000000ff06067812 */ /* 0x000fe400078ec0ff */
[----:B------:R-:W-:Y:S01]  /*67c0*/  ISETP.LE.U32.AND P3, PT, R4, UR5, PT ;  /* 0x0000000504007c0c */ /* 0x000fe2000bf63070 */
[----:B------:R-:W-:Y:S01]  /*67d0*/  @!P6 FADD.FTZ R188, -R188, -RZ ;  /* 0x800000ffbcbce221 */ /* 0x000fe20000010100 */
[----:B------:R-:W-:Y:S01]  /*67e0*/  LOP3.LUT R4, R5, 0xffff, RZ, 0xc0, !PT ;  /* 0x0000ffff05047812 */ /* 0x000fe200078ec0ff */
[----:B------:R-:W-:Y:S01]  /*67f0*/  @!P5 FADD.FTZ R187, -R187, -RZ ;  /* 0x800000ffbbbbd221 */ /* 0x000fe20000010100 */
[----:B------:R-:W-:Y:S02]  /*6800*/  SHF.R.U32.HI R5, RZ, 0x10, R18 ;  /* 0x00000010ff057819 */ /* 0x000fe40000011612 */
[----:B------:R-:W-:Y:S02]  /*6810*/  ISETP.LE.U32.AND P4, PT, R6, UR5, PT ;  /* 0x0000000506007c0c */ /* 0x000fe4000bf83070 */
[----:B------:R-:W-:Y:S02]  /*6820*/  SHF.R.U32.HI R6, RZ, 0x8, R37 ;  /* 0x00000008ff067819 */ /* 0x000fe40000011625 */
[----:B------:R-:W-:Y:S02]  /*6830*/  ISETP.LE.U32.AND P2, PT, R4, UR5, PT ;  /* 0x0000000504007c0c */ /* 0x000fe4000bf43070 */
[----:B------:R-:W-:Y:S01]  /*6840*/  LOP3.LUT R4, R5, 0xff, RZ, 0xc0, !PT ;  /* 0x000000ff05047812 */ /* 0x000fe200078ec0ff */
[----:B------:R-:W-:Y:S01]  /*6850*/  @!P3 FADD.FTZ R190, -R190, -RZ ;  /* 0x800000ffbebeb221 */ /* 0x000fe20000010100 */
[----:B------:R-:W-:Y:S02]  /*6860*/  LOP3.LUT R5, R6, 0xffff, RZ, 0xc0, !PT ;  /* 0x0000ffff06057812 */ /* 0x000fe400078ec0ff */
[----:B------:R-:W-:Y:S02]  /*6870*/  ISETP.LE.U32.AND P1, PT, R4, UR5, PT ;  /* 0x0000000504007c0c */ /* 0x000fe4000bf23070 */
[----:B------:R-:W-:Y:S01]  /*6880*/  LOP3.LUT R4, R13, 0xff, RZ, 0xc0, !PT ;  /* 0x000000ff0d047812 */ /* 0x000fe200078ec0ff */
[----:B-1----:R-:W-:Y:S01]  /*6890*/  @!P4 FADD.FTZ R185, -R185, -RZ ;  /* 0x800000ffb9b9c221 */ /* 0x002fe20000010100 */
[----:B------:R-:W-:Y:S02]  /*68a0*/  ISETP.LE.U32.AND P6, PT, R5, UR5, PT ;  /* 0x0000000505007c0c */ /* 0x000fe4000bfc3070 */
[----:B------:R-:W-:Y:S01]  /*68b0*/  ISETP.LE.U32.AND P5, PT, R4, UR5, PT ;  /* 0x0000000504007c0c */ /* 0x000fe2000bfa3070 */
[----:B------:R-:W-:Y:S01]  /*68c0*/  @!P2 FADD.FTZ R184, -R184, -RZ ;  /* 0x800000ffb8b8a221 */ /* 0x000fe20000010100 */
[----:B------:R-:W-:Y:S02]  /*68d0*/  SHF.R.U32.HI R5, RZ, 0x18, R13 ;  /* 0x00000018ff057819 */ /* 0x000fe4000001160d */
[----:B------:R-:W-:Y:S02]  /*68e0*/  LOP3.LUT R4, R27, 0xff, RZ, 0xc0, !PT ;  /* 0x000000ff1b047812 */ /* 0x000fe400078ec0ff */
[----:B------:R-:W-:Y:S01]  /*68f0*/  ISETP.LE.U32.AND P3, PT, R5, UR5, PT ;  /* 0x0000000505007c0c */ /* 0x000fe2000bf63070 */
[----:B------:R-:W-:Y:S01]  /*6900*/  @!P1 FADD.FTZ R183, -R183, -RZ ;  /* 0x800000ffb7b79221 */ /* 0x000fe20000010100 */
[----:B------:R-:W-:Y:S02]  /*6910*/  LOP3.LUT R5, R15, 0xff, RZ, 0xc0, !PT ;  /* 0x000000ff0f057812 */ /* 0x000fe400078ec0ff */
[----:B------:R-:W-:Y:S01]  /*6920*/  ISETP.LE.U32.AND P4, PT, R4, UR5, PT ;  /* 0x0000000504007c0c */ /* 0x000fe2000bf83070 */
[----:B------:R-:W-:Y:S01]  /*6930*/  @!P6 FADD.FTZ R186, -R186, -RZ ;  /* 0x800000ffbabae221 */ /* 0x000fe20000010100 */
[----:B------:R-:W-:Y:S01]  /*6940*/  SHF.R.U32.HI R4, RZ, 0x18, R15 ;  /* 0x00000018ff047819 */ /* 0x000fe2000001160f */
[----:B------:R-:W-:Y:S01]  /*6950*/  @!P5 FADD.FTZ R180, -R180, -RZ ;  /* 0x800000ffb4b4d221 */ /* 0x000fe20000010100 */
[----:B------:R-:W-:Y:S02]  /*6960*/  ISETP.LE.U32.AND P2, PT, R5, UR5, PT ;  /* 0x0000000505007c0c */ /* 0x000fe4000bf43070 */
[----:B------:R-:W-:Y:S02]  /*6970*/  ISETP.LE.U32.AND P1, PT, R4, UR5, PT ;  /* 0x0000000504007c0c */ /* 0x000fe4000bf23070 */
[----:B------:R-:W-:Y:S01]  /*6980*/  LOP3.LUT R5, R29, 0xff, RZ, 0xc0, !PT ;  /* 0x000000ff1d057812 */ /* 0x000fe200078ec0ff */
[----:B------:R-:W-:Y:S01]  /*6990*/  @!P3 FADD.FTZ R178, -R178, -RZ ;  /* 0x800000ffb2b2b221 */ /* 0x000fe20000010100 */
[----:B------:R-:W-:Y:S02]  /*69a0*/  LOP3.LUT R20, R20, 0xffff, RZ, 0xc0, !PT ;  /* 0x0000ffff14147812 */ /* 0x000fe400078ec0ff */
[----:B------:R-:W-:Y:S01]  /*69b0*/  LOP3.LUT R4, R12, 0xff, RZ, 0xc0, !PT ;  /* 0x000000ff0c047812 */ /* 0x000fe200078ec0ff */
[----:B------:R-:W-:Y:S01]  /*69c0*/  @!P4 FADD.FTZ R177, -R177, -RZ ;  /* 0x800000ffb1b1c221 */ /* 0x000fe20000010100 */
[----:B------:R-:W-:Y:S02]  /*69d0*/  ISETP.LE.U32.AND P6, PT, R5, UR5, PT ;  /* 0x0000000505007c0c */ /* 0x000fe4000bfc3070 */
[----:B------:R-:W-:Y:S01]  /*69e0*/  ISETP.LE.U32.AND P5, PT, R4, UR5, PT ;  /* 0x0000000504007c0c */ /* 0x000fe2000bfa3070 */
[----:B------:R-:W-:Y:S01]  /*69f0*/  @!P2 FADD.FTZ R181, -R181, -RZ ;  /* 0x800000ffb5b5a221 */ /* 0x000fe20000010100 */
[----:B------:R-:W-:Y:S01]  /*6a00*/  SHF.R.U32.HI R4, RZ, 0x8, R20 ;  /* 0x00000008ff047819 */ /* 0x000fe20000011614 */
[----:B------:R-:W-:Y:S01]  /*6a10*/  @!P1 FADD.FTZ R179, -R179, -RZ ;  /* 0x800000ffb3b39221 */ /* 0x000fe20000010100 */
[----:B------:R-:W-:Y:S02]  /*6a20*/  SHF.R.U32.HI R5, RZ, 0x18, R12 ;  /* 0x00000018ff057819 */ /* 0x000fe4000001160c */
[----:B------:R-:W-:Y:S02]  /*6a30*/  SHF.R.U32.HI R6, RZ, 0x10, R14 ;  /* 0x00000010ff067819 */ /* 0x000fe4000001160e */
[----:B------:R-:W-:Y:S02]  /*6a40*/  LOP3.LUT R4, R4, 0xffff, RZ, 0xc0, !PT ;  /* 0x0000ffff04047812 */ /* 0x000fe400078ec0ff */
[----:B------:R-:W-:Y:S01]  /*6a50*/  ISETP.LE.U32.AND P3, PT, R5, UR5, PT ;  /* 0x0000000505007c0c */ /* 0x000fe2000bf63070 */
[----:B------:R-:W-:Y:S01]  /*6a60*/  @!P6 FADD.FTZ R182, -R182, -RZ ;  /* 0x800000ffb6b6e221 */ /* 0x000fe20000010100 */
[----:B------:R-:W-:Y:S01]  /*6a70*/  LOP3.LUT R5, R6, 0xff, RZ, 0xc0, !PT ;  /* 0x000000ff06057812 */ /* 0x000fe200078ec0ff */
[----:B------:R-:W-:Y:S01]  /*6a80*/  @!P5 FADD.FTZ R114, -R114, -RZ ;  /* 0x800000ff7272d221 */ /* 0x000fe20000010100 */
[----:B------:R-:W-:Y:S02]  /*6a90*/  ISETP.LE.U32.AND P4, PT, R4, UR5, PT ;  /* 0x0000000504007c0c */ /* 0x000fe4000bf83070 */
[----:B------:R-:W-:Y:S02]  /*6aa0*/  ISETP.LE.U32.AND P2, PT, R5, UR5, PT ;  /* 0x0000000505007c0c */ /* 0x000fe4000bf43070 */
[----:B------:R-:W-:Y:S02]  /*6ab0*/  SHF.R.U32.HI R4, RZ, 0x8, R30 ;  /* 0x00000008ff047819 */ /* 0x000fe4000001161e */
[----:B------:R-:W-:Y:S02]  /*6ac0*/  LOP3.LUT R5, R19, 0xffff, RZ, 0xc0, !PT ;  /* 0x0000ffff13057812 */ /* 0x000fe400078ec0ff */
[----:B------:R-:W-:Y:S01]  /*6ad0*/  LOP3.LUT R17, R17, 0xffff, RZ, 0xc0, !PT ;  /* 0x0000ffff11117812 */ /* 0x000fe200078ec0ff */
[----:B------:R-:W-:Y:S01]  /*6ae0*/  @!P3 FADD.FTZ R113, -R113, -RZ ;  /* 0x800000ff7171b221 */ /* 0x000fe20000010100 */
[----:B------:R-:W-:Y:S02]  /*6af0*/  LOP3.LUT R4, R4, 0xffff, RZ, 0xc0, !PT ;  /* 0x0000ffff04047812 */ /* 0x000fe400078ec0ff */
[----:B------:R-:W-:Y:S01]  /*6b00*/  SHF.R.U32.HI R5, RZ, 0x8, R5 ;  /* 0x00000008ff057819 */ /* 0x000fe20000011605 */
[----:B------:R-:W-:Y:S01]  /*6b10*/  @!P4 FADD.FTZ R118, -R118, -RZ ;  /* 0x800000ff7676c221 */ /* 0x000fe20000010100 */
[----:B------:R-:W-:Y:S01]  /*6b20*/  ISETP.LE.U32.AND P1, PT, R4, UR5, PT ;  /* 0x0000000504007c0c */ /* 0x000fe2000bf23070 */
[----:B------:R-:W-:Y:S01]  /*6b30*/  @!P2 FADD.FTZ R119, -R119, -RZ ;  /* 0x800000ff7777a221 */ /* 0x000fe20000010100 */
[----:B------:R-:W-:Y:S02]  /*6b40*/  LOP3.LUT R4, R5, 0xffff, RZ, 0xc0, !PT ;  /* 0x0000ffff05047812 */ /* 0x000fe400078ec0ff */
[----:B------:R-:W-:Y:S02]  /*6b50*/  SHF.R.U32.HI R5, RZ, 0x8, R17 ;  /* 0x00000008ff057819 */ /* 0x000fe40000011611 */
[----:B------:R-:W-:Y:S02]  /*6b60*/  LOP3.LUT R6, R18, 0xffff, RZ, 0xc0, !PT ;  /* 0x0000ffff12067812 */ /* 0x000fe400078ec0ff */
[----:B------:R-:W-:Y:S02]  /*6b70*/  ISETP.LE.U32.AND P6, PT, R4, UR5, PT ;  /* 0x0000000504007c0c */ /* 0x000fe4000bfc3070 */
[----:B------:R-:W-:Y:S02]  /*6b80*/  LOP3.LUT R4, R5, 0xffff, RZ, 0xc0, !PT ;  /* 0x0000ffff05047812 */ /* 0x000fe400078ec0ff */
[----:B------:R-:W-:Y:S01]  /*6b90*/  SHF.R.U32.HI R6, RZ, 0x8, R6 ;  /* 0x00000008ff067819 */ /* 0x000fe20000011606 */
[----:B------:R-:W-:Y:S01]  /*6ba0*/  @!P1 FADD.FTZ R120, -R120, -RZ ;  /* 0x800000ff78789221 */ /* 0x000fe20000010100 */
[----:B------:R-:W-:Y:S02]  /*6bb0*/  F2FP.RELU.BF16.PACK_AB R0, R221, R217 ;  /* 0x000000d9dd00723e */ /* 0x000fe400000018ff */
[----:B------:R-:W-:Y:S02]  /*6bc0*/  LOP3.LUT R5, R6, 0xffff, RZ, 0xc0, !PT ;  /* 0x0000ffff06057812 */ /* 0x000fe400078ec0ff */
[----:B------:R-:W-:Y:S02]  /*6bd0*/  SHF.R.U32.HI R6, RZ, 0x10, R15 ;  /* 0x00000010ff067819 */ /* 0x000fe4000001160f */
[----:B------:R-:W-:Y:S01]  /*6be0*/  ISETP.LE.U32.AND P2, PT, R5, UR5, PT ;  /* 0x0000000505007c0c */ /* 0x000fe2000bf43070 */
[----:B------:R-:W-:Y:S01]  /*6bf0*/  @!P6 FADD.FTZ R122, -R122, -RZ ;  /* 0x800000ff7a7ae221 */ /* 0x000fe20000010100 */
[----:B------:R-:W-:Y:S02]  /*6c00*/  SHF.R.U32.HI R5, RZ, 0x10, R13 ;  /* 0x00000010ff057819 */ /* 0x000fe4000001160d */
[----:B------:R-:W-:Y:S02]  /*6c10*/  FSETP.GE.FTZ.AND P3, PT, R194, RZ, PT ;  /* 0x000000ffc200720b */ /* 0x000fe40003f76000 */
[----:B------:R-:W-:Y:S02]  /*6c20*/  LOP3.LUT R5, R5, 0xff, RZ, 0xc0, !PT ;  /* 0x000000ff05057812 */ /* 0x000fe400078ec0ff */
[----:B------:R-:W-:Y:S02]  /*6c30*/  ISETP.LE.U32.AND P4, PT, R4, UR5, PT ;  /* 0x0000000504007c0c */ /* 0x000fe4000bf83070 */
[----:B------:R-:W-:Y:S02]  /*6c40*/  ISETP.LE.U32.AND P6, PT, R5, UR5, PT ;  /* 0x0000000505007c0c */ /* 0x000fe4000bfc3070 */
[----:B------:R-:W-:Y:S01]  /*6c50*/  LOP3.LUT R5, R6, 0xff, RZ, 0xc0, !PT ;  /* 0x000000ff06057812 */ /* 0x000fe200078ec0ff */
[----:B------:R-:W-:Y:S01]  /*6c60*/  @!P2 FADD.FTZ R123, -R123, -RZ ;  /* 0x800000ff7b7ba221 */ /* 0x000fe20000010100 */
[----:B------:R-:W-:Y:S02]  /*6c70*/  LOP3.LUT R4, R11, 0xff, RZ, 0xc0, !PT ;  /* 0x000000ff0b047812 */ /* 0x000fe400078ec0ff */
[----:B------:R-:W-:Y:S02]  /*6c80*/  ISETP.LE.U32.AND P2, PT, R5, UR5, PT ;  /* 0x0000000505007c0c */ /* 0x000fe4000bf43070 */
[----:B------:R-:W-:Y:S02]  /*6c90*/  SHF.R.U32.HI R5, RZ, 0x8, R39 ;  /* 0x00000008ff057819 */ /* 0x000fe40000011627 */
[----:B------:R-:W-:Y:S01]  /*6ca0*/  ISETP.LE.U32.AND P1, PT, R4, UR5, PT ;  /* 0x0000000504007c0c */ /* 0x000fe2000bf23070 */
[----:B------:R-:W-:Y:S01]  /*6cb0*/  @!P4 FADD.FTZ R121, -R121, -RZ ;  /* 0x800000ff7979c221 */ /* 0x000fe20000010100 */
[----:B------:R-:W-:Y:S01]  /*6cc0*/  LOP3.LUT R5, R5, 0xffff, RZ, 0xc0, !PT ;  /* 0x0000ffff05057812 */ /* 0x000fe200078ec0ff */
[----:B------:R-:W-:Y:S01]  /*6cd0*/  @!P6 FADD.FTZ R124, -R124, -RZ ;  /* 0x800000ff7c7ce221 */ /* 0x000fe20000010100 */
[----:B------:R-:W-:Y:S02]  /*6ce0*/  SHF.R.U32.HI R4, RZ, 0x8, R38 ;  /* 0x00000008ff047819 */ /* 0x000fe40000011626 */
[----:B------:R-:W-:Y:S02]  /*6cf0*/  ISETP.LE.U32.AND P6, PT, R5, UR5, PT ;  /* 0x0000000505007c0c */ /* 0x000fe4000bfc3070 */
[----:B------:R-:W-:Y:S01]  /*6d00*/  LOP3.LUT R4, R4, 0xffff, RZ, 0xc0, !PT ;  /* 0x0000ffff04047812 */ /* 0x000fe200078ec0ff */
[----:B------:R-:W-:Y:S01]  /*6d10*/  @!P2 FADD.FTZ R126, -R126, -RZ ;  /* 0x800000ff7e7ea221 */ /* 0x000fe20000010100 */
[----:B------:R-:W-:Y:S02]  /*6d20*/  LOP3.LUT R13, R13, 0xffff, RZ, 0xc0, !PT ;  /* 0x0000ffff0d0d7812 */ /* 0x000fe400078ec0ff */
[----:B------:R-:W-:Y:S01]  /*6d30*/  ISETP.LE.U32.AND P4, PT, R4, UR5, PT ;  /* 0x0000000504007c0c */ /* 0x000fe2000bf83070 */
[----:B------:R-:W-:Y:S01]  /*6d40*/  @!P1 FADD.FTZ R109, -R109, -RZ ;  /* 0x800000ff6d6d9221 */ /* 0x000fe20000010100 */
[----:B------:R-:W-:Y:S02]  /*6d50*/  FSETP.GE.FTZ.AND P1, PT, R192, RZ, PT ;  /* 0x000000ffc000720b */ /* 0x000fe40003f36000 */
[----:B------:R-:W-:Y:S02]  /*6d60*/  LOP3.LUT R4, R14, 0xffff, RZ, 0xc0, !PT ;  /* 0x0000ffff0e047812 */ /* 0x000fe400078ec0ff */
[----:B------:R-:W-:Y:S01]  /*6d70*/  SHF.R.U32.HI R13, RZ, 0x8, R13 ;  /* 0x00000008ff0d7819 */ /* 0x000fe2000001160d */
[----:B------:R-:W-:Y:S01]  /*6d80*/  @!P6 FADD.FTZ R127, -R127, -RZ ;  /* 0x800000ff7f7fe221 */ /* 0x000fe20000010100 */
[----:B------:R-:W-:Y:S02]  /*6d90*/  SHF.R.U32.HI R4, RZ, 0x8, R4 ;  /* 0x00000008ff047819 */ /* 0x000fe40000011604 */
[----:B------:R-:W-:Y:S02]  /*6da0*/  LOP3.LUT R5, R13, 0xffff, RZ, 0xc0, !PT ;  /* 0x0000ffff0d057812 */ /* 0x000fe400078ec0ff */
[----:B------:R-:W-:Y:S01]  /*6db0*/  LOP3.LUT R4, R4, 0xffff, RZ, 0xc0, !PT ;  /* 0x0000ffff04047812 */ /* 0x000fe200078ec0ff */
[----:B------:R-:W-:Y:S01]  /*6dc0*/  @!P4 FADD.FTZ R125, -R125, -RZ ;  /* 0x800000ff7d7dc221 */ /* 0x000fe20000010100 */
[----:B------:R-:W-:Y:S02]  /*6dd0*/  ISETP.LE.U32.AND P2, PT, R5, UR5, PT ;  /* 0x0000000505007c0c */ /* 0x000fe4000bf43070 */
[----:B------:R-:W-:Y:S02]  /*6de0*/  ISETP.LE.U32.AND P4, PT, R4, UR5, PT ;  /* 0x0000000504007c0c */ /* 0x000fe4000bf83070 */
[----:B------:R-:W-:Y:S02]  /*6df0*/  SHF.R.U32.HI R5, RZ, 0x10, R12 ;  /* 0x00000010ff057819 */ /* 0x000fe4000001160c */
[----:B------:R-:W-:Y:S02]  /*6e00*/  LOP3.LUT R15, R15, 0xffff, RZ, 0xc0, !PT ;  /* 0x0000ffff0f0f7812 */ /* 0x000fe400078ec0ff */
[----:B------:R-:W-:Y:S02]  /*6e10*/  LOP3.LUT R5, R5, 0xff, RZ, 0xc0, !PT ;  /* 0x000000ff05057812 */ /* 0x000fe400078ec0ff */
[----:B------:R-:W-:Y:S02]  /*6e20*/  SHF.R.U32.HI R4, RZ, 0x8, R15 ;  /* 0x00000008ff047819 */ /* 0x000fe4000001160f */
[----:B------:R-:W-:Y:S01]  /*6e30*/  LOP3.LUT R6, R12, 0xffff, RZ, 0xc0, !PT ;  /* 0x0000ffff0c067812 */ /* 0x000fe200078ec0ff */
[----:B------:R-:W-:Y:S01]  /*6e40*/  @!P2 FADD.FTZ R115, -R115, -RZ ;  /* 0x800000ff7373a221 */ /* 0x000fe20000010100 */
[----:B------:R-:W-:Y:S01]  /*6e50*/  LOP3.LUT R4, R4, 0xffff, RZ, 0xc0, !PT ;  /* 0x0000ffff04047812 */ /* 0x000fe200078ec0ff */
[----:B------:R-:W-:Y:S01]  /*6e60*/  @!P4 FADD.FTZ R108, -R108, -RZ ;  /* 0x800000ff6c6cc221 */ /* 0x000fe20000010100 */
[----:B------:R-:W-:Y:S02]  /*6e70*/  ISETP.LE.U32.AND P4, PT, R5, UR5, PT ;  /* 0x0000000505007c0c */ /* 0x000fe4000bf83070 */
[----:B------:R-:W-:Y:S02]  /*6e80*/  F2FP.RELU.BF16.PACK_AB R5, R118, R194 ;  /* 0x000000c27605723e */ /* 0x000fe400000018ff */
[----:B------:R-:W-:Y:S02]  /*6e90*/  ISETP.LE.U32.AND P6, PT, R4, UR5, PT ;  /* 0x0000000504007c0c */ /* 0x000fe4000bfc3070 */
[----:B------:R-:W-:Y:S01]  /*6ea0*/  SHF.R.U32.HI R4, RZ, 0x8, R7 ;  /* 0x00000008ff047819 */ /* 0x000fe20000011607 */
[----:B------:R1:W-:Y:S01]  /*6eb0*/  STS [R228+0x10000], R5 ;  /* 0x01000005e4007388 */ /* 0x0003e20000000800 */
[----:B------:R-:W-:Y:S02]  /*6ec0*/  SHF.R.U32.HI R6, RZ, 0x8, R6 ;  /* 0x00000008ff067819 */ /* 0x000fe40000011606 */
[----:B------:R-:W-:Y:S02]  /*6ed0*/  LOP3.LUT R7, R4, 0xffff, RZ, 0xc0, !PT ;  /* 0x0000ffff04077812 */ /* 0x000fe400078ec0ff */
[----:B------:R-:W-:Y:S01]  /*6ee0*/  F2FP.RELU.BF16.PACK_AB R4, R195, R192 ;  /* 0x000000c0c304723e */ /* 0x000fe200000018ff */
[----:B------:R-:W-:Y:S01]  /*6ef0*/  @!P4 FADD.FTZ R111, -R111, -RZ ;  /* 0x800000ff6f6fc221 */ /* 0x000fe20000010100 */
[----:B------:R-:W-:Y:S02]  /*6f00*/  LOP3.LUT R6, R6, 0xffff, RZ, 0xc0, !PT ;  /* 0x0000ffff06067812 */ /* 0x000fe400078ec0ff */
[----:B------:R-:W-:Y:S01]  /*6f10*/  F2FP.RELU.BF16.PACK_AB R8, R108, R191 ;  /* 0x000000bf6c08723e */ /* 0x000fe200000018ff */
[----:B------:R2:W-:Y:S01]  /*6f20*/  STS [R228+0x10400], R4 ;  /* 0x01040004e4007388 */ /* 0x0005e20000000800 */
[----:B------:R-:W-:Y:S01]  /*6f30*/  ISETP.LE.U32.AND P2, PT, R7, UR5, PT ;  /* 0x0000000507007c0c */ /* 0x000fe2000bf43070 */
[----:B------:R-:W-:Y:S01]  /*6f40*/  @!P6 FADD.FTZ R116, -R116, -RZ ;  /* 0x800000ff7474e221 */ /* 0x000fe20000010100 */
[----:B------:R-:W-:Y:S02]  /*6f50*/  ISETP.LE.U32.AND P6, PT, R6, UR5, PT ;  /* 0x0000000506007c0c */ /* 0x000fe4000bfc3070 */
[----:B------:R-:W-:Y:S02]  /*6f60*/  F2FP.RELU.BF16.PACK_AB R6, R193, R206 ;  /* 0x000000cec106723e */ /* 0x000fe400000018ff */
[----:B------:R-:W-:Y:S02]  /*6f70*/  F2FP.RELU.BF16.PACK_AB R7, R189, R119 ;  /* 0x00000077bd07723e */ /* 0x000fe400000018ff */
[----:B------:R-:W-:Y:S01]  /*6f80*/  ISETP.LE.U32.AND P0, PT, R10, UR5, PT ;  /* 0x000000050a007c0c */ /* 0x000fe2000bf03070 */
[----:B------:R3:W-:Y:S04]  /*6f90*/  STS [R229+0x10000], R6 ;  /* 0x01000006e5007388 */ /* 0x0007e80000000800 */
[----:B------:R-:W-:Y:S01]  /*6fa0*/  @!P2 FADD.FTZ R110, -R110, -RZ ;  /* 0x800000ff6e6ea221 */ /* 0x000fe20000010100 */
[----:B------:R-:W-:Y:S01]  /*6fb0*/  FSETP.GE.FTZ.AND P2, PT, R118, RZ, PT ;  /* 0x000000ff7600720b */ /* 0x000fe20003f56000 */
[----:B------:R-:W-:Y:S01]  /*6fc0*/  @!P6 FADD.FTZ R112, -R112, -RZ ;  /* 0x800000ff7070e221 */ /* 0x000fe20000010100 */
[----:B-1----:R-:W-:Y:S05]  /*6fd0*/  F2FP.RELU.BF16.PACK_AB R5, R205, R199 ;  /* 0x000000c7cd05723e */ /* 0x002fea00000018ff */
[----:B------:R1:W-:Y:S01]  /*6fe0*/  STS [R229+0x10400], R5 ;  /* 0x01040005e5007388 */ /* 0x0003e20000000800 */
[----:B------:R-:W-:Y:S01]  /*6ff0*/  @!P0 FADD.FTZ R117, -R117, -RZ ;  /* 0x800000ff75758221 */ /* 0x000fe20000010100 */
[----:B------:R-:W-:Y:S02]  /*7000*/  FSETP.GE.FTZ.AND P0, PT, R195, RZ, PT ;  /* 0x000000ffc300720b */ /* 0x000fe40003f16000 */
[----:B--2---:R-:W-:Y:S01]  /*7010*/  F2FP.RELU.BF16.PACK_AB R4, R120, R198 ;  /* 0x000000c67804723e */ /* 0x004fe200000018ff */
[----:B------:R2:W-:Y:S04]  /*7020*/  STS [R228+0x12000], R8 ;  /* 0x01200008e4007388 */ /* 0x0005e80000000800 */
[----:B------:R4:W-:Y:S01]  /*7030*/  STS [R228+0x12400], R7 ;  /* 0x01240007e4007388 */ /* 0x0009e20000000800 */
[----:B---3--:R-:W-:Y:S03]  /*7040*/  F2FP.RELU.BF16.PACK_AB R6, R200, R187 ;  /* 0x000000bbc806723e */ /* 0x008fe600000018ff */
[----:B------:R3:W-:Y:S01]  /*7050*/  STS [R229+0x12000], R4 ;  /* 0x01200004e5007388 */ /* 0x0007e20000000800 */
[----:B-1----:R-:W-:Y:S02]  /*7060*/  F2FP.RELU.BF16.PACK_AB R5, R190, R213 ;  /* 0x000000d5be05723e */ /* 0x002fe400000018ff */
[----:B--2---:R-:W-:Y:S02]  /*7070*/  F2FP.RELU.BF16.PACK_AB R8, R197, R188 ;  /* 0x000000bcc508723e */ /* 0x004fe400000018ff */
[----:B----4-:R-:W-:Y:S03]  /*7080*/  F2FP.RELU.BF16.PACK_AB R7, R122, R201 ;  /* 0x000000c97a07723e */ /* 0x010fe600000018ff */
[----:B------:R1:W-:Y:S01]  /*7090*/  STS [R229+0x12400], R8 ;  /* 0x01240008e5007388 */ /* 0x0003e20000000800 */
[----:B---3--:R-:W-:Y:S03]  /*70a0*/  F2FP.RELU.BF16.PACK_AB R4, R212, R207 ;  /* 0x000000cfd404723e */ /* 0x008fe600000018ff */
[----:B------:R2:W-:Y:S04]  /*70b0*/  STS [R230+0x10000], R7 ;  /* 0x01000007e6007388 */ /* 0x0005e80000000800 */
[----:B------:R3:W-:Y:S04]  /*70c0*/  STS [R230+0x10400], R6 ;  /* 0x01040006e6007388 */ /* 0x0007e80000000800 */
[----:B------:R4:W-:Y:S04]  /*70d0*/  STS [R227+0x10000], R5 ;  /* 0x01000005e3007388 */ /* 0x0009e80000000800 */
[----:B------:R4:W-:Y:S01]  /*70e0*/  STS [R227+0x10400], R4 ;  /* 0x01040004e3007388 */ /* 0x0009e20000000800 */
[----:B-1----:R-:W-:Y:S02]  /*70f0*/  F2FP.RELU.BF16.PACK_AB R8, R121, R203 ;  /* 0x000000cb7908723e */ /* 0x002fe400000018ff */
[----:B--2---:R-:W-:Y:S03]  /*7100*/  F2FP.RELU.BF16.PACK_AB R7, R202, R185 ;  /* 0x000000b9ca07723e */ /* 0x004fe600000018ff */
[----:B------:R-:W-:Y:S01]  /*7110*/  STS [R230+0x12000], R8 ;  /* 0x01200008e6007388 */ /* 0x000fe20000000800 */
[----:B---3--:R-:W-:Y:S03]  /*7120*/  F2FP.RELU.BF16.PACK_AB R6, R184, R211 ;  /* 0x000000d3b806723e */ /* 0x008fe600000018ff */
[----:B------:R1:W-:Y:S01]  /*7130*/  STS [R230+0x12400], R7 ;  /* 0x01240007e6007388 */ /* 0x0003e20000000800 */
[----:B----4-:R-:W-:Y:S03]  /*7140*/  F2FP.RELU.BF16.PACK_AB R5, R210, R204 ;  /* 0x000000ccd205723e */ /* 0x010fe600000018ff */
[----:B------:R2:W-:Y:S01]  /*7150*/  STS [R227+0x12000], R6 ;  /* 0x01200006e3007388 */ /* 0x0005e20000000800 */
[----:B------:R-:W-:Y:S03]  /*7160*/  F2FP.RELU.BF16.PACK_AB R4, R123, R209 ;  /* 0x000000d17b04723e */ /* 0x000fe600000018ff */
[----:B------:R3:W-:Y:S04]  /*7170*/  STS [R227+0x12400], R5 ;  /* 0x01240005e3007388 */ /* 0x0007e80000000800 */
[----:B------:R4:W-:Y:S01]  /*7180*/  STS [R223+0x10000], R4 ;  /* 0x01000004df007388 */ /* 0x0009e20000000800 */
[----:B-1----:R-:W-:Y:S02]  /*7190*/  F2FP.RELU.BF16.PACK_AB R7, R208, R183 ;  /* 0x000000b7d007723e */ /* 0x002fe400000018ff */
[----:B--2---:R-:W-:Y:S03]  /*71a0*/  F2FP.RELU.BF16.PACK_AB R6, R115, R180 ;  /* 0x000000b47306723e */ /* 0x004fe600000018ff */
[----:B------:R1:W-:Y:S01]  /*71b0*/  STS [R223+0x10400], R7 ;  /* 0x01040007df007388 */ /* 0x0003e20000000800 */
[----:B---3--:R-:W-:Y:S03]  /*71c0*/  F2FP.RELU.BF16.PACK_AB R5, R178, R124 ;  /* 0x0000007cb205723e */ /* 0x008fe600000018ff */
[----:B------:R2:W-:Y:S01]  /*71d0*/  STS [R224+0x10400], R0 ;  /* 0x01040000e0007388 */ /* 0x0005e20000000800 */
[----:B----4-:R-:W-:Y:S05]  /*71e0*/  F2FP.RELU.BF16.PACK_AB R4, R186, R220 ;  /* 0x000000dcba04723e */ /* 0x010fea00000018ff */
[----:B------:R3:W-:Y:S04]  /*71f0*/  STS [R224+0x10000], R4 ;  /* 0x01000004e0007388 */ /* 0x0007e80000000800 */
[----:B------:R4:W-:Y:S04]  /*7200*/  STS [R223+0x12000], R6 ;  /* 0x01200006df007388 */ /* 0x0009e80000000800 */
[----:B------:R4:W-:Y:S01]  /*7210*/  STS [R223+0x12400], R5 ;  /* 0x01240005df007388 */ /* 0x0009e20000000800 */
[----:B-1----:R-:W-:Y:S02]  /*7220*/  F2FP.RELU.BF16.PACK_AB R7, R125, R214 ;  /* 0x000000d67d07723e */ /* 0x002fe400000018ff */
[----:B--2---:R-:W-:Y:S03]  /*7230*/  F2FP.RELU.BF16.PACK_AB R0, R127, R219 ;  /* 0x000000db7f00723e */ /* 0x004fe600000018ff */
[----:B------:R1:W-:Y:S01]  /*7240*/  STS [R224+0x12000], R7 ;  /* 0x01200007e0007388 */ /* 0x0003e20000000800 */
[----:B---3--:R-:W-:Y:S02]  /*7250*/  F2FP.RELU.BF16.PACK_AB R4, R179, R126 ;  /* 0x0000007eb304723e */ /* 0x008fe400000018ff */
[----:B----4-:R-:W-:Y:S02]  /*7260*/  F2FP.RELU.BF16.PACK_AB R6, R215, R177 ;  /* 0x000000b1d706723e */ /* 0x010fe400000018ff */
[----:B------:R-:W-:Y:S03]  /*7270*/  F2FP.RELU.BF16.PACK_AB R5, R116, R181 ;  /* 0x000000b57405723e */ /* 0x000fe600000018ff */
[----:B------:R2:W-:Y:S04]  /*7280*/  STS [R224+0x12400], R6 ;  /* 0x01240006e0007388 */ /* 0x0005e80000000800 */
[----:B------:R3:W-:Y:S04]  /*7290*/  STS [R226+0x10000], R5 ;  /* 0x01000005e2007388 */ /* 0x0007e80000000800 */
[----:B------:R4:W-:Y:S01]  /*72a0*/  STS [R226+0x10400], R4 ;  /* 0x01040004e2007388 */ /* 0x0009e20000000800 */
[----:B-1----:R-:W-:Y:S03]  /*72b0*/  F2FP.RELU.BF16.PACK_AB R7, R112, R114 ;  /* 0x000000727007723e */ /* 0x002fe600000018ff */
[----:B------:R1:W-:Y:S01]  /*72c0*/  STS [R225+0x10000], R0 ;  /* 0x01000000e1007388 */ /* 0x0003e20000000800 */
[----:B--2---:R-:W-:Y:S02]  /*72d0*/  F2FP.RELU.BF16.PACK_AB R6, R113, R111 ;  /* 0x0000006f7106723e */ /* 0x004fe400000018ff */
[----:B---3--:R-:W-:Y:S02]  /*72e0*/  F2FP.RELU.BF16.PACK_AB R5, R110, R216 ;  /* 0x000000d86e05723e */ /* 0x008fe400000018ff */
[----:B----4-:R-:W-:Y:S02]  /*72f0*/  F2FP.RELU.BF16.PACK_AB R4, R117, R109 ;  /* 0x0000006d7504723e */ /* 0x010fe400000018ff */
[----:B-1----:R-:W-:Y:S05]  /*7300*/  F2FP.RELU.BF16.PACK_AB R0, R218, R182 ;  /* 0x000000b6da00723e */ /* 0x002fea00000018ff */
[----:B------:R1:W-:Y:S04]  /*7310*/  STS [R225+0x10400], R0 ;  /* 0x01040000e1007388 */ /* 0x0003e80000000800 */
[----:B------:R-:W-:Y:S04]  /*7320*/  STS [R226+0x12000], R7 ;  /* 0x01200007e2007388 */ /* 0x000fe80000000800 */
[----:B------:R-:W-:Y:S04]  /*7330*/  STS [R226+0x12400], R6 ;  /* 0x01240006e2007388 */ /* 0x000fe80000000800 */
[----:B------:R-:W-:Y:S04]  /*7340*/  STS [R225+0x12000], R5 ;  /* 0x01200005e1007388 */ /* 0x000fe80000000800 */
[----:B------:R-:W-:Y:S01]  /*7350*/  STS [R225+0x12400], R4 ;  /* 0x01240004e1007388 */ /* 0x000fe20000000800 */
[----:B-1----:R-:W-:Y:S05]  /*7360*/  IMAD.SHL.U32 R0, R168, 0x2, RZ ;  /* 0x00000002a8007824 */ /* 0x002fea00078e00ff */
[----:B------:R-:W1:Y:S08]  /*7370*/  LDSM.16.M88.4 R64, [R0+0x4000] ;  /* 0x004000000040783b */ /* 0x000e700000000200 */
[----:B------:R2:W3:Y:S02]  /*7380*/  LDSM.16.M88.4 R60, [R0+0x5000] ;  /* 0x00500000003c783b */ /* 0x0004e40000000200 */
[----:B--2---:R-:W-:Y:S06]  /*7390*/  IMAD.IADD R0, R0, 0x1, R166 ;  /* 0x0000000100007824 */ /* 0x004fec00078e02a6 */
        /* <DEDUP_REMOVED lines=22> */
[C---:B------:R-:W-:Y:S03]  /*7500*/  HMMA.16816.F32.BF16 R16, R100.reuse, R146, R16 ;  /* 0x000000926410723c */ /* 0x040fe60000041810 */
[----:B------:R-:W-:Y:S01]  /*7510*/  FADD.FTZ R196, -R176, R4 ;  /* 0x00000004b0c47221 */ /* 0x000fe20000010100 */
[-C--:B------:R-:W-:Y:S01]  /*7520*/  FSEL R0, R0, R175.reuse, P0 ;  /* 0x000000af00007208 */ /* 0x080fe20000000000 */
[----:B------:R-:W-:Y:S01]  /*7530*/  FADD.FTZ R4, -R175, R6 ;  /* 0x00000006af047221 */ /* 0x000fe20000010100 */
[----:B------:R-:W-:Y:S01]  /*7540*/  FSETP.GE.FTZ.AND P0, PT, R189, RZ, PT ;  /* 0x000000ffbd00720b */ /* 0x000fe20003f16000 */
[----:B------:R-:W-:Y:S01]  /*7550*/  FADD.FTZ R5, -R176, R5 ;  /* 0x00000005b0057221 */ /* 0x000fe20000010100 */
[-C--:B------:R-:W-:Y:S01]  /*7560*/  HMMA.16816.F32.BF16 R20, R100, R148.reuse, R20 ;  /* 0x000000946414723c */ /* 0x080fe20000041814 */
[C---:B------:R-:W-:Y:S03]  /*7570*/  FADD.FTZ R11, -R173.reuse, R11 ;  /* 0x0000000bad0b7221 */ /* 0x040fe60000010100 */
[----:B------:R-:W-:Y:S01]  /*7580*/  FADD.FTZ R10, -R173, R10 ;  /* 0x0000000aad0a7221 */ /* 0x000fe20000010100 */
[----:B------:R-:W-:Y:S01]  /*7590*/  FSEL R4, R4, R175, P1 ;  /* 0x000000af04047208 */ /* 0x000fe20000800000 */
[C---:B------:R-:W-:Y:S01]  /*75a0*/  FADD.FTZ R9, -R174.reuse, R9 ;  /* 0x00000009ae097221 */ /* 0x040fe20000010100 */
[----:B------:R-:W-:Y:S01]  /*75b0*/  FSETP.GE.FTZ.AND P1, PT, R119, RZ, PT ;  /* 0x000000ff7700720b */ /* 0x000fe20003f36000 */
[----:B------:R-:W-:Y:S01]  /*75c0*/  FADD.FTZ R6, -R174, R8 ;  /* 0x00000008ae067221 */ /* 0x000fe20000010100 */
[C---:B------:R-:W-:Y:S03]  /*75d0*/  HMMA.16816.F32.BF16 R24, R104.reuse, R148, R24 ;  /* 0x000000946818723c */ /* 0x040fe60000041818 */
[----:B------:R-:W-:Y:S01]  /*75e0*/  FMUL.FTZ R195, R195, R0 ;  /* 0x00000000c3c37220 */ /* 0x000fe20000410000 */
[----:B------:R-:W-:Y:S01]  /*75f0*/  FSEL R5, R5, R176, P2 ;  /* 0x000000b005057208 */ /* 0x000fe20001000000 */
[C---:B------:R-:W-:Y:S01]  /*7600*/  FADD.FTZ R15, -R173.reuse, R15 ;  /* 0x0000000fad0f7221 */ /* 0x040fe20000010100 */
[----:B------:R-:W-:Y:S01]  /*7610*/  FSETP.GE.FTZ.AND P2, PT, R108, RZ, PT ;  /* 0x000000ff6c00720b */ /* 0x000fe20003f56000 */
[----:B------:R-:W-:Y:S01]  /*7620*/  FMUL.FTZ R192, R192, R4 ;  /* 0x00000004c0c07220 */ /* 0x000fe20000410000 */
[-C--:B------:R-:W-:Y:S01]  /*7630*/  HMMA.16816.F32.BF16 R28, R104, R150.reuse, R28 ;  /* 0x00000096681c723c */ /* 0x080fe2000004181c */
[----:B------:R-:W-:Y:S03]  /*7640*/  FADD.FTZ R14, -R173, R14 ;  /* 0x0000000ead0e7221 */ /* 0x000fe60000010100 */
[----:B------:R-:W-:Y:S01]  /*7650*/  FMUL.FTZ R118, R118, R5 ;  /* 0x0000000576767220 */ /* 0x000fe20000410000 */
[-C--:B------:R-:W-:Y:S01]  /*7660*/  FSEL R0, R11, R173.reuse, P0 ;  /* 0x000000ad0b007208 */ /* 0x080fe20000000000 */
[----:B------:R-:W-:Y:S01]  /*7670*/  FADD.FTZ R13, -R174, R13 ;  /* 0x0000000dae0d7221 */ /* 0x000fe20000010100 */
[----:B------:R-:W-:Y:S01]  /*7680*/  FSEL R7, R196, R176, P3 ;  /* 0x000000b0c4077208 */ /* 0x000fe20001800000 */
[----:B------:R-:W-:Y:S01]  /*7690*/  FADD.FTZ R12, -R174, R12 ;  /* 0x0000000cae0c7221 */ /* 0x000fe20000010100 */
[----:B------:R-:W-:Y:S01]  /*76a0*/  FSETP.GE.FTZ.AND P3, PT, R191, RZ, PT ;  /* 0x000000ffbf00720b */ /* 0x000fe20003f76000 */
[C---:B------:R-:W-:Y:S01]  /*76b0*/  HMMA.16816.F32.BF16 R32, R100.reuse, R150, R32 ;  /* 0x000000966420723c */ /* 0x040fe20000041820 */
        /* <DEDUP_REMOVED lines=8> */
[-C--:B------:R-:W-:Y:S01]  /*7740*/  HMMA.16816.F32.BF16 R36, R100, R152.reuse, R36 ;  /* 0x000000986424723c */ /* 0x080fe20000041824 */
[----:B------:R-:W-:Y:S02]  /*7750*/  FSETP.GE.FTZ.AND P2, PT, R120, RZ, PT ;  /* 0x000000ff7800720b */ /* 0x000fe40003f56000 */
[----:B------:R-:W-:Y:S01]  /*7760*/  FMUL.FTZ R108, R108, R5 ;  /* 0x000000056c6c7220 */ /* 0x000fe20000410000 */
[----:B------:R-:W-:Y:S01]  /*7770*/  FSEL R6, R6, R174, P3 ;  /* 0x000000ae06067208 */ /* 0x000fe20001800000 */
[C---:B------:R-:W-:Y:S01]  /*7780*/  FADD.FTZ R17, -R176.reuse, R17 ;  /* 0x00000011b0117221 */ /* 0x040fe20000010100 */
[-C--:B------:R-:W-:Y:S01]  /*7790*/  FSEL R0, R15, R173.reuse, P0 ;  /* 0x000000ad0f007208 */ /* 0x080fe20000000000 */
[----:B------:R-:W-:Y:S01]  /*77a0*/  FADD.FTZ R16, -R176, R16 ;  /* 0x00000010b0107221 */ /* 0x000fe20000010100 */
[C---:B------:R-:W-:Y:S01]  /*77b0*/  HMMA.16816.F32.BF16 R40, R104.reuse, R152, R40 ;  /* 0x000000986828723c */ /* 0x040fe20000041828 */
[----:B------:R-:W-:Y:S01]  /*77c0*/  FMUL.FTZ R191, R191, R6 ;  /* 0x00000006bfbf7220 */ /* 0x000fe20000410000 */
[----:B------:R-:W-:Y:S02]  /*77d0*/  FSETP.GE.FTZ.AND P3, PT, R198, RZ, PT ;  /* 0x000000ffc600720b */ /* 0x000fe40003f76000 */
[----:B------:R-:W-:Y:S01]  /*77e0*/  FMUL.FTZ R197, R197, R0 ;  /* 0x00000000c5c57220 */ /* 0x000fe20000410000 */
[----:B------:R-:W-:Y:S01]  /*77f0*/  FSEL R4, R14, R173, P1 ;  /* 0x000000ad0e047208 */ /* 0x000fe20000800000 */
[----:B------:R-:W-:Y:S01]  /*7800*/  FADD.FTZ R23, -R175, R23 ;  /* 0x00000017af177221 */ /* 0x000fe20000010100 */
[----:B------:R-:W-:Y:S01]  /*7810*/  FSETP.GE.FTZ.AND P0, PT, R205, RZ, PT ;  /* 0x000000ffcd00720b */ /* 0x000fe20003f16000 */
[----:B------:R-:W-:Y:S01]  /*7820*/  FADD.FTZ R22, -R175, R22 ;  /* 0x00000016af167221 */ /* 0x000fe20000010100 */
[----:B------:R-:W-:Y:S01]  /*7830*/  FSETP.GE.FTZ.AND P1, PT, R199, RZ, PT ;  /* 0x000000ffc700720b */ /* 0x000fe20003f36000 */
[-C--:B------:R-:W-:Y:S02]  /*7840*/  HMMA.16816.F32.BF16 R44, R104, R154.reuse, R44 ;  /* 0x0000009a682c723c */ /* 0x080fe4000004182c */
[----:B------:R-:W-:Y:S01]  /*7850*/  FMUL.FTZ R188, R188, R4 ;  /* 0x00000004bcbc7220 */ /* 0x000fe20000410000 */
[-C--:B------:R-:W-:Y:S01]  /*7860*/  FSEL R5, R13, R174.reuse, P2 ;  /* 0x000000ae0d057208 */ /* 0x080fe20001000000 */
[----:B------:R-:W-:Y:S01]  /*7870*/  FADD.FTZ R21, -R176, R21 ;  /* 0x00000015b0157221 */ /* 0x000fe20000010100 */
[----:B------:R-:W-:Y:S01]  /*7880*/  FSEL R6, R12, R174, P3 ;  /* 0x000000ae0c067208 */ /* 0x000fe20001800000 */
[----:B------:R-:W-:Y:S01]  /*7890*/  FADD.FTZ R20, -R176, R20 ;  /* 0x00000014b0147221 */ /* 0x000fe20000010100 */
[----:B------:R-:W-:Y:S01]  /*78a0*/  FSETP.GE.FTZ.AND P2, PT, R193, RZ, PT ;  /* 0x000000ffc100720b */ /* 0x000fe20003f56000 */
[----:B------:R-:W-:Y:S01]  /*78b0*/  FMUL.FTZ R120, R120, R5 ;  /* 0x0000000578787220 */ /* 0x000fe20000410000 */
[-C--:B------:R-:W-:Y:S01]  /*78c0*/  FSEL R0, R19, R175.reuse, P0 ;  /* 0x000000af13007208 */ /* 0x080fe20000000000 */
[C---:B------:R-:W-:Y:S01]  /*78d0*/  HMMA.16816.F32.BF16 R48, R100.reuse, R154, R48 ;  /* 0x0000009a6430723c */ /* 0x040fe20000041830 */
[----:B------:R-:W-:Y:S01]  /*78e0*/  FSETP.GE.FTZ.AND P3, PT, R206, RZ, PT ;  /* 0x000000ffce00720b */ /* 0x000fe20003f76000 */
        /* <DEDUP_REMOVED lines=8> */
[-C--:B------:R-:W-:Y:S01]  /*7970*/  HMMA.16816.F32.BF16 R52, R100, R156.reuse, R52 ;  /* 0x0000009c6434723c */ /* 0x080fe20000041834 */
[----:B------:R-:W-:Y:S01]  /*7980*/  FSETP.GE.FTZ.AND P2, PT, R122, RZ, PT ;  /* 0x000000ff7a00720b */ /* 0x000fe20003f56000 */
[----:B------:R-:W-:Y:S01]  /*7990*/  FADD.FTZ R26, -R173, R26 ;  /* 0x0000001aad1a7221 */ /* 0x000fe20000010100 */
[----:B------:R-:W-:Y:S01]  /*79a0*/  FSEL R6, R16, R176, P3 ;  /* 0x000000b010067208 */ /* 0x000fe20001800000 */
[----:B------:R-:W-:Y:S01]  /*79b0*/  FMUL.FTZ R193, R193, R5 ;  /* 0x00000005c1c17220 */ /* 0x000fe20000410000 */
[-C--:B------:R-:W-:Y:S01]  /*79c0*/  FSEL R0, R23, R175.reuse, P0 ;  /* 0x000000af17007208 */ /* 0x080fe20000000000 */
[----:B------:R-:W-:Y:S01]  /*79d0*/  FADD.FTZ R25, -R174, R25 ;  /* 0x00000019ae197221 */ /* 0x000fe20000010100 */
[----:B------:R-:W-:Y:S01]  /*79e0*/  FSETP.GE.FTZ.AND P3, PT, R201, RZ, PT ;  /* 0x000000ffc900720b */ /* 0x000fe20003f76000 */
[----:B------:R-:W-:Y:S01]  /*79f0*/  FMUL.FTZ R206, R206, R6 ;  /* 0x00000006cece7220 */ /* 0x000fe20000410000 */
[----:B------:R-:W-:Y:S01]  /*7a00*/  FSEL R4, R22, R175, P1 ;  /* 0x000000af16047208 */ /* 0x000fe20000800000 */
[C---:B------:R-:W-:Y:S01]  /*7a10*/  HMMA.16816.F32.BF16 R56, R104.reuse, R156, R56 ;  /* 0x0000009c6838723c */ /* 0x040fe20000041838 */
[----:B------:R-:W-:Y:S01]  /*7a20*/  FSETP.GE.FTZ.AND P0, PT, R202, RZ, PT ;  /* 0x000000ffca00720b */ /* 0x000fe20003f16000 */
        /* <DEDUP_REMOVED lines=17> */
[----:B------:R-:W-:Y:S01]  /*7b40*/  FSETP.GE.FTZ.AND P1, PT, R204, RZ, PT ;  /* 0x000000ffcc00720b */ /* 0x000fe20003f36000 */
[----:B------:R-:W-:Y:S02]  /*7b50*/  HMMA.16816.F32.BF16 R64, R100, R158, R64 ;  /* 0x0000009e6440723c */ /* 0x000fe40000041840 */
[----:B------:R-:W-:Y:S01]  /*7b60*/  FADD.FTZ R28, -R174, R28 ;  /* 0x0000001cae1c7221 */ /* 0x000fe20000010100 */
[----:B------:R-:W-:Y:S01]  /*7b70*/  FSEL R5, R25, R174, P2 ;  /* 0x000000ae19057208 */ /* 0x000fe20001000000 */
[----:B------:R-:W-:Y:S01]  /*7b80*/  FMUL.FTZ R21, R202, R0 ;  /* 0x00000000ca157220 */ /* 0x000fe20000410000 */
[----:B------:R-:W-:Y:S01]  /*7b90*/  FSEL R6, R24, R174, P3 ;  /* 0x000000ae18067208 */ /* 0x000fe20001800000 */
[----:B------:R-:W-:Y:S01]  /*7ba0*/  FADD.FTZ R35, -R175, R35 ;  /* 0x00000023af237221 */ /* 0x000fe20000010100 */
[----:B------:R-:W-:Y:S01]  /*7bb0*/  FSETP.GE.FTZ.AND P2, PT, R184, RZ, PT ;  /* 0x000000ffb800720b */ /* 0x000fe20003f56000 */
[----:B------:R-:W-:Y:S01]  /*7bc0*/  FMUL.FTZ R185, R185, R4 ;  /* 0x00000004b9b97220 */ /* 0x000fe20000410000 */
[-C--:B------:R-:W-:Y:S02]  /*7bd0*/  FSEL R0, R31, R173.reuse, P0 ;  /* 0x000000ad1f007208 */ /* 0x080fe40000000000 */
[----:B------:R-:W-:Y:S01]  /*7be0*/  FSETP.GE.FTZ.AND P3, PT, R211, RZ, PT ;  /* 0x000000ffd300720b */ /* 0x000fe20003f76000 */
[----:B------:R-:W-:Y:S01]  /*7bf0*/  FADD.FTZ R34, -R175, R34 ;  /* 0x00000022af227221 */ /* 0x000fe20000010100 */
[----:B------:R-:W-:Y:S01]  /*7c00*/  FSEL R4, R30, R173, P1 ;  /* 0x000000ad1e047208 */ /* 0x000fe20000800000 */
[----:B------:R-:W-:Y:S01]  /*7c10*/  FMUL.FTZ R22, R121, R5 ;  /* 0x0000000579167220 */ /* 0x000fe20000410000 */
[----:B------:R-:W-:Y:S01]  /*7c20*/  FSETP.GE.FTZ.AND P0, PT, R212, RZ, PT ;  /* 0x000000ffd400720b */ /* 0x000fe20003f16000 */
[C---:B------:R-:W-:Y:S01]  /*7c30*/  FADD.FTZ R33, -R176.reuse, R33 ;  /* 0x00000021b0217221 */ /* 0x040fe20000010100 */
        /* <DEDUP_REMOVED lines=35> */
[----:B------:R-:W-:Y:S01]  /*7e70*/  FMUL.FTZ R15, R208, R0 ;  /* 0x00000000d00f7220 */ /* 0x000fe20000410000 */
[----:B------:R-:W-:Y:S01]  /*7e80*/  FSEL R6, R36, R176, P3 ;  /* 0x000000b024067208 */ /* 0x000fe20001800000 */
[----:B------:R-:W-:Y:S01]  /*7e90*/  FMUL.FTZ R183, R183, R4 ;  /* 0x00000004b7b77220 */ /* 0x000fe20000410000 */
[-C--:B------:R-:W-:Y:S01]  /*7ea0*/  FSEL R0, R43, R173.reuse, P0 ;  /* 0x000000ad2b007208 */ /* 0x080fe20000000000 */
[----:B------:R-:W-:Y:S01]  /*7eb0*/  FADD.FTZ R47, -R173, R47 ;  /* 0x0000002fad2f7221 */ /* 0x000fe20000010100 */
[----:B------:R-:W-:Y:S01]  /*7ec0*/  FSETP.GE.FTZ.AND P2, PT, R115, RZ, PT ;  /* 0x000000ff7300720b */ /* 0x000fe20003f56000 */
[----:B------:R-:W-:Y:S01]  /*7ed0*/  FADD.FTZ R46, -R173, R46 ;  /* 0x0000002ead2e7221 */ /* 0x000fe20000010100 */
[----:B------:R-:W-:Y:S01]  /*7ee0*/  FSEL R4, R42, R173, P1 ;  /* 0x000000ad2a047208 */ /* 0x000fe20000800000 */
[----:B------:R-:W-:Y:S01]  /*7ef0*/  FMUL.FTZ R16, R123, R5 ;  /* 0x000000057b107220 */ /* 0x000fe20000410000 */
[----:B------:R-:W-:Y:S01]  /*7f00*/  FSETP.GE.FTZ.AND P0, PT, R215, RZ, PT ;  /* 0x000000ffd700720b */ /* 0x000fe20003f16000 */
[C---:B------:R-:W-:Y:S01]  /*7f10*/  FADD.FTZ R5, -R174.reuse, R45 ;  /* 0x0000002dae057221 */ /* 0x040fe20000010100 */
[----:B------:R-:W-:Y:S01]  /*7f20*/  FSETP.GE.FTZ.AND P1, PT, R177, RZ, PT ;  /* 0x000000ffb100720b */ /* 0x000fe20003f36000 */
        /* <DEDUP_REMOVED lines=14> */
[----:B------:R-:W-:Y:S01]  /*8010*/  FADD.FTZ R7, -R174, R44 ;  /* 0x0000002cae077221 */ /* 0x000fe20000010100 */
[-C--:B------:R-:W-:Y:S01]  /*8020*/  FSEL R5, R5, R174.reuse, P2 ;  /* 0x000000ae05057208 */ /* 0x080fe20001000000 */
[----:B------:R-:W-:Y:S01]  /*8030*/  FADD.FTZ R49, -R176, R49 ;  /* 0x00000031b0317221 */ /* 0x000fe20000010100 */
        /* <DEDUP_REMOVED lines=14> */
[----:B------:R-:W-:Y:S01]  /*8120*/  FSEL R7, R7, R174, P3 ;  /* 0x000000ae07077208 */ /* 0x000fe20001800000 */
[----:B------:R-:W-:Y:S01]  /*8130*/  FADD.FTZ R56, -R174, R56 ;  /* 0x00000038ae387221 */ /* 0x000fe20000010100 */
        /* <DEDUP_REMOVED lines=9> */
[----:B------:R-:W-:Y:S01]  /*81d0*/  FMUL.FTZ R36, R214, R7 ;  /* 0x00000007d6247220 */ /* 0x000fe20000410000 */
[----:B------:R-:W-:Y:S01]  /*81e0*/  FSETP.GE.FTZ.AND P1, PT, R114, RZ, PT ;  /* 0x000000ff7200720b */ /* 0x000fe20003f36000 */
        /* <DEDUP_REMOVED lines=8> */
[----:B------:R-:W-:Y:S01]  /*8270*/  FMUL.FTZ R126, R126, R4 ;  /* 0x000000047e7e7220 */ /* 0x000fe20000410000 */
[----:B------:R-:W-:Y:S01]  /*8280*/  FSEL R0, R56, R174, P1 ;  /* 0x000000ae38007208 */ /* 0x000fe20000800000 */
[----:B------:R-:W-:Y:S01]  /*8290*/  FADD.FTZ R62, -R173, R62 ;  /* 0x0000003ead3e7221 */ /* 0x000fe20000010100 */
[----:B------:R-:W-:Y:S01]  /*82a0*/  FSETP.GE.FTZ.AND P1, PT, R113, RZ, PT ;  /* 0x000000ff7100720b */ /* 0x000fe20003f36000 */
[----:B------:R-:W-:Y:S01]  /*82b0*/  FMUL.FTZ R180, R180, R8 ;  /* 0x00000008b4b47220 */ /* 0x000fe20000410000 */
[----:B------:R-:W-:Y:S01]  /*82c0*/  FSEL R6, R52, R176, P3 ;  /* 0x000000b034067208 */ /* 0x000fe20001800000 */
[----:B------:R-:W-:Y:S01]  /*82d0*/  FMUL.FTZ R8, R116, R5 ;  /* 0x0000000574087220 */ /* 0x000fe20000410000 */
[----:B------:R-:W-:Y:S01]  /*82e0*/  FSETP.GE.FTZ.AND P0, PT, R111, RZ, PT ;  /* 0x000000ff6f00720b */ /* 0x000fe20003f16000 */
[----:B------:R-:W-:Y:S01]  /*82f0*/  FMUL.FTZ R114, R114, R0 ;  /* 0x0000000072727220 */ /* 0x000fe20000410000 */
[----:B------:R-:W-:Y:S01]  /*8300*/  FSETP.GE.FTZ.AND P3, PT, R112, RZ, PT ;  /* 0x000000ff7000720b */ /* 0x000fe20003f76000 */
[----:B------:R-:W-:Y:S01]  /*8310*/  FADD.FTZ R0, -R174, R60 ;  /* 0x0000003cae007221 */ /* 0x000fe20000010100 */
[-C--:B------:R-:W-:Y:S01]  /*8320*/  FSEL R4, R59, R173.reuse, P1 ;  /* 0x000000ad3b047208 */ /* 0x080fe20000800000 */
[----:B------:R-:W-:Y:S01]  /*8330*/  FMUL.FTZ R181, R181, R6 ;  /* 0x00000006b5b57220 */ /* 0x000fe20000410000 */
[----:B------:R-:W-:Y:S01]  /*8340*/  FSETP.GE.FTZ.AND P1, PT, R109, RZ, PT ;  /* 0x000000ff6d00720b */ /* 0x000fe20003f36000 */
[----:B------:R-:W-:Y:S01]  /*8350*/  FMUL.FTZ R46, R177, R46 ;  /* 0x0000002eb12e7220 */ /* 0x000fe20000410000 */
        /* <DEDUP_REMOVED lines=9> */
[----:B------:R-:W-:Y:S01]  /*83f0*/  FMUL.FTZ R112, R112, R6 ;  /* 0x0000000670707220 */ /* 0x000fe20000410000 */
[----:B------:R-:W-:Y:S02]  /*8400*/  FSETP.GE.FTZ.AND P1, PT, R219, RZ, PT ;  /* 0x000000ffdb00720b */ /* 0x000fe40003f36000 */
[----:B------:R-:W-:Y:S01]  /*8410*/  FSEL R0, R0, R174, P3 ;  /* 0x000000ae00007208 */ /* 0x000fe20001800000 */
[----:B------:R-:W-:Y:S01]  /*8420*/  @P2 FADD.FTZ R174, -R174, R61 ;  /* 0x0000003daeae2221 */ /* 0x000fe20000010100 */
[----:B------:R-:W-:Y:S01]  /*8430*/  FSETP.GE.FTZ.AND P3, PT, R127, RZ, PT ;  /* 0x000000ff7f00720b */ /* 0x000fe20003f76000 */
[----:B------:R-:W-:Y:S01]  /*8440*/  @P0 FADD.FTZ R173, -R173, R63 ;  /* 0x0000003fadad0221 */ /* 0x000fe20000010100 */
[----:B------:R-:W-:Y:S01]  /*8450*/  FSETP.GE.FTZ.AND P2, PT, R218, RZ, PT ;  /* 0x000000ffda00720b */ /* 0x000fe20003f56000 */
[----:B------:R-:W-:Y:S01]  /*8460*/  FMUL.FTZ R35, R216, R0 ;  /* 0x00000000d8237220 */ /* 0x000fe20000410000 */
[----:B------:R-:W-:Y:S01]  /*8470*/  FSEL R4, R4, R176, P1 ;  /* 0x000000b004047208 */ /* 0x000fe20000800000 */
[----:B------:R-:W-:Y:S01]  /*8480*/  FADD.FTZ R0, -R175, R66 ;  /* 0x00000042af007221 */ /* 0x000fe20000010100 */
[----:B------:R-:W-:Y:S01]  /*8490*/  PLOP3.LUT P1, PT, PT, PT, UP2, 0x80, 0x0 ;  /* 0x000000000000781c */ /* 0x000fe20003f2f028 */
[----:B------:R-:W-:Y:S01]  /*84a0*/  FMUL.FTZ R62, R109, R62 ;  /* 0x0000003e6d3e7220 */ /* 0x000fe20000410000 */
[----:B------:R-:W-:Y:S01]  /*84b0*/  FSETP.GE.FTZ.AND P0, PT, R182, RZ, PT ;  /* 0x000000ffb600720b */ /* 0x000fe20003f16000 */
[----:B------:R-:W-:Y:S02]  /*84c0*/  FMUL.FTZ R34, R219, R4 ;  /* 0x00000004db227220 */ /* 0x000fe40000410000 */
[----:B------:R-:W-:Y:S01]  /*84d0*/  FMUL.FTZ R110, R110, R174 ;  /* 0x000000ae6e6e7220 */ /* 0x000fe20000410000 */
[----:B------:R-:W-:Y:S01]  /*84e0*/  FSEL R0, R0, R175, P0 ;  /* 0x000000af00007208 */ /* 0x000fe20000000000 */
[----:B------:R-:W-:Y:S02]  /*84f0*/  @P3 FADD.FTZ R176, -R176, R65 ;  /* 0x00000041b0b03221 */ /* 0x000fe40000010100 */
        /* <DEDUP_REMOVED lines=39> */
.L_x_452:
        /* <DEDUP_REMOVED lines=148> */
.L_x_453:
[----:B------:R-:W-:Y:S01]  /*90b0*/  LDSM.16.M88.4 R16, [R163] ;  /* 0x00000000a310783b */ /* 0x000fe20000000200 */
[----:B-1----:R-:W-:Y:S01]  /*90c0*/  @P1 IADD3 R4, R240, -0x80, RZ ;  /* 0xffffff80f0041810 */ /* 0x002fe20007ffe0ff */
[----:B------:R-:W-:Y:S01]  /*90d0*/  IMAD.MOV.U32 R5, RZ, RZ, 0x4 ;  /* 0x00000004ff057424 */ /* 0x000fe200078e00ff */
[----:B------:R-:W-:Y:S01]  /*90e0*/  @UP2 UIADD3 UR8, UP0, UR10, -0x200, URZ ;  /* 0xfffffe000a082890 */ /* 0x000fe2000ff1e03f */
[----:B------:R-:W1:Y:S01]  /*90f0*/  LDSM.16.MT88.4 R20, [R0+0x6000] ;  /* 0x006000000014783b */ /* 0x000e620000004200 */
[----:B------:R-:W-:Y:S01]  /*9100*/  IMAD.U32 R59, RZ, RZ, UR40 ;  /* 0x00000028ff3b7e24 */ /* 0x000fe2000f8e00ff */
[----:B------:R-:W-:Y:S01]  /*9110*/  UISETP.GT.AND UP1, UPT, UR6, UR32, UPT ;  /* 0x000000200600728c */ /* 0x000fe2000bf24270 */
[----:B------:R-:W-:Y:S01]  /*9120*/  @P1 IMAD.WIDE R52, R4, R5, UR10 ;  /* 0x0000000a04341e25 */ /* 0x000fe2000f8e0205 */
[----:B------:R-:W2:Y:S01]  /*9130*/  LDSM.16.M88.4 R12, [R163+0x2000] ;  /* 0x00200000a30c783b */ /* 0x000ea20000000200 */
[----:B------:R-:W-:Y:S02]  /*9140*/  @UP2 UIADD3.X UR7, UR11, -0x1, URZ, UP0, !UPT ;  /* 0xffffffff0b072890 */ /* 0x000fe400087fe43f */
[----:B------:R-:W-:Y:S01]  /*9150*/  IMAD.U32 R58, RZ, RZ, UR39 ;  /* 0x00000027ff3a7e24 */ /* 0x000fe2000f8e00ff */
[----:B------:R-:W-:Y:S01]  /*9160*/  LDSM.16.M88.4 R24, [R169] ;  /* 0x00000000a918783b */ /* 0x000fe20000000200 */
[----:B------:R-:W-:Y:S01]  /*9170*/  IMAD.U32 R57, RZ, RZ, UR38 ;  /* 0x00000026ff397e24 */ /* 0x000fe2000f8e00ff */
[----:B------:R-:W-:Y:S01]  /*9180*/  @UP2 UMOV UR10, UR8 ;  /* 0x00000008000a2c82 */ /* 0x000fe20008000000 */
[----:B------:R-:W-:Y:S01]  /*9190*/  IMAD.U32 R56, RZ, RZ, UR37 ;  /* 0x00000025ff387e24 */ /* 0x000fe2000f8e00ff */
[----:B------:R-:W3:Y:S01]  /*91a0*/  LDSM.16.MT88.4 R28, [R0+0x6400] ;  /* 0x00640000001c783b */ /* 0x000ee20000004200 */
[----:B------:R-:W-:Y:S01]  /*91b0*/  IMAD.U32 R55, RZ, RZ, UR36 ;  /* 0x00000024ff377e24 */ /* 0x000fe2000f8e00ff */
[----:B------:R-:W-:Y:S02]  /*91c0*/  @UP2 UMOV UR11, UR7 ;  /* 0x00000007000b2c82 */ /* 0x000fe40008000000 */
[----:B------:R-:W4:Y:S01]  /*91d0*/  LDSM.16.M88.4 R32, [R172] ;  /* 0x00000000ac20783b */ /* 0x000f220000000200 */
[----:B------:R-:W-:Y:S02]  /*91e0*/  ULOP3.LUT UR7, UR6, 0x1, URZ, 0xc0, !UPT ;  /* 0x0000000106077892 */ /* 0x000fe4000f8ec03f */
[----:B------:R-:W-:Y:S01]  /*91f0*/  UIADD3 UR6, UR6, -0x1, URZ ;  /* 0xffffffff06067890 */ /* 0x000fe2000fffe03f */
[----:B------:R-:W-:Y:S01]  /*9200*/  LDSM.16.M88.4 R36, [R165] ;  /* 0x00000000a524783b */ /* 0x000fe20000000200 */
[----:B------:R-:W-:Y:S03]  /*9210*/  UISETP.NE.U32.AND UP0, UPT, UR7, 0x1, UPT ;  /* 0x000000010700788c */ /* 0x000fe6000bf05070 */
        /* <DEDUP_REMOVED lines=54> */
[----:B------:R-:W-:Y:S04]  /*9580*/  IMAD.U32 R36, RZ, RZ, UR41 ;  /* 0x00000029ff247e24 */ /* 0x000fe8000f8e00ff */
        /* <DEDUP_REMOVED lines=28> */
[-C--:B------:R-:W-:Y:S02]  /*9750*/  LEA R50, P0, R50, R20.reuse, 0x2 ;  /* 0x0000001432327211 */ /* 0x080fe400078010ff */
        /* <DEDUP_REMOVED lines=45> */
[----:B------:R-:W-:Y:S01]  /*9a30*/  PLOP3.LUT P0, PT, PT, PT, UP1, 0x80, 0x0 ;  /* 0x000000000000781c */ /* 0x000fe20003f0f018 */
[----:B------:R-:W-:Y:S01]  /*9a40*/  LDSM.16.MT88.4 R4, [R2+0x8000] ;  /* 0x008000000204783b */ /* 0x000fe20000004200 */
[C---:B------:R-:W-:Y:S01]  /*9a50*/  IADD3 R0, R3.reuse, -0x2000, RZ ;  /* 0xffffe00003007810 */ /* 0x040fe20007ffe0ff */
[----:B------:R-:W-:Y:S02]  /*9a60*/  @UP2 UIADD3.X UR29, UR29, -0x1, URZ, UP0, !UPT ;  /* 0xffffffff1d1d2890 */ /* 0x000fe400087fe43f */
[----:B------:R-:W1:Y:S04]  /*9a70*/  LDSM.16.MT88.4 R8, [R3] ;  /* 0x000000000308783b */ /* 0x000e680000004200 */
        /* <DEDUP_REMOVED lines=63> */
[----:B------:R-:W-:Y:S01]  /*9e70*/  UISETP.NE.AND UP0, UPT, UR51, -0x1, UPT ;  /* 0xffffffff3300788c */ /* 0x000fe2000bf05270 */
[----:B------:R-:W-:-:S02]  /*9e80*/  FMUL.FTZ R17, R85, c[0x0][0x2e0] ;  /* 0x0000b80055117a20 */ /* 0x000fc40000410000 */
[----:B------:R-:W-:Y:S01]  /*9e90*/  FMUL.FTZ R86, R86, c[0x0][0x2e0] ;  /* 0x0000b80056567a20 */ /* 0x000fe20000410000 */
[----:B------:R-:W-:Y:S01]  /*9ea0*/  ULDC.64 UR10, c[0x0][0x3a0] ;  /* 0x0000e800000a7ab9 */ /* 0x000fe20000000a00 */
[----:B------:R-:W-:Y:S01]  /*9eb0*/  FMUL.FTZ R16, R87, c[0x0][0x2e0] ;  /* 0x0000b80057107a20 */ /* 0x000fe20000410000 */
[----:B------:R-:W-:Y:S01]  /*9ec0*/  F2FP.BF16.PACK_AB R17, R17, R84 ;  /* 0x000000541111723e */ /* 0x000fe200000010ff */
        /* <DEDUP_REMOVED lines=56> */
[----:B------:R-:W-:Y:S01]  /*a250*/  @UP0 UMOV UR15, UR6 ;  /* 0x00000006000f0c82 */ /* 0x000fe20008000000 */
[----:B------:R1:W-:Y:S02]  /*a260*/  STS [R251+0x2000], R5 ;  /* 0x00200005fb007388 */ /* 0x0003e40000000800 */
[----:B------:R-:W-:-:S02]  /*a270*/  F2FP.BF16.PACK_AB R0, R0, R78 ;  /* 0x0000004e0000723e */ /* 0x000fc400000010ff */
        /* <DEDUP_REMOVED lines=10> */
[----:B------:R-:W-:-:S03]  /*a320*/  UIMAD UR10, UR49, UR7, UR8 ;  /* 0x00000007310a72a4 */ /* 0x000fc6000f8e0208 */
[----:B------:R-:W-:Y:S02]  /*a330*/  ULDC.64 UR8, c[0x0][0x388] ;  /* 0x0000e20000087ab9 */ /* 0x000fe40000000a00 */
[----:B------:R-:W-:-:S04]  /*a340*/  UIMAD UR7, UR11, UR8, URZ ;  /* 0x000000080b0772a4 */ /* 0x000fc8000f8e023f */
[----:B------:R-:W-:Y:S02]  /*a350*/  UIMAD UR9, UR54, UR9, UR7 ;  /* 0x00000009360972a4 */ /* 0x000fe4000f8e0207 */
[----:B------:R-:W-:-:S04]  /*a360*/  UIMAD.WIDE.U32 UR6, UR49, UR6, URZ ;  /* 0x00000006310672a5 */ /* 0x000fc8000f8e003f */
[----:B------:R-:W-:-:S04]  /*a370*/  UIADD3 UR7, UR7, UR10, URZ ;  /* 0x0000000a07077290 */ /* 0x000fc8000fffe03f */
[----:B------:R-:W-:-:S04]  /*a380*/  UIMAD.WIDE.U32 UR6, UR54, UR8, UR6 ;  /* 0x00000008360672a5 */ /* 0x000fc8000f8e0006 */
[----:B------:R-:W-:-:S03]  /*a390*/  UIADD3 UR16, UR7, UR9, URZ ;  /* 0x0000000907107290 */ /* 0x000fc6000fffe03f */
[----:B------:R-:W-:Y:S02]  /*a3a0*/  UMOV UR15, UR6 ;  /* 0x00000006000f7c82 */ /* 0x000fe40008000000 */
.L_x_455:
        /* <DEDUP_REMOVED lines=18> */
.L_x_456:
        /* <DEDUP_REMOVED lines=43> */
.L_x_458:
[----:B--2---:R-:W-:Y:S05]  /*a780*/  BSYNC B0 ;  /* 0x0000000000007941 */ /* 0x004fea0003800000 */
.L_x_457:
        /* <DEDUP_REMOVED lines=14> */
.L_x_460:
[----:B------:R-:W-:Y:S05]  /*a870*/  BSYNC B0 ;  /* 0x0000000000007941 */ /* 0x000fea0003800000 */
.L_x_459:
        /* <DEDUP_REMOVED lines=25> */
.L_x_462:
[----:B------:R-:W-:Y:S05]  /*aa10*/  BSYNC B0 ;  /* 0x0000000000007941 */ /* 0x000fea0003800000 */
.L_x_461:
        /* <DEDUP_REMOVED lines=11> */
.L_x_433:
[----:B------:R-:W-:Y:S05]  /*aad0*/  BSYNC B1 ;  /* 0x0000000000017941 */ /* 0x000fea0003800000 */
.L_x_419:
        /* <DEDUP_REMOVED lines=11> */
.L_x_463:
[----:B------:R-:W-:Y:S05]  /*ab90*/  EXIT ;  /* 0x000000000000794d */ /* 0x000fea0003800000 */
.L_x_465:
        /* <DEDUP_REMOVED lines=14> */
.L_x_1336:


//--------------------- .text._ZN5flash44flash_bwd_dq_dk_dv_loop_seqk_parallel_kernelI23Flash_bwd_kernel_traitsILi32ELi128ELi128ELi8ELi4ELi4ELi4ELb1ELb0EN7cutlass10bfloat16_tE19Flash_kernel_traitsILi32ELi128ELi128ELi8ES3_EELb0ELb0ELb1ELb0ELb0ELb0ELb1EEEvNS_16Flash_bwd_paramsE --------------------------
	.section	.text._ZN5flash44flash_bwd_dq_dk_dv_loop_seqk_parallel_kernelI23Flash_bwd_kernel_traitsILi32ELi128ELi128ELi8ELi4ELi4ELi4ELb1ELb0EN7cutlass10bfloat16_tE19Flash_kernel_traitsILi32ELi128ELi128ELi8ES3_EELb0ELb0ELb1ELb0ELb0ELb0ELb1EEEvNS_16Flash_bwd_paramsE,"ax",@progbits
	.sectioninfo	@"SHI_REGISTERS=255"
	.align	128
        .global         _ZN5flash44flash_bwd_dq_dk_dv_loop_seqk_parallel_kernelI23Flash_bwd_kernel_traitsILi32ELi128ELi128ELi8ELi4ELi4ELi4ELb1ELb0EN7cutlass10bfloat16_tE19Flash_kernel_traitsILi32ELi128ELi128ELi8ES3_EELb0ELb0ELb1ELb0ELb0ELb0ELb1EEEvNS_16Flash_bwd_paramsE
        .type           _ZN5flash44flash_bwd_dq_dk_dv_loop_seqk_parallel_kernelI23Flash_bwd_kernel_traitsILi32ELi128ELi128ELi8ELi4ELi4ELi4ELb1ELb0EN7cutlass10bfloat16_tE19Flash_kernel_traitsILi32ELi128ELi128ELi8ES3_EELb0ELb0ELb1ELb0ELb0ELb0ELb1EEEvNS_16Flash_bwd_paramsE,@function
        .size           _ZN5flash44flash_bwd_dq_dk_dv_loop_seqk_parallel_kernelI23Flash_bwd_kernel_traitsILi32ELi128ELi128ELi8ELi4ELi4ELi4ELb1ELb0EN7cutlass10bfloat16_tE19Flash_kernel_traitsILi32ELi128ELi128ELi8ES3_EELb0ELb0ELb1ELb0ELb0ELb0ELb1EEEvNS_16Flash_bwd_paramsE,(.L_x_1337 - _ZN5flash44flash_bwd_dq_dk_dv_loop_seqk_parallel_kernelI23Flash_bwd_kernel_traitsILi32ELi128ELi128ELi8ELi4ELi4ELi4ELb1ELb0EN7cutlass10bfloat16_tE19Flash_kernel_traitsILi32ELi128ELi128ELi8ES3_EELb0ELb0ELb1ELb0ELb0ELb0ELb1EEEvNS_16Flash_bwd_paramsE)
        .other          _ZN5flash44flash_bwd_dq_dk_dv_loop_seqk_parallel_kernelI23Flash_bwd_kernel_traitsILi32ELi128ELi128ELi8ELi4ELi4ELi4ELb1ELb0EN7cutlass10bfloat16_tE19Flash_kernel_traitsILi32ELi128ELi128ELi8ES3_EELb0ELb0ELb1ELb0ELb0ELb0ELb1EEEvNS_16Flash_bwd_paramsE,@"STO_CUDA_ENTRY STV_DEFAULT"
_ZN5flash44flash_bwd_dq_dk_dv_loop_seqk_parallel_kernelI23Flash_bwd_kernel_traitsILi32ELi128ELi128ELi8ELi4ELi4ELi4ELb1ELb0EN7cutlass10bfloat16_tE19Flash_kernel_traitsILi32ELi128ELi128ELi8ES3_EELb0ELb0ELb1ELb0ELb0ELb0ELb1EEEvNS_16Flash_bwd_paramsE:
.text._ZN5flash44flash_bwd_dq_dk_dv_loop_seqk_parallel_kernelI23Flash_bwd_kernel_traitsILi32ELi128ELi128ELi8ELi4ELi4ELi4ELb1ELb0EN7cutlass10bfloat16_tE19Flash_kernel_traitsILi32ELi128ELi128ELi8ES3_EELb0ELb0ELb1ELb0ELb0ELb0ELb1EEEvNS_16Flash_bwd_paramsE:
        /* <DEDUP_REMOVED lines=15> */
[----:B------:R-:W-:Y:S01]  /*00f0*/  IMAD.MOV.U32 R158, RZ, RZ, 0x20 ;  /* 0x00000020ff9e7424 */ /* 0x000fe200078e00ff */
[----:B------:R-:W-:Y:S01]  /*0100*/  ULDC UR4, c[0x0][0x234] ;  /* 0x00008d0000047ab9 */ /* 0x000fe20000000800 */
[----:B------:R-:W-:Y:S01]  /*0110*/  IMAD.MOV.U32 R234, RZ, RZ, -0x10 ;  /* 0xfffffff0ffea7424 */ /* 0x000fe200078e00ff */
[----:B------:R-:W-:Y:S01]  /*0120*/  UIMAD UR4, UR7, UR6, UR4 ;  /* 0x00000006070472a4 */ /* 0x000fe2000f8e0204 */
[----:B------:R-:W-:Y:S01]  /*0130*/  IMAD.MOV.U32 R152, RZ, RZ, 0x40 ;  /* 0x00000040ff987424 */ /* 0x000fe200078e00ff */
[----:B------:R-:W-:Y:S01]  /*0140*/  ULDC UR5, c[0x0][0x22c] ;  /* 0x00008b0000057ab9 */ /* 0x000fe20000000800 */
[----:B------:R-:W3:Y:S01]  /*0150*/  S2UR UR53, SR_CTAID.Y ;  /* 0x00000000003579c3 */ /* 0x000ee20000002600 */
[----:B------:R-:W-:-:S02]  /*0160*/  ULDC UR56, c[0x0][0x1c0] ;  /* 0x0000700000387ab9 */ /* 0x000fc40000000800 */
[----:B------:R-:W-:Y:S02]  /*0170*/  ULDC UR11, c[0x0][0x1c0] ;  /* 0x00007000000b7ab9 */ /* 0x000fe40000000800 */
[----:B------:R-:W-:Y:S02]  /*0180*/  ULDC UR16, c[0x0][0x1c8] ;  /* 0x0000720000107ab9 */ /* 0x000fe40000000800 */
[----:B------:R-:W-:Y:S02]  /*0190*/  UIMAD.WIDE UR56, UR5, UR56, URZ ;  /* 0x00000038053872a5 */ /* 0x000fe4000f8e023f */
[----:B------:R-:W-:Y:S02]  /*01a0*/  UIMAD UR11, UR5, UR11, URZ ;  /* 0x0000000b050b72a4 */ /* 0x000fe4000f8e023f */
[----:B------:R-:W-:Y:S02]  /*01b0*/  ULDC.U8 UR9, c[0x0][0x328] ;  /* 0x0000ca0000097ab9 */ /* 0x000fe40000000000 */
[----:B------:R-:W-:Y:S01]  /*01c0*/  UISETP.NE.AND UP5, UPT, UR9, URZ, UPT ;  /* 0x0000003f0900728c */ /* 0x000fe2000bfa5270 */
[----:B-1----:R-:W-:Y:S01]  /*01d0*/  SHF.R.S32.HI R8, RZ, 0x1f, R19 ;  /* 0x0000001fff087819 */ /* 0x002fe20000011413 */
[----:B------:R-:W-:-:S02]  /*01e0*/  ULDC UR14, c[0x0][0x214] ;  /* 0x00008500000e7ab9 */ /* 0x000fc40000000800 */
[----:B--2---:R-:W-:Y:S01]  /*01f0*/  UIMAD UR19, UR58, UR5, URZ ;  /* 0x000000053a1372a4 */ /* 0x004fe2000f8e023f */
[CC--:B------:R-:W-:Y:S01]  /*0200*/  LEA.HI R5, R8.reuse, R19.reuse, RZ, 0x5 ;  /* 0x0000001308057211 */ /* 0x0c0fe200078f28ff */
[----:B------:R-:W-:Y:S01]  /*0210*/  ULOP3.LUT UR5, UR58, UR16, URZ, 0x3c, !UPT ;  /* 0x000000103a057292 */ /* 0x000fe2000f8e3c3f */
[CC--:B------:R-:W-:Y:S01]  /*0220*/  LEA.HI R9, R8.reuse, R19.reuse, RZ, 0x4 ;  /* 0x0000001308097211 */ /* 0x0c0fe200078f20ff */
[----:B------:R-:W-:Y:S01]  /*0230*/  USHF.R.S32.HI UR6, URZ, 0x1f, UR58 ;  /* 0x0000001f3f067899 */ /* 0x000fe2000801143a */
[----:B------:R-:W-:Y:S01]  /*0240*/  LOP3.LUT R0, R5, 0xffffffe0, RZ, 0xc0, !PT ;  /* 0xffffffe005007812 */ /* 0x000fe200078ec0ff */
[----:B------:R-:W-:Y:S01]  /*0250*/  ULDC UR8, c[0x0][0x1c0] ;  /* 0x0000700000087ab9 */ /* 0x000fe20000000800 */
[----:B------:R-:W-:Y:S01]  /*0260*/  SHF.R.S32.HI R2, RZ, 0x4, R9 ;  /* 0x00000004ff027819 */ /* 0x000fe20000011409 */
[----:B---3--:R-:W-:Y:S01]  /*0270*/  USHF.L.U32 UR7, UR53, 0x7, URZ ;  /* 0x0000000735077899 */ /* 0x008fe2000800063f */
        /* <DEDUP_REMOVED lines=9> */
[----:B------:R-:W-:Y:S01]  /*0310*/  ULDC.U8 UR10, c[0x0][0x3d0] ;  /* 0x0000f400000a7ab9 */ /* 0x000fe20000000000 */
[----:B------:R-:W-:Y:S01]  /*0320*/  LEA.HI R18, R3, R0, RZ, 0x2 ;  /* 0x0000000003127211 */ /* 0x000fe200078f10ff */
[----:B------:R-:W-:Y:S01]  /*0330*/  ULDC.64 UR12, c[0x0][0x118] ;  /* 0x00004600000c7ab9 */ /* 0x000fe20000000a00 */
[----:B------:R-:W-:Y:S01]  /*0340*/  LOP3.LUT R0, R4, 0xfffffffe, RZ, 0xc0, !PT ;  /* 0xfffffffe04007812 */ /* 0x000fe200078ec0ff */
[----:B------:R-:W-:Y:S01]  /*0350*/  UISETP.NE.AND UP6, UPT, UR10, URZ, UPT ;  /* 0x0000003f0a00728c */ /* 0x000fe2000bfc5270 */
[----:B------:R-:W-:Y:S01]  /*0360*/  SHF.R.S32.HI R3, RZ, 0x1f, R6 ;  /* 0x0000001fff037819 */ /* 0x000fe20000011406 */
[----:B------:R-:W-:-:S02]  /*0370*/  USHF.L.U32 UR36, UR11, 0x3, URZ ;  /* 0x000000030b247899 */ /* 0x000fc4000800063f */
[----:B------:R-:W-:Y:S01]  /*0380*/  IMAD.IADD R15, R2, 0x1, -R0 ;  /* 0x00000001020f7824 */ /* 0x000fe200078e0a00 */
[--C-:B------:R-:W-:Y:S01]  /*0390*/  SHF.R.S32.HI R2, RZ, 0x5, R5.reuse ;  /* 0x00000005ff027819 */ /* 0x100fe20000011405 */
[----:B------:R-:W-:Y:S01]  /*03a0*/  USHF.L.U32 UR35, UR11, 0x4, URZ ;  /* 0x000000040b237899 */ /* 0x000fe2000800063f */
[----:B------:R-:W-:Y:S01]  /*03b0*/  SHF.R.S32.HI R0, RZ, 0x1f, R5 ;  /* 0x0000001fff007819 */ /* 0x000fe20000011405 */
[----:B------:R-:W-:Y:S01]  /*03c0*/  UIMAD UR34, UR11, 0x18, URZ ;  /* 0x000000180b2278a4 */ /* 0x000fe2000f8e023f */
[-C--:B------:R-:W-:Y:S01]  /*03d0*/  LEA.HI R5, R6, R7.reuse, RZ, 0x1 ;  /* 0x0000000706057211 */ /* 0x080fe200078f08ff */
[----:B------:R-:W-:Y:S01]  /*03e0*/  USHF.L.U32 UR33, UR11, 0x5, URZ ;  /* 0x000000050b217899 */ /* 0x000fe2000800063f */
        /* <DEDUP_REMOVED lines=23> */
[----:B------:R-:W-:Y:S01]  /*0560*/  UIMAD UR28, UR11, 0x48, URZ ;  /* 0x000000480b1c78a4 */ /* 0x000fe2000f8e023f */
[----:B------:R-:W-:Y:S01]  /*0570*/  LOP3.LUT R0, R0, 0xc0, RZ, 0xc0, !PT ;  /* 0x000000c000007812 */ /* 0x000fe200078ec0ff */
[----:B------:R-:W-:Y:S01]  /*0580*/  IMAD.SHL.U32 R16, R10, 0x8, RZ ;  /* 0x000000080a107824 */ /* 0x000fe200078e00ff */
[----:B------:R-:W-:Y:S01]  /*0590*/  LOP3.LUT R2, R9, 0xfffffff0, RZ, 0xc0, !PT ;  /* 0xfffffff009027812 */ /* 0x000fe200078ec0ff */
[----:B------:R-:W-:Y:S01]  /*05a0*/  UIMAD UR27, UR11, 0x50, URZ ;  /* 0x000000500b1b78a4 */ /* 0x000fe2000f8e023f */
[----:B------:R-:W-:Y:S01]  /*05b0*/  LOP3.LUT R3, R8, 0x3fffffe, RZ, 0xc0, !PT ;  /* 0x03fffffe08037812 */ /* 0x000fe200078ec0ff */
[----:B------:R-:W-:Y:S01]  /*05c0*/  UIMAD UR26, UR11, 0x58, URZ ;  /* 0x000000580b1a78a4 */ /* 0x000fe2000f8e023f */
[----:B------:R-:W-:Y:S01]  /*05d0*/  SHF.R.U32.HI R6, RZ, 0x3, R0 ;  /* 0x00000003ff067819 */ /* 0x000fe20000011600 */
[----:B------:R1:W-:Y:S01]  /*05e0*/  STL [R1+0x10], R16 ;  /* 0x0000101001007387 */ /* 0x0003e20000100800 */
[----:B------:R-:W-:Y:S01]  /*05f0*/  LOP3.LUT R5, R0, 0x18, R16, 0xf8, !PT ;  /* 0x0000001800057812 */ /* 0x000fe200078ef810 */
[----:B------:R-:W-:Y:S01]  /*0600*/  IMAD.IADD R0, R19, 0x1, -R2 ;  /* 0x0000000113007824 */ /* 0x000fe200078e0a02 */
[----:B------:R-:W-:Y:S01]  /*0610*/  LOP3.LUT P4, RZ, R4, 0x4, RZ, 0xc0, !PT ;  /* 0x0000000404ff7812 */ /* 0x000fe2000788c0ff */
[----:B------:R-:W-:Y:S01]  /*0620*/  IMAD.IADD R3, R7, 0x1, -R3 ;  /* 0x0000000107037824 */ /* 0x000fe200078e0a03 */
[----:B------:R-:W-:Y:S01]  /*0630*/  LOP3.LUT R5, R5, R6, RZ, 0x3c, !PT ;  /* 0x0000000605057212 */ /* 0x000fe200078e3cff */
[----:B------:R-:W-:Y:S01]  /*0640*/  IMAD R2, R11, 0x8, R15 ;  /* 0x000000080b027824 */ /* 0x000fe200078e020f */
[----:B------:R-:W-:Y:S01]  /*0650*/  SHF.R.S32.HI R9, RZ, 0x1f, R0 ;  /* 0x0000001fff097819 */ /* 0x000fe20000011400 */
[----:B------:R-:W-:Y:S01]  /*0660*/  IMAD.U32 R6, RZ, RZ, UR4 ;  /* 0x00000004ff067e24 */ /* 0x000fe2000f8e00ff */
[----:B------:R-:W-:Y:S01]  /*0670*/  UIMAD UR4, UR53, UR8, UR58 ;  /* 0x00000008350472a4 */ /* 0x000fe2000f8e023a */
[----:B------:R-:W-:Y:S01]  /*0680*/  IMAD R150, R2, 0x8, R3 ;  /* 0x0000000802967824 */ /* 0x000fe200078e0203 */
[-C--:B------:R-:W-:Y:S01]  /*0690*/  LEA.HI R2, R0, R0.reuse, RZ, 0x1 ;  /* 0x0000000000027211 */ /* 0x080fe200078f08ff */
[----:B------:R-:W-:Y:S01]  /*06a0*/  IMAD.U32 R3, R12, 0x20, R5 ;  /* 0x000000200c037824 */ /* 0x000fe200078e0005 */
[----:B------:R-:W-:Y:S01]  /*06b0*/  LEA.HI R9, R9, R0, RZ, 0x3 ;  /* 0x0000000009097211 */ /* 0x000fe200078f18ff */
[----:B------:R2:W-:Y:S01]  /*06c0*/  STL [R1+0x84], R6 ;  /* 0x0000840601007387 */ /* 0x0005e20000100800 */
[----:B------:R-:W-:Y:S01]  /*06d0*/  UIMAD UR4, UR4, UR18, URZ ;  /* 0x00000012040472a4 */ /* 0x000fe2000f8e023f */
[----:B------:R-:W-:Y:S01]  /*06e0*/  SEL R235, R158, 0xffffffe0, !P5 ;  /* 0xffffffe09eeb7807 */ /* 0x000fe20006800000 */
[----:B------:R-:W-:Y:S01]  /*06f0*/  UIMAD.WIDE.U32 UR8, UR53, UR20, URZ ;  /* 0x00000014350872a5 */ /* 0x000fe2000f8e003f */
[----:B------:R3:W-:Y:S01]  /*0700*/  STL [R1+0x38], R3 ;  /* 0x0000380301007387 */ /* 0x0007e20000100800 */
[----:B------:R-:W-:Y:S01]  /*0710*/  LOP3.LUT R5, R9, 0xfffffff8, RZ, 0xc0, !PT ;  /* 0xfffffff809057812 */ /* 0x000fe200078ec0ff */
[----:B------:R-:W-:-:S02]  /*0720*/  UIMAD UR25, UR11, 0x60, URZ ;  /* 0x000000600b1978a4 */ /* 0x000fc4000f8e023f */
[----:B------:R-:W-:Y:S02]  /*0730*/  UIMAD UR24, UR11, 0x68, URZ ;  /* 0x000000680b1878a4 */ /* 0x000fe4000f8e023f */
[----:B------:R-:W-:Y:S01]  /*0740*/  UIMAD UR23, UR11, 0x70, URZ ;  /* 0x000000700b1778a4 */ /* 0x000fe2000f8e023f */
[----:B-1----:R-:W-:Y:S01]  /*0750*/  IMAD.IADD R16, R0, 0x1, -R5 ;  /* 0x0000000100107824 */ /* 0x002fe200078e0a05 */
[----:B------:R-:W-:Y:S02]  /*0760*/  UIMAD UR22, UR11, 0x78, URZ ;  /* 0x000000780b1678a4 */ /* 0x000fe4000f8e023f */
[----:B------:R-:W-:Y:S01]  /*0770*/  UMOV UR61, 0xffffe000 ;  /* 0xffffe000003d7882 */ /* 0x000fe20000000000 */
[----:B--2---:R-:W-:Y:S02]  /*0780*/  LOP3.LUT R6, R2, 0x7fffffe, RZ, 0xc0, !PT ;  /* 0x07fffffe02067812 */ /* 0x004fe400078ec0ff */
[----:B---3--:R-:W-:-:S03]  /*0790*/  SHF.R.S32.HI R3, RZ, 0x1, R2 ;  /* 0x00000001ff037819 */ /* 0x008fc60000011402 */
[----:B------:R-:W-:Y:S01]  /*07a0*/  IMAD.IADD R14, R0, 0x1, -R6 ;  /* 0x00000001000e7824 */ /* 0x000fe200078e0a06 */
        /* <DEDUP_REMOVED lines=8> */
[----:B------:R-:W-:-:S02]  /*0830*/  IMAD.U32 R0, RZ, RZ, UR19 ;  /* 0x00000013ff007e24 */ /* 0x000fc4000f8e00ff */
[----:B------:R-:W-:Y:S02]  /*0840*/  IMAD.U32 R3, RZ, RZ, UR11 ;  /* 0x0000000bff037e24 */ /* 0x000fe4000f8e00ff */
[----:B------:R-:W-:Y:S01]  /*0850*/  IMAD.SHL.U32 R7, R10, 0x2, RZ ;  /* 0x000000020a077824 */ /* 0x000fe200078e00ff */
[----:B------:R1:W-:Y:S01]  /*0860*/  STL [R1+0x58], R0 ;  /* 0x0000580001007387 */ /* 0x0003e20000100800 */
[C---:B------:R-:W-:Y:S02]  /*0870*/  LEA.HI R10, R4.reuse, R4, RZ, 0x1 ;  /* 0x00000004040a7211 */ /* 0x040fe400078f08ff */
[----:B------:R-:W-:Y:S01]  /*0880*/  IMAD R17, R11, 0x2000, R7 ;  /* 0x000020000b117824 */ /* 0x000fe200078e0207 */
[----:B------:R2:W-:Y:S01]  /*0890*/  STL [R1+0x4c], R3 ;  /* 0x00004c0301007387 */ /* 0x0005e20000100800 */
[----:B-1----:R-:W-:Y:S01]  /*08a0*/  IMAD.U32 R0, RZ, RZ, UR5 ;  /* 0x00000005ff007e24 */ /* 0x002fe2000f8e00ff */
[----:B------:R-:W-:Y:S01]  /*08b0*/  USHF.R.S32.HI UR5, URZ, 0x1f, UR20 ;  /* 0x0000001f3f057899 */ /* 0x000fe20008011414 */
[----:B--2---:R-:W-:-:S03]  /*08c0*/  IMAD.SHL.U32 R3, R4, 0x40, RZ ;  /* 0x0000004004037824 */ /* 0x004fc600078e00ff */
[----:B------:R1:W-:Y:S01]  /*08d0*/  STL [R1+0x80], R0 ;  /* 0x0000800001007387 */ /* 0x0003e20000100800 */
[----:B------:R-:W-:Y:S01]  /*08e0*/  UIMAD UR5, UR5, UR53, URZ ;  /* 0x00000035050572a4 */ /* 0x000fe2000f8e023f */
[----:B------:R-:W-:-:S04]  /*08f0*/  LOP3.LUT R3, R3, 0x1c0, RZ, 0xc0, !PT ;  /* 0x000001c003037812 */ /* 0x000fc800078ec0ff */
[----:B------:R-:W-:Y:S02]  /*0900*/  LEA.HI R3, R3, R3, RZ, 0x1d ;  /* 0x0000000303037211 */ /* 0x000fe400078fe8ff */
[----:B-1----:R-:W-:Y:S02]  /*0910*/  SHF.R.S32.HI R0, RZ, 0x1, R8 ;  /* 0x00000001ff007819 */ /* 0x002fe40000011408 */
[----:B------:R-:W-:Y:S02]  /*0920*/  LOP3.LUT R8, R2, 0x1c0, RZ, 0xc0, !PT ;  /* 0x000001c002087812 */ /* 0x000fe400078ec0ff */
[----:B------:R-:W-:Y:S01]  /*0930*/  LOP3.LUT R2, R10, 0x3fffffe, RZ, 0xc0, !PT ;  /* 0x03fffffe0a027812 */ /* 0x000fe200078ec0ff */
[C---:B------:R-:W-:Y:S01]  /*0940*/  IMAD.SHL.U32 R6, R0.reuse, 0x40, RZ ;  /* 0x0000004000067824 */ /* 0x040fe200078e00ff */
[----:B------:R-:W-:Y:S01]  /*0950*/  LOP3.LUT P0, RZ, R0, 0x2, RZ, 0xc0, !PT ;  /* 0x0000000200ff7812 */ /* 0x000fe2000780c0ff */
[----:B------:R-:W-:Y:S02]  /*0960*/  IMAD.SHL.U32 R0, R162, 0x10, RZ ;  /* 0x00000010a2007824 */ /* 0x000fe400078e00ff */
[----:B------:R-:W-:Y:S01]  /*0970*/  IMAD.IADD R12, R4, 0x1, -R2 ;  /* 0x00000001040c7824 */ /* 0x000fe200078e0a02 */
[----:B------:R-:W-:Y:S01]  /*0980*/  SHF.R.S32.HI R4, RZ, 0x3, R9 ;  /* 0x00000003ff047819 */ /* 0x000fe20000011409 */
[----:B------:R-:W-:Y:S01]  /*0990*/  IMAD.SHL.U32 R2, R162, 0x400, RZ ;  /* 0x00000400a2027824 */ /* 0x000fe200078e00ff */
[----:B------:R-:W-:Y:S01]  /*09a0*/  LEA.HI.SX32 R18, R18, R0, 0x1e ;  /* 0x0000000012127211 */ /* 0x000fe200078ff2ff */
[----:B------:R-:W-:Y:S01]  /*09b0*/  IMAD.U32 R9, RZ, RZ, UR9 ;  /* 0x00000009ff097e24 */ /* 0x000fe2000f8e00ff */
[----:B------:R-:W-:Y:S01]  /*09c0*/  LOP3.LUT R5, R8, 0x30, R0, 0xf8, !PT ;  /* 0x0000003008057812 */ /* 0x000fe200078ef800 */
[----:B------:R-:W-:Y:S01]  /*09d0*/  IMAD R14, R4, 0x8, R14 ;  /* 0x00000008040e7824 */ /* 0x000fe200078e020e */
[----:B------:R-:W-:Y:S01]  /*09e0*/  LOP3.LUT R0, R6, 0xc0, RZ, 0xc0, !PT ;  /* 0x000000c006007812 */ /* 0x000fe200078ec0ff */
[--C-:B------:R-:W-:Y:S01]  /*09f0*/  IMAD R151, R4, 0x200, R2.reuse ;  /* 0x0000020004977824 */ /* 0x100fe200078e0202 */
[----:B------:R-:W-:Y:S01]  /*0a00*/  IADD3 R17, R3, R17, R2 ;  /* 0x0000001103117210 */ /* 0x000fe20007ffe002 */
[----:B------:R-:W-:Y:S01]  /*0a10*/  STL [R1+0x28], R18 ;  /* 0x0000281201007387 */ /* 0x000fe20000100800 */
[----:B------:R-:W-:-:S02]  /*0a20*/  LOP3.LUT R4, R0, 0x8, R20, 0xf8, !PT ;  /* 0x0000000800047812 */ /* 0x000fc400078ef814 */
[----:B------:R-:W-:Y:S01]  /*0a30*/  SHF.R.U32.HI R2, RZ, 0x3, R0 ;  /* 0x00000003ff027819 */ /* 0x000fe20000011600 */
[----:B------:R-:W-:Y:S01]  /*0a40*/  IMAD.SHL.U32 R241, R17, 0x2, RZ ;  /* 0x0000000211f17824 */ /* 0x000fe200078e00ff */
[----:B------:R-:W-:Y:S01]  /*0a50*/  LOP3.LUT R3, R5, 0x8, R20, 0xf8, !PT ;  /* 0x0000000805037812 */ /* 0x000fe200078ef814 */
[----:B------:R-:W-:Y:S01]  /*0a60*/  IMAD.U32 R5, RZ, RZ, UR6 ;  /* 0x00000006ff057e24 */ /* 0x000fe2000f8e00ff */
[----:B------:R-:W-:Y:S01]  /*0a70*/  SHF.R.U32.HI R0, RZ, 0x3, R8 ;  /* 0x00000003ff007819 */ /* 0x000fe20000011608 */
[----:B------:R-:W-:Y:S01]  /*0a80*/  USHF.R.S32.HI UR6, URZ, 0x1f, UR53 ;  /* 0x0000001f3f067899 */ /* 0x000fe20008011435 */
        /* <DEDUP_REMOVED lines=13> */
[----:B------:R-:W-:Y:S01]  /*0b60*/  IMAD.U32 R8, RZ, RZ, UR8 ;  /* 0x00000008ff087e24 */ /* 0x000fe2000f8e00ff */
[----:B------:R-:W-:Y:S01]  /*0b70*/  SHF.L.U64.HI R2, R0, 0x2, R2 ;  /* 0x0000000200027819 */ /* 0x000fe20000010202 */
[----:B------:R-:W-:Y:S01]  /*0b80*/  IMAD.U32 R0, RZ, RZ, UR5 ;  /* 0x00000005ff007e24 */ /* 0x000fe2000f8e00ff */
[----:B------:R-:W-:Y:S01]  /*0b90*/  UIMAD.WIDE.U32 UR16, UR56, UR8, URZ ;  /* 0x00000008381072a5 */ /* 0x000fe2000f8e003f */
[----:B------:R-:W-:Y:S01]  /*0ba0*/  SEL R149, R158, 0xffffffe0, !P0 ;  /* 0xffffffe09e957807 */ /* 0x000fe20004000000 */
[----:B------:R-:W-:Y:S01]  /*0bb0*/  IMAD.U32 R3, RZ, RZ, UR7 ;  /* 0x00000007ff037e24 */ /* 0x000fe2000f8e00ff */
[----:B------:R-:W-:Y:S01]  /*0bc0*/  UIMAD UR5, UR57, UR8, URZ ;  /* 0x00000008390572a4 */ /* 0x000fe2000f8e023f */
[C---:B------:R-:W-:Y:S01]  /*0bd0*/  IADD3 R237, R241.reuse, 0x40, RZ ;  /* 0x00000040f1ed7810 */ /* 0x040fe20007ffe0ff */
[----:B------:R-:W-:Y:S01]  /*0be0*/  @!UP5 UIMAD UR6, UR6, UR14, URZ ;  /* 0x0000000e0606d2a4 */ /* 0x000fe2000f8e023f */
[----:B------:R-:W-:Y:S01]  /*0bf0*/  IMAD.U32 R6, RZ, RZ, UR16 ;  /* 0x00000010ff067e24 */ /* 0x000fe2000f8e00ff */
[----:B------:R1:W-:Y:S01]  /*0c00*/  STL [R1+0x7c], R3 ;  /* 0x00007c0301007387 */ /* 0x0003e20000100800 */
[----:B------:R-:W-:Y:S01]  /*0c10*/  IMAD.U32 R7, RZ, RZ, UR17 ;  /* 0x00000011ff077e24 */ /* 0x000fe2000f8e00ff */
[C---:B------:R-:W-:Y:S01]  /*0c20*/  @P4 IADD3 R237, R241.reuse, -0x40, RZ ;  /* 0xffffffc0f1ed4810 */ /* 0x040fe20007ffe0ff */
[----:B------:R-:W-:-:S02]  /*0c30*/  IMAD.IADD R240, R241, 0x1, R234 ;  /* 0x00000001f1f07824 */ /* 0x000fc400078e02ea */
[----:B------:R-:W-:Y:S02]  /*0c40*/  IMAD R149, R150, 0x2, R149 ;  /* 0x0000000296957824 */ /* 0x000fe400078e0295 */
[----:B------:R-:W-:Y:S02]  /*0c50*/  IMAD.IADD R234, R234, 0x1, R237 ;  /* 0x00000001eaea7824 */ /* 0x000fe400078e02ed */
[--C-:B------:R-:W-:Y:S02]  /*0c60*/  IMAD.IADD R239, R241, 0x1, R235.reuse ;  /* 0x00000001f1ef7824 */ /* 0x100fe400078e02eb */
[----:B------:R-:W-:Y:S02]  /*0c70*/  IMAD.IADD R238, R240, 0x1, R235 ;  /* 0x00000001f0ee7824 */ /* 0x000fe400078e02eb */
[----:B------:R-:W-:Y:S02]  /*0c80*/  IMAD.IADD R236, R235, 0x1, R237 ;  /* 0x00000001ebec7824 */ /* 0x000fe400078e02ed */
[----:B------:R-:W-:-:S02]  /*0c90*/  IMAD.SHL.U32 R150, R150, 0x2, RZ ;  /* 0x0000000296967824 */ /* 0x000fc400078e00ff */
[----:B------:R-:W-:Y:S02]  /*0ca0*/  IMAD.IADD R235, R235, 0x1, R234 ;  /* 0x00000001ebeb7824 */ /* 0x000fe400078e02ea */
[----:B-1----:R-:W-:Y:S01]  /*0cb0*/  IMAD.U32 R3, RZ, RZ, UR4 ;  /* 0x00000004ff037e24 */ /* 0x002fe2000f8e00ff */
[----:B------:R-:W-:-:S04]  /*0cc0*/  USHF.R.S32.HI UR4, URZ, 0x1f, UR19 ;  /* 0x0000001f3f047899 */ /* 0x000fc80008011413 */
        /* <DEDUP_REMOVED lines=9> */
[----:B------:R-:W-:Y:S01]  /*0d60*/  STL.64 [R1+0x60], R6 ;  /* 0x0000600601007387 */ /* 0x000fe20000100a00 */
[----:B------:R-:W-:Y:S02]  /*0d70*/  LOP3.LUT R2, R2, 0x6, RZ, 0xc0, !PT ;  /* 0x0000000602027812 */ /* 0x000fe400078ec0ff */
[C---:B------:R-:W-:Y:S01]  /*0d80*/  LOP3.LUT P3, RZ, R0.reuse, 0x2, RZ, 0xc0, !PT ;  /* 0x0000000200ff7812 */ /* 0x040fe2000786c0ff */
[----:B------:R-:W-:Y:S02]  /*0d90*/  IMAD.SHL.U32 R0, R0, 0x40, RZ ;  /* 0x0000004000007824 */ /* 0x000fe400078e00ff */
[C---:B------:R-:W-:Y:S01]  /*0da0*/  IMAD R4, R11.reuse, 0x40, R2 ;  /* 0x000000400b047824 */ /* 0x040fe200078e0202 */
[----:B------:R-:W-:Y:S01]  /*0db0*/  R2P PR, R16, 0x6 ;  /* 0x0000000610007804 */ /* 0x000fe20000000000 */
[----:B------:R-:W-:Y:S01]  /*0dc0*/  IMAD.SHL.U32 R2, R11, 0x8, RZ ;  /* 0x000000080b027824 */ /* 0x000fe200078e00ff */
[----:B------:R-:W-:-:S02]  /*0dd0*/  LOP3.LUT R0, R0, 0xc0, RZ, 0xc0, !PT ;  /* 0x000000c000007812 */ /* 0x000fc400078ec0ff */
[----:B------:R-:W-:Y:S02]  /*0de0*/  LOP3.LUT P0, RZ, R13, 0x2, RZ, 0xc0, !PT ;  /* 0x000000020dff7812 */ /* 0x000fe4000780c0ff */
[----:B------:R-:W-:Y:S02]  /*0df0*/  LOP3.LUT R2, R2, 0x8, RZ, 0xc0, !PT ;  /* 0x0000000802027812 */ /* 0x000fe400078ec0ff */
[----:B------:R-:W-:Y:S02]  /*0e00*/  SEL R152, R152, 0xffffffc0, !P2 ;  /* 0xffffffc098987807 */ /* 0x000fe40005000000 */
[----:B------:R-:W-:Y:S01]  /*0e10*/  SEL R158, R158, 0xffffffe0, !P0 ;  /* 0xffffffe09e9e7807 */ /* 0x000fe20004000000 */
[----:B-1----:R-:W-:Y:S01]  /*0e20*/  IMAD.U32 R3, RZ, RZ, UR5 ;  /* 0x00000005ff037e24 */ /* 0x002fe2000f8e00ff */
[----:B------:R-:W-:-:S04]  /*0e30*/  USHF.R.S32.HI UR5, URZ, 0x1f, UR4 ;  /* 0x0000001f3f057899 */ /* 0x000fc80008011404 */
[----:B------:R1:W-:Y:S04]  /*0e40*/  STL [R1+0x74], R3 ;  /* 0x0000740301007387 */ /* 0x0003e80000100800 */
[----:B------:R2:W-:Y:S01]  /*0e50*/  STL [R1+0x3c], R4 ;  /* 0x00003c0401007387 */ /* 0x0005e20000100800 */
[----:B-1----:R-:W-:Y:S02]  /*0e60*/  IMAD.U32 R3, RZ, RZ, UR4 ;  /* 0x00000004ff037e24 */ /* 0x002fe4000f8e00ff */
[----:B--2---:R-:W-:-:S03]  /*0e70*/  IMAD.SHL.U32 R4, R15, 0x10, RZ ;  /* 0x000000100f047824 */ /* 0x004fc600078e00ff */
[----:B------:R1:W-:Y:S02]  /*0e80*/  STL [R1+0x70], R3 ;  /* 0x0000700301007387 */ /* 0x0003e40000100800 */
        /* <DEDUP_REMOVED lines=27> */
[----:B------:R-:W-:Y:S01]  /*1040*/  IMAD.SHL.U32 R154, R162, 0x2, RZ ;  /* 0x00000002a29a7824 */ /* 0x000fe200078e00ff */
[C---:B------:R-:W-:Y:S01]  /*1050*/  @P1 IADD3 R157, R151.reuse, -0x20, RZ ;  /* 0xffffffe0979d1810 */ /* 0x040fe20007ffe0ff */
[----:B------:R-:W-:-:S02]  /*1060*/  IMAD.IADD R153, R151, 0x1, R152 ;  /* 0x0000000197997824 */ /* 0x000fc400078e0298 */
[----:B------:R-:W-:Y:S01]  /*1070*/  IMAD.IADD R155, R154, 0x1, R158 ;  /* 0x000000019a9b7824 */ /* 0x000fe200078e029e */
[C---:B------:R-:W-:Y:S01]  /*1080*/  IADD3 R161, R157.reuse, 0x2000, RZ ;  /* 0x000020009da17810 */ /* 0x040fe20007ffe0ff */
[----:B------:R-:W-:Y:S01]  /*1090*/  IMAD.IADD R152, R152, 0x1, R157 ;  /* 0x0000000198987824 */ /* 0x000fe200078e029d */
[C---:B------:R-:W-:Y:S02]  /*10a0*/  IADD3 R160, R157.reuse, 0x4000, RZ ;  /* 0x000040009da07810 */ /* 0x040fe40007ffe0ff */
[----:B------:R-:W-:Y:S01]  /*10b0*/  IADD3 R159, R157, 0x6000, RZ ;  /* 0x000060009d9f7810 */ /* 0x000fe20007ffe0ff */
[----:B-1----:R-:W-:-:S05]  /*10c0*/  IMAD.U32 R0, RZ, RZ, UR5 ;  /* 0x00000005ff007e24 */ /* 0x002fca000f8e00ff */
[----:B------:R1:W-:Y:S04]  /*10d0*/  STL [R1+0x68], R0 ;  /* 0x0000680001007387 */ /* 0x0003e80000100800 */
[----:B------:R2:W-:Y:S01]  /*10e0*/  STL [R1+0x44], R4 ;  /* 0x0000440401007387 */ /* 0x0005e20000100800 */
[C---:B-1----:R-:W-:Y:S02]  /*10f0*/  IADD3 R0, R4.reuse, 0x20, RZ ;  /* 0x0000002004007810 */ /* 0x042fe40007ffe0ff */
[----:B------:R-:W-:-:S05]  /*1100*/  @P3 IADD3 R0, R4, -0x20, RZ ;  /* 0xffffffe004003810 */ /* 0x000fca0007ffe0ff */
[----:B------:R2:W-:Y:S02]  /*1110*/  STL [R1+0x48], R0 ;  /* 0x0000480001007387 */ /* 0x0005e40000100800 */
.L_x_512:
        /* <DEDUP_REMOVED lines=37> */
[----:B------:R-:W-:Y:S01]  /*1370*/  ULDC UR6, c[0x0][0x218] ;  /* 0x0000860000067ab9 */ /* 0x000fe20000000800 */
[----:B---3--:R1:W3:Y:S01]  /*1380*/  @P0 R2UR UR37, R8 ;  /* 0x00000000082503c2 */ /* 0x0082e200000e0000 */
[----:B------:R-:W-:-:S07]  /*1390*/  ISETP.NE.U32.AND P0, PT, RZ, c[0x0][0x248], PT ;  /* 0x00009200ff007a0c */ /* 0x000fce0003f05070 */
[----:B--2---:R-:W2:Y:S01]  /*13a0*/  @P2 R2UR UR4, R3 ;  /* 0x00000000030423c2 */ /* 0x004ea200000e0000 */
[----:B------:R-:W-:-:S07]  /*13b0*/  ISETP.NE.AND.EX P0, PT, RZ, c[0x0][0x24c], PT, P0 ;  /* 0x00009300ff007a0c */ /* 0x000fce0003f05300 */
[----:B-----5:R-:W2:Y:S08]  /*13c0*/  @P2 R2UR UR11, R6 ;  /* 0x00000000060b23c2 */ /* 0x020eb000000e0000 */
[----:B----4-:R1:W4:Y:S01]  /*13d0*/  @!P1 R2UR UR42, R0 ;  /* 0x00000000002a93c2 */ /* 0x01032200000e0000 */
[----:B--2---:R-:W-:-:S07]  /*13e0*/  @UP1 UIADD3 UR11, UR11, -UR4, URZ ;  /* 0x800000040b0b1290 */ /* 0x004fce000fffe03f */
        /* <DEDUP_REMOVED lines=9> */
.L_x_466:
        /* <DEDUP_REMOVED lines=67> */
.L_x_468:
        /* <DEDUP_REMOVED lines=18> */
.L_x_469:
[----:B------:R-:W2:Y:S01]  /*19d0*/  LDL R0, [R1+0x74] ;  /* 0x0000740001007983 */ /* 0x000ea20000100800 */
[----:B------:R-:W-:-:S03]  /*19e0*/  ULDC.64 UR16, c[0x0][0x370] ;  /* 0x0000dc0000107ab9 */ /* 0x000fc60000000a00 */
[----:B------:R-:W3:Y:S04]  /*19f0*/  LDL R5, [R1+0x54] ;  /* 0x0000540001057983 */ /* 0x000ee80000100800 */
[----:B------:R-:W4:Y:S04]  /*1a00*/  LDL.64 R6, [R1+0x60] ;  /* 0x0000600001067983 */ /* 0x000f280000100a00 */
        /* <DEDUP_REMOVED lines=83> */
.L_x_470:
[----:B------:R-:W2:Y:S02]  /*1f40*/  LDL R0, [R1+0x78] ;  /* 0x0000780001007983 */ /* 0x000ea40000100800 */
[----:B--2---:R1:W2:Y:S01]  /*1f50*/  R2UR UR10, R0 ;  /* 0x00000000000a73c2 */ /* 0x0042a200000e0000 */
[----:B------:R-:W-:-:S07]  /*1f60*/  DEPBAR.LE SB1, 0x0, {2} ;  /* 0x000090040000791a */ /* 0x000fce0000000000 */
.L_x_471:
[----:B------:R-:W2:Y:S04]  /*1f70*/  LDL R8, [R1+0x58] ;  /* 0x0000580001087983 */ /* 0x000ea80000100800 */
[----:B------:R-:W3:Y:S04]  /*1f80*/  LDL R5, [R1+0x70] ;  /* 0x0000700001057983 */ /* 0x000ee80000100800 */
[----:B------:R-:W4:Y:S04]  /*1f90*/  LDL R3, [R1+0x50] ;  /* 0x0000500001037983 */ /* 0x000f280000100800 */
[----:B------:R-:W5:Y:S04]  /*1fa0*/  LDL R0, [R1+0x68] ;  /* 0x0000680001007983 */ /* 0x000f680000100800 */
[----:B------:R-:W4:Y:S04]  /*1fb0*/  LDL.64 R6, [R1+0x10] ;  /* 0x0000100001067983 */ /* 0x000f280000100a00 */
[----:B------:R1:W5:Y:S04]  /*1fc0*/  LDL.64 R18, [R1+0x10] ;  /* 0x0000100001127983 */ /* 0x0003680000100a00 */
[----:B------:R-:W5:Y:S04]  /*1fd0*/  LDL R10, [R1+0x4c] ;  /* 0x00004c00010a7983 */ /* 0x000f680000100800 */
[----:B------:R-:W1:Y:S01]  /*1fe0*/  S2R R11, SR_TID.X ;  /* 0x00000000000b7919 */ /* 0x000e620000002100 */
[----:B------:R-:W-:Y:S01]  /*1ff0*/  UIADD3 UR8, UR6, UR8, URZ ;  /* 0x0000000806087290 */ /* 0x000fe2000fffe03f */
[----:B-1----:R-:W-:Y:S01]  /*2000*/  SHF.R.S32.HI R12, RZ, 0x1f, R11 ;  /* 0x0000001fff0c7819 */ /* 0x002fe2000001140b */
[----:B------:R-:W-:Y:S01]  /*2010*/  BSSY B1, `(.L_x_467) ;  /* 0x00008c1000017945 */ /* 0x000fe20003800000 */
[----:B--2---:R-:W1:Y:S08]  /*2020*/  R2UR UR47, R8 ;  /* 0x00000000082f73c2 */ /* 0x004e7000000e0000 */
[----:B---3--:R-:W1:Y:S08]  /*2030*/  R2UR UR43, R5 ;  /* 0x00000000052b73c2 */ /* 0x008e7000000e0000 */
[----:B----4-:R2:W3:Y:S08]  /*2040*/  R2UR UR45, R3 ;  /* 0x00000000032d73c2 */ /* 0x0104f000000e0000 */
[----:B-----5:R-:W3:Y:S01]  /*2050*/  R2UR UR4, R0 ;  /* 0x00000000000473c2 */ /* 0x020ee200000e0000 */
[----:B-1----:R-:W-:-:S02]  /*2060*/  UIADD3 UR16, UP4, UP3, UR16, UR43, UR47 ;  /* 0x0000002b10107290 */ /* 0x002fc4000fb9e02f */
[----:B------:R-:W-:Y:S02]  /*2070*/  USHF.R.S32.HI UR43, URZ, 0x1f, UR58 ;  /* 0x0000001f3f2b7899 */ /* 0x000fe4000801143a */
[----:B------:R-:W-:Y:S01]  /*2080*/  UIADD3 UR51, UP2, UP1, UR20, UR16, UR40 ;  /* 0x0000001014337290 */ /* 0x000fe2000f95e028 */
[----:B--2---:R-:W-:Y:S02]  /*2090*/  LEA.HI R3, R12, R11, RZ, 0x2 ;  /* 0x0000000b0c037211 */ /* 0x004fe400078f10ff */
[----:B------:R-:W-:Y:S02]  /*20a0*/  ULDC.64 UR16, c[0x0][0x1a8] ;  /* 0x00006a0000107ab9 */ /* 0x000fe40000000a00 */
[----:B------:R-:W-:Y:S01]  /*20b0*/  SHF.R.S32.HI R3, RZ, 0x2, R3 ;  /* 0x00000002ff037819 */ /* 0x000fe20000011403 */
[----:B---3--:R-:W-:-:S04]  /*20c0*/  UIADD3.X UR4, UR18, UR4, UR45, UP4, UP3 ;  /* 0x0000000412047290 */ /* 0x008fc8000a7e642d */
[----:B------:R-:W-:Y:S02]  /*20d0*/  UIADD3.X UR47, UR19, UR4, UR14, UP2, UP1 ;  /* 0x00000004132f7290 */ /* 0x000fe400097e240e */
[----:B------:R-:W-:Y:S01]  /*20e0*/  UIMAD UR4, UR43, UR16, URZ ;  /* 0x000000102b0472a4 */ /* 0x000fe2000f8e023f */
[----:B------:R-:W-:Y:S01]  /*20f0*/  IMAD.MOV.U32 R18, RZ, RZ, R6 ;  /* 0x000000ffff127224 */ /* 0x000fe200078e0006 */
[----:B------:R-:W-:Y:S02]  /*2100*/  SHF.R.S32.HI R15, RZ, 0x1f, R3 ;  /* 0x0000001fff0f7819 */ /* 0x000fe40000011403 */
[----:B------:R-:W-:Y:S01]  /*2110*/  UIMAD UR45, UR58, UR17, UR4 ;  /* 0x000000113a2d72a4 */ /* 0x000fe2000f8e0204 */
[----:B------:R-:W-:Y:S02]  /*2120*/  IADD3 R0, P0, R3, UR6, RZ ;  /* 0x0000000603007c10 */ /* 0x000fe4000ff1e0ff */
[----:B------:R-:W-:Y:S01]  /*2130*/  ULDC.64 UR16, c[0x0][0x378] ;  /* 0x0000de0000107ab9 */ /* 0x000fe20000000a00 */
[----:B------:R-:W-:Y:S01]  /*2140*/  SHF.R.S32.HI R19, RZ, 0x1f, R18 ;  /* 0x0000001fff137819 */ /* 0x000fe20000011412 */
[----:B------:R-:W-:Y:S01]  /*2150*/  UIMAD UR4, UR43, UR16, URZ ;  /* 0x000000102b0472a4 */ /* 0x000fe2000f8e023f */
[----:B------:R-:W-:Y:S01]  /*2160*/  IADD3.X R5, R15, UR48, RZ, P0, !PT ;  /* 0x000000300f057c10 */ /* 0x000fe200087fe4ff */
[----:B------:R-:W-:-:S02]  /*2170*/  UMOV UR20, 0x4 ;  /* 0x0000000400147882 */ /* 0x000fc40000000000 */
[----:B------:R-:W-:Y:S01]  /*2180*/  UIMAD UR43, UR58, UR17, UR4 ;  /* 0x000000113a2b72a4 */ /* 0x000fe2000f8e0204 */
[C---:B------:R-:W-:Y:S01]  /*2190*/  IMAD.WIDE.U32 R6, R0.reuse, c[0x0][0x190], R18 ;  /* 0x0000640000067a25 */ /* 0x040fe200078e0012 */
[----:B------:R-:W-:Y:S02]  /*21a0*/  ULDC.64 UR18, c[0x0][0x200] ;  /* 0x0000800000127ab9 */ /* 0x000fe40000000a00 */
[----:B------:R-:W-:Y:S01]  /*21b0*/  ULDC.64 UR16, c[0x0][0x370] ;  /* 0x0000dc0000107ab9 */ /* 0x000fe20000000a00 */
[----:B------:R-:W-:Y:S01]  /*21c0*/  IMAD R5, R5, c[0x0][0x190], RZ ;  /* 0x0000640005057a24 */ /* 0x000fe200078e02ff */
[----:B------:R-:W-:Y:S01]  /*21d0*/  UIMAD UR4, UR48, UR16, URZ ;  /* 0x00000010300472a4 */ /* 0x000fe2000f8e023f */
[----:B------:R1:W2:Y:S01]  /*21e0*/  R2UR UR48, R10 ;  /* 0x000000000a3073c2 */ /* 0x0002a200000e0000 */
[----:B------:R-:W-:Y:S01]  /*21f0*/  UIMAD.WIDE UR18, UR8, UR20, UR18 ;  /* 0x00000014081272a5 */ /* 0x000fe2000f8e0212 */
[----:B------:R-:W-:Y:S01]  /*2200*/  IMAD R0, R0, c[0x0][0x194], R5 ;  /* 0x0000650000007a24 */ /* 0x000fe200078e0205 */
[----:B------:R-:W-:Y:S01]  /*2210*/  IADD3 R8, P0, R6, UR59, RZ ;  /* 0x0000003b06087c10 */ /* 0x000fe2000ff1e0ff */
[----:B------:R-:W-:-:S02]  /*2220*/  UIMAD UR14, UR6, UR17, UR4 ;  /* 0x00000011060e72a4 */ /* 0x000fc4000f8e0204 */
[----:B------:R-:W-:Y:S01]  /*2230*/  UIADD3 UR40, UR6, UR10, URZ ;  /* 0x0000000a06287290 */ /* 0x000fe2000fffe03f */
[----:B------:R-:W-:Y:S01]  /*2240*/  IADD3.X R9, R7, UR55, R0, P0, !PT ;  /* 0x0000003707097c10 */ /* 0x000fe200087fe400 */
[----:B------:R-:W-:Y:S02]  /*2250*/  UMOV UR17, UR18 ;  /* 0x0000001200117c82 */ /* 0x000fe40008000000 */
[----:B------:R-:W-:Y:S01]  /*2260*/  UMOV UR16, UR19 ;  /* 0x0000001300107c82 */ /* 0x000fe20008000000 */
[----:B------:R-:W-:Y:S01]  /*2270*/  IADD3 R6, P0, R18, UR41, RZ ;  /* 0x0000002912067c10 */ /* 0x000fe2000ff1e0ff */
[----:B------:R-:W-:Y:S02]  /*2280*/  ULDC.64 UR18, c[0x0][0x3c8] ;  /* 0x0000f20000127ab9 */ /* 0x000fe40000000a00 */
[----:B------:R-:W-:Y:S02]  /*2290*/  UIADD3 UR4, -UR7, UR11, UR5 ;  /* 0x0000000b07047290 */ /* 0x000fe4000fffe105 */
[----:B------:R-:W-:Y:S01]  /*22a0*/  UIMAD.WIDE UR40, UR40, UR20, UR18 ;  /* 0x00000014282872a5 */ /* 0x000fe2000f8e0212 */
[----:B------:R-:W-:-:S02]  /*22b0*/  LEA.HI R0, R12, R11, RZ, 0x5 ;  /* 0x0000000b0c007211 */ /* 0x000fc400078f28ff */
[----:B------:R-:W-:Y:S02]  /*22c0*/  ULDC UR20, c[0x0][0x2e8] ;  /* 0x0000ba0000147ab9 */ /* 0x000fe40000000800 */
[----:B------:R-:W-:Y:S01]  /*22d0*/  UIADD3 UR4, UR4, -UR20, URZ ;  /* 0x8000001404047290 */ /* 0x000fe2000fffe03f */
[----:B------:R-:W-:-:S03]  /*22e0*/  LOP3.LUT R5, R0, 0xffffffe0, RZ, 0xc0, !PT ;  /* 0xffffffe000057812 */ /* 0x000fc600078ec0ff */
[----:B------:R-:W-:Y:S01]  /*22f0*/  USHF.R.S32.HI UR20, URZ, 0x1f, UR4 ;  /* 0x0000001f3f147899 */ /* 0x000fe20008011404 */
[----:B------:R-:W-:Y:S01]  /*2300*/  SHF.R.S32.HI R0, RZ, 0x5, R0 ;  /* 0x00000005ff007819 */ /* 0x000fe20000011400 */
[----:B------:R-:W-:Y:S02]  /*2310*/  IMAD.IADD R5, R11, 0x1, -R5 ;  /* 0x000000010b057824 */ /* 0x000fe400078e0a05 */
[----:B------:R-:W-:Y:S01]  /*2320*/  ULEA.HI UR20, UR20, UR4, URZ, 0x7 ;  /* 0x0000000414147291 */ /* 0x000fe2000f8f383f */
[----:B------:R-:W-:Y:S01]  /*2330*/  IADD3.X R7, R19, UR49, RZ, P0, !PT ;  /* 0x0000003113077c10 */ /* 0x000fe200087fe4ff */
[----:B-1----:R-:W-:Y:S02]  /*2340*/  IMAD.U32 R10, RZ, RZ, UR6 ;  /* 0x00000006ff0a7e24 */ /* 0x002fe4000f8e00ff */
[----:B--2---:R-:W-:Y:S01]  /*2350*/  IMAD R0, R0, UR48, R5 ;  /* 0x0000003000007c24 */ /* 0x004fe2000f8e0205 */
[----:B------:R-:W-:Y:S01]  /*2360*/  USHF.R.S32.HI UR20, URZ, 0x7, UR20 ;  /* 0x000000073f147899 */ /* 0x000fe20008011414 */
[----:B------:R-:W-:-:S03]  /*2370*/  IMAD.WIDE.U32 R6, R10, c[0x0][0x370], R6 ;  /* 0x0000dc000a067a25 */ /* 0x000fc600078e0006 */
[----:B------:R-:W-:Y:S01]  /*2380*/  UISETP.LT.AND UP1, UPT, URZ, UR20, UPT ;  /* 0x000000143f00728c */ /* 0x000fe2000bf21270 */
[C---:B------:R-:W-:Y:S02]  /*2390*/  IADD3 R165, P0, R0.reuse, UR51, RZ ;  /* 0x0000003300a57c10 */ /* 0x040fe4000ff1e0ff */
[----:B------:R-:W-:Y:S01]  /*23a0*/  IADD3 R7, R7, UR14, RZ ;  /* 0x0000000e07077c10 */ /* 0x000fe2000fffe0ff */
[----:B------:R-:W-:Y:S01]  /*23b0*/  USEL UR20, URZ, UR20, !UP1 ;  /* 0x000000143f147287 */ /* 0x000fe2000c800000 */
[----:B------:R-:W-:Y:S01]  /*23c0*/  LEA.HI.X.SX32 R5, R0, UR47, 0x1, P0 ;  /* 0x0000002f00057c11 */ /* 0x000fe200080f0eff */
[----:B------:R-:W-:Y:S01]  /*23d0*/  IMAD.U32 R0, RZ, RZ, UR58 ;  /* 0x0000003aff007e24 */ /* 0x000fe2000f8e00ff */
[----:B------:R1:W-:Y:S01]  /*23e0*/  STL [R1+0x14], R19 ;  /* 0x0000141301007387 */ /* 0x0003e20000100800 */
[----:B------:R-:W-:Y:S02]  /*23f0*/  UISETP.GT.AND UP1, UPT, UR50, UR20, UPT ;  /* 0x000000143200728c */ /* 0x000fe4000bf24270 */
[----:B------:R-:W-:-:S04]  /*2400*/  IMAD.WIDE.U32 R6, R0, c[0x0][0x378], R6 ;  /* 0x0000de0000067a25 */ /* 0x000fc800078e0006 */
[----:B------:R-:W-:Y:S01]  /*2410*/  PLOP3.LUT P0, PT, PT, PT, UP1, 0x80, 0x0 ;  /* 0x000000000000781c */ /* 0x000fe20003f0f018 */
[----:B------:R-:W-:Y:S01]  /*2420*/  IMAD.WIDE.U32 R8, R0, c[0x0][0x1a8], R8 ;  /* 0x00006a0000087a25 */ /* 0x000fe200078e0008 */
[----:B------:R-:W-:-:S03]  /*2430*/  IADD3 R7, R7, UR43, RZ ;  /* 0x0000002b07077c10 */ /* 0x000fc6000fffe0ff */
[----:B------:R-:W-:Y:S02]  /*2440*/  IMAD R0, R15, c[0x0][0x370], RZ ;  /* 0x0000dc000f007a24 */ /* 0x000fe400078e02ff */
        /* <DEDUP_REMOVED lines=14> */
[----:B-1----:R-:W-:Y:S02]  /*2530*/  @UP0 UIADD3 UR4, UR37, UR42, URZ ;  /* 0x0000002a25040290 */ /* 0x002fe4000fffe03f */
        /* <DEDUP_REMOVED lines=17> */
.L_x_473:
        /* <DEDUP_REMOVED lines=18> */
.L_x_474:
        /* <DEDUP_REMOVED lines=29> */
.L_x_476:
[----:B------:R-:W-:Y:S05]  /*2940*/  BSYNC B0 ;  /* 0x0000000000007941 */ /* 0x000fea0003800000 */
.L_x_475:
        /* <DEDUP_REMOVED lines=14> */
.L_x_478:
[----:B------:R-:W-:Y:S05]  /*2a30*/  BSYNC B0 ;  /* 0x0000000000007941 */ /* 0x000fea0003800000 */
.L_x_477:
        /* <DEDUP_REMOVED lines=25> */
.L_x_480:
[----:B------:R-:W-:Y:S05]  /*2bd0*/  BSYNC B0 ;  /* 0x0000000000007941 */ /* 0x000fea0003800000 */
.L_x_479:
        /* <DEDUP_REMOVED lines=12> */
.L_x_472:
[----:B-1----:R-:W2:Y:S01]  /*2ca0*/  LDL R16, [R1+0x38] ;  /* 0x0000380001107983 */ /* 0x002ea20000100800 */
        /* <DEDUP_REMOVED lines=13> */
[----:B------:R-:W-:-:S03]  /*2d80*/  PLOP3.LUT P0, PT, PT, PT, UP6, 0x80, 0x0 ;  /* 0x000000000000781c */ /* 0x000fc60003f0f068 */
        /* <DEDUP_REMOVED lines=29> */
.L_x_483:
[----:B------:R-:W-:Y:S05]  /*2f60*/  BSYNC B0 ;  /* 0x0000000000007941 */ /* 0x000fea0003800000 */
.L_x_482:
        /* <DEDUP_REMOVED lines=21> */
.L_x_485:
[----:B------:R-:W-:Y:S05]  /*30c0*/  BSYNC B0 ;  /* 0x0000000000007941 */ /* 0x000fea0003800000 */
.L_x_484:
        /* <DEDUP_REMOVED lines=17> */
.L_x_487:
[----:B------:R-:W-:Y:S05]  /*31e0*/  BSYNC B0 ;  /* 0x0000000000007941 */ /* 0x000fea0003800000 */
.L_x_486:
        /* <DEDUP_REMOVED lines=15> */
.L_x_489:
[----:B------:R-:W-:Y:S05]  /*32e0*/  BSYNC B0 ;  /* 0x0000000000007941 */ /* 0x000fea0003800000 */
.L_x_488:
        /* <DEDUP_REMOVED lines=20> */
.L_x_491:
[----:B------:R-:W-:Y:S05]  /*3430*/  BSYNC B0 ;  /* 0x0000000000007941 */ /* 0x000fea0003800000 */
.L_x_490:
        /* <DEDUP_REMOVED lines=20> */
.L_x_493:
[----:B------:R-:W-:Y:S05]  /*3580*/  BSYNC B0 ;  /* 0x0000000000007941 */ /* 0x000fea0003800000 */
.L_x_492:
        /* <DEDUP_REMOVED lines=18> */
[----:B------:R-:W-:Y:S02]  /*36b0*/  IADD3 R12, R16, 0x40, RZ ;  /* 0x00000040100c7810 */ /* 0x000fe40007ffe0ff */
        /* <DEDUP_REMOVED lines=21> */
[----:B----4-:R1:W-:Y:S04]  /*3810*/  STL [R1+0x18], R20 ;  /* 0x0000181401007387 */ /* 0x0103e80000100800 */
        /* <DEDUP_REMOVED lines=20> */
.L_x_495:
[----:B------:R-:W-:Y:S05]  /*3960*/  BSYNC B0 ;  /* 0x0000000000007941 */ /* 0x000fea0003800000 */
.L_x_494:
        /* <DEDUP_REMOVED lines=19> */
.L_x_497:
[----:B------:R-:W-:Y:S05]  /*3aa0*/  BSYNC B0 ;  /* 0x0000000000007941 */ /* 0x000fea0003800000 */
.L_x_496:
[----:B------:R-:W0:Y:S01]  /*3ab0*/  LDGDEPBAR ;  /* 0x00000000000079af */ /* 0x000e220000000000 */
[----:B-1234-:R-:W-:Y:S01]  /*3ac0*/  IADD3 R0, R162, 0x1000, RZ ;  /* 0x00001000a2007810 */ /* 0x01efe20007ffe0ff */
[C---:B------:R-:W-:Y:S01]  /*3ad0*/  IMAD.SHL.U32 R4, R16.reuse, 0x4, RZ ;  /* 0x0000000410047824 */ /* 0x040fe200078e00ff */
[----:B------:R-:W-:Y:S01]  /*3ae0*/  SHF.L.U64.HI R5, R16, 0x2, R13 ;  /* 0x0000000210057819 */ /* 0x000fe2000001020d */
[----:B------:R1:W-:Y:S01]  /*3af0*/  STL [R1+0x8], R163 ;  /* 0x000008a301007387 */ /* 0x0003e20000100800 */
[----:B------:R-:W-:Y:S01]  /*3b00*/  SEL R0, R0, R162, !P0 ;  /* 0x000000a200007207 */ /* 0x000fe20004000000 */
[----:B------:R-:W-:Y:S01]  /*3b10*/  CS2R R94, SRZ ;  /* 0x00000000005e7805 */ /* 0x000fe2000001ff00 */
[----:B------:R-:W-:Y:S01]  /*3b20*/  IADD3 R3, R156, 0x1000, RZ ;  /* 0x000010009c037810 */ /* 0x000fe20007ffe0ff */
[----:B------:R1:W-:Y:S01]  /*3b30*/  STL [R1+0x30], R5 ;  /* 0x0000300501007387 */ /* 0x0003e20000100800 */
[----:B------:R-:W-:Y:S01]  /*3b40*/  CS2R R92, SRZ ;  /* 0x00000000005c7805 */ /* 0x000fe2000001ff00 */
[----:B------:R-:W-:Y:S01]  /*3b50*/  IMAD.SHL.U32 R148, R0, 0x2, RZ ;  /* 0x0000000200947824 */ /* 0x000fe200078e00ff */
[----:B------:R-:W-:Y:S01]  /*3b60*/  IADD3 R0, R16, -0x80, RZ ;  /* 0xffffff8010007810 */ /* 0x000fe20007ffe0ff */
[----:B------:R-:W-:Y:S01]  /*3b70*/  CS2R R98, SRZ ;  /* 0x0000000000627805 */ /* 0x000fe2000001ff00 */
        /* <DEDUP_REMOVED lines=18> */
[----:B------:R1:W-:Y:S01]  /*3ca0*/  STL [R1+0x34], R4 ;  /* 0x0000340401007387 */ /* 0x0003e20000100800 */
[----:B------:R-:W-:Y:S01]  /*3cb0*/  IMAD.SHL.U32 R3, R3, 0x2, RZ ;  /* 0x0000000203037824 */ /* 0x000fe200078e00ff */
[----:B------:R-:W-:Y:S02]  /*3cc0*/  ULDC UR14, c[0x0][0x2e4] ;  /* 0x0000b900000e7ab9 */ /* 0x000fe40000000800 */
        /* <DEDUP_REMOVED lines=8> */
.L_x_502:
[----:B----4-:R-:W4:Y:S01]  /*3d50*/  LDL R175, [R1+0x34] ;  /* 0x0000340001af7983 */ /* 0x010f220000100800 */
[----:B------:R-:W-:Y:S01]  /*3d60*/  IADD3 R112, R158, R148, RZ ;  /* 0x000000949e707210 */ /* 0x000fe20007ffe0ff */
[----:B------:R-:W-:Y:S02]  /*3d70*/  USHF.L.U32 UR10, UR15, 0x7, URZ ;  /* 0x000000070f0a7899 */ /* 0x000fe4000800063f */
[----:B-1-3--:R-:W3:Y:S01]  /*3d80*/  LDL R0, [R1+0x30] ;  /* 0x0000300001007983 */ /* 0x00aee20000100800 */
[----:B------:R-:W-:Y:S02]  /*3d90*/  ULDC UR5, c[0x0][0x2e8] ;  /* 0x0000ba0000057ab9 */ /* 0x000fe40000000800 */
[----:B------:R-:W-:Y:S01]  /*3da0*/  UIADD3 UR9, UR10, UR11, URZ ;  /* 0x0000000b0a097290 */ /* 0x000fe2000fffe03f */
[----:B------:R-:W0:Y:S01]  /*3db0*/  LDGDEPBAR ;  /* 0x00000000000079af */ /* 0x000e220000000000 */
[----:B------:R-:W-:Y:S02]  /*3dc0*/  USHF.L.U32 UR6, UR8, 0x7, URZ ;  /* 0x0000000708067899 */ /* 0x000fe4000800063f */
[----:B------:R-:W-:Y:S04]  /*3dd0*/  UIADD3 UR4, -UR7, 0x80, UR9 ;  /* 0x0000008007047890 */ /* 0x000fe8000fffe109 */
[----:B------:R-:W-:Y:S03]  /*3de0*/  UIADD3 UR4, UR4, -UR5, URZ ;  /* 0x8000000504047290 */ /* 0x000fe6000fffe03f */
[----:B------:R-:W-:Y:S02]  /*3df0*/  ULDC UR5, c[0x0][0x2e4] ;  /* 0x0000b90000057ab9 */ /* 0x000fe40000000800 */
[----:B------:R-:W-:Y:S01]  /*3e00*/  UISETP.GE.AND UP0, UPT, UR6, UR4, UPT ;  /* 0x000000040600728c */ /* 0x000fe2000bf06270 */
[----:B------:R-:W-:Y:S04]  /*3e10*/  DEPBAR.LE SB0, 0x0 ;  /* 0x000080000000791a */ /* 0x000fe80000000000 */
[----:B------:R-:W-:Y:S08]  /*3e20*/  BAR.SYNC.DEFER_BLOCKING 0x0 ;  /* 0x0000000000007b1d */ /* 0x000ff00000010000 */
[----:B------:R-:W-:Y:S08]  /*3e30*/  LDSM.16.M88.4 R64, [R148] ;  /* 0x000000009440783b */ /* 0x000ff00000000200 */
[----:B------:R-:W1:Y:S08]  /*3e40*/  LDSM.16.M88.4 R16, [R150+0x6000] ;  /* 0x006000009610783b */ /* 0x000e700000000200 */
[----:B------:R-:W2:Y:S08]  /*3e50*/  LDSM.16.M88.4 R60, [R148+0x1000] ;  /* 0x00100000943c783b */ /* 0x000eb00000000200 */
[----:B------:R-:W2:Y:S08]  /*3e60*/  LDSM.16.M88.4 R32, [R150+0x6400] ;  /* 0x006400009620783b */ /* 0x000eb00000000200 */
[----:B------:R-:W2:Y:S08]  /*3e70*/  LDSM.16.M88.4 R48, [R150+0x6800] ;  /* 0x006800009630783b */ /* 0x000eb00000000200 */
[----:B------:R-:W2:Y:S08]  /*3e80*/  LDSM.16.M88.4 R100, [R150+0x6c00] ;  /* 0x006c00009664783b */ /* 0x000eb00000000200 */
[----:B------:R-:W-:Y:S01]  /*3e90*/  LDSM.16.M88.4 R104, [R112] ;  /* 0x000000007068783b */ /* 0x000fe20000000200 */
[-C--:B-1----:R-:W-:Y:S07]  /*3ea0*/  HMMA.16816.F32.BF16 R4, R64, R16.reuse, RZ ;  /* 0x000000104004723c */ /* 0x082fee00000418ff */
[----:B------:R-:W1:Y:S01]  /*3eb0*/  LDSM.16.M88.4 R108, [R149+0x6000] ;  /* 0x00600000956c783b */ /* 0x000e620000000200 */
[C---:B--2---:R-:W-:Y:S07]  /*3ec0*/  HMMA.16816.F32.BF16 R8, R60.reuse, R16, RZ ;  /* 0x000000103c08723c */ /* 0x044fee00000418ff */
[----:B------:R-:W2:Y:S01]  /*3ed0*/  LDSM.16.M88.4 R112, [R112+0x1000] ;  /* 0x001000007070783b */ /* 0x000ea20000000200 */
        /* <DEDUP_REMOVED lines=17> */
[C---:B------:R-:W-:Y:S04]  /*3ff0*/  HMMA.16816.F32.BF16 R16, R104.reuse, R110, R16 ;  /* 0x0000006e6810723c */ /* 0x040fe80000041810 */
[----:B------:R-:W-:Y:S02]  /*4000*/  FMUL.FTZ R4, R4, c[0x0][0x2ec] ;  /* 0x0000bb0004047a20 */ /* 0x000fe40000410000 */
[----:B------:R-:W-:Y:S02]  /*4010*/  FMUL.FTZ R5, R5, c[0x0][0x2ec] ;  /* 0x0000bb0005057a20 */ /* 0x000fe40000410000 */
[----:B------:R-:W1:Y:S01]  /*4020*/  MUFU.TANH R168, R4 ;  /* 0x0000000400a87308 */ /* 0x000e620000002400 */
[----:B------:R-:W-:Y:S03]  /*4030*/  FMUL.FTZ R6, R6, c[0x0][0x2ec] ;  /* 0x0000bb0006067a20 */ /* 0x000fe60000410000 */
[----:B------:R-:W-:Y:S02]  /*4040*/  FMUL.FTZ R7, R7, c[0x0][0x2ec] ;  /* 0x0000bb0007077a20 */ /* 0x000fe40000410000 */
[----:B------:R-:W-:Y:S02]  /*4050*/  FMUL.FTZ R10, R10, c[0x0][0x2ec] ;  /* 0x0000bb000a0a7a20 */ /* 0x000fe40000410000 */
[----:B------:R-:W-:Y:S02]  /*4060*/  FMUL.FTZ R11, R11, c[0x0][0x2ec] ;  /* 0x0000bb000b0b7a20 */ /* 0x000fe40000410000 */
[----:B------:R-:W2:Y:S01]  /*4070*/  MUFU.TANH R167, R5 ;  /* 0x0000000500a77308 */ /* 0x000ea20000002400 */
[----:B------:R-:W-:Y:S02]  /*4080*/  FMUL.FTZ R8, R8, c[0x0][0x2ec] ;  /* 0x0000bb0008087a20 */ /* 0x000fe40000410000 */
[----:B------:R-:W-:Y:S02]  /*4090*/  FMUL.FTZ R9, R9, c[0x0][0x2ec] ;  /* 0x0000bb0009097a20 */ /* 0x000fe40000410000 */
[----:B------:R-:W-:Y:S02]  /*40a0*/  FMUL.FTZ R12, R12, c[0x0][0x2ec] ;  /* 0x0000bb000c0c7a20 */ /* 0x000fe40000410000 */
[----:B------:R-:W-:Y:S02]  /*40b0*/  FMUL.FTZ R13, R13, c[0x0][0x2ec] ;  /* 0x0000bb000d0d7a20 */ /* 0x000fe40000410000 */
[----:B------:R-:W-:Y:S01]  /*40c0*/  FMUL.FTZ R14, R14, c[0x0][0x2ec] ;  /* 0x0000bb000e0e7a20 */ /* 0x000fe20000410000 */
[----:B------:R4:W1:Y:S01]  /*40d0*/  MUFU.TANH R179, R8 ;  /* 0x0000000800b37308 */ /* 0x0008620000002400 */
[----:B------:R-:W-:Y:S02]  /*40e0*/  FMUL.FTZ R15, R15, c[0x0][0x2ec] ;  /* 0x0000bb000f0f7a20 */ /* 0x000fe40000410000 */
[----:B------:R-:W-:Y:S02]  /*40f0*/  FMUL.FTZ R16, R16, c[0x0][0x2ec] ;  /* 0x0000bb0010107a20 */ /* 0x000fe40000410000 */
[----:B------:R-:W-:Y:S02]  /*4100*/  FMUL.FTZ R17, R17, c[0x0][0x2ec] ;  /* 0x0000bb0011117a20 */ /* 0x000fe40000410000 */
[----:B------:R-:W-:Y:S02]  /*4110*/  FMUL.FTZ R18, R18, c[0x0][0x2ec] ;  /* 0x0000bb0012127a20 */ /* 0x000fe40000410000 */
[----:B------:R-:W-:Y:S01]  /*4120*/  FMUL.FTZ R19, R19, c[0x0][0x2ec] ;  /* 0x0000bb0013137a20 */ /* 0x000fe20000410000 */
[----:B------:R-:W1:Y:S10]  /*4130*/  MUFU.TANH R166, R6 ;  /* 0x0000000600a67308 */ /* 0x000e740000002400 */
[----:B------:R3:W1:Y:S01]  /*4140*/  MUFU.TANH R172, R9 ;  /* 0x0000000900ac7308 */ /* 0x0006620000002400 */
[----:B----4-:R-:W-:Y:S09]  /*4150*/  IADD3 R8, P0, R175, UR19, RZ ;  /* 0x00000013af087c10 */ /* 0x010ff2000ff1e0ff */
[----:B------:R4:W1:Y:S10]  /*4160*/  MUFU.TANH R164, R7 ;  /* 0x0000000700a47308 */ /* 0x0008740000002400 */
[----:B------:R-:W1:Y:S01]  /*4170*/  MUFU.TANH R170, R10 ;  /* 0x0000000a00aa7308 */ /* 0x000e620000002400 */
[----:B---3--:R-:W-:Y:S02]  /*4180*/  IADD3.X R9, R0, UR18, RZ, P0, !PT ;  /* 0x0000001200097c10 */ /* 0x008fe400087fe4ff */
[----:B------:R-:W-:Y:S03]  /*4190*/  PLOP3.LUT P0, PT, PT, PT, UP0, 0x80, 0x0 ;  /* 0x000000000000781c */ /* 0x000fe60003f0f008 */
[----:B------:R3:W5:Y:S04]  /*41a0*/  LDG.E R111, [R8.64] ;  /* 0x00000026086f7981 */ /* 0x000768000c1e1900 */
[----:B------:R3:W1:Y:S01]  /*41b0*/  MUFU.TANH R169, R11 ;  /* 0x0000000b00a97308 */ /* 0x0006620000002400 */
[----:B------:R3:W5:Y:S04]  /*41c0*/  LDG.E R110, [R8.64+0x20] ;  /* 0x00002026086e7981 */ /* 0x000768000c1e1900 */
[----:B----4-:R-:W4:Y:S05]  /*41d0*/  LDSM.16.M88.4 R4, [R149+0x6400] ;  /* 0x006400009504783b */ /* 0x010f2a0000000200 */
[----:B------:R1:W1:Y:S03]  /*41e0*/  MUFU.TANH R186, R12 ;  /* 0x0000000c00ba7308 */ /* 0x0002660000002400 */
[----:B------:R3:W5:Y:S04]  /*41f0*/  LDG.E R109, [R8.64+0x100] ;  /* 0x00010026086d7981 */ /* 0x000768000c1e1900 */
[----:B------:R3:W5:Y:S03]  /*4200*/  LDG.E R108, [R8.64+0x120] ;  /* 0x00012026086c7981 */ /* 0x000766000c1e1900 */
[----:B------:R1:W1:Y:S10]  /*4210*/  MUFU.TANH R174, R13 ;  /* 0x0000000d00ae7308 */ /* 0x0002740000002400 */
[----:B------:R1:W1:Y:S10]  /*4220*/  MUFU.TANH R173, R14 ;  /* 0x0000000e00ad7308 */ /* 0x0002740000002400 */
[----:B------:R1:W1:Y:S01]  /*4230*/  MUFU.TANH R171, R15 ;  /* 0x0000000f00ab7308 */ /* 0x0002620000002400 */
[----:B---3--:R-:W3:Y:S01]  /*4240*/  LDSM.16.M88.4 R8, [R149+0x6800] ;  /* 0x006800009508783b */ /* 0x008ee20000000200 */
[-C--:B----4-:R-:W-:Y:S08]  /*4250*/  HMMA.16816.F32.BF16 R20, R104, R4.reuse, R20 ;  /* 0x000000046814723c */ /* 0x090ff00000041814 */
[----:B------:R4:W1:Y:S01]  /*4260*/  MUFU.TANH R182, R16 ;  /* 0x0000001000b67308 */ /* 0x0008620000002400 */
[C---:B------:R-:W-:Y:S09]  /*4270*/  HMMA.16816.F32.BF16 R24, R112.reuse, R4, R24 ;  /* 0x000000047018723c */ /* 0x040ff20000041818 */
[----:B------:R4:W1:Y:S01]  /*4280*/  MUFU.TANH R180, R17 ;  /* 0x0000001100b47308 */ /* 0x0008620000002400 */
[-C--:B------:R-:W-:Y:S09]  /*4290*/  HMMA.16816.F32.BF16 R28, R112, R6.reuse, R28 ;  /* 0x00000006701c723c */ /* 0x080ff2000004181c */
[----:B------:R4:W1:Y:S01]  /*42a0*/  MUFU.TANH R178, R18 ;  /* 0x0000001200b27308 */ /* 0x0008620000002400 */
[C---:B------:R-:W-:Y:S01]  /*42b0*/  HMMA.16816.F32.BF16 R32, R104.reuse, R6, R32 ;  /* 0x000000066820723c */ /* 0x040fe20000041820 */
[----:B------:R-:W1:Y:S03]  /*42c0*/  LDSM.16.M88.4 R4, [R149+0x6c00] ;  /* 0x006c00009504783b */ /* 0x000e660000000200 */
[----:B------:R-:W-:Y:S02]  /*42d0*/  FMUL.FTZ R20, R20, c[0x0][0x2ec] ;  /* 0x0000bb0014147a20 */ /* 0x000fe40000410000 */
[----:B------:R-:W-:Y:S02]  /*42e0*/  FMUL.FTZ R21, R21, c[0x0][0x2ec] ;  /* 0x0000bb0015157a20 */ /* 0x000fe40000410000 */
[----:B------:R-:W-:Y:S01]  /*42f0*/  FMUL.FTZ R22, R22, c[0x0][0x2ec] ;  /* 0x0000bb0016167a20 */ /* 0x000fe20000410000 */
[----:B------:R4:W1:Y:S03]  /*4300*/  MUFU.TANH R176, R19 ;  /* 0x0000001300b07308 */ /* 0x0008660000002400 */
[----:B------:R-:W-:Y:S01]  /*4310*/  FMUL.FTZ R23, R23, c[0x0][0x2ec] ;  /* 0x0000bb0017177a20 */ /* 0x000fe20000410000 */
[-C--:B---3--:R-:W-:Y:S03]  /*4320*/  HMMA.16816.F32.BF16 R36, R104, R8.reuse, R36 ;  /* 0x000000086824723c */ /* 0x088fe60000041824 */
[----:B------:R-:W-:Y:S02]  /*4330*/  FMUL.FTZ R24, R24, c[0x0][0x2ec] ;  /* 0x0000bb0018187a20 */ /* 0x000fe40000410000 */
[----:B------:R-:W-:Y:S01]  /*4340*/  FMUL.FTZ R25, R25, c[0x0][0x2ec] ;  /* 0x0000bb0019197a20 */ /* 0x000fe20000410000 */
[----:B------:R4:W3:Y:S01]  /*4350*/  MUFU.TANH R193, R20 ;  /* 0x0000001400c17308 */ /* 0x0008e20000002400 */
[----:B------:R-:W-:Y:S01]  /*4360*/  FMUL.FTZ R26, R26, c[0x0][0x2ec] ;  /* 0x0000bb001a1a7a20 */ /* 0x000fe20000410000 */
[C---:B------:R-:W-:Y:S04]  /*4370*/  HMMA.16816.F32.BF16 R40, R112.reuse, R8, R40 ;  /* 0x000000087028723c */ /* 0x040fe80000041828 */
[----:B------:R-:W-:Y:S02]  /*4380*/  FMUL.FTZ R27, R27, c[0x0][0x2ec] ;  /* 0x0000bb001b1b7a20 */ /* 0x000fe40000410000 */
[----:B------:R-:W-:Y:S02]  /*4390*/  FMUL.FTZ R28, R28, c[0x0][0x2ec] ;  /* 0x0000bb001c1c7a20 */ /* 0x000fe40000410000 */
[----:B------:R4:W2:Y:S01]  /*43a0*/  MUFU.TANH R184, R21 ;  /* 0x0000001500b87308 */ /* 0x0008a20000002400 */
[-C--:B------:R-:W-:Y:S03]  /*43b0*/  HMMA.16816.F32.BF16 R44, R112, R10.reuse, R44 ;  /* 0x0000000a702c723c */ /* 0x080fe6000004182c */
[----:B------:R-:W-:Y:S02]  /*43c0*/  FMUL.FTZ R29, R29, c[0x0][0x2ec] ;  /* 0x0000bb001d1d7a20 */ /* 0x000fe40000410000 */
[----:B------:R-:W-:Y:S02]  /*43d0*/  FMUL.FTZ R30, R30, c[0x0][0x2ec] ;  /* 0x0000bb001e1e7a20 */ /* 0x000fe40000410000 */
[----:B------:R-:W-:Y:S01]  /*43e0*/  FMUL.FTZ R31, R31, c[0x0][0x2ec] ;  /* 0x0000bb001f1f7a20 */ /* 0x000fe20000410000 */
[C---:B------:R-:W-:Y:S01]  /*43f0*/  HMMA.16816.F32.BF16 R48, R104.reuse, R10, R48 ;  /* 0x0000000a6830723c */ /* 0x040fe20000041830 */
[----:B------:R4:W2:Y:S03]  /*4400*/  MUFU.TANH R177, R22 ;  /* 0x0000001600b17308 */ /* 0x0008a60000002400 */
[----:B------:R-:W-:Y:S02]  /*4410*/  FMUL.FTZ R32, R32, c[0x0][0x2ec] ;  /* 0x0000bb0020207a20 */ /* 0x000fe40000410000 */
[----:B------:R-:W-:Y:S02]  /*4420*/  FMUL.FTZ R33, R33, c[0x0][0x2ec] ;  /* 0x0000bb0021217a20 */ /* 0x000fe40000410000 */
[-C--:B-1----:R-:W-:Y:S03]  /*4430*/  HMMA.16816.F32.BF16 R52, R104, R4.reuse, R52 ;  /* 0x000000046834723c */ /* 0x082fe60000041834 */
[----:B------:R4:W1:Y:S01]  /*4440*/  MUFU.TANH R175, R23 ;  /* 0x0000001700af7308 */ /* 0x0008620000002400 */
[----:B------:R-:W-:Y:S02]  /*4450*/  FMUL.FTZ R34, R34, c[0x0][0x2ec] ;  /* 0x0000bb0022227a20 */ /* 0x000fe40000410000 */
[----:B------:R-:W-:Y:S02]  /*4460*/  FMUL.FTZ R35, R35, c[0x0][0x2ec] ;  /* 0x0000bb0023237a20 */ /* 0x000fe40000410000 */
[C---:B------:R-:W-:Y:S04]  /*4470*/  HMMA.16816.F32.BF16 R56, R112.reuse, R4, R56 ;  /* 0x000000047038723c */ /* 0x040fe80000041838 */
[----:B------:R-:W-:Y:S01]  /*4480*/  FMUL.FTZ R36, R36, c[0x0][0x2ec] ;  /* 0x0000bb0024247a20 */ /* 0x000fe20000410000 */
[----:B------:R4:W1:Y:S01]  /*4490*/  MUFU.TANH R192, R24 ;  /* 0x0000001800c07308 */ /* 0x0008620000002400 */
[----:B------:R-:W-:Y:S01]  /*44a0*/  FMUL.FTZ R37, R37, c[0x0][0x2ec] ;  /* 0x0000bb0025257a20 */ /* 0x000fe20000410000 */
[----:B------:R-:W-:Y:S01]  /*44b0*/  MOV R4, R181 ;  /* 0x000000b500047202 */ /* 0x000fe20000000f00 */
[-C--:B------:R-:W-:Y:S04]  /*44c0*/  HMMA.16816.F32.BF16 R60, R112, R6.reuse, R60 ;  /* 0x00000006703c723c */ /* 0x080fe8000004183c */
[----:B------:R-:W-:Y:S01]  /*44d0*/  MOV R5, R165 ;  /* 0x000000a500057202 */ /* 0x000fe20000000f00 */
[----:B------:R-:W-:Y:S02]  /*44e0*/  FMUL.FTZ R38, R38, c[0x0][0x2ec] ;  /* 0x0000bb0026267a20 */ /* 0x000fe40000410000 */
[----:B------:R4:W1:Y:S01]  /*44f0*/  MUFU.TANH R187, R25 ;  /* 0x0000001900bb7308 */ /* 0x0008620000002400 */
[----:B------:R-:W-:Y:S01]  /*4500*/  HMMA.16816.F32.BF16 R64, R104, R6, R64 ;  /* 0x000000066840723c */ /* 0x000fe20000041840 */
[----:B------:R4:W-:Y:S03]  /*4510*/  STL.64 [R1], R4 ;  /* 0x0000000401007387 */ /* 0x0009e60000100a00 */
[----:B------:R-:W-:Y:S02]  /*4520*/  FMUL.FTZ R39, R39, c[0x0][0x2ec] ;  /* 0x0000bb0027277a20 */ /* 0x000fe40000410000 */
[----:B------:R-:W-:Y:S02]  /*4530*/  FMUL.FTZ R40, R40, c[0x0][0x2ec] ;  /* 0x0000bb0028287a20 */ /* 0x000fe40000410000 */
[----:B------:R-:W-:Y:S01]  /*4540*/  FMUL.FTZ R41, R41, c[0x0][0x2ec] ;  /* 0x0000bb0029297a20 */ /* 0x000fe20000410000 */
[----:B------:R4:W1:Y:S03]  /*4550*/  MUFU.TANH R185, R26 ;  /* 0x0000001a00b97308 */ /* 0x0008660000002400 */
        /* <DEDUP_REMOVED lines=30> */
[----:B------:R-:W-:Y:S07]  /*4740*/  FMUL.FTZ R67, R67, c[0x0][0x2ec] ;  /* 0x0000bb0043437a20 */ /* 0x000fee0000410000 */
[----:B------:R4:W1:Y:S10]  /*4750*/  MUFU.TANH R199, R32 ;  /* 0x0000002000c77308 */ /* 0x0008740000002400 */
        /* <DEDUP_REMOVED lines=34> */
[----:B------:R4:W1:Y:S01]  /*4980*/  MUFU.TANH R224, R67 ;  /* 0x0000004300e07308 */ /* 0x0008620000002400 */
[----:B------:R-:W-:-:S05]  /*4990*/  @!P0 BRA `(.L_x_498) ;  /* 0x000004a000008947 */ /* 0x000fca0003800000 */
[----:B-1234-:R-:W-:Y:S01]  /*49a0*/  MOV R61, R216 ;  /* 0x000000d8003d7202 */ /* 0x01efe20000000f00 */
[----:B------:R-:W-:Y:S01]  /*49b0*/  UIADD3 UR9, UR14, UR9, -UR7 ;  /* 0x000000090e097290 */ /* 0x000fe2000fffe807 */
[----:B------:R-:W-:Y:S01]  /*49c0*/  MOV R103, R220 ;  /* 0x000000dc00677202 */ /* 0x000fe20000000f00 */
[----:B------:R-:W-:Y:S01]  /*49d0*/  IMAD.MOV.U32 R60, RZ, RZ, R218 ;  /* 0x000000ffff3c7224 */ /* 0x000fe200078e00da */
        /* <DEDUP_REMOVED lines=56> */
[----:B------:R-:W-:Y:S01]  /*4d60*/  UIADD3 UR4, UR6, 0x80, URZ ;  /* 0x0000008006047890 */ /* 0x000fe2000fffe03f */
[----:B------:R-:W-:Y:S01]  /*4d70*/  MOV R25, R164 ;  /* 0x000000a400197202 */ /* 0x000fe20000000f00 */
[----:B------:R-:W-:Y:S01]  /*4d80*/  IMAD.MOV.U32 R22, RZ, RZ, R179 ;  /* 0x000000ffff167224 */ /* 0x000fe200078e00b3 */
[----:B------:R-:W-:Y:S01]  /*4d90*/  UMOV UR5, UR14 ;  /* 0x0000000e00057c82 */ /* 0x000fe20008000000 */
[----:B------:R-:W-:Y:S01]  /*4da0*/  MOV R35, R167 ;  /* 0x000000a700237202 */ /* 0x000fe20000000f00 */
[----:B------:R-:W-:Y:S01]  /*4db0*/  IMAD.MOV.U32 R24, RZ, RZ, R166 ;  /* 0x000000ffff187224 */ /* 0x000fe200078e00a6 */
[----:B------:R-:W-:Y:S01]  /*4dc0*/  UISETP.GE.AND UP0, UPT, UR4, UR9, UPT ;  /* 0x000000090400728c */ /* 0x000fe2000bf06270 */
[----:B------:R-:W-:Y:S01]  /*4dd0*/  IMAD.MOV.U32 R34, RZ, RZ, R168 ;  /* 0x000000ffff227224 */ /* 0x000fe200078e00a8 */
[----:B------:R-:W-:Y:S04]  /*4de0*/  UIADD3 UR4, UR10, 0x80, URZ ;  /* 0x000000800a047890 */ /* 0x000fe8000fffe03f */
[----:B------:R-:W-:Y:S02]  /*4df0*/  PLOP3.LUT P1, PT, PT, PT, UP0, 0x80, 0x0 ;  /* 0x000000000000781c */ /* 0x000fe40003f2f008 */
[----:B------:R-:W-:Y:S05]  /*4e00*/  IMAD.U32 R0, RZ, RZ, UR4 ;  /* 0x00000004ff007e24 */ /* 0x000fea000f8e00ff */
[----:B------:R-:W-:Y:S11]  /*4e10*/  ISETP.LT.AND P0, PT, R0, UR7, PT ;  /* 0x0000000700007c0c */ /* 0x000ff6000bf01270 */
[----:B------:R-:W-:Y:S02]  /*4e20*/  @!UPT UIADD3 URZ, URZ, URZ, URZ ;  /* 0x0000003f3f3ff290 */ /* 0x000fe4000fffe03f */
[----:B------:R-:W-:-:S05]  /*4e30*/  @!P1 BRA P0, `(.L_x_499) ;  /* 0x00000ec000009947 */ /* 0x000fca0000000000 */
.L_x_498:
[----:B--23--:R-:W2:Y:S01]  /*4e40*/  LDL R0, [R1+0x28] ;  /* 0x0000280001007983 */ /* 0x00cea20000100800 */
[----:B------:R-:W-:Y:S02]  /*4e50*/  UIADD3 UR4, -UR5, UR7, -UR11 ;  /* 0x0000000705047290 */ /* 0x000fe4000fffe90b */
[----:B------:R-:W-:Y:S01]  /*4e60*/  ULDC UR9, c[0x0][0x2e8] ;  /* 0x0000ba0000097ab9 */ /* 0x000fe20000000800 */
[----:B------:R-:W3:Y:S01]  /*4e70*/  LDL R10, [R1+0x3c] ;  /* 0x00003c00010a7983 */ /* 0x000ee20000100800 */
[----:B------:R-:W-:Y:S01]  /*4e80*/  UMOV UR14, UR5 ;  /* 0x00000005000e7c82 */ /* 0x000fe20008000000 */
[----:B--2---:R-:W-:Y:S04]  /*4e90*/  IADD3 R0, R0, UR6, RZ ;  /* 0x0000000600007c10 */ /* 0x004fe8000fffe0ff */
[C---:B------:R-:W-:Y:S02]  /*4ea0*/  IADD3 R6, R0.reuse, 0x8, RZ ;  /* 0x0000000800067810 */ /* 0x040fe40007ffe0ff */
[C---:B----4-:R-:W-:Y:S02]  /*4eb0*/  IADD3 R5, R0.reuse, 0x40, RZ ;  /* 0x0000004000057810 */ /* 0x050fe40007ffe0ff */
        /* <DEDUP_REMOVED lines=11> */
[----:B---3--:R-:W-:Y:S01]  /*4f70*/  IMAD R0, R0, 0x80, R10 ;  /* 0x0000008000007824 */ /* 0x008fe200078e020a */
        /* <DEDUP_REMOVED lines=41> */
[----:B------:R-:W-:Y:S02]  /*5210*/  ISETP.GE.OR P6, PT, R14, R6, !P6 ;  /* 0x000000060e00720c */ /* 0x000fe400077c6670 */
[----:B------:R-:W-:Y:S02]  /*5220*/  IMNMX R5, RZ, R24, !PT ;  /* 0x00000018ff057217 */ /* 0x000fe40007800200 */
[-C--:B------:R-:W-:Y:S02]  /*5230*/  ISETP.GE.OR P5, PT, R13, R6.reuse, !P5 ;  /* 0x000000060d00720c */ /* 0x080fe40006fa6670 */
[----:B------:R-:W-:Y:S02]  /*5240*/  ISETP.GE.OR P4, PT, R12, R6, !P4 ;  /* 0x000000060c00720c */ /* 0x000fe40006786670 */
[----:B------:R-:W-:Y:S02]  /*5250*/  FSEL R42, R193, -INF , !P3 ;  /* 0xff800000c12a7808 */ /* 0x000fe40005800000 */
[-C--:B------:R-:W-:Y:S02]  /*5260*/  ISETP.GE.AND P3, PT, R11, R4.reuse, PT ;  /* 0x000000040b00720c */ /* 0x080fe40003f66270 */
[----:B------:R-:W-:Y:S02]  /*5270*/  FSEL R43, R184, -INF , !P2 ;  /* 0xff800000b82b7808 */ /* 0x000fe40005000000 */
[-C--:B------:R-:W-:Y:S02]  /*5280*/  ISETP.GE.AND P2, PT, R10, R4.reuse, PT ;  /* 0x000000040a00720c */ /* 0x080fe40003f46270 */
[----:B-1----:R-:W-:Y:S02]  /*5290*/  FSEL R44, R199, -INF , !P1 ;  /* 0xff800000c72c7808 */ /* 0x002fe40004800000 */
        /* <DEDUP_REMOVED lines=85> */
[----:B------:R-:W-:Y:S02]  /*57f0*/  ISETP.GE.OR P6, PT, R18, R6, !P6 ;  /* 0x000000061200720c */ /* 0x000fe400077c6670 */
[----:B------:R-:W-:Y:S02]  /*5800*/  FSEL R29, R174, -INF , !P0 ;  /* 0xff800000ae1d7808 */ /* 0x000fe40004000000 */
[----:B------:R-:W-:Y:S02]  /*5810*/  ISETP.GE.AND P0, PT, R12, R4, PT ;  /* 0x000000040c00720c */ /* 0x000fe40003f06270 */
[----:B------:R-:W-:Y:S02]  /*5820*/  IMNMX R5, RZ, R30, !PT ;  /* 0x0000001eff057217 */ /* 0x000fe40007800200 */
[----:B------:R-:W-:Y:S02]  /*5830*/  ISETP.GE.OR P5, PT, R17, R6, !P5 ;  /* 0x000000061100720c */ /* 0x000fe40006fa6670 */
[----:B------:R-:W-:Y:S02]  /*5840*/  FSEL R30, R192, -INF , !P6 ;  /* 0xff800000c01e7808 */ /* 0x000fe40007000000 */
[----:B------:R-:W-:Y:S02]  /*5850*/  ISETP.GE.AND P6, PT, R11, R4, PT ;  /* 0x000000040b00720c */ /* 0x000fe40003fc6270 */
        /* <DEDUP_REMOVED lines=16> */
[-C--:B------:R-:W-:Y:S02]  /*5960*/  ISETP.GE.OR P6, PT, R11, R6.reuse, !P6 ;  /* 0x000000060b00720c */ /* 0x080fe400077c6670 */
[----:B------:R-:W-:Y:S02]  /*5970*/  FSEL R58, R209, -INF , !P0 ;  /* 0xff800000d13a7808 */ /* 0x000fe40004000000 */
[-C--:B------:R-:W-:Y:S02]  /*5980*/  ISETP.GE.AND P0, PT, R21, R5.reuse, PT ;  /* 0x000000051500720c */ /* 0x080fe40003f06270 */
[-C--:B------:R-:W-:Y:S02]  /*5990*/  ISETP.GE.OR P5, PT, R10, R6.reuse, !P5 ;  /* 0x000000060a00720c */ /* 0x080fe40006fa6670 */
[-C--:B------:R-:W-:Y:S02]  /*59a0*/  ISETP.GE.OR P4, PT, R9, R6.reuse, !P4 ;  /* 0x000000060900720c */ /* 0x080fe40006786670 */
[-C--:B------:R-:W-:Y:S02]  /*59b0*/  ISETP.GE.OR P3, PT, R8, R6.reuse, !P3 ;  /* 0x000000060800720c */ /* 0x080fe40005f66670 */
[----:B------:R-:W-:Y:S02]  /*59c0*/  ISETP.GE.OR P2, PT, R7, R6, !P2 ;  /* 0x000000060700720c */ /* 0x000fe40005746670 */
[-C--:B------:R-:W-:Y:S02]  /*59d0*/  ISETP.GE.OR P1, PT, R0, R4.reuse, !P1 ;  /* 0x000000040000720c */ /* 0x080fe40004f26670 */
[----:B------:R-:W-:Y:S02]  /*59e0*/  FSEL R59, R208, -INF , !P6 ;  /* 0xff800000d03b7808 */ /* 0x000fe40007000000 */
[-C--:B------:R-:W-:Y:S02]  /*59f0*/  ISETP.GE.AND P6, PT, R20, R5.reuse, PT ;  /* 0x000000051400720c */ /* 0x080fe40003fc6270 */
[-C--:B------:R-:W-:Y:S02]  /*5a00*/  ISETP.GE.OR P0, PT, R21, R4.reuse, !P0 ;  /* 0x000000041500720c */ /* 0x080fe40004706670 */
[----:B------:R-:W-:Y:S02]  /*5a10*/  FSEL R65, R229, -INF , !P5 ;  /* 0xff800000e5417808 */ /* 0x000fe40006800000 */
[-C--:B------:R-:W-:Y:S02]  /*5a20*/  ISETP.GE.AND P5, PT, R19, R5.reuse, PT ;  /* 0x000000051300720c */ /* 0x080fe40003fa6270 */
[----:B------:R-:W-:Y:S02]  /*5a30*/  FSEL R100, R225, -INF , !P4 ;  /* 0xff800000e1647808 */ /* 0x000fe40006000000 */
[-C--:B------:R-:W-:Y:S02]  /*5a40*/  ISETP.GE.AND P4, PT, R18, R5.reuse, PT ;  /* 0x000000051200720c */ /* 0x080fe40003f86270 */
        /* <DEDUP_REMOVED lines=43> */
.L_x_499:
[----:B------:R-:W2:Y:S01]  /*5d00*/  LDL R0, [R1+0x20] ;  /* 0x0000200001007983 */ /* 0x000ea20000100800 */
[----:B------:R-:W-:Y:S03]  /*5d10*/  UISETP.GT.AND UP3, UPT, UR8, UR20, UPT ;  /* 0x000000140800728c */ /* 0x000fe6000bf64270 */
[----:B------:R-:W3:Y:S03]  /*5d20*/  LDL R4, [R1+0x24] ;  /* 0x0000240001047983 */ /* 0x000ee60000100800 */
[----:B------:R-:W-:Y:S01]  /*5d30*/  PLOP3.LUT P1, PT, PT, PT, UP3, 0x80, 0x0 ;  /* 0x000000000000781c */ /* 0x000fe20003f2f038 */
[----:B------:R-:W4:Y:S04]  /*5d40*/  LDL R10, [R1+0x18] ;  /* 0x00001800010a7983 */ /* 0x000f280000100800 */
[----:B------:R-:W4:Y:S04]  /*5d50*/  LDL R11, [R1+0x1c] ;  /* 0x00001c00010b7983 */ /* 0x000f280000100800 */
        /* <DEDUP_REMOVED lines=31> */
[----:B------:R-:W-:Y:S04]  /*5f50*/  STL [R1+0xcc], R83 ;  /* 0x0000cc5301007387 */ /* 0x000fe80000100800 */
[----:B------:R-:W-:Y:S04]  /*5f60*/  STL [R1+0xc8], R82 ;  /* 0x0000c85201007387 */ /* 0x000fe80000100800 */
[----:B------:R1:W-:Y:S04]  /*5f70*/  STL [R1+0xc4], R81 ;  /* 0x0000c45101007387 */ /* 0x0003e80000100800 */
[----:B------:R1:W-:Y:S04]  /*5f80*/  STL [R1+0xc0], R80 ;  /* 0x0000c05001007387 */ /* 0x0003e80000100800 */
[----:B------:R1:W-:Y:S04]  /*5f90*/  STL [R1+0xbc], R79 ;  /* 0x0000bc4f01007387 */ /* 0x0003e80000100800 */
[----:B------:R1:W-:Y:S04]  /*5fa0*/  STL [R1+0xb8], R78 ;  /* 0x0000b84e01007387 */ /* 0x0003e80000100800 */
        /* <DEDUP_REMOVED lines=10> */
[----:B------:R1:W-:Y:S04]  /*6050*/  STL [R1+0x8c], R3 ;  /* 0x00008c0301007387 */ /* 0x0003e80000100800 */
[----:B------:R-:W-:Y:S01]  /*6060*/  STL [R1+0x88], R2 ;  /* 0x0000880201007387 */ /* 0x000fe20000100800 */
[C---:B--2---:R-:W-:Y:S01]  /*6070*/  FMUL.FTZ R6, R0.reuse, 1.4426950216293334961 ;  /* 0x3fb8aa3b00067820 */ /* 0x044fe20000410000 */
[----:B------:R-:W-:Y:S01]  /*6080*/  FSETP.NEU.FTZ.AND P0, PT, R0, -INF , PT ;  /* 0xff8000000000780b */ /* 0x000fe20003f1d000 */
[----:B---3--:R-:W-:Y:S03]  /*6090*/  FMUL.FTZ R5, R4, 1.4426950216293334961 ;  /* 0x3fb8aa3b04057820 */ /* 0x008fe60000410000 */
[----:B------:R-:W-:Y:S02]  /*60a0*/  FSEL R6, R6, RZ, P0 ;  /* 0x000000ff06067208 */ /* 0x000fe40000000000 */
[----:B------:R-:W-:Y:S01]  /*60b0*/  FSETP.NEU.FTZ.AND P0, PT, R4, -INF , PT ;  /* 0xff8000000400780b */ /* 0x000fe20003f1d000 */
[----:B----4-:R-:W-:Y:S02]  /*60c0*/  FMUL.FTZ R4, R10, 1.4426950216293334961 ;  /* 0x3fb8aa3b0a047820 */ /* 0x010fe40000410000 */
[--C-:B------:R-:W-:Y:S01]  /*60d0*/  FFMA.FTZ R0, R34, c[0x0][0x23c], -R6.reuse ;  /* 0x00008f0022007a23 */ /* 0x100fe20000010806 */
[----:B------:R-:W-:Y:S01]  /*60e0*/  FSEL R5, R5, RZ, P0 ;  /* 0x000000ff05057208 */ /* 0x000fe20000000000 */
[--C-:B------:R-:W-:Y:S01]  /*60f0*/  FFMA.FTZ R12, R51, c[0x0][0x23c], -R6.reuse ;  /* 0x00008f00330c7a23 */ /* 0x100fe20000010806 */
[----:B------:R-:W-:Y:S01]  /*6100*/  FSETP.NEU.FTZ.AND P0, PT, R10, -INF , PT ;  /* 0xff8000000a00780b */ /* 0x000fe20003f1d000 */
[C---:B------:R-:W-:Y:S01]  /*6110*/  FMUL.FTZ R10, R11.reuse, 1.4426950216293334961 ;  /* 0x3fb8aa3b0b0a7820 */ /* 0x040fe20000410000 */
[----:B------:R2:W-:Y:S02]  /*6120*/  MUFU.EX2 R242, R0 ;  /* 0x0000000000f27308 */ /* 0x0005e40000000800 */
[----:B------:R-:W-:Y:S02]  /*6130*/  FSEL R4, R4, RZ, P0 ;  /* 0x000000ff04047208 */ /* 0x000fe40000000000 */
[----:B------:R-:W-:Y:S01]  /*6140*/  FSETP.NEU.FTZ.AND P0, PT, R11, -INF , PT ;  /* 0xff8000000b00780b */ /* 0x000fe20003f1d000 */
[--C-:B------:R-:W-:Y:S05]  /*6150*/  FFMA.FTZ R11, R53, c[0x0][0x23c], -R6.reuse ;  /* 0x00008f00350b7a23 */ /* 0x100fea0000010806 */
[----:B-1----:R-:W-:Y:S10]  /*6160*/  MUFU.EX2 R85, R12 ;  /* 0x0000000c00557308 */ /* 0x002ff40000000800 */
[----:B------:R-:W-:Y:S01]  /*6170*/  MUFU.EX2 R84, R11 ;  /* 0x0000000b00547308 */ /* 0x000fe20000000800 */
[--C-:B--2---:R-:W-:Y:S09]  /*6180*/  FFMA.FTZ R0, R35, c[0x0][0x23c], -R6.reuse ;  /* 0x00008f0023007a23 */ /* 0x104ff20000010806 */
[----:B------:R1:W-:Y:S02]  /*6190*/  MUFU.EX2 R232, R0 ;  /* 0x0000000000e87308 */ /* 0x0003e40000000800 */
[--C-:B-1----:R-:W-:Y:S08]  /*61a0*/  FFMA.FTZ R0, R24, c[0x0][0x23c], -R5.reuse ;  /* 0x00008f0018007a23 */ /* 0x102ff00000010805 */
[----:B------:R1:W-:Y:S02]  /*61b0*/  MUFU.EX2 R181, R0 ;  /* 0x0000000000b57308 */ /* 0x0003e40000000800 */
[--C-:B-1----:R-:W-:Y:S08]  /*61c0*/  FFMA.FTZ R0, R25, c[0x0][0x23c], -R5.reuse ;  /* 0x00008f0019007a23 */ /* 0x102ff00000010805 */
[----:B------:R1:W-:Y:S02]  /*61d0*/  MUFU.EX2 R165, R0 ;  /* 0x0000000000a57308 */ /* 0x0003e40000000800 */
[--C-:B-1----:R-:W-:Y:S08]  /*61e0*/  FFMA.FTZ R0, R36, c[0x0][0x23c], -R6.reuse ;  /* 0x00008f0024007a23 */ /* 0x102ff00000010806 */
[----:B------:R1:W-:Y:S02]  /*61f0*/  MUFU.EX2 R243, R0 ;  /* 0x0000000000f37308 */ /* 0x0003e40000000800 */
[----:B-1----:R-:W-:Y:S08]  /*6200*/  FFMA.FTZ R0, R37, c[0x0][0x23c], -R6 ;  /* 0x00008f0025007a23 */ /* 0x002ff00000010806 */
        /* <DEDUP_REMOVED lines=8> */
[----:B------:R1:W2:Y:S02]  /*6290*/  MUFU.EX2 R114, R0 ;  /* 0x0000000000727308 */ /* 0x0002a40000000800 */
[----:B-1----:R-:W-:Y:S05]  /*62a0*/  FSEL R0, R10, RZ, P0 ;  /* 0x000000ff0a007208 */ /* 0x002fea0000000000 */
[--C-:B------:R-:W-:Y:S02]  /*62b0*/  FFMA.FTZ R10, R20, c[0x0][0x23c], -R0.reuse ;  /* 0x00008f00140a7a23 */ /* 0x100fe40000010800 */
[--C-:B------:R-:W-:Y:S02]  /*62c0*/  FFMA.FTZ R7, R7, c[0x0][0x23c], -R0.reuse ;  /* 0x00008f0007077a23 */ /* 0x100fe40000010800 */
[----:B------:R1:W-:Y:S10]  /*62d0*/  MUFU.EX2 R113, R10 ;  /* 0x0000000a00717308 */ /* 0x0003f40000000800 */
[----:B------:R3:W-:Y:S01]  /*62e0*/  MUFU.EX2 R90, R7 ;  /* 0x00000007005a7308 */ /* 0x0007e20000000800 */
[----:B-1----:R-:W-:Y:S09]  /*62f0*/  FFMA.FTZ R10, R21, c[0x0][0x23c], -R0 ;  /* 0x00008f00150a7a23 */ /* 0x002ff20000010800 */
[----:B------:R1:W4:Y:S01]  /*6300*/  MUFU.EX2 R112, R10 ;  /* 0x0000000a00707308 */ /* 0x0003220000000800 */
[--C-:B---3--:R-:W-:Y:S09]  /*6310*/  FFMA.FTZ R7, R58, c[0x0][0x23c], -R4.reuse ;  /* 0x00008f003a077a23 */ /* 0x108ff20000010804 */
[----:B------:R3:W-:Y:S01]  /*6320*/  MUFU.EX2 R89, R7 ;  /* 0x0000000700597308 */ /* 0x0007e20000000800 */
[--C-:B-1----:R-:W-:Y:S09]  /*6330*/  FFMA.FTZ R10, R28, c[0x0][0x23c], -R4.reuse ;  /* 0x00008f001c0a7a23 */ /* 0x102ff20000010804 */
[----:B------:R1:W-:Y:S01]  /*6340*/  MUFU.EX2 R250, R10 ;  /* 0x0000000a00fa7308 */ /* 0x0003e20000000800 */
[--C-:B---3--:R-:W-:Y:S09]  /*6350*/  FFMA.FTZ R7, R59, c[0x0][0x23c], -R4.reuse ;  /* 0x00008f003b077a23 */ /* 0x108ff20000010804 */
[----:B------:R3:W-:Y:S01]  /*6360*/  MUFU.EX2 R88, R7 ;  /* 0x0000000700587308 */ /* 0x0007e20000000800 */
[----:B-1----:R-:W-:Y:S09]  /*6370*/  FFMA.FTZ R10, R29, c[0x0][0x23c], -R4 ;  /* 0x00008f001d0a7a23 */ /* 0x002ff20000010804 */
[----:B------:R1:W-:Y:S01]  /*6380*/  MUFU.EX2 R233, R10 ;  /* 0x0000000a00e97308 */ /* 0x0003e20000000800 */
[----:B---3--:R-:W-:Y:S02]  /*6390*/  FFMA.FTZ R7, R8, c[0x0][0x23c], -R0 ;  /* 0x00008f0008077a23 */ /* 0x008fe40000010800 */
[----:B------:R-:W-:Y:S07]  /*63a0*/  FFMA.FTZ R8, R64, c[0x0][0x23c], -R6 ;  /* 0x00008f0040087a23 */ /* 0x000fee0000010806 */
[----:B------:R3:W-:Y:S10]  /*63b0*/  MUFU.EX2 R87, R7 ;  /* 0x0000000700577308 */ /* 0x0007f40000000800 */
[----:B------:R4:W-:Y:S01]  /*63c0*/  MUFU.EX2 R81, R8 ;  /* 0x0000000800517308 */ /* 0x0009e20000000800 */
[--C-:B-1----:R-:W-:Y:S09]  /*63d0*/  FFMA.FTZ R10, R14, c[0x0][0x23c], -R0.reuse ;  /* 0x00008f000e0a7a23 */ /* 0x102ff20000010800 */
[----:B------:R1:W-:Y:S01]  /*63e0*/  MUFU.EX2 R231, R10 ;  /* 0x0000000a00e77308 */ /* 0x0003e20000000800 */
[--C-:B---3--:R-:W-:Y:S01]  /*63f0*/  FFMA.FTZ R7, R9, c[0x0][0x23c], -R0.reuse ;  /* 0x00008f0009077a23 */ /* 0x108fe20000010800 */
[----:B--2---:R-:W-:Y:S08]  /*6400*/  F2FP.BF16.PACK_AB R9, R114, R115 ;  /* 0x000000737209723e */ /* 0x004ff000000010ff */
[----:B------:R2:W-:Y:S01]  /*6410*/  MUFU.EX2 R86, R7 ;  /* 0x0000000700567308 */ /* 0x0005e20000000800 */
[----:B----4-:R-:W-:Y:S01]  /*6420*/  F2FP.BF16.PACK_AB R8, R112, R113 ;  /* 0x000000717008723e */ /* 0x010fe200000010ff */
[----:B-1----:R-:W-:Y:S08]  /*6430*/  FFMA.FTZ R10, R15, c[0x0][0x23c], -R0 ;  /* 0x00008f000f0a7a23 */ /* 0x002ff00000010800 */
[----:B------:R1:W-:Y:S01]  /*6440*/  MUFU.EX2 R230, R10 ;  /* 0x0000000a00e67308 */ /* 0x0003e20000000800 */
[--C-:B--2---:R-:W-:Y:S09]  /*6450*/  FFMA.FTZ R7, R67, c[0x0][0x23c], -R6.reuse ;  /* 0x00008f0043077a23 */ /* 0x104ff20000010806 */
[----:B------:R2:W-:Y:S01]  /*6460*/  MUFU.EX2 R80, R7 ;  /* 0x0000000700507308 */ /* 0x0005e20000000800 */
[--C-:B-1----:R-:W-:Y:S09]  /*6470*/  FFMA.FTZ R10, R42, c[0x0][0x23c], -R6.reuse ;  /* 0x00008f002a0a7a23 */ /* 0x102ff20000010806 */
        /* <DEDUP_REMOVED lines=9> */
[----:B--2---:R-:W-:Y:S09]  /*6510*/  FFMA.FTZ R7, R104, c[0x0][0x23c], -R6 ;  /* 0x00008f0068077a23 */ /* 0x004ff20000010806 */
[----:B------:R2:W-:Y:S01]  /*6520*/  MUFU.EX2 R69, R7 ;  /* 0x0000000700457308 */ /* 0x0005e20000000800 */
[--C-:B-1----:R-:W-:Y:S09]  /*6530*/  FFMA.FTZ R10, R39, c[0x0][0x23c], -R5.reuse ;  /* 0x00008f00270a7a23 */ /* 0x102ff20000010805 */
[----:B------:R1:W-:Y:S01]  /*6540*/  MUFU.EX2 R251, R10 ;  /* 0x0000000a00fb7308 */ /* 0x0003e20000000800 */
[----:B--2---:R-:W-:Y:S09]  /*6550*/  FFMA.FTZ R7, R65, c[0x0][0x23c], -R4 ;  /* 0x00008f0041077a23 */ /* 0x004ff20000010804 */
[----:B------:R2:W-:Y:S01]  /*6560*/  MUFU.EX2 R77, R7 ;  /* 0x00000007004d7308 */ /* 0x0005e20000000800 */
[----:B-1----:R-:W-:Y:S09]  /*6570*/  FFMA.FTZ R10, R44, c[0x0][0x23c], -R6 ;  /* 0x00008f002c0a7a23 */ /* 0x002ff20000010806 */
[----:B------:R1:W-:Y:S01]  /*6580*/  MUFU.EX2 R149, R10 ;  /* 0x0000000a00957308 */ /* 0x0003e20000000800 */
[----:B--2---:R-:W-:Y:S09]  /*6590*/  FFMA.FTZ R7, R66, c[0x0][0x23c], -R4 ;  /* 0x00008f0042077a23 */ /* 0x004ff20000010804 */
[----:B------:R2:W-:Y:S01]  /*65a0*/  MUFU.EX2 R73, R7 ;  /* 0x0000000700497308 */ /* 0x0005e20000000800 */
[----:B-1----:R-:W-:Y:S09]  /*65b0*/  FFMA.FTZ R10, R45, c[0x0][0x23c], -R6 ;  /* 0x00008f002d0a7a23 */ /* 0x002ff20000010806 */
[----:B------:R1:W-:Y:S01]  /*65c0*/  MUFU.EX2 R148, R10 ;  /* 0x0000000a00947308 */ /* 0x0003e20000000800 */
[----:B--2---:R-:W-:Y:S01]  /*65d0*/  F2FP.BF16.PACK_AB R7, R246, R243 ;  /* 0x000000f3f607723e */ /* 0x004fe200000010ff */
[--C-:B-1----:R-:W-:Y:S08]  /*65e0*/  FFMA.FTZ R10, R40, c[0x0][0x23c], -R5.reuse ;  /* 0x00008f00280a7a23 */ /* 0x102ff00000010805 */
[----:B------:R1:W-:Y:S02]  /*65f0*/  MUFU.EX2 R99, R10 ;  /* 0x0000000a00637308 */ /* 0x0003e40000000800 */
[--C-:B-1----:R-:W-:Y:S08]  /*6600*/  FFMA.FTZ R10, R41, c[0x0][0x23c], -R5.reuse ;  /* 0x00008f00290a7a23 */ /* 0x102ff00000010805 */
[----:B------:R1:W2:Y:S02]  /*6610*/  MUFU.EX2 R98, R10 ;  /* 0x0000000a00627308 */ /* 0x0002a40000000800 */
[--C-:B-1----:R-:W-:Y:S08]  /*6620*/  FFMA.FTZ R10, R30, c[0x0][0x23c], -R4.reuse ;  /* 0x00008f001e0a7a23 */ /* 0x102ff00000010804 */
[----:B------:R1:W-:Y:S02]  /*6630*/  MUFU.EX2 R159, R10 ;  /* 0x0000000a009f7308 */ /* 0x0003e40000000800 */
[----:B-1----:R-:W-:Y:S08]  /*6640*/  FFMA.FTZ R10, R31, c[0x0][0x23c], -R4 ;  /* 0x00008f001f0a7a23 */ /* 0x002ff00000010804 */
[----:B------:R1:W-:Y:S02]  /*6650*/  MUFU.EX2 R158, R10 ;  /* 0x0000000a009e7308 */ /* 0x0003e40000000800 */
        /* <DEDUP_REMOVED lines=14> */
[--C-:B-1----:R-:W-:Y:S02]  /*6740*/  FFMA.FTZ R10, R47, c[0x0][0x23c], -R6.reuse ;  /* 0x00008f002f0a7a23 */ /* 0x102fe40000010806 */
[----:B------:R-:W-:Y:S06]  /*6750*/  FFMA.FTZ R6, R105, c[0x0][0x23c], -R6 ;  /* 0x00008f0069067a23 */ /* 0x000fec0000010806 */
[----:B------:R1:W-:Y:S10]  /*6760*/  MUFU.EX2 R96, R10 ;  /* 0x0000000a00607308 */ /* 0x0003f40000000800 */
[----:B------:R3:W-:Y:S01]  /*6770*/  MUFU.EX2 R68, R6 ;  /* 0x0000000600447308 */ /* 0x0007e20000000800 */
[--C-:B-1----:R-:W-:Y:S09]  /*6780*/  FFMA.FTZ R10, R50, c[0x0][0x23c], -R5.reuse ;  /* 0x00008f00320a7a23 */ /* 0x102ff20000010805 */
[----:B------:R1:W-:Y:S01]  /*6790*/  MUFU.EX2 R95, R10 ;  /* 0x0000000a005f7308 */ /* 0x0003e20000000800 */
[--C-:B---3--:R-:W-:Y:S09]  /*67a0*/  FFMA.FTZ R6, R101, c[0x0][0x23c], -R5.reuse ;  /* 0x00008f0065067a23 */ /* 0x108ff20000010805 */
[----:B------:R3:W-:Y:S01]  /*67b0*/  MUFU.EX2 R3, R6 ;  /* 0x0000000600037308 */ /* 0x0007e20000000800 */
[--C-:B-1----:R-:W-:Y:S09]  /*67c0*/  FFMA.FTZ R10, R48, c[0x0][0x23c], -R5.reuse ;  /* 0x00008f00300a7a23 */ /* 0x102ff20000010805 */
[----:B------:R1:W-:Y:S01]  /*67d0*/  MUFU.EX2 R94, R10 ;  /* 0x0000000a005e7308 */ /* 0x0003e20000000800 */
[----:B---3--:R-:W-:Y:S05]  /*67e0*/  F2FP.BF16.PACK_AB R6, R232, R242 ;  /* 0x000000f2e806723e */ /* 0x008fea00000010ff */
[----:B------:R3:W-:Y:S01]  /*67f0*/  STS [R241+0x10000], R6 ;  /* 0x01000006f1007388 */ /* 0x0007e20000000800 */
[--C-:B-1----:R-:W-:Y:S04]  /*6800*/  FFMA.FTZ R10, R52, c[0x0][0x23c], -R5.reuse ;  /* 0x00008f00340a7a23 */ /* 0x102fe80000010805 */
[----:B------:R1:W-:Y:S01]  /*6810*/  MUFU.EX2 R83, R10 ;  /* 0x0000000a00537308 */ /* 0x0003e20000000800 */
[----:B---3--:R-:W-:Y:S01]  /*6820*/  F2FP.BF16.PACK_AB R6, R162, R163 ;  /* 0x000000a3a206723e */ /* 0x008fe200000010ff */
[--C-:B-1----:R-:W-:Y:S02]  /*6830*/  FFMA.FTZ R10, R54, c[0x0][0x23c], -R5.reuse ;  /* 0x00008f00360a7a23 */ /* 0x102fe40000010805 */
[----:B------:R-:W-:Y:S06]  /*6840*/  FFMA.FTZ R5, R102, c[0x0][0x23c], -R5 ;  /* 0x00008f0066057a23 */ /* 0x000fec0000010805 */
[----:B------:R1:W3:Y:S10]  /*6850*/  MUFU.EX2 R82, R10 ;  /* 0x0000000a00527308 */ /* 0x0002f40000000800 */
[----:B------:R4:W-:Y:S01]  /*6860*/  MUFU.EX2 R2, R5 ;  /* 0x0000000500027308 */ /* 0x0009e20000000800 */
[--C-:B-1----:R-:W-:Y:S09]  /*6870*/  FFMA.FTZ R10, R56, c[0x0][0x23c], -R4.reuse ;  /* 0x00008f00380a7a23 */ /* 0x102ff20000010804 */
[----:B------:R1:W-:Y:S01]  /*6880*/  MUFU.EX2 R93, R10 ;  /* 0x0000000a005d7308 */ /* 0x0003e20000000800 */
[--C-:B----4-:R-:W-:Y:S09]  /*6890*/  FFMA.FTZ R5, R100, c[0x0][0x23c], -R4.reuse ;  /* 0x00008f0064057a23 */ /* 0x110ff20000010804 */
[----:B------:R4:W-:Y:S01]  /*68a0*/  MUFU.EX2 R76, R5 ;  /* 0x00000005004c7308 */ /* 0x0009e20000000800 */
[--C-:B-1----:R-:W-:Y:S02]  /*68b0*/  FFMA.FTZ R10, R57, c[0x0][0x23c], -R4.reuse ;  /* 0x00008f00390a7a23 */ /* 0x102fe40000010804 */
[----:B------:R-:W-:Y:S07]  /*68c0*/  FFMA.FTZ R4, R103, c[0x0][0x23c], -R4 ;  /* 0x00008f0067047a23 */ /* 0x000fee0000010804 */
[----:B------:R1:W1:Y:S01]  /*68d0*/  MUFU.EX2 R92, R10 ;  /* 0x0000000a005c7308 */ /* 0x0002620000000800 */
[--C-:B----4-:R-:W-:Y:S09]  /*68e0*/  FFMA.FTZ R5, R13, c[0x0][0x23c], -R0.reuse ;  /* 0x00008f000d057a23 */ /* 0x110ff20000010800 */
[----:B------:R4:W-:Y:S10]  /*68f0*/  MUFU.EX2 R75, R5 ;  /* 0x00000005004b7308 */ /* 0x0009f40000000800 */
[----:B------:R2:W-:Y:S01]  /*6900*/  MUFU.EX2 R72, R4 ;  /* 0x0000000400487308 */ /* 0x0005e20000000800 */
[--C-:B-1----:R-:W-:Y:S09]  /*6910*/  FFMA.FTZ R10, R46, c[0x0][0x23c], -R0.reuse ;  /* 0x00008f002e0a7a23 */ /* 0x102ff20000010800 */
[----:B------:R1:W1:Y:S01]  /*6920*/  MUFU.EX2 R91, R10 ;  /* 0x0000000a005b7308 */ /* 0x0002620000000800 */
[--C-:B----4-:R-:W-:Y:S09]  /*6930*/  FFMA.FTZ R5, R55, c[0x0][0x23c], -R0.reuse ;  /* 0x00008f0037057a23 */ /* 0x110ff20000010800 */
[----:B------:R4:W3:Y:S01]  /*6940*/  MUFU.EX2 R74, R5 ;  /* 0x00000005004a7308 */ /* 0x0008e20000000800 */
[----:B--2---:R-:W-:Y:S01]  /*6950*/  F2FP.BF16.PACK_AB R4, R98, R99 ;  /* 0x000000636204723e */ /* 0x004fe200000010ff */
[--C-:B-1----:R-:W-:Y:S02]  /*6960*/  FFMA.FTZ R10, R60, c[0x0][0x23c], -R0.reuse ;  /* 0x00008f003c0a7a23 */ /* 0x102fe40000010800 */
[----:B------:R-:W-:Y:S06]  /*6970*/  FFMA.FTZ R0, R61, c[0x0][0x23c], -R0 ;  /* 0x00008f003d007a23 */ /* 0x000fec0000010800 */
[----:B------:R-:W-:Y:S01]  /*6980*/  MUFU.EX2 R71, R10 ;  /* 0x0000000a00477308 */ /* 0x000fe20000000800 */
[----:B----4-:R-:W-:Y:S09]  /*6990*/  F2FP.BF16.PACK_AB R5, R165, R181 ;  /* 0x000000b5a505723e */ /* 0x010ff200000010ff */
[----:B------:R3:W1:Y:S01]  /*69a0*/  MUFU.EX2 R70, R0 ;  /* 0x0000000000467308 */ /* 0x0006620000000800 */
[----:B------:R2:W-:Y:S04]  /*69b0*/  STS [R241+0x10400], R5 ;  /* 0x01040005f1007388 */ /* 0x0005e80000000800 */
[----:B------:R4:W-:Y:S04]  /*69c0*/  STS [R240+0x10000], R7 ;  /* 0x01000007f0007388 */ /* 0x0009e80000000800 */
[----:B------:R1:W-:Y:S04]  /*69d0*/  STS [R240+0x10400], R6 ;  /* 0x01040006f0007388 */ /* 0x0003e80000000800 */
[----:B------:R1:W-:Y:S04]  /*69e0*/  STS [R241+0x12400], R8 ;  /* 0x01240008f1007388 */ /* 0x0003e80000000800 */
[----:B------:R-:W-:Y:S01]  /*69f0*/  STS [R241+0x12000], R9 ;  /* 0x01200009f1007388 */ /* 0x000fe20000000800 */
[----:B---3--:R-:W-:Y:S02]  /*6a00*/  F2FP.BF16.PACK_AB R0, R82, R83 ;  /* 0x000000535200723e */ /* 0x008fe400000010ff */
[----:B--2---:R-:W-:Y:S02]  /*6a10*/  F2FP.BF16.PACK_AB R5, R233, R250 ;  /* 0x000000fae905723e */ /* 0x004fe400000010ff */
[----:B----4-:R-:W-:Y:S03]  /*6a20*/  F2FP.BF16.PACK_AB R7, R160, R161 ;  /* 0x000000a1a007723e */ /* 0x010fe600000010ff */
[----:B------:R2:W-:Y:S01]  /*6a30*/  STS [R240+0x12000], R5 ;  /* 0x01200005f0007388 */ /* 0x0005e20000000800 */
[----:B-1----:R-:W-:Y:S02]  /*6a40*/  F2FP.BF16.PACK_AB R6, R251, R252 ;  /* 0x000000fcfb06723e */ /* 0x002fe400000010ff */
[----:B------:R-:W-:Y:S05]  /*6a50*/  F2FP.BF16.PACK_AB R8, R230, R231 ;  /* 0x000000e7e608723e */ /* 0x000fea00000010ff */
[----:B------:R1:W-:Y:S04]  /*6a60*/  STS [R240+0x12400], R8 ;  /* 0x01240008f0007388 */ /* 0x0003e80000000800 */
[----:B------:R3:W-:Y:S04]  /*6a70*/  STS [R239+0x10000], R7 ;  /* 0x01000007ef007388 */ /* 0x0007e80000000800 */
[----:B------:R4:W-:Y:S04]  /*6a80*/  STS [R239+0x10400], R6 ;  /* 0x01040006ef007388 */ /* 0x0009e80000000800 */
[----:B------:R4:W-:Y:S01]  /*6a90*/  STS [R238+0x10400], R4 ;  /* 0x01040004ee007388 */ /* 0x0009e20000000800 */
[----:B--2---:R-:W-:Y:S05]  /*6aa0*/  F2FP.BF16.PACK_AB R5, R148, R149 ;  /* 0x000000959405723e */ /* 0x004fea00000010ff */
[----:B------:R2:W-:Y:S01]  /*6ab0*/  STS [R238+0x10000], R5 ;  /* 0x01000005ee007388 */ /* 0x0005e20000000800 */
[----:B-1----:R-:W-:Y:S02]  /*6ac0*/  F2FP.BF16.PACK_AB R8, R158, R159 ;  /* 0x0000009f9e08723e */ /* 0x002fe400000010ff */
[----:B---3--:R-:W-:Y:S03]  /*6ad0*/  F2FP.BF16.PACK_AB R7, R156, R157 ;  /* 0x0000009d9c07723e */ /* 0x008fe600000010ff */
[----:B------:R-:W-:Y:S01]  /*6ae0*/  STS [R239+0x12000], R8 ;  /* 0x01200008ef007388 */ /* 0x000fe20000000800 */
[----:B----4-:R-:W-:Y:S03]  /*6af0*/  F2FP.BF16.PACK_AB R6, R152, R153 ;  /* 0x000000999806723e */ /* 0x010fe600000010ff */
[----:B------:R1:W-:Y:S01]  /*6b00*/  STS [R239+0x12400], R7 ;  /* 0x01240007ef007388 */ /* 0x0003e20000000800 */
[----:B------:R-:W-:Y:S03]  /*6b10*/  F2FP.BF16.PACK_AB R4, R96, R97 ;  /* 0x000000616004723e */ /* 0x000fe600000010ff */
[----:B------:R3:W-:Y:S01]  /*6b20*/  STS [R238+0x12000], R6 ;  /* 0x01200006ee007388 */ /* 0x0007e20000000800 */
[----:B--2---:R-:W-:Y:S05]  /*6b30*/  F2FP.BF16.PACK_AB R5, R150, R151 ;  /* 0x000000979605723e */ /* 0x004fea00000010ff */
[----:B------:R2:W-:Y:S04]  /*6b40*/  STS [R238+0x12400], R5 ;  /* 0x01240005ee007388 */ /* 0x0005e80000000800 */
[----:B------:R4:W-:Y:S01]  /*6b50*/  STS [R237+0x10000], R4 ;  /* 0x01000004ed007388 */ /* 0x0009e20000000800 */
[----:B-1----:R-:W-:Y:S02]  /*6b60*/  F2FP.BF16.PACK_AB R7, R94, R95 ;  /* 0x0000005f5e07723e */ /* 0x002fe400000010ff */
[----:B---3--:R-:W-:Y:S03]  /*6b70*/  F2FP.BF16.PACK_AB R6, R92, R93 ;  /* 0x0000005d5c06723e */ /* 0x008fe600000010ff */
[----:B------:R1:W-:Y:S04]  /*6b80*/  STS [R237+0x10400], R7 ;  /* 0x01040007ed007388 */ /* 0x0003e80000000800 */
[----:B------:R3:W-:Y:S01]  /*6b90*/  STS [R234+0x10400], R0 ;  /* 0x01040000ea007388 */ /* 0x0007e20000000800 */
[----:B--2---:R-:W-:Y:S02]  /*6ba0*/  F2FP.BF16.PACK_AB R5, R90, R91 ;  /* 0x0000005b5a05723e */ /* 0x004fe400000010ff */
[----:B----4-:R-:W-:Y:S05]  /*6bb0*/  F2FP.BF16.PACK_AB R4, R84, R85 ;  /* 0x000000555404723e */ /* 0x010fea00000010ff */
[----:B------:R2:W-:Y:S04]  /*6bc0*/  STS [R234+0x10000], R4 ;  /* 0x01000004ea007388 */ /* 0x0005e80000000800 */
[----:B------:R4:W-:Y:S01]  /*6bd0*/  STS [R237+0x12000], R6 ;  /* 0x01200006ed007388 */ /* 0x0009e20000000800 */
[----:B-1----:R-:W-:Y:S03]  /*6be0*/  F2FP.BF16.PACK_AB R7, R88, R89 ;  /* 0x000000595807723e */ /* 0x002fe600000010ff */
[----:B------:R1:W-:Y:S01]  /*6bf0*/  STS [R237+0x12400], R5 ;  /* 0x01240005ed007388 */ /* 0x0003e20000000800 */
[----:B---3--:R-:W-:Y:S03]  /*6c00*/  F2FP.BF16.PACK_AB R0, R68, R69 ;  /* 0x000000454400723e */ /* 0x008fe600000010ff */
[----:B------:R3:W-:Y:S01]  /*6c10*/  STS [R234+0x12000], R7 ;  /* 0x01200007ea007388 */ /* 0x0007e20000000800 */
[----:B--2---:R-:W-:Y:S02]  /*6c20*/  F2FP.BF16.PACK_AB R4, R78, R79 ;  /* 0x0000004f4e04723e */ /* 0x004fe400000010ff */
[----:B----4-:R-:W-:Y:S02]  /*6c30*/  F2FP.BF16.PACK_AB R6, R86, R87 ;  /* 0x000000575606723e */ /* 0x010fe400000010ff */
[----:B-1----:R-:W-:Y:S03]  /*6c40*/  F2FP.BF16.PACK_AB R5, R80, R81 ;  /* 0x000000515005723e */ /* 0x002fe600000010ff */
[----:B------:R1:W-:Y:S01]  /*6c50*/  STS [R234+0x12400], R6 ;  /* 0x01240006ea007388 */ /* 0x0003e20000000800 */
[----:B---3--:R-:W-:Y:S03]  /*6c60*/  F2FP.BF16.PACK_AB R7, R76, R77 ;  /* 0x0000004d4c07723e */ /* 0x008fe600000010ff */
        /* <DEDUP_REMOVED lines=8> */
[----:B------:R-:W-:Y:S04]  /*6cf0*/  STS [R236+0x12000], R7 ;  /* 0x01200007ec007388 */ /* 0x000fe80000000800 */
[----:B------:R-:W-:Y:S04]  /*6d00*/  STS [R236+0x12400], R6 ;  /* 0x01240006ec007388 */ /* 0x000fe80000000800 */
[----:B------:R-:W-:Y:S04]  /*6d10*/  STS [R235+0x12000], R4 ;  /* 0x01200004eb007388 */ /* 0x000fe80000000800 */
[----:B------:R1:W-:Y:S04]  /*6d20*/  STS [R235+0x12400], R0 ;  /* 0x01240000eb007388 */ /* 0x0003e80000000800 */
[----:B------:R-:W2:Y:S08]  /*6d30*/  LDSM.16.M88.4 R64, [R154+0x4000] ;  /* 0x004000009a40783b */ /* 0x000eb00000000200 */
[----:B------:R-:W3:Y:S08]  /*6d40*/  LDSM.16.M88.4 R60, [R154+0x5000] ;  /* 0x005000009a3c783b */ /* 0x000ef00000000200 */
[----:B------:R-:W4:Y:S01]  /*6d50*/  LDSM.16.M88.4 R100, [R155+0x4000] ;  /* 0x004000009b64783b */ /* 0x000f220000000200 */
[----:B-1----:R-:W-:Y:S07]  /*6d60*/  FFMA.FTZ R0, -R164, R164, 1 ;  /* 0x3f800000a4007423 */ /* 0x002fee00000101a4 */
[----:B------:R-:W1:Y:S01]  /*6d70*/  LDSM.16.M88.4 R104, [R155+0x5000] ;  /* 0x005000009b68783b */ /* 0x000e620000000200 */
[----:B------:R-:W-:Y:S01]  /*6d80*/  FMUL.FTZ R0, R0, c[0x0][0x2ec] ;  /* 0x0000bb0000007a20 */ /* 0x000fe20000410000 */
        /* <DEDUP_REMOVED lines=17> */
[C---:B-1----:R-:W-:Y:S08]  /*6ea0*/  HMMA.16816.F32.BF16 R8, R104.reuse, R132, R8 ;  /* 0x000000846808723c */ /* 0x042ff00000041808 */
[-C--:B------:R-:W-:Y:S08]  /*6eb0*/  HMMA.16816.F32.BF16 R12, R104, R134.reuse, R12 ;  /* 0x00000086680c723c */ /* 0x080ff0000004180c */
[C---:B-----5:R-:W-:Y:S01]  /*6ec0*/  FADD.FTZ R5, -R111.reuse, R5 ;  /* 0x000000056f057221 */ /* 0x060fe20000010100 */
[C---:B------:R-:W-:Y:S04]  /*6ed0*/  HMMA.16816.F32.BF16 R16, R100.reuse, R134, R16 ;  /* 0x000000866410723c */ /* 0x040fe80000041810 */
[----:B------:R-:W-:Y:S02]  /*6ee0*/  FADD.FTZ R6, -R110, R6 ;  /* 0x000000066e067221 */ /* 0x000fe40000010100 */
[----:B------:R-:W-:Y:S02]  /*6ef0*/  FADD.FTZ R4, -R111, R4 ;  /* 0x000000046f047221 */ /* 0x000fe40000010100 */
[C---:B------:R-:W-:Y:S01]  /*6f00*/  FADD.FTZ R9, -R109.reuse, R9 ;  /* 0x000000096d097221 */ /* 0x040fe20000010100 */
[-C--:B------:R-:W-:Y:S03]  /*6f10*/  HMMA.16816.F32.BF16 R20, R100, R136.reuse, R20 ;  /* 0x000000886414723c */ /* 0x080fe60000041814 */
[----:B------:R-:W-:Y:S02]  /*6f20*/  FADD.FTZ R8, -R109, R8 ;  /* 0x000000086d087221 */ /* 0x000fe40000010100 */
[----:B------:R-:W-:Y:S02]  /*6f30*/  FMUL.FTZ R9, R114, R9 ;  /* 0x0000000972097220 */ /* 0x000fe40000410000 */
[----:B------:R-:W-:Y:S01]  /*6f40*/  FADD.FTZ R10, -R108, R10 ;  /* 0x0000000a6c0a7221 */ /* 0x000fe20000010100 */
[C---:B------:R-:W-:Y:S04]  /*6f50*/  HMMA.16816.F32.BF16 R24, R104.reuse, R136, R24 ;  /* 0x000000886818723c */ /* 0x040fe80000041818 */
[----:B------:R-:W-:Y:S02]  /*6f60*/  FMUL.FTZ R8, R115, R8 ;  /* 0x0000000873087220 */ /* 0x000fe40000410000 */
[----:B------:R-:W-:Y:S02]  /*6f70*/  FADD.FTZ R13, -R109, R13 ;  /* 0x0000000d6d0d7221 */ /* 0x000fe40000010100 */
[----:B------:R-:W-:Y:S01]  /*6f80*/  FADD.FTZ R17, -R111, R17 ;  /* 0x000000116f117221 */ /* 0x000fe20000010100 */
[-C--:B------:R-:W-:Y:S03]  /*6f90*/  HMMA.16816.F32.BF16 R28, R104, R138.reuse, R28 ;  /* 0x0000008a681c723c */ /* 0x080fe6000004181c */
[----:B------:R-:W-:Y:S02]  /*6fa0*/  FADD.FTZ R18, -R110, R18 ;  /* 0x000000126e127221 */ /* 0x000fe40000010100 */
[----:B------:R-:W-:Y:S02]  /*6fb0*/  FMUL.FTZ R17, R246, R17 ;  /* 0x00000011f6117220 */ /* 0x000fe40000410000 */
[----:B------:R-:W-:Y:S01]  /*6fc0*/  FADD.FTZ R19, -R110, R19 ;  /* 0x000000136e137221 */ /* 0x000fe20000010100 */
[----:B------:R1:W5:Y:S01]  /*6fd0*/  LDL.LU R246, [R1+0x148] ;  /* 0x0001480001f67983 */ /* 0x0003620000300800 */
[----:B------:R-:W-:Y:S01]  /*6fe0*/  FMUL.FTZ R18, R163, R18 ;  /* 0x00000012a3127220 */ /* 0x000fe20000410000 */
[C---:B------:R-:W-:Y:S02]  /*6ff0*/  HMMA.16816.F32.BF16 R32, R100.reuse, R138, R32 ;  /* 0x0000008a6420723c */ /* 0x040fe40000041820 */
[----:B------:R1:W5:Y:S02]  /*7000*/  LDL.LU R163, [R1+0x144] ;  /* 0x0001440001a37983 */ /* 0x0003640000300800 */
[----:B------:R-:W-:Y:S02]  /*7010*/  FMUL.FTZ R19, R162, R19 ;  /* 0x00000013a2137220 */ /* 0x000fe40000410000 */
[C---:B------:R-:W-:Y:S01]  /*7020*/  FADD.FTZ R20, -R111.reuse, R20 ;  /* 0x000000146f147221 */ /* 0x040fe20000010100 */
[----:B------:R1:W5:Y:S01]  /*7030*/  LDL.LU R162, [R1+0x140] ;  /* 0x0001400001a27983 */ /* 0x0003620000300800 */
[----:B------:R-:W-:Y:S01]  /*7040*/  FADD.FTZ R21, -R111, R21 ;  /* 0x000000156f157221 */ /* 0x000fe20000010100 */
[-C--:B------:R-:W-:Y:S03]  /*7050*/  HMMA.16816.F32.BF16 R36, R100, R140.reuse, R36 ;  /* 0x0000008c6424723c */ /* 0x080fe60000041824 */
[----:B------:R-:W-:Y:S02]  /*7060*/  FMUL.FTZ R20, R161, R20 ;  /* 0x00000014a1147220 */ /* 0x000fe40000410000 */
[----:B------:R-:W-:Y:S01]  /*7070*/  FMUL.FTZ R21, R160, R21 ;  /* 0x00000015a0157220 */ /* 0x000fe20000410000 */
[----:B------:R1:W5:Y:S01]  /*7080*/  LDL.LU R161, [R1+0x13c] ;  /* 0x00013c0001a17983 */ /* 0x0003620000300800 */
[C---:B------:R-:W-:Y:S01]  /*7090*/  FADD.FTZ R24, -R109.reuse, R24 ;  /* 0x000000186d187221 */ /* 0x040fe20000010100 */
[C---:B------:R-:W-:Y:S02]  /*70a0*/  HMMA.16816.F32.BF16 R40, R104.reuse, R140, R40 ;  /* 0x0000008c6828723c */ /* 0x040fe40000041828 */
[----:B------:R1:W5:Y:S02]  /*70b0*/  LDL.LU R160, [R1+0x138] ;  /* 0x0001380001a07983 */ /* 0x0003640000300800 */
[----:B------:R-:W-:Y:S02]  /*70c0*/  FADD.FTZ R25, -R109, R25 ;  /* 0x000000196d197221 */ /* 0x000fe40000010100 */
[----:B------:R-:W-:Y:S02]  /*70d0*/  FMUL.FTZ R24, R159, R24 ;  /* 0x000000189f187220 */ /* 0x000fe40000410000 */
[----:B------:R-:W-:Y:S01]  /*70e0*/  FADD.FTZ R26, -R108, R26 ;  /* 0x0000001a6c1a7221 */ /* 0x000fe20000010100 */
[----:B------:R1:W5:Y:S01]  /*70f0*/  LDL.LU R159, [R1+0x134] ;  /* 0x00013400019f7983 */ /* 0x0003620000300800 */
[-C--:B------:R-:W-:Y:S03]  /*7100*/  HMMA.16816.F32.BF16 R44, R104, R142.reuse, R44 ;  /* 0x0000008e682c723c */ /* 0x080fe6000004182c */
        /* <DEDUP_REMOVED lines=12> */
[----:B------:R-:W-:Y:S01]  /*71d0*/  FADD.FTZ R30, -R108, R30 ;  /* 0x0000001e6c1e7221 */ /* 0x000fe20000010100 */
[----:B------:R1:W5:Y:S01]  /*71e0*/  LDL.LU R153, [R1+0x124] ;  /* 0x0001240001997983 */ /* 0x0003620000300800 */
[----:B------:R-:W-:Y:S01]  /*71f0*/  FMUL.FTZ R29, R152, R29 ;  /* 0x0000001d981d7220 */ /* 0x000fe20000410000 */
[C---:B------:R-:W-:Y:S02]  /*7200*/  HMMA.16816.F32.BF16 R56, R104.reuse, R144, R56 ;  /* 0x000000906838723c */ /* 0x040fe40000041838 */
[----:B------:R1:W5:Y:S02]  /*7210*/  LDL.LU R152, [R1+0x120] ;  /* 0x0001200001987983 */ /* 0x0003640000300800 */
[----:B------:R-:W-:Y:S02]  /*7220*/  FADD.FTZ R31, -R108, R31 ;  /* 0x0000001f6c1f7221 */ /* 0x000fe40000010100 */
[----:B------:R-:W-:Y:S02]  /*7230*/  FMUL.FTZ R30, R151, R30 ;  /* 0x0000001e971e7220 */ /* 0x000fe40000410000 */
[----:B------:R-:W-:Y:S01]  /*7240*/  FMUL.FTZ R31, R150, R31 ;  /* 0x0000001f961f7220 */ /* 0x000fe20000410000 */
[----:B------:R1:W5:Y:S01]  /*7250*/  LDL.LU R151, [R1+0x11c] ;  /* 0x00011c0001977983 */ /* 0x0003620000300800 */
[-C--:B------:R-:W-:Y:S03]  /*7260*/  HMMA.16816.F32.BF16 R60, R104, R146.reuse, R60 ;  /* 0x00000092683c723c */ /* 0x080fe6000004183c */
[C---:B------:R-:W-:Y:S01]  /*7270*/  FADD.FTZ R32, -R111.reuse, R32 ;  /* 0x000000206f207221 */ /* 0x040fe20000010100 */
[----:B------:R1:W5:Y:S01]  /*7280*/  LDL.LU R150, [R1+0x118] ;  /* 0x0001180001967983 */ /* 0x0003620000300800 */
[----:B------:R-:W-:Y:S02]  /*7290*/  FADD.FTZ R33, -R111, R33 ;  /* 0x000000216f217221 */ /* 0x000fe40000010100 */
[----:B------:R-:W-:Y:S01]  /*72a0*/  FMUL.FTZ R105, R232, R5 ;  /* 0x00000005e8697220 */ /* 0x000fe20000410000 */
[----:B------:R-:W-:Y:S01]  /*72b0*/  MOV R107, R243 ;  /* 0x000000f3006b7202 */ /* 0x000fe20000000f00 */
[----:B------:R-:W-:Y:S01]  /*72c0*/  FFMA.FTZ R5, -R167, R167, 1 ;  /* 0x3f800000a7057423 */ /* 0x000fe200000101a7 */
[----:B------:R-:W-:Y:S04]  /*72d0*/  HMMA.16816.F32.BF16 R64, R100, R146, R64 ;  /* 0x000000926440723c */ /* 0x000fe80000041840 */
[----:B------:R-:W-:Y:S02]  /*72e0*/  FMUL.FTZ R32, R149, R32 ;  /* 0x0000002095207220 */ /* 0x000fe40000410000 */
[----:B------:R-:W-:Y:S01]  /*72f0*/  FMUL.FTZ R104, R181, R6 ;  /* 0x00000006b5687220 */ /* 0x000fe20000410000 */
[----:B------:R1:W5:Y:S01]  /*7300*/  LDL.LU R149, [R1+0x114] ;  /* 0x0001140001957983 */ /* 0x0003620000300800 */
[----:B------:R-:W-:Y:S04]  /*7310*/  FFMA.FTZ R6, -R168, R168, 1 ;  /* 0x3f800000a8067423 */ /* 0x000fe800000101a8 */
[----:B------:R-:W-:Y:S02]  /*7320*/  FMUL.FTZ R5, R5, c[0x0][0x2ec] ;  /* 0x0000bb0005057a20 */ /* 0x000fe40000410000 */
[----:B------:R-:W-:Y:S02]  /*7330*/  FADD.FTZ R34, -R110, R34 ;  /* 0x000000226e227221 */ /* 0x000fe40000010100 */
[----:B------:R-:W-:Y:S02]  /*7340*/  FMUL.FTZ R33, R148, R33 ;  /* 0x0000002194217220 */ /* 0x000fe40000410000 */
[----:B------:R-:W-:Y:S01]  /*7350*/  FMUL.FTZ R106, R242, R4 ;  /* 0x00000004f26a7220 */ /* 0x000fe20000410000 */
[----:B------:R1:W5:Y:S01]  /*7360*/  LDL.LU R148, [R1+0x110] ;  /* 0x0001100001947983 */ /* 0x0003620000300800 */
[----:B------:R-:W-:Y:S02]  /*7370*/  FFMA.FTZ R4, -R166, R166, 1 ;  /* 0x3f800000a6047423 */ /* 0x000fe400000101a6 */
[----:B------:R-:W-:Y:S02]  /*7380*/  FMUL.FTZ R6, R6, c[0x0][0x2ec] ;  /* 0x0000bb0006067a20 */ /* 0x000fe40000410000 */
[----:B------:R-:W-:Y:S02]  /*7390*/  FMUL.FTZ R244, R105, R5 ;  /* 0x0000000569f47220 */ /* 0x000fe40000410000 */
[----:B------:R-:W-:Y:S02]  /*73a0*/  FFMA.FTZ R5, -R172, R172, 1 ;  /* 0x3f800000ac057423 */ /* 0x000fe400000101ac */
[----:B------:R-:W-:Y:S02]  /*73b0*/  FADD.FTZ R35, -R110, R35 ;  /* 0x000000236e237221 */ /* 0x000fe40000010100 */
[----:B------:R-:W-:Y:S02]  /*73c0*/  FMUL.FTZ R34, R99, R34 ;  /* 0x0000002263227220 */ /* 0x000fe40000410000 */
[----:B------:R-:W-:Y:S01]  /*73d0*/  FMUL.FTZ R4, R4, c[0x0][0x2ec] ;  /* 0x0000bb0004047a20 */ /* 0x000fe20000410000 */
[----:B------:R1:W5:Y:S01]  /*73e0*/  LDL.LU R99, [R1+0x10c] ;  /* 0x00010c0001637983 */ /* 0x0003620000300800 */
[----:B------:R-:W-:Y:S02]  /*73f0*/  FMUL.FTZ R245, R106, R6 ;  /* 0x000000066af57220 */ /* 0x000fe40000410000 */
[----:B------:R-:W-:Y:S02]  /*7400*/  FFMA.FTZ R6, -R179, R179, 1 ;  /* 0x3f800000b3067423 */ /* 0x000fe400000101b3 */
[----:B------:R-:W-:Y:S02]  /*7410*/  FMUL.FTZ R5, R5, c[0x0][0x2ec] ;  /* 0x0000bb0005057a20 */ /* 0x000fe40000410000 */
[----:B------:R-:W-:Y:S02]  /*7420*/  FMUL.FTZ R35, R98, R35 ;  /* 0x0000002362237220 */ /* 0x000fe40000410000 */
[----:B------:R-:W-:Y:S01]  /*7430*/  FADD.FTZ R36, -R111, R36 ;  /* 0x000000246f247221 */ /* 0x000fe20000010100 */
[----:B------:R1:W5:Y:S01]  /*7440*/  LDL.LU R98, [R1+0x108] ;  /* 0x0001080001627983 */ /* 0x0003620000300800 */
[----:B------:R-:W-:Y:S02]  /*7450*/  FMUL.FTZ R243, R104, R4 ;  /* 0x0000000468f37220 */ /* 0x000fe40000410000 */
[----:B------:R-:W-:Y:S02]  /*7460*/  FFMA.FTZ R4, -R170, R170, 1 ;  /* 0x3f800000aa047423 */ /* 0x000fe400000101aa */
[----:B------:R-:W-:Y:S02]  /*7470*/  FMUL.FTZ R6, R6, c[0x0][0x2ec] ;  /* 0x0000bb0006067a20 */ /* 0x000fe40000410000 */
[----:B------:R-:W-:Y:S02]  /*7480*/  FMUL.FTZ R232, R9, R5 ;  /* 0x0000000509e87220 */ /* 0x000fe40000410000 */
[----:B------:R-:W-:Y:S02]  /*7490*/  FFMA.FTZ R5, -R174, R174, 1 ;  /* 0x3f800000ae057423 */ /* 0x000fe400000101ae */
[----:B------:R-:W-:Y:S02]  /*74a0*/  FADD.FTZ R37, -R111, R37 ;  /* 0x000000256f257221 */ /* 0x000fe40000010100 */
[----:B------:R-:W-:Y:S02]  /*74b0*/  FMUL.FTZ R36, R97, R36 ;  /* 0x0000002461247220 */ /* 0x000fe40000410000 */
[----:B------:R-:W-:Y:S01]  /*74c0*/  FMUL.FTZ R10, R113, R10 ;  /* 0x0000000a710a7220 */ /* 0x000fe20000410000 */
[----:B------:R1:W5:Y:S01]  /*74d0*/  LDL.LU R97, [R1+0x104] ;  /* 0x0001040001617983 */ /* 0x0003620000300800 */
[----:B------:R-:W-:Y:S02]  /*74e0*/  FADD.FTZ R12, -R109, R12 ;  /* 0x0000000c6d0c7221 */ /* 0x000fe40000010100 */
[----:B------:R-:W-:Y:S02]  /*74f0*/  FADD.FTZ R14, -R108, R14 ;  /* 0x0000000e6c0e7221 */ /* 0x000fe40000010100 */
[----:B------:R-:W-:Y:S02]  /*7500*/  FMUL.FTZ R13, R233, R13 ;  /* 0x0000000de90d7220 */ /* 0x000fe40000410000 */
[----:B------:R-:W-:Y:S02]  /*7510*/  FMUL.FTZ R4, R4, c[0x0][0x2ec] ;  /* 0x0000bb0004047a20 */ /* 0x000fe40000410000 */
[----:B------:R-:W-:Y:S02]  /*7520*/  FMUL.FTZ R233, R8, R6 ;  /* 0x0000000608e97220 */ /* 0x000fe40000410000 */
[----:B------:R-:W-:Y:S02]  /*7530*/  FFMA.FTZ R6, -R186, R186, 1 ;  /* 0x3f800000ba067423 */ /* 0x000fe400000101ba */
[----:B------:R-:W-:Y:S02]  /*7540*/  FMUL.FTZ R5, R5, c[0x0][0x2ec] ;  /* 0x0000bb0005057a20 */ /* 0x000fe40000410000 */
[----:B------:R-:W-:Y:S02]  /*7550*/  FADD.FTZ R38, -R110, R38 ;  /* 0x000000266e267221 */ /* 0x000fe40000010100 */
[----:B------:R-:W-:Y:S02]  /*7560*/  FMUL.FTZ R37, R96, R37 ;  /* 0x0000002560257220 */ /* 0x000fe40000410000 */
[----:B------:R-:W-:Y:S01]  /*7570*/  FADD.FTZ R7, -R110, R7 ;  /* 0x000000076e077221 */ /* 0x000fe20000010100 */
[----:B------:R1:W5:Y:S01]  /*7580*/  LDL.LU R96, [R1+0x100] ;  /* 0x0001000001607983 */ /* 0x0003620000300800 */
[----:B------:R-:W-:Y:S02]  /*7590*/  FMUL.FTZ R12, R250, R12 ;  /* 0x0000000cfa0c7220 */ /* 0x000fe40000410000 */
[----:B------:R-:W-:Y:S02]  /*75a0*/  FMUL.FTZ R14, R231, R14 ;  /* 0x0000000ee70e7220 */ /* 0x000fe40000410000 */
        /* <DEDUP_REMOVED lines=10> */
[----:B------:R-:W-:Y:S02]  /*7650*/  FMUL.FTZ R4, R4, c[0x0][0x2ec] ;  /* 0x0000bb0004047a20 */ /* 0x000fe40000410000 */
[----:B------:R-:W-:Y:S02]  /*7660*/  FMUL.FTZ R186, R12, R6 ;  /* 0x000000060cba7220 */ /* 0x000fe40000410000 */
[----:B------:R-:W-:Y:S02]  /*7670*/  FFMA.FTZ R6, -R182, R182, 1 ;  /* 0x3f800000b6067423 */ /* 0x000fe400000101b6 */
[----:B------:R-:W-:Y:S02]  /*7680*/  FMUL.FTZ R5, R5, c[0x0][0x2ec] ;  /* 0x0000bb0005057a20 */ /* 0x000fe40000410000 */
[----:B------:R-:W-:Y:S02]  /*7690*/  FMUL.FTZ R39, R94, R39 ;  /* 0x000000275e277220 */ /* 0x000fe40000410000 */
[----:B------:R-:W-:Y:S01]  /*76a0*/  FADD.FTZ R40, -R109, R40 ;  /* 0x000000286d287221 */ /* 0x000fe20000010100 */
[----:B------:R1:W5:Y:S01]  /*76b0*/  LDL.LU R94, [R1+0xf8] ;  /* 0x0000f800015e7983 */ /* 0x0003620000300800 */
[----:B------:R-:W-:Y:S02]  /*76c0*/  FADD.FTZ R11, -R108, R11 ;  /* 0x0000000b6c0b7221 */ /* 0x000fe40000010100 */
[----:B------:R-:W-:Y:S02]  /*76d0*/  FMUL.FTZ R242, R7, R0 ;  /* 0x0000000007f27220 */ /* 0x000fe40000410000 */
[----:B------:R-:W-:Y:S02]  /*76e0*/  FFMA.FTZ R0, -R169, R169, 1 ;  /* 0x3f800000a9007423 */ /* 0x000fe400000101a9 */
        /* <DEDUP_REMOVED lines=12> */
[----:B------:R-:W-:Y:S02]  /*77b0*/  FMUL.FTZ R4, R4, c[0x0][0x2ec] ;  /* 0x0000bb0004047a20 */ /* 0x000fe40000410000 */
[----:B------:R-:W-:Y:S02]  /*77c0*/  FMUL.FTZ R173, R16, R6 ;  /* 0x0000000610ad7220 */ /* 0x000fe40000410000 */
[----:B------:R-:W-:Y:S02]  /*77d0*/  FFMA.FTZ R6, -R193, R193, 1 ;  /* 0x3f800000c1067423 */ /* 0x000fe400000101c1 */
[----:B------:R-:W-:Y:S02]  /*77e0*/  FMUL.FTZ R5, R5, c[0x0][0x2ec] ;  /* 0x0000bb0005057a20 */ /* 0x000fe40000410000 */
[----:B------:R-:W-:Y:S02]  /*77f0*/  FADD.FTZ R42, -R108, R42 ;  /* 0x0000002a6c2a7221 */ /* 0x000fe40000010100 */
[----:B------:R-:W-:Y:S02]  /*7800*/  FMUL.FTZ R41, R92, R41 ;  /* 0x000000295c297220 */ /* 0x000fe40000410000 */
[----:B------:R-:W-:Y:S01]  /*7810*/  FMUL.FTZ R15, R230, R15 ;  /* 0x0000000fe60f7220 */ /* 0x000fe20000410000 */
[----:B------:R1:W5:Y:S01]  /*7820*/  LDL.LU R92, [R1+0xf0] ;  /* 0x0000f000015c7983 */ /* 0x0003620000300800 */
[----:B------:R-:W-:Y:S02]  /*7830*/  FMUL.FTZ R230, R11, R0 ;  /* 0x000000000be67220 */ /* 0x000fe40000410000 */
[----:B------:R-:W-:Y:S02]  /*7840*/  FFMA.FTZ R0, -R171, R171, 1 ;  /* 0x3f800000ab007423 */ /* 0x000fe400000101ab */
[----:B------:R-:W-:Y:S02]  /*7850*/  FADD.FTZ R22, -R110, R22 ;  /* 0x000000166e167221 */ /* 0x000fe40000010100 */
[----:B------:R-:W-:Y:S02]  /*7860*/  FMUL.FTZ R171, R18, R4 ;  /* 0x0000000412ab7220 */ /* 0x000fe40000410000 */
        /* <DEDUP_REMOVED lines=9> */
[----:B------:R-:W-:Y:S02]  /*7900*/  FMUL.FTZ R4, R4, c[0x0][0x2ec] ;  /* 0x0000bb0004047a20 */ /* 0x000fe40000410000 */
        /* <DEDUP_REMOVED lines=8> */
[----:B------:R-:W-:Y:S02]  /*7990*/  FMUL.FTZ R167, R22, R4 ;  /* 0x0000000416a77220 */ /* 0x000fe40000410000 */
        /* <DEDUP_REMOVED lines=37> */
[----:B------:R-:W-:Y:S01]  /*7bf0*/  FFMA.FTZ R4, -R185, R185, 1 ;  /* 0x3f800000b9047423 */ /* 0x000fe200000101b9 */
[----:B------:R1:W5:Y:S01]  /*7c00*/  LDL.LU R85, [R1+0xd4] ;  /* 0x0000d40001557983 */ /* 0x0003620000300800 */
[----:B------:R-:W-:Y:S02]  /*7c10*/  FMUL.FTZ R0, R0, c[0x0][0x2ec] ;  /* 0x0000bb0000007a20 */ /* 0x000fe40000410000 */
[----:B------:R-:W-:Y:S02]  /*7c20*/  FMUL.FTZ R18, R32, R6 ;  /* 0x0000000620127220 */ /* 0x000fe40000410000 */
[----:B------:R-:W-:Y:S02]  /*7c30*/  FFMA.FTZ R6, -R201, R201, 1 ;  /* 0x3f800000c9067423 */ /* 0x000fe400000101c9 */
[----:B------:R-:W-:Y:S02]  /*7c40*/  FMUL.FTZ R5, R5, c[0x0][0x2ec] ;  /* 0x0000bb0005057a20 */ /* 0x000fe40000410000 */
        /* <DEDUP_REMOVED lines=17> */
[----:B------:R-:W-:Y:S02]  /*7d60*/  FMUL.FTZ R5, R5, c[0x0][0x2ec] ;  /* 0x0000bb0005057a20 */ /* 0x000fe40000410000 */
[----:B------:R-:W-:Y:S02]  /*7d70*/  FMUL.FTZ R51, R82, R51 ;  /* 0x0000003352337220 */ /* 0x000fe40000410000 */
[----:B------:R-:W-:Y:S01]  /*7d80*/  FADD.FTZ R52, -R111, R52 ;  /* 0x000000346f347221 */ /* 0x000fe20000010100 */
[----:B------:R1:W5:Y:S01]  /*7d90*/  LDL.LU R82, [R1+0xc8] ;  /* 0x0000c80001527983 */ /* 0x0003620000300800 */
[----:B------:R-:W-:Y:S02]  /*7da0*/  FMUL.FTZ R4, R4, c[0x0][0x2ec] ;  /* 0x0000bb0004047a20 */ /* 0x000fe40000410000 */
        /* <DEDUP_REMOVED lines=22> */
[----:B------:R-:W-:Y:S02]  /*7f10*/  FADD.FTZ R55, -R110, R55 ;  /* 0x000000376e377221 */ /* 0x000fe40000010100 */
[----:B------:R-:W-:Y:S02]  /*7f20*/  FMUL.FTZ R45, R79, R54 ;  /* 0x000000364f2d7220 */ /* 0x000fe40000410000 */
[----:B------:R-:W-:Y:S01]  /*7f30*/  FMUL.FTZ R17, R34, R4 ;  /* 0x0000000422117220 */ /* 0x000fe20000410000 */
[----:B------:R1:W5:Y:S01]  /*7f40*/  LDL.LU R79, [R1+0xbc] ;  /* 0x0000bc00014f7983 */ /* 0x0003620000300800 */
[----:B------:R-:W-:Y:S02]  /*7f50*/  FFMA.FTZ R4, -R198, R198, 1 ;  /* 0x3f800000c6047423 */ /* 0x000fe400000101c6 */
[----:B------:R-:W-:Y:S02]  /*7f60*/  FMUL.FTZ R0, R0, c[0x0][0x2ec] ;  /* 0x0000bb0000007a20 */ /* 0x000fe40000410000 */
[----:B------:R-:W-:Y:S02]  /*7f70*/  FMUL.FTZ R104, R44, R6 ;  /* 0x000000062c687220 */ /* 0x000fe40000410000 */
[----:B------:R-:W-:Y:S02]  /*7f80*/  FMUL.FTZ R44, R78, R55 ;  /* 0x000000374e2c7220 */ /* 0x000fe40000410000 */
[----:B------:R-:W-:Y:S01]  /*7f90*/  FADD.FTZ R56, -R109, R56 ;  /* 0x000000386d387221 */ /* 0x000fe20000010100 */
[----:B------:R1:W5:Y:S01]  /*7fa0*/  LDL.LU R78, [R1+0xb8] ;  /* 0x0000b800014e7983 */ /* 0x0003620000300800 */
        /* <DEDUP_REMOVED lines=9> */
[----:B------:R-:W-:Y:S02]  /*8040*/  FADD.FTZ R58, -R108, R58 ;  /* 0x0000003a6c3a7221 */ /* 0x000fe40000010100 */
[----:B------:R-:W-:Y:S02]  /*8050*/  FMUL.FTZ R40, R76, R57 ;  /* 0x000000394c287220 */ /* 0x000fe40000410000 */
[----:B------:R-:W-:Y:S01]  /*8060*/  FMUL.FTZ R4, R4, c[0x0][0x2ec] ;  /* 0x0000bb0004047a20 */ /* 0x000fe20000410000 */
[----:B------:R1:W5:Y:S01]  /*8070*/  LDL.LU R76, [R1+0xb0] ;  /* 0x0000b000014c7983 */ /* 0x0003620000300800 */
[----:B------:R-:W-:Y:S02]  /*8080*/  FMUL.FTZ R13, R43, R0 ;  /* 0x000000002b0d7220 */ /* 0x000fe40000410000 */
        /* <DEDUP_REMOVED lines=29> */
[----:B------:R-:W-:Y:S02]  /*8260*/  FFMA.FTZ R4, -R206, R206, 1 ;  /* 0x3f800000ce047423 */ /* 0x000fe400000101ce */
[----:B------:R-:W-:Y:S01]  /*8270*/  FFMA.FTZ R0, -R205, R205, 1 ;  /* 0x3f800000cd007423 */ /* 0x000fe200000101cd */
[----:B------:R1:W5:Y:S01]  /*8280*/  LDL.LU R2, [R1+0x88] ;  /* 0x0000880001027983 */ /* 0x0003620000300800 */
[----:B------:R-:W-:Y:S02]  /*8290*/  FMUL.FTZ R4, R4, c[0x0][0x2ec] ;  /* 0x0000bb0004047a20 */ /* 0x000fe40000410000 */
[----:B------:R-:W-:Y:S01]  /*82a0*/  FMUL.FTZ R0, R0, c[0x0][0x2ec] ;  /* 0x0000bb0000007a20 */ /* 0x000fe20000410000 */
[----:B------:R1:W5:Y:S01]  /*82b0*/  LDL.64 R60, [R1+0x10] ;  /* 0x00001000013c7983 */ /* 0x0003620000100a00 */
        /* <DEDUP_REMOVED lines=63> */
[----:B-1----:R-:W2:Y:S01]  /*86b0*/  LDL.LU R25, [R1+0x8] ;  /* 0x0000080001197983 */ /* 0x002ea20000300800 */
[----:B------:R-:W-:Y:S01]  /*86c0*/  IMAD.MOV.U32 R24, RZ, RZ, c[0x0][0x190] ;  /* 0x00006400ff187624 */ /* 0x000fe200078e00ff */
        /* <DEDUP_REMOVED lines=13> */
[----:B------:R1:W-:Y:S03]  /*87a0*/  @P2 STS [R163], RZ ;  /* 0x000000ffa3002388 */ /* 0x0003e60000000800 */
[----:B------:R-:W-:Y:S01]  /*87b0*/  @!P2 LEA.HI.X R5, R24, R249, R5, 0x7, P0 ;  /* 0x000000f91805a211 */ /* 0x000fe200000f3c05 */
[----:B------:R1:W-:Y:S04]  /*87c0*/  @P2 STS [R163+0x4], RZ ;  /* 0x000004ffa3002388 */ /* 0x0003e80000000800 */
[----:B------:R1:W-:Y:S04]  /*87d0*/  @P2 STS [R163+0x8], RZ ;  /* 0x000008ffa3002388 */ /* 0x0003e80000000800 */
[----:B------:R1:W-:Y:S01]  /*87e0*/  @P2 STS [R163+0xc], RZ ;  /* 0x00000cffa3002388 */ /* 0x0003e20000000800 */
[----:B--2---:R-:W-:Y:S05]  /*87f0*/  IADD3 R25, R25, UR4, RZ ;  /* 0x0000000419197c10 */ /* 0x004fea000fffe0ff */
        /* <DEDUP_REMOVED lines=12> */
[----:B------:R1:W-:Y:S04]  /*88c0*/  STL [R1+0x8], R25 ;  /* 0x0000081901007387 */ /* 0x0003e80000100800 */
[----:B------:R-:W0:Y:S02]  /*88d0*/  LDGDEPBAR ;  /* 0x00000000000079af */ /* 0x000e240000000000 */
.L_x_500:
[----:B-1----:R-:W-:Y:S01]  /*88e0*/  F2FP.BF16.PACK_AB R32, R244, R245 ;  /* 0x000000f5f420723e */ /* 0x002fe200000010ff */
        /* <DEDUP_REMOVED lines=148> */
.L_x_501:
[----:B------:R-:W2:Y:S01]  /*9230*/  LDL R62, [R1+0x2c] ;  /* 0x00002c00013e7983 */ /* 0x000ea20000100800 */
[----:B------:R-:W-:Y:S02]  /*9240*/  ULOP3.LUT UR4, UR8, 0x1, URZ, 0xc0, !UPT ;  /* 0x0000000108047892 */ /* 0x000fe4000f8ec03f */
[----:B------:R-:W-:Y:S01]  /*9250*/  UISETP.GT.AND UP2, UPT, UR8, UR20, UPT ;  /* 0x000000140800728c */ /* 0x000fe2000bf44270 */
[----:B------:R-:W3:Y:S01]  /*9260*/  LDL R57, [R1+0x40] ;  /* 0x0000400001397983 */ /* 0x000ee20000100800 */
[----:B------:R-:W-:Y:S02]  /*9270*/  UISETP.NE.U32.AND UP0, UPT, UR4, 0x1, UPT ;  /* 0x000000010400788c */ /* 0x000fe4000bf05070 */
[----:B------:R-:W-:Y:S01]  /*9280*/  UIADD3 UR4, UR8, -0x1, URZ ;  /* 0xffffffff08047890 */ /* 0x000fe2000fffe03f */
[----:B------:R-:W4:Y:S04]  /*9290*/  LDL.LU.64 R58, [R1] ;  /* 0x00000000013a7983 */ /* 0x000f280000300a00 */
[----:B------:R1:W5:Y:S02]  /*92a0*/  LDL R56, [R1+0x20] ;  /* 0x0000200001387983 */ /* 0x0003640000100800 */
[----:B------:R-:W-:Y:S02]  /*92b0*/  UMOV UR8, UR4 ;  /* 0x0000000400087c82 */ /* 0x000fe40008000000 */
[----:B------:R1:W5:Y:S04]  /*92c0*/  LDL R55, [R1+0x24] ;  /* 0x0000240001377983 */ /* 0x0003680000100800 */
[----:B------:R1:W5:Y:S04]  /*92d0*/  LDL R54, [R1+0x18] ;  /* 0x0000180001367983 */ /* 0x0003680000100800 */
[----:B------:R1:W5:Y:S04]  /*92e0*/  LDL R53, [R1+0x1c] ;  /* 0x00001c0001357983 */ /* 0x0003680000100800 */
        /* <DEDUP_REMOVED lines=64> */
[----:B------:R-:W-:Y:S01]  /*96f0*/  @P1 IADD3 R20, P2, R62, UR17, RZ ;  /* 0x000000113e141c10 */ /* 0x000fe2000ff5e0ff */
[----:B------:R-:W-:Y:S01]  /*9700*/  IMAD.U32 R23, RZ, RZ, UR34 ;  /* 0x00000022ff177e24 */ /* 0x000fe2000f8e00ff */
[----:B------:R-:W-:Y:S01]  /*9710*/  @UP3 UIADD3 UR17, UP1, UR17, -0x200, URZ ;  /* 0xfffffe0011113890 */ /* 0x000fe2000ff3e03f */
[C---:B-1----:R-:W-:Y:S04]  /*9720*/  HMMA.16816.F32.BF16 R8, R32.reuse, R28, R8 ;  /* 0x0000001c2008723c */ /* 0x042fe80000041808 */
[----:B----4-:R-:W-:Y:S01]  /*9730*/  LEA R181, P0, R21, R58, 0x2 ;  /* 0x0000003a15b57211 */ /* 0x010fe200078010ff */
[----:B------:R-:W-:Y:S01]  /*9740*/  IMAD.U32 R58, RZ, RZ, UR27 ;  /* 0x0000001bff3a7e24 */ /* 0x000fe2000f8e00ff */
[----:B---3--:R-:W-:Y:S01]  /*9750*/  @P1 IADD3.X R21, R57, UR16, RZ, P2, !PT ;  /* 0x0000001039151c10 */ /* 0x008fe200097fe4ff */
[----:B------:R-:W-:Y:S01]  /*9760*/  IMAD.U32 R28, RZ, RZ, UR25 ;  /* 0x00000019ff1c7e24 */ /* 0x000fe2000f8e00ff */
[-C--:B------:R-:W-:Y:S01]  /*9770*/  HMMA.16816.F32.BF16 R12, R32, R30.reuse, R12 ;  /* 0x0000001e200c723c */ /* 0x080fe2000004180c */
[----:B------:R-:W-:Y:S01]  /*9780*/  IMAD.U32 R57, RZ, RZ, UR26 ;  /* 0x0000001aff397e24 */ /* 0x000fe2000f8e00ff */
[----:B------:R-:W-:Y:S01]  /*9790*/  @UP3 UIADD3.X UR16, UR16, -0x1, URZ, UP1, !UPT ;  /* 0xffffffff10103890 */ /* 0x000fe20008ffe43f */
[----:B-----5:R1:W2:Y:S01]  /*97a0*/  @P1 LDG.E R56, [R20.64] ;  /* 0x0000000c14381981 */ /* 0x0202a2000c1e1900 */
[----:B------:R-:W-:Y:S01]  /*97b0*/  LEA.HI.X.SX32 R165, R0, R59, 0x2, P0 ;  /* 0x0000003b00a57211 */ /* 0x000fe200000f16ff */
[----:B------:R-:W-:Y:S02]  /*97c0*/  IMAD.U32 R0, RZ, RZ, UR36 ;  /* 0x00000024ff007e24 */ /* 0x000fe4000f8e00ff */
[----:B------:R1:W3:Y:S01]  /*97d0*/  @P1 LDG.E R55, [R20.64+0x20] ;  /* 0x0000200c14371981 */ /* 0x0002e2000c1e1900 */
[----:B------:R-:W-:Y:S01]  /*97e0*/  HMMA.16816.F32.BF16 R16, R24, R30, R16 ;  /* 0x0000001e1810723c */ /* 0x000fe20000041810 */
[----:B------:R-:W-:Y:S02]  /*97f0*/  IMAD.U32 R34, RZ, RZ, UR28 ;  /* 0x0000001cff227e24 */ /* 0x000fe4000f8e00ff */
[----:B------:R1:W4:Y:S01]  /*9800*/  @P1 LDG.E R54, [R20.64+0x100] ;  /* 0x0001000c14361981 */ /* 0x000322000c1e1900 */
[----:B------:R-:W-:Y:S02]  /*9810*/  IMAD.U32 R35, RZ, RZ, UR29 ;  /* 0x0000001dff237e24 */ /* 0x000fe4000f8e00ff */
[----:B------:R-:W-:Y:S01]  /*9820*/  IMAD.U32 R32, RZ, RZ, UR27 ;  /* 0x0000001bff207e24 */ /* 0x000fe2000f8e00ff */
[----:B------:R1:W5:Y:S01]  /*9830*/  @P1 LDG.E R53, [R20.64+0x120] ;  /* 0x0001200c14351981 */ /* 0x000362000c1e1900 */
        /* <DEDUP_REMOVED lines=44> */
[----:B----4-:R3:W-:Y:S04]  /*9b00*/  @P1 STL [R1+0x18], R54 ;  /* 0x0000183601001387 */ /* 0x0107e80000100800 */
        /* <DEDUP_REMOVED lines=17> */
[----:B------:R-:W-:Y:S01]  /*9c20*/  PLOP3.LUT P1, PT, PT, PT, UP0, 0x80, 0x0 ;  /* 0x000000000000781c */ /* 0x000fe20003f2f008 */
[----:B------:R-:W-:Y:S01]  /*9c30*/  RED.E.ADD.F32.FTZ.RN.STRONG.GPU [R28.64], R12 ;  /* 0x0000000c1c00798e */ /* 0x000fe2000c10e78c */
[----:B------:R-:W-:Y:S01]  /*9c40*/  LEA.HI.X.SX32 R23, R53, R21, 0x2, P0 ;  /* 0x0000001535177211 */ /* 0x000fe200000f16ff */
[----:B------:R-:W-:Y:S01]  /*9c50*/  @UP3 UIADD3 UR19, UP0, UR19, -0x200, URZ ;  /* 0xfffffe0013133890 */ /* 0x000fe2000ff1e03f */
[----:B------:R-:W-:Y:S01]  /*9c60*/  PLOP3.LUT P0, PT, PT, PT, UP2, 0x80, 0x0 ;  /* 0x000000000000781c */ /* 0x000fe20003f0f028 */
[----:B------:R-:W1:Y:S02]  /*9c70*/  LDSM.16.MT88.4 R8, [R3] ;  /* 0x000000000308783b */ /* 0x000e640000004200 */
[----:B------:R-:W-:Y:S02]  /*9c80*/  @UP3 UIADD3.X UR18, UR18, -0x1, URZ, UP0, !UPT ;  /* 0xffffffff12123890 */ /* 0x000fe400087fe43f */
[----:B------:R-:W-:Y:S04]  /*9c90*/  RED.E.ADD.F32.FTZ.RN.STRONG.GPU [R26.64], R13 ;  /* 0x0000000d1a00798e */ /* 0x000fe8000c10e78c */
[----:B------:R-:W-:Y:S01]  /*9ca0*/  RED.E.ADD.F32.FTZ.RN.STRONG.GPU [R24.64], R14 ;  /* 0x0000000e1800798e */ /* 0x000fe2000c10e78c */
[----:B------:R-:W-:Y:S03]  /*9cb0*/  @P1 IADD3 R0, R3, 0x2000, RZ ;  /* 0x0000200003001810 */ /* 0x000fe60007ffe0ff */
        /* <DEDUP_REMOVED lines=130> */
.L_x_503:
        /* <DEDUP_REMOVED lines=19> */
.L_x_504:
        /* <DEDUP_REMOVED lines=43> */
.L_x_506:
[----:B--2---:R-:W-:Y:S05]  /*a8c0*/  BSYNC B0 ;  /* 0x0000000000007941 */ /* 0x004fea0003800000 */
.L_x_505:
[----:B------:R-:W-:Y:S01]  /*a8d0*/  IADD3 R3, R0, 0x40, RZ ;  /* 0x0000004000037810 */ /* 0x000fe20007ffe0ff */
[----:B------:R-:W-:Y:S03]  /*a8e0*/  BSSY B0, `(.L_x_507) ;  /* 0x000000e000007945 */ /* 0x000fe60003800000 */
[----:B------:R-:W-:-:S13]  /*a8f0*/  ISETP.GE.OR P1, PT, R3, UR7, P1 ;  /* 0x0000000703007c0c */ /* 0x000fda0008f26670 */
[----:B------:R-:W-:Y:S05]  /*a900*/  @P1 BRA `(.L_x_508) ;  /* 0x000000b000001947 */ /* 0x000fea0003800000 */
[----:B------:R-:W-:Y:S02]  /*a910*/  IADD3 R3, P0, R0, 0x40, RZ ;  /* 0x0000004000037810 */ /* 0x000fe40007f1e0ff */
[----:B------:R-:W-:-:S03]  /*a920*/  MOV R7, R12 ;  /* 0x0000000c00077202 */ /* 0x000fc60000000f00 */
[----:B------:R-:W-:-:S04]  /*a930*/  IMAD.X R6, RZ, RZ, R14, P0 ;  /* 0x000000ffff067224 */ /* 0x000fc800000e060e */
[----:B------:R-:W-:Y:S02]  /*a940*/  IMAD R9, R6, c[0x0][0x3a0], RZ ;  /* 0x0000e80006097a24 */ /* 0x000fe400078e02ff */
[----:B------:R-:W-:-:S04]  /*a950*/  IMAD.MOV.U32 R6, RZ, RZ, R8 ;  /* 0x000000ffff067224 */ /* 0x000fc800078e0008 */
[----:B------:R-:W-:-:S04]  /*a960*/  IMAD.WIDE.U32 R10, R3, c[0x0][0x3a0], R6 ;  /* 0x0000e800030a7a25 */ /* 0x000fc800078e0006 */
[----:B------:R-:W-:Y:S01]  /*a970*/  IMAD R3, R3, c[0x0][0x3a4], R9 ;  /* 0x0000e90003037a24 */ /* 0x000fe200078e0209 */
[----:B------:R-:W-:-:S04]  /*a980*/  LEA R6, P0, R10, c[0x0][0x340], 0x1 ;  /* 0x0000d0000a067a11 */ /* 0x000fc800078008ff */
[----:B------:R-:W-:-:S04]  /*a990*/  IADD3 R3, R3, R11, RZ ;  /* 0x0000000b03037210 */ /* 0x000fc80007ffe0ff */
[----:B------:R-:W-:-:S05]  /*a9a0*/  LEA.HI.X R7, R10, c[0x0][0x344], R3, 0x1, P0 ;  /* 0x0000d1000a077a11 */ /* 0x000fca00000f0c03 */
[----:B---3--:R2:W-:Y:S02]  /*a9b0*/  STG.E.128 [R6.64], R16 ;  /* 0x0000001006007986 */ /* 0x0085e4000c101d0c */
.L_x_508:
[----:B------:R-:W-:Y:S05]  /*a9c0*/  BSYNC B0 ;  /* 0x0000000000007941 */ /* 0x000fea0003800000 */
.L_x_507:
        /* <DEDUP_REMOVED lines=25> */
.L_x_510:
[----:B------:R-:W-:Y:S05]  /*ab60*/  BSYNC B0 ;  /* 0x0000000000007941 */ /* 0x000fea0003800000 */
.L_x_509:
        /* <DEDUP_REMOVED lines=11> */
.L_x_481:
[----:B------:R-:W-:Y:S05]  /*ac20*/  BSYNC B1 ;  /* 0x0000000000017941 */ /* 0x000fea0003800000 */
.L_x_467:
        /* <DEDUP_REMOVED lines=11> */
.L_x_511:
[----:B------:R-:W-:Y:S05]  /*ace0*/  EXIT ;  /* 0x000000000000794d */ /* 0x000fea0003800000 */
.L_x_513:
        /* <DEDUP_REMOVED lines=9> */
.L_x_1337:


//--------------------- .text._ZN5flash44flash_bwd_dq_dk_dv_loop_seqk_parallel_kernelI23Flash_bwd_kernel_traitsILi32ELi128ELi128ELi8ELi4ELi4ELi4ELb1ELb0EN7cutlass10bfloat16_tE19Flash_kernel_traitsILi32ELi128ELi128ELi8ES3_EELb1ELb0ELb0ELb0ELb1ELb1ELb0EEEvNS_16Flash_bwd_paramsE --------------------------
	.section	.text._ZN5flash44flash_bwd_dq_dk_dv_loop_seqk_parallel_kernelI23Flash_bwd_kernel_traitsILi32ELi128ELi128ELi8ELi4ELi4ELi4ELb1ELb0EN7cutlass10bfloat16_tE19Flash_kernel_traitsILi32ELi128ELi128ELi8ES3_EELb1ELb0ELb0ELb0ELb1ELb1ELb0EEEvNS_16Flash_bwd_paramsE,"ax",@progbits
	.sectioninfo	@"SHI_REGISTERS=255"
	.align	128
        .global         _ZN5flash44flash_bwd_dq_dk_dv_loop_seqk_parallel_kernelI23Flash_bwd_kernel_traitsILi32ELi128ELi128ELi8ELi4ELi4ELi4ELb1ELb0EN7cutlass10bfloat16_tE19Flash_kernel_traitsILi32ELi128ELi128ELi8ES3_EELb1ELb0ELb0ELb0ELb1ELb1ELb0EEEvNS_16Flash_bwd_paramsE
        .type           _ZN5flash44flash_bwd_dq_dk_dv_loop_seqk_parallel_kernelI23Flash_bwd_kernel_traitsILi32ELi128ELi128ELi8ELi4ELi4ELi4ELb1ELb0EN7cutlass10bfloat16_tE19Flash_kernel_traitsILi32ELi128ELi128ELi8ES3_EELb1ELb0ELb0ELb0ELb1ELb1ELb0EEEvNS_16Flash_bwd_paramsE,@function
        .size           _ZN5flash44flash_bwd_dq_dk_dv_loop_seqk_parallel_kernelI23Flash_bwd_kernel_traitsILi32ELi128ELi128ELi8ELi4ELi4ELi4ELb1ELb0EN7cutlass10bfloat16_tE19Flash_kernel_traitsILi32ELi128ELi128ELi8ES3_EELb1ELb0ELb0ELb0ELb1ELb1ELb0EEEvNS_16Flash_bwd_paramsE,(.L_x_1338 - _ZN5flash44flash_bwd_dq_dk_dv_loop_seqk_parallel_kernelI23Flash_bwd_kernel_traitsILi32ELi128ELi128ELi8ELi4ELi4ELi4ELb1ELb0EN7cutlass10bfloat16_tE19Flash_kernel_traitsILi32ELi128ELi128ELi8ES3_EELb1ELb0ELb0ELb0ELb1ELb1ELb0EEEvNS_16Flash_bwd_paramsE)
        .other          _ZN5flash44flash_bwd_dq_dk_dv_loop_seqk_parallel_kernelI23Flash_bwd_kernel_traitsILi32ELi128ELi128ELi8ELi4ELi4ELi4ELb1ELb0EN7cutlass10bfloat16_tE19Flash_kernel_traitsILi32ELi128ELi128ELi8ES3_EELb1ELb0ELb0ELb0ELb1ELb1ELb0EEEvNS_16Flash_bwd_paramsE,@"STO_CUDA_ENTRY STV_DEFAULT"
_ZN5flash44flash_bwd_dq_dk_dv_loop_seqk_parallel_kernelI23Flash_bwd_kernel_traitsILi32ELi128ELi128ELi8ELi4ELi4ELi4ELb1ELb0EN7cutlass10bfloat16_tE19Flash_kernel_traitsILi32ELi128ELi128ELi8ES3_EELb1ELb0ELb0ELb0ELb1ELb1ELb0EEEvNS_16Flash_bwd_paramsE:
.text._ZN5flash44flash_bwd_dq_dk_dv_loop_seqk_parallel_kernelI23Flash_bwd_kernel_traitsILi32ELi128ELi128ELi8ELi4ELi4ELi4ELb1ELb0EN7cutlass10bfloat16_tE19Flash_kernel_traitsILi32ELi128ELi128ELi8ES3_EELb1ELb0ELb0ELb0ELb1ELb1ELb0EEEvNS_16Flash_bwd_paramsE:
        /* <DEDUP_REMOVED lines=20> */
[----:B------:R-:W-:Y:S02]  /*0140*/  ULDC UR55, c[0x0][0x224] ;  /* 0x0000890000377ab9 */ /* 0x000fe40000000800 */
[----:B------:R-:W-:Y:S02]  /*0150*/  UIMAD UR56, UR4, UR5, UR56 ;  /* 0x00000005043872a4 */ /* 0x000fe4000f8e0238 */
[----:B------:R-:W-:Y:S02]  /*0160*/  UIADD3 UR55, UR4, UR55, URZ ;  /* 0x0000003704377290 */ /* 0x000fe4000fffe03f */
[----:B------:R-:W-:Y:S02]  /*0170*/  USHF.R.S32.HI UR4, URZ, 0x1f, UR46 ;  /* 0x0000001f3f047899 */ /* 0x000fe4000801142e */
[----:B------:R-:W-:Y:S01]  /*0180*/  USHF.L.U32 UR52, UR51, 0x7, URZ ;  /* 0x0000000733347899 */ /* 0x000fe2000800063f */
[----:B-1----:R-:W-:Y:S01]  /*0190*/  SHF.R.S32.HI R7, RZ, 0x1f, R8 ;  /* 0x0000001fff077819 */ /* 0x002fe20000011408 */
[----:B------:R-:W-:-:S02]  /*01a0*/  UIMAD.WIDE.U32 UR46, UR46, UR53, URZ ;  /* 0x000000352e2e72a5 */ /* 0x000fc4000f8e003f */
[----:B------:R-:W-:Y:S01]  /*01b0*/  UMOV UR60, 0x4 ;  /* 0x00000004003c7882 */ /* 0x000fe20000000000 */
[CC--:B------:R-:W-:Y:S01]  /*01c0*/  LEA.HI R3, R7.reuse, R8.reuse, RZ, 0x2 ;  /* 0x0000000807037211 */ /* 0x0c0fe200078f10ff */
[----:B------:R-:W-:Y:S01]  /*01d0*/  ULDC UR61, c[0x0][0x1c0] ;  /* 0x00007000003d7ab9 */ /* 0x000fe20000000800 */
[----:B------:R-:W-:Y:S01]  /*01e0*/  LEA.HI R11, R7, R8, RZ, 0x3 ;  /* 0x00000008070b7211 */ /* 0x000fe200078f18ff */
[----:B------:R-:W-:Y:S01]  /*01f0*/  UMOV UR49, 0xffffe000 ;  /* 0xffffe00000317882 */ /* 0x000fe20000000000 */
[--C-:B------:R-:W-:Y:S01]  /*0200*/  SHF.R.S32.HI R2, RZ, 0x2, R3.reuse ;  /* 0x00000002ff027819 */ /* 0x100fe20000011403 */
[----:B------:R-:W-:Y:S01]  /*0210*/  UIMAD UR53, UR4, UR53, URZ ;  /* 0x00000035043572a4 */ /* 0x000fe2000f8e023f */
[----:B------:R-:W-:Y:S01]  /*0220*/  SHF.R.S32.HI R13, RZ, 0x1f, R3 ;  /* 0x0000001fff0d7819 */ /* 0x000fe20000011403 */
[----:B------:R-:W-:Y:S01]  /*0230*/  USHF.L.U32 UR29, UR51, 0x3, URZ ;  /* 0x00000003331d7899 */ /* 0x000fe2000800063f */
[C---:B------:R-:W-:Y:S01]  /*0240*/  LOP3.LUT R9, R3.reuse, 0xfffffffc, RZ, 0xc0, !PT ;  /* 0xfffffffc03097812 */ /* 0x040fe200078ec0ff */
[----:B------:R-:W-:Y:S01]  /*0250*/  USHF.L.U32 UR28, UR51, 0x4, URZ ;  /* 0x00000004331c7899 */ /* 0x000fe2000800063f */
[-C--:B------:R-:W-:Y:S01]  /*0260*/  LEA.HI R3, R3, R2.reuse, RZ, 0x1 ;  /* 0x0000000203037211 */ /* 0x080fe200078f08ff */
[----:B------:R-:W-:Y:S01]  /*0270*/  UIMAD UR27, UR51, 0x18, URZ ;  /* 0x00000018331b78a4 */ /* 0x000fe2000f8e023f */
[----:B------:R-:W-:Y:S01]  /*0280*/  LEA.HI R13, R13, R2, RZ, 0x3 ;  /* 0x000000020d0d7211 */ /* 0x000fe200078f18ff */
[----:B------:R-:W-:Y:S01]  /*0290*/  IMAD.IADD R9, R8, 0x1, -R9 ;  /* 0x0000000108097824 */ /* 0x000fe200078e0a09 */
[CC--:B------:R-:W-:Y:S01]  /*02a0*/  LEA.HI R15, R7.reuse, R8.reuse, RZ, 0x5 ;  /* 0x00000008070f7211 */ /* 0x0c0fe200078f28ff */
[----:B------:R-:W-:Y:S01]  /*02b0*/  USHF.L.U32 UR26, UR51, 0x5, URZ ;  /* 0x00000005331a7899 */ /* 0x000fe2000800063f */
[-C--:B------:R-:W-:Y:S01]  /*02c0*/  LEA.HI R0, R7, R8.reuse, RZ, 0x4 ;  /* 0x0000000807007211 */ /* 0x080fe200078f20ff */
[----:B------:R-:W-:Y:S01]  /*02d0*/  UIMAD UR25, UR51, 0x28, URZ ;  /* 0x00000028331978a4 */ /* 0x000fe2000f8e023f */
[----:B------:R-:W-:Y:S01]  /*02e0*/  LOP3.LUT R3, R3, 0x7fffffe, RZ, 0xc0, !PT ;  /* 0x07fffffe03037812 */ /* 0x000fe200078ec0ff */
[----:B------:R-:W-:Y:S01]  /*02f0*/  UIMAD UR24, UR51, 0x30, URZ ;  /* 0x00000030331878a4 */ /* 0x000fe2000f8e023f */
[----:B------:R-:W-:Y:S01]  /*0300*/  LOP3.LUT R13, R13, 0xfffffff8, RZ, 0xc0, !PT ;  /* 0xfffffff80d0d7812 */ /* 0x000fe200078ec0ff */
[----:B------:R-:W-:Y:S01]  /*0310*/  UIMAD UR23, UR51, 0x38, URZ ;  /* 0x00000038331778a4 */ /* 0x000fe2000f8e023f */
[----:B------:R-:W-:Y:S01]  /*0320*/  SHF.R.S32.HI R4, RZ, 0x3, R11 ;  /* 0x00000003ff047819 */ /* 0x000fe2000001140b */
[C---:B------:R-:W-:Y:S01]  /*0330*/  IMAD.IADD R3, R2.reuse, 0x1, -R3 ;  /* 0x0000000102037824 */ /* 0x040fe200078e0a03 */
[----:B------:R-:W-:Y:S01]  /*0340*/  LEA.HI R5, R7, R8, RZ, 0x7 ;  /* 0x0000000807057211 */ /* 0x000fe200078f38ff */
[----:B------:R-:W-:Y:S01]  /*0350*/  IMAD.IADD R13, R2, 0x1, -R13 ;  /* 0x00000001020d7824 */ /* 0x000fe200078e0a0d */
[----:B------:R-:W-:Y:S01]  /*0360*/  LOP3.LUT R21, R15, 0xffffffe0, RZ, 0xc0, !PT ;  /* 0xffffffe00f157812 */ /* 0x000fe200078ec0ff */
[----:B------:R-:W-:Y:S01]  /*0370*/  IMAD.SHL.U32 R4, R4, 0x40, RZ ;  /* 0x0000004004047824 */ /* 0x000fe200078e00ff */
[----:B------:R-:W-:Y:S01]  /*0380*/  LOP3.LUT R7, R0, 0xfffffff0, RZ, 0xc0, !PT ;  /* 0xfffffff000077812 */ /* 0x000fe200078ec0ff */
[----:B------:R-:W-:Y:S01]  /*0390*/  USHF.L.U32 UR22, UR51, 0x6, URZ ;  /* 0x0000000633167899 */ /* 0x000fe2000800063f */
[----:B------:R-:W-:Y:S01]  /*03a0*/  LOP3.LUT R17, R11, 0xfffffff8, RZ, 0xc0, !PT ;  /* 0xfffffff80b117812 */ /* 0x000fe200078ec0ff */
[C---:B------:R-:W-:Y:S01]  /*03b0*/  IMAD.IADD R21, R8.reuse, 0x1, -R21 ;  /* 0x0000000108157824 */ /* 0x040fe200078e0a15 */
[----:B------:R-:W-:Y:S01]  /*03c0*/  SHF.R.S32.HI R2, RZ, 0x5, R15 ;  /* 0x00000005ff027819 */ /* 0x000fe2000001140f */
[C---:B------:R-:W-:Y:S01]  /*03d0*/  IMAD.IADD R7, R8.reuse, 0x1, -R7 ;  /* 0x0000000108077824 */ /* 0x040fe200078e0a07 */
[----:B------:R-:W-:Y:S01]  /*03e0*/  SHF.R.S32.HI R15, RZ, 0x1f, R15 ;  /* 0x0000001fff0f7819 */ /* 0x000fe2000001140f */
[----:B------:R-:W-:Y:S01]  /*03f0*/  IMAD.IADD R8, R8, 0x1, -R17 ;  /* 0x0000000108087824 */ /* 0x000fe200078e0a11 */
[----:B------:R-:W-:Y:S01]  /*0400*/  LOP3.LUT R4, R4, 0xc0, RZ, 0xc0, !PT ;  /* 0x000000c004047812 */ /* 0x000fe200078ec0ff */
[----:B------:R-:W-:Y:S01]  /*0410*/  IMAD.SHL.U32 R17, R9, 0x8, RZ ;  /* 0x0000000809117824 */ /* 0x000fe200078e00ff */
[----:B------:R-:W-:Y:S01]  /*0420*/  LEA.HI R15, R15, R2, RZ, 0x2 ;  /* 0x000000020f0f7211 */ /* 0x000fe200078f10ff */
[----:B------:R-:W-:Y:S01]  /*0430*/  IMAD R3, R2, 0x8, R3 ;  /* 0x0000000802037824 */ /* 0x000fe200078e0203 */
[----:B------:R-:W-:Y:S01]  /*0440*/  LEA.HI R10, R8, R8, RZ, 0x1 ;  /* 0x00000008080a7211 */ /* 0x000fe200078f08ff */
[----:B------:R-:W-:Y:S01]  /*0450*/  IMAD.SHL.U32 R9, R9, 0x2, RZ ;  /* 0x0000000209097824 */ /* 0x000fe200078e00ff */
[----:B------:R-:W-:Y:S01]  /*0460*/  LOP3.LUT R17, R4, 0x18, R17, 0xf8, !PT ;  /* 0x0000001804117812 */ /* 0x000fe200078ef811 */
[----:B------:R-:W-:Y:S01]  /*0470*/  UIMAD UR21, UR51, 0x48, URZ ;  /* 0x00000048331578a4 */ /* 0x000fe2000f8e023f */
[----:B------:R-:W-:Y:S01]  /*0480*/  SHF.R.U32.HI R4, RZ, 0x3, R4 ;  /* 0x00000003ff047819 */ /* 0x000fe20000011604 */
[----:B------:R-:W-:Y:S01]  /*0490*/  UIMAD UR20, UR51, 0x50, URZ ;  /* 0x00000050331478a4 */ /* 0x000fe2000f8e023f */
[----:B------:R-:W-:Y:S01]  /*04a0*/  LOP3.LUT R15, R15, 0xfffffffc, RZ, 0xc0, !PT ;  /* 0xfffffffc0f0f7812 */ /* 0x000fe200078ec0ff */
[----:B------:R-:W-:Y:S01]  /*04b0*/  UIMAD UR19, UR51, 0x58, URZ ;  /* 0x00000058331378a4 */ /* 0x000fe2000f8e023f */
[----:B------:R-:W-:Y:S01]  /*04c0*/  LOP3.LUT R4, R17, R4, RZ, 0x3c, !PT ;  /* 0x0000000411047212 */ /* 0x000fe200078e3cff */
[----:B------:R-:W-:Y:S01]  /*04d0*/  UIMAD UR18, UR51, 0x60, URZ ;  /* 0x00000060331278a4 */ /* 0x000fe2000f8e023f */
[----:B------:R-:W-:Y:S01]  /*04e0*/  LOP3.LUT R17, R10, 0x3fffffe, RZ, 0xc0, !PT ;  /* 0x03fffffe0a117812 */ /* 0x000fe200078ec0ff */
[----:B------:R-:W-:Y:S01]  /*04f0*/  IMAD.IADD R180, R2, 0x1, -R15 ;  /* 0x0000000102b47824 */ /* 0x000fe200078e0a0f */
[----:B------:R-:W-:Y:S01]  /*0500*/  SHF.R.S32.HI R2, RZ, 0x1f, R7 ;  /* 0x0000001fff027819 */ /* 0x000fe20000011407 */
[----:B------:R-:W-:Y:S01]  /*0510*/  IMAD.U32 R181, R3, 0x20, R4 ;  /* 0x0000002003b57824 */ /* 0x000fe200078e0004 */
[-C--:B------:R-:W-:Y:S01]  /*0520*/  LEA.HI R3, R7, R7.reuse, RZ, 0x1 ;  /* 0x0000000707037211 */ /* 0x080fe200078f08ff */
[----:B------:R-:W-:Y:S01]  /*0530*/  IMAD.IADD R17, R8, 0x1, -R17 ;  /* 0x0000000108117824 */ /* 0x000fe200078e0a11 */
[----:B------:R-:W-:Y:S01]  /*0540*/  LEA.HI R15, R2, R7, RZ, 0x3 ;  /* 0x00000007020f7211 */ /* 0x000fe200078f18ff */
[----:B------:R-:W-:Y:S01]  /*0550*/  IMAD.SHL.U32 R8, R8, 0x40, RZ ;  /* 0x0000004008087824 */ /* 0x000fe200078e00ff */
[----:B------:R-:W-:Y:S01]  /*0560*/  LOP3.LUT R16, R3, 0x7fffffe, RZ, 0xc0, !PT ;  /* 0x07fffffe03107812 */ /* 0x000fe200078ec0ff */
[----:B------:R-:W-:Y:S01]  /*0570*/  IMAD.SHL.U32 R12, R180, 0x400, RZ ;  /* 0x00000400b40c7824 */ /* 0x000fe200078e00ff */
[----:B------:R-:W-:Y:S01]  /*0580*/  LOP3.LUT R2, R15, 0xfffffff8, RZ, 0xc0, !PT ;  /* 0xfffffff80f027812 */ /* 0x000fe200078ec0ff */
[----:B------:R-:W-:Y:S01]  /*0590*/  UIMAD UR17, UR51, 0x68, URZ ;  /* 0x00000068331178a4 */ /* 0x000fe2000f8e023f */
[--C-:B------:R-:W-:Y:S01]  /*05a0*/  SHF.R.S32.HI R4, RZ, 0x1, R3.reuse ;  /* 0x00000001ff047819 */ /* 0x100fe20000011403 */
[C---:B------:R-:W-:Y:S01]  /*05b0*/  IMAD.IADD R16, R7.reuse, 0x1, -R16 ;  /* 0x0000000107107824 */ /* 0x040fe200078e0a10 */
[----:B------:R-:W-:Y:S01]  /*05c0*/  SHF.R.S32.HI R3, RZ, 0x1f, R3 ;  /* 0x0000001fff037819 */ /* 0x000fe20000011403 */
[----:B------:R-:W-:Y:S01]  /*05d0*/  IMAD.IADD R2, R7, 0x1, -R2 ;  /* 0x0000000107027824 */ /* 0x000fe200078e0a02 */
[----:B------:R-:W-:Y:S01]  /*05e0*/  SHF.R.S32.HI R14, RZ, 0x1f, R21 ;  /* 0x0000001fff0e7819 */ /* 0x000fe20000011415 */
[----:B------:R-:W-:Y:S01]  /*05f0*/  UIMAD UR16, UR51, 0x70, URZ ;  /* 0x00000070331078a4 */ /* 0x000fe2000f8e023f */
[----:B------:R-:W-:Y:S01]  /*0600*/  LEA.HI R7, R3, R4, RZ, 0x2 ;  /* 0x0000000403077211 */ /* 0x000fe200078f10ff */
[----:B------:R-:W-:Y:S01]  /*0610*/  UIMAD UR15, UR51, 0x78, URZ ;  /* 0x00000078330f78a4 */ /* 0x000fe2000f8e023f */
[----:B------:R-:W-:Y:S01]  /*0620*/  LOP3.LUT R3, R13, 0x1, RZ, 0xc0, !PT ;  /* 0x000000010d037812 */ /* 0x000fe200078ec0ff */
[----:B------:R-:W-:Y:S01]  /*0630*/  USHF.R.S32.HI UR54, URZ, 0x1f, UR52 ;  /* 0x0000001f3f367899 */ /* 0x000fe20008011434 */
[----:B------:R-:W-:Y:S01]  /*0640*/  LEA.HI R14, R14, R21, RZ, 0x2 ;  /* 0x000000150e0e7211 */ /* 0x000fe200078f10ff */
[----:B------:R-:W-:Y:S01]  /*0650*/  ULDC.64 UR58, c[0x0][0x118] ;  /* 0x00004600003a7ab9 */ /* 0x000fe20000000a00 */
[----:B------:R-:W-:Y:S01]  /*0660*/  ISETP.NE.U32.AND P6, PT, R3, 0x1, PT ;  /* 0x000000010300780c */ /* 0x000fe20003fc5070 */
[----:B------:R-:W-:Y:S01]  /*0670*/  IMAD.SHL.U32 R3, R180, 0x10, RZ ;  /* 0x00000010b4037824 */ /* 0x000fe200078e00ff */
[----:B------:R-:W-:-:S02]  /*0680*/  LEA.HI R6, R13, R13, RZ, 0x1 ;  /* 0x0000000d0d067211 */ /* 0x000fc400078f08ff */
[----:B------:R-:W-:Y:S02]  /*0690*/  SHF.R.S32.HI R19, RZ, 0x4, R0 ;  /* 0x00000004ff137819 */ /* 0x000fe40000011400 */
[----:B------:R-:W-:Y:S02]  /*06a0*/  LOP3.LUT R8, R8, 0x1c0, RZ, 0xc0, !PT ;  /* 0x000001c008087812 */ /* 0x000fe400078ec0ff */
[----:B------:R-:W-:Y:S02]  /*06b0*/  LOP3.LUT R7, R7, 0xfffffffc, RZ, 0xc0, !PT ;  /* 0xfffffffc07077812 */ /* 0x000fe400078ec0ff */
[----:B------:R-:W-:Y:S02]  /*06c0*/  LOP3.LUT R190, R6, 0x3fffffe, RZ, 0xc0, !PT ;  /* 0x03fffffe06be7812 */ /* 0x000fe400078ec0ff */
[----:B------:R-:W-:Y:S01]  /*06d0*/  LEA.HI.SX32 R179, R14, R3, 0x1e ;  /* 0x000000030eb37211 */ /* 0x000fe200078ff2ff */
[----:B------:R-:W-:Y:S01]  /*06e0*/  IMAD.IADD R4, R4, 0x1, -R7 ;  /* 0x0000000104047824 */ /* 0x000fe200078e0a07 */
[----:B------:R-:W-:Y:S01]  /*06f0*/  LEA.HI R0, R0, R19, RZ, 0x1 ;  /* 0x0000001300007211 */ /* 0x000fe200078f08ff */
[----:B------:R-:W-:Y:S01]  /*0700*/  IMAD.IADD R190, R13, 0x1, -R190 ;  /* 0x000000010dbe7824 */ /* 0x000fe200078e0abe */
[----:B------:R-:W-:-:S02]  /*0710*/  SHF.R.S32.HI R10, RZ, 0x1, R10 ;  /* 0x00000001ff0a7819 */ /* 0x000fc4000001140a */
[----:B------:R-:W-:Y:S02]  /*0720*/  LOP3.LUT R14, R8, 0x30, R3, 0xf8, !PT ;  /* 0x00000030080e7812 */ /* 0x000fe400078ef803 */
[----:B------:R-:W-:Y:S02]  /*0730*/  SHF.R.S32.HI R6, RZ, 0x1, R6 ;  /* 0x00000001ff067819 */ /* 0x000fe40000011406 */
[----:B------:R-:W-:Y:S02]  /*0740*/  LOP3.LUT R0, R0, 0xfffffffe, RZ, 0xc0, !PT ;  /* 0xfffffffe00007812 */ /* 0x000fe400078ec0ff */
[C---:B------:R-:W-:Y:S01]  /*0750*/  LOP3.LUT P0, RZ, R10.reuse, 0x2, RZ, 0xc0, !PT ;  /* 0x000000020aff7812 */ /* 0x040fe2000780c0ff */
[----:B------:R-:W-:Y:S01]  /*0760*/  IMAD.SHL.U32 R10, R10, 0x40, RZ ;  /* 0x000000400a0a7824 */ /* 0x000fe200078e00ff */
[----:B------:R-:W-:Y:S01]  /*0770*/  LOP3.LUT P5, RZ, R13, 0x2, RZ, 0xc0, !PT ;  /* 0x000000020dff7812 */ /* 0x000fe200078ac0ff */
[----:B------:R-:W-:Y:S01]  /*0780*/  IMAD.IADD R0, R19, 0x1, -R0 ;  /* 0x0000000113007824 */ /* 0x000fe200078e0a00 */
[C---:B------:R-:W-:Y:S01]  /*0790*/  LOP3.LUT P4, RZ, R13.reuse, 0x4, RZ, 0xc0, !PT ;  /* 0x000000040dff7812 */ /* 0x040fe2000788c0ff */
[----:B------:R-:W-:Y:S01]  /*07a0*/  IMAD.SHL.U32 R13, R13, 0x40, RZ ;  /* 0x000000400d0d7824 */ /* 0x000fe200078e00ff */
[----:B------:R-:W-:Y:S01]  /*07b0*/  LOP3.LUT R7, R14, 0x8, R11, 0xf8, !PT ;  /* 0x000000080e077812 */ /* 0x000fe200078ef80b */
[----:B------:R-:W-:Y:S01]  /*07c0*/  IMAD.SHL.U32 R177, R0, 0x8, RZ ;  /* 0x0000000800b17824 */ /* 0x000fe200078e00ff */
[----:B------:R-:W-:-:S02]  /*07d0*/  SHF.R.U32.HI R8, RZ, 0x3, R8 ;  /* 0x00000003ff087819 */ /* 0x000fc40000011608 */
[C---:B------:R-:W-:Y:S01]  /*07e0*/  LOP3.LUT P3, RZ, R6.reuse, 0x2, RZ, 0xc0, !PT ;  /* 0x0000000206ff7812 */ /* 0x040fe2000786c0ff */
[----:B------:R-:W-:Y:S01]  /*07f0*/  IMAD.SHL.U32 R6, R6, 0x40, RZ ;  /* 0x0000004006067824 */ /* 0x000fe200078e00ff */
[----:B------:R-:W-:Y:S02]  /*0800*/  LOP3.LUT R7, R7, R8, RZ, 0x3c, !PT ;  /* 0x0000000807077212 */ /* 0x000fe400078e3cff */
[C---:B------:R-:W-:Y:S01]  /*0810*/  R2P PR, R2.reuse, 0x6 ;  /* 0x0000000602007804 */ /* 0x040fe20000000000 */
[----:B------:R-:W-:Y:S01]  /*0820*/  IMAD.SHL.U32 R2, R2, 0x40, RZ ;  /* 0x0000004002027824 */ /* 0x000fe200078e00ff */
[----:B------:R-:W-:Y:S01]  /*0830*/  SHF.R.S32.HI R5, RZ, 0x7, R5 ;  /* 0x00000007ff057819 */ /* 0x000fe20000011405 */
[----:B------:R-:W-:Y:S01]  /*0840*/  IMAD R173, R0, 0x200, R7 ;  /* 0x0000020000ad7824 */ /* 0x000fe200078e0207 */
[----:B------:R-:W-:Y:S02]  /*0850*/  LOP3.LUT R13, R13, 0x1c0, RZ, 0xc0, !PT ;  /* 0x000001c00d0d7812 */ /* 0x000fe400078ec0ff */
[----:B------:R-:W-:Y:S01]  /*0860*/  LOP3.LUT R7, R2, 0x1c0, RZ, 0xc0, !PT ;  /* 0x000001c002077812 */ /* 0x000fe200078ec0ff */
[C---:B------:R-:W-:Y:S01]  /*0870*/  IMAD R182, R5.reuse, 0x2000, R9 ;  /* 0x0000200005b67824 */ /* 0x040fe200078e0209 */
[----:B------:R-:W-:Y:S01]  /*0880*/  SHF.R.S32.HI R15, RZ, 0x3, R15 ;  /* 0x00000003ff0f7819 */ /* 0x000fe2000001140f */
[----:B------:R-:W-:Y:S01]  /*0890*/  IMAD.SHL.U32 R8, R5, 0x8, RZ ;  /* 0x0000000805087824 */ /* 0x000fe200078e00ff */
[----:B------:R-:W-:Y:S01]  /*08a0*/  LEA.HI R13, R13, R13, RZ, 0x1d ;  /* 0x0000000d0d0d7211 */ /* 0x000fe200078fe8ff */
[----:B------:R-:W-:Y:S01]  /*08b0*/  IMAD R9, R180, 0x200, R9 ;  /* 0x00000200b4097824 */ /* 0x000fe200078e0209 */
[----:B------:R-:W-:Y:S01]  /*08c0*/  LOP3.LUT R177, R177, 0x8, RZ, 0xc0, !PT ;  /* 0x00000008b1b17812 */ /* 0x000fe200078ec0ff */
[----:B------:R-:W-:Y:S01]  /*08d0*/  IMAD R174, R5, 0x8, R0 ;  /* 0x0000000805ae7824 */ /* 0x000fe200078e0200 */
[----:B------:R-:W-:Y:S01]  /*08e0*/  SHF.R.U32.HI R2, RZ, 0x3, R7 ;  /* 0x00000003ff027819 */ /* 0x000fe20000011607 */
[--C-:B------:R-:W-:Y:S01]  /*08f0*/  IMAD R172, R15, 0x200, R12.reuse ;  /* 0x000002000fac7824 */ /* 0x100fe200078e020c */
[----:B------:R-:W-:Y:S01]  /*0900*/  LOP3.LUT R6, R6, 0xc0, RZ, 0xc0, !PT ;  /* 0x000000c006067812 */ /* 0x000fe200078ec0ff */
[----:B------:R-:W-:Y:S01]  /*0910*/  IMAD R190, R190, 0x20, R9 ;  /* 0x00000020bebe7824 */ /* 0x000fe200078e0209 */
[----:B------:R-:W-:Y:S01]  /*0920*/  SEL R167, R175, 0xffffffe0, !P0 ;  /* 0xffffffe0afa77807 */ /* 0x000fe20004000000 */
[----:B------:R-:W-:Y:S01]  /*0930*/  IMAD.SHL.U32 R9, R0, 0x10, RZ ;  /* 0x0000001000097824 */ /* 0x000fe200078e00ff */
[----:B------:R-:W-:Y:S01]  /*0940*/  IADD3 R182, R13, R182, R12 ;  /* 0x000000b60db67210 */ /* 0x000fe20007ffe00c */
[----:B------:R-:W-:Y:S01]  /*0950*/  IMAD R3, R15, 0x8, R16 ;  /* 0x000000080f037824 */ /* 0x000fe200078e0210 */
[C---:B------:R-:W-:Y:S01]  /*0960*/  LOP3.LUT P0, RZ, R4.reuse, 0x2, RZ, 0xc0, !PT ;  /* 0x0000000204ff7812 */ /* 0x040fe2000780c0ff */
[----:B------:R-:W-:Y:S01]  /*0970*/  IMAD.SHL.U32 R4, R4, 0x40, RZ ;  /* 0x0000004004047824 */ /* 0x000fe200078e00ff */
[----:B------:R-:W-:Y:S01]  /*0980*/  LOP3.LUT R7, R2, R7, R177, 0x1e, !PT ;  /* 0x0000000702077212 */ /* 0x000fe200078e1eb1 */
[----:B------:R-:W-:Y:S01]  /*0990*/  IMAD.SHL.U32 R182, R182, 0x2, RZ ;  /* 0x00000002b6b67824 */ /* 0x000fe200078e00ff */
[----:B------:R-:W-:Y:S01]  /*09a0*/  LOP3.LUT R10, R10, 0xc0, RZ, 0xc0, !PT ;  /* 0x000000c00a0a7812 */ /* 0x000fe200078ec0ff */
[----:B------:R-:W-:Y:S01]  /*09b0*/  IMAD R174, R174, 0x8, R17 ;  /* 0x00000008aeae7824 */ /* 0x000fe200078e0211 */
[----:B------:R-:W-:Y:S01]  /*09c0*/  LOP3.LUT R8, R8, 0x8, RZ, 0xc0, !PT ;  /* 0x0000000808087812 */ /* 0x000fe200078ec0ff */
[----:B------:R-:W-:Y:S01]  /*09d0*/  IMAD.IADD R172, R172, 0x1, R7 ;  /* 0x00000001acac7824 */ /* 0x000fe200078e0207 */
[----:B------:R-:W-:Y:S01]  /*09e0*/  SHF.R.U32.HI R5, RZ, 0x3, R6 ;  /* 0x00000003ff057819 */ /* 0x000fe20000011606 */
[----:B------:R-:W-:Y:S01]  /*09f0*/  IMAD.SHL.U32 R3, R3, 0x20, RZ ;  /* 0x0000002003037824 */ /* 0x000fe200078e00ff */
[----:B------:R-:W-:Y:S01]  /*0a00*/  LOP3.LUT R11, R10, 0x8, R11, 0xf8, !PT ;  /* 0x000000080a0b7812 */ /* 0x000fe200078ef80b */
[----:B------:R-:W-:Y:S01]  /*0a10*/  IMAD.SHL.U32 R173, R173, 0x2, RZ ;  /* 0x00000002adad7824 */ /* 0x000fe200078e00ff */
[----:B------:R-:W-:-:S02]  /*0a20*/  LOP3.LUT R5, R5, R6, R8, 0x1e, !PT ;  /* 0x0000000605057212 */ /* 0x000fc400078e1e08 */
[----:B------:R-:W-:Y:S02]  /*0a30*/  SHF.R.U32.HI R10, RZ, 0x3, R10 ;  /* 0x00000003ff0a7819 */ /* 0x000fe4000001160a */
[----:B------:R-:W-:Y:S01]  /*0a40*/  LOP3.LUT R0, R4, 0xc0, RZ, 0xc0, !PT ;  /* 0x000000c004007812 */ /* 0x000fe200078ec0ff */
[----:B------:R-:W-:Y:S01]  /*0a50*/  IMAD.IADD R190, R5, 0x1, R190 ;  /* 0x0000000105be7824 */ /* 0x000fe200078e02be */
        /* <DEDUP_REMOVED lines=19> */
[----:B------:R-:W-:Y:S01]  /*0b90*/  IMAD R0, R180, 0x200, R3 ;  /* 0x00000200b4007824 */ /* 0x000fe200078e0203 */
[----:B------:R-:W-:Y:S01]  /*0ba0*/  LEA R190, R190, 0x6000, 0x1 ;  /* 0x00006000bebe7811 */ /* 0x000fe200078e08ff */
[----:B------:R-:W-:Y:S01]  /*0bb0*/  IMAD.IADD R191, R185, 0x1, R186 ;  /* 0x00000001b9bf7824 */ /* 0x000fe200078e02ba */
[----:B------:R-:W-:Y:S01]  /*0bc0*/  @P1 IADD3 R171, R172, -0x20, RZ ;  /* 0xffffffe0acab1810 */ /* 0x000fe20007ffe0ff */
[----:B------:R-:W-:Y:S01]  /*0bd0*/  IMAD.IADD R187, R186, 0x1, R183 ;  /* 0x00000001babb7824 */ /* 0x000fe200078e02b7 */
[----:B------:R-:W-:Y:S01]  /*0be0*/  IADD3 R189, R190, 0x20, RZ ;  /* 0x00000020bebd7810 */ /* 0x000fe20007ffe0ff */
[----:B------:R-:W-:Y:S01]  /*0bf0*/  IMAD.IADD R170, R172, 0x1, R165 ;  /* 0x00000001acaa7824 */ /* 0x000fe200078e02a5 */
[----:B------:R-:W-:Y:S01]  /*0c00*/  SEL R175, R175, 0xffffffe0, !P0 ;  /* 0xffffffe0afaf7807 */ /* 0x000fe20004000000 */
[----:B------:R-:W-:Y:S01]  /*0c10*/  IMAD.IADD R177, R0, 0x1, R177 ;  /* 0x0000000100b17824 */ /* 0x000fe200078e02b1 */
[----:B------:R-:W-:Y:S01]  /*0c20*/  @P3 IADD3 R189, R190, -0x20, RZ ;  /* 0xffffffe0bebd3810 */ /* 0x000fe20007ffe0ff */
[----:B------:R-:W-:Y:S01]  /*0c30*/  IMAD.IADD R186, R186, 0x1, R188 ;  /* 0x00000001baba7824 */ /* 0x000fe200078e02bc */
[----:B------:R-:W-:Y:S01]  /*0c40*/  IADD3 R166, R171, 0x2000, RZ ;  /* 0x00002000aba67810 */ /* 0x000fe20007ffe0ff */
[----:B------:R-:W-:Y:S01]  /*0c50*/  IMAD.IADD R165, R165, 0x1, R171 ;  /* 0x00000001a5a57824 */ /* 0x000fe200078e02ab */
[----:B------:R-:W-:-:S02]  /*0c60*/  IADD3 R164, R171, 0x4000, RZ ;  /* 0x00004000aba47810 */ /* 0x000fc40007ffe0ff */
[----:B------:R-:W-:Y:S02]  /*0c70*/  IADD3 R3, R171, 0x6000, RZ ;  /* 0x00006000ab037810 */ /* 0x000fe40007ffe0ff */
.L_x_522:
[----:B------:R-:W-:Y:S01]  /*0c80*/  ULDC.64 UR4, c[0x0][0x258] ;  /* 0x0000960000047ab9 */ /* 0x000fe20000000a00 */
[----:B------:R-:W-:Y:S01]  /*0c90*/  ISETP.NE.U32.AND P1, PT, RZ, c[0x0][0x250], PT ;  /* 0x00009400ff007a0c */ /* 0x000fe20003f25070 */
[----:B------:R-:W-:Y:S02]  /*0ca0*/  UISETP.NE.U32.AND UP1, UPT, URZ, UR4, UPT ;  /* 0x000000043f00728c */ /* 0x000fe4000bf25070 */
[----:B------:R-:W-:Y:S01]  /*0cb0*/  ULDC.64 UR6, c[0x0][0x258] ;  /* 0x0000960000067ab9 */ /* 0x000fe20000000a00 */
[----:B------:R-:W-:Y:S01]  /*0cc0*/  ISETP.NE.AND.EX P1, PT, RZ, c[0x0][0x254], PT, P1 ;  /* 0x00009500ff007a0c */ /* 0x000fe20003f25310 */
[----:B------:R-:W-:Y:S02]  /*0cd0*/  UISETP.NE.AND.EX UP1, UPT, URZ, UR5, UPT, UP1 ;  /* 0x000000053f00728c */ /* 0x000fe4000bf25310 */
[----:B------:R-:W-:Y:S02]  /*0ce0*/  ULDC.64 UR30, c[0x0][0x118] ;  /* 0x00004600001e7ab9 */ /* 0x000fe40000000a00 */
[----:B------:R-:W-:-:S02]  /*0cf0*/  ULDC.64 UR8, c[0x0][0x218] ;  /* 0x0000860000087ab9 */ /* 0x000fc40000000a00 */
        /* <DEDUP_REMOVED lines=8> */
[----:B-1----:R-:W-:-:S06]  /*0d80*/  @UP1 UIMAD.WIDE UR4, UR5, UR4, UR6 ;  /* 0x00000004050412a5 */ /* 0x002fcc000f8e0206 */
[----:B------:R-:W-:Y:S02]  /*0d90*/  IMAD.U32 R4, RZ, RZ, UR4 ;  /* 0x00000004ff047e24 */ /* 0x000fe4000f8e00ff */
[----:B------:R-:W-:Y:S01]  /*0da0*/  IMAD.U32 R5, RZ, RZ, UR5 ;  /* 0x00000005ff057e24 */ /* 0x000fe2000f8e00ff */
[----:B------:R-:W-:Y:S02]  /*0db0*/  UMOV UR6, URZ ;  /* 0x0000003f00067c82 */ /* 0x000fe40008000000 */
[----:B------:R-:W-:Y:S02]  /*0dc0*/  ULDC.64 UR4, c[0x0][0x268] ;  /* 0x00009a0000047ab9 */ /* 0x000fe40000000a00 */
        /* <DEDUP_REMOVED lines=14> */
[----:B------:R-:W-:Y:S01]  /*0eb0*/  IMAD.MOV.U32 R6, RZ, RZ, RZ ;  /* 0x000000ffff067224 */ /* 0x000fe200078e00ff */
[----:B------:R-:W2:Y:S01]  /*0ec0*/  S2UR UR43, SR_CTAID.Z ;  /* 0x00000000002b79c3 */ /* 0x000ea20000002700 */
[----:B------:R-:W3:Y:S01]  /*0ed0*/  I2F.RP R8, R4 ;  /* 0x0000000400087306 */ /* 0x000ee20000209400 */
[----:B------:R-:W-:Y:S01]  /*0ee0*/  ULDC.64 UR4, c[0x0][0x240] ;  /* 0x0000900000047ab9 */ /* 0x000fe20000000a00 */
[----:B------:R-:W-:Y:S01]  /*0ef0*/  ISETP.NE.AND P3, PT, RZ, c[0x0][0x1c8], PT ;  /* 0x00007200ff007a0c */ /* 0x000fe20003f65270 */
[----:B------:R-:W-:Y:S02]  /*0f00*/  ULDC.U8 UR11, c[0x0][0x328] ;  /* 0x0000ca00000b7ab9 */ /* 0x000fe40000000000 */
[----:B------:R-:W-:Y:S02]  /*0f10*/  UISETP.NE.U32.AND UP1, UPT, URZ, UR4, UPT ;  /* 0x000000043f00728c */ /* 0x000fe4000bf25070 */
[----:B------:R-:W4:Y:S01]  /*0f20*/  S2UR UR14, SR_CTAID.Y ;  /* 0x00000000000e79c3 */ /* 0x000f220000002600 */
[----:B------:R-:W-:-:S02]  /*0f30*/  UISETP.NE.AND UP0, UPT, UR11, URZ, UPT ;  /* 0x0000003f0b00728c */ /* 0x000fc4000bf05270 */
[----:B------:R-:W-:Y:S02]  /*0f40*/  ULDC UR4, c[0x0][0x1c8] ;  /* 0x0000720000047ab9 */ /* 0x000fe40000000800 */
[----:B------:R-:W-:Y:S02]  /*0f50*/  ULDC UR57, c[0x0][0x214] ;  /* 0x0000850000397ab9 */ /* 0x000fe40000000800 */
[----:B------:R-:W-:Y:S01]  /*0f60*/  UIADD3 UR7, UR57, 0x7f, URZ ;  /* 0x0000007f39077890 */ /* 0x000fe2000fffe03f */
[----:B---3--:R-:W3:Y:S01]  /*0f70*/  MUFU.RCP R5, R8 ;  /* 0x0000000800057308 */ /* 0x008ee20000001000 */
[----:B------:R-:W-:Y:S02]  /*0f80*/  UISETP.NE.AND.EX UP1, UPT, URZ, UR5, UPT, UP1 ;  /* 0x000000053f00728c */ /* 0x000fe4000bf25310 */
[----:B------:R-:W-:Y:S01]  /*0f90*/  USHF.R.S32.HI UR5, URZ, 0x1f, UR7 ;  /* 0x0000001f3f057899 */ /* 0x000fe20008011407 */
[----:B-1----:R-:W-:Y:S01]  /*0fa0*/  IABS R0, R0 ;  /* 0x0000000000007213 */ /* 0x002fe20000000000 */
[----:B------:R-:W-:-:S02]  /*0fb0*/  ULDC UR10, c[0x0][0x214] ;  /* 0x00008500000a7ab9 */ /* 0x000fc40000000800 */
[----:B--2---:R-:W-:Y:S02]  /*0fc0*/  ULOP3.LUT UR4, UR43, UR4, URZ, 0x3c, !UPT ;  /* 0x000000042b047292 */ /* 0x004fe4000f8e3c3f */
[----:B------:R-:W-:Y:S02]  /*0fd0*/  ULDC.U8 UR13, c[0x0][0x3d0] ;  /* 0x0000f400000d7ab9 */ /* 0x000fe40000000000 */
[----:B------:R-:W-:Y:S02]  /*0fe0*/  ULEA.HI UR12, UR5, UR7, URZ, 0x7 ;  /* 0x00000007050c7291 */ /* 0x000fe4000f8f383f */
[----:B------:R-:W-:Y:S01]  /*0ff0*/  ISETP.LE.AND P2, PT, RZ, UR4, PT ;  /* 0x00000004ff007c0c */ /* 0x000fe2000bf43270 */
[----:B----4-:R-:W-:Y:S01]  /*1000*/  @UP0 UIMAD UR4, UR14, UR10, URZ ;  /* 0x0000000a0e0402a4 */ /* 0x010fe2000f8e023f */
[----:B---3--:R-:W-:Y:S01]  /*1010*/  IADD3 R5, R5, 0xffffffe, RZ ;  /* 0x0ffffffe05057810 */ /* 0x008fe20007ffe0ff */
[----:B------:R-:W-:Y:S02]  /*1020*/  ULDC UR35, c[0x0][0x234] ;  /* 0x00008d0000237ab9 */ /* 0x000fe40000000800 */
[----:B------:R-:W-:Y:S01]  /*1030*/  ULDC UR36, c[0x0][0x1c0] ;  /* 0x0000700000247ab9 */ /* 0x000fe20000000800 */
[----:B------:R-:W1:Y:S01]  /*1040*/  F2I.FTZ.U32.TRUNC.NTZ R7, R5 ;  /* 0x0000000500077305 */ /* 0x000e62000021f000 */
[----:B------:R-:W-:-:S02]  /*1050*/  ULDC UR34, c[0x0][0x22c] ;  /* 0x00008b0000227ab9 */ /* 0x000fc40000000800 */
[----:B------:R-:W-:Y:S02]  /*1060*/  @!UP0 UIMAD UR5, UR14, UR36, UR43 ;  /* 0x000000240e0582a4 */ /* 0x000fe4000f8e022b */
[----:B------:R-:W-:Y:S02]  /*1070*/  UIMAD.WIDE UR8, UR14, 0x80, URZ ;  /* 0x000000800e0878a5 */ /* 0x000fe4000f8e023f */
[----:B------:R-:W-:Y:S02]  /*1080*/  UIMAD UR34, UR43, UR34, URZ ;  /* 0x000000222b2272a4 */ /* 0x000fe4000f8e023f */
[----:B------:R-:W-:Y:S02]  /*1090*/  ULDC UR50, c[0x0][0x1c0] ;  /* 0x0000700000327ab9 */ /* 0x000fe40000000800 */
[----:B------:R-:W-:Y:S02]  /*10a0*/  USHF.R.S32.HI UR39, URZ, 0x1f, UR6 ;  /* 0x0000001f3f277899 */ /* 0x000fe40008011406 */
[----:B------:R-:W-:-:S02]  /*10b0*/  USHF.R.S32.HI UR33, URZ, 0x1f, UR32 ;  /* 0x0000001f3f217899 */ /* 0x000fc40008011420 */
[----:B------:R-:W-:Y:S01]  /*10c0*/  USEL UR45, UR8, URZ, UP1 ;  /* 0x0000003f082d7287 */ /* 0x000fe20008800000 */
[--C-:B-1----:R-:W-:Y:S01]  /*10d0*/  IMAD.MOV R2, RZ, RZ, -R7.reuse ;  /* 0x000000ffff027224 */ /* 0x102fe200078e0a07 */
[----:B------:R-:W-:Y:S02]  /*10e0*/  USEL UR44, UR9, URZ, UP1 ;  /* 0x0000003f092c7287 */ /* 0x000fe40008800000 */
[----:B------:R-:W-:Y:S01]  /*10f0*/  USHF.R.S32.HI UR41, URZ, 0x1f, UR14 ;  /* 0x0000001f3f297899 */ /* 0x000fe2000801140e */
[----:B------:R-:W-:Y:S01]  /*1100*/  IMAD R2, R2, R4, RZ ;  /* 0x0000000402027224 */ /* 0x000fe200078e02ff */
[----:B------:R-:W-:Y:S02]  /*1110*/  USHF.R.S32.HI UR48, URZ, 0x1f, UR43 ;  /* 0x0000001f3f307899 */ /* 0x000fe4000801142b */
[----:B------:R-:W-:Y:S01]  /*1120*/  USHF.R.S32.HI UR50, URZ, 0x1f, UR50 ;  /* 0x0000001f3f327899 */ /* 0x000fe20008011432 */
[----:B------:R-:W-:Y:S01]  /*1130*/  IMAD.HI.U32 R7, R7, R2, R6 ;  /* 0x0000000207077227 */ /* 0x000fe200078e0006 */
[----:B------:R-:W-:-:S05]  /*1140*/  USHF.R.S32.HI UR42, URZ, 0x1f, UR34 ;  /* 0x0000001f3f2a7899 */ /* 0x000fca0008011422 */
[----:B------:R-:W-:-:S04]  /*1150*/  IMAD.HI.U32 R6, R7, R0, RZ ;  /* 0x0000000007067227 */ /* 0x000fc800078e00ff */
[----:B------:R-:W-:-:S04]  /*1160*/  IMAD.MOV R5, RZ, RZ, -R6 ;  /* 0x000000ffff057224 */ /* 0x000fc800078e0a06 */
[C---:B------:R-:W-:Y:S02]  /*1170*/  IMAD R5, R4.reuse, R5, R0 ;  /* 0x0000000504057224 */ /* 0x040fe400078e0200 */
[----:B------:R-:W1:Y:S03]  /*1180*/  S2R R0, SR_CTAID.X ;  /* 0x0000000000007919 */ /* 0x000e660000002500 */
[----:B------:R-:W-:-:S13]  /*1190*/  ISETP.GT.U32.AND P1, PT, R4, R5, PT ;  /* 0x000000050400720c */ /* 0x000fda0003f24070 */
[----:B------:R-:W-:Y:S01]  /*11a0*/  @!P1 IMAD.IADD R5, R5, 0x1, -R4 ;  /* 0x0000000105059824 */ /* 0x000fe200078e0a04 */
[----:B------:R-:W-:Y:S02]  /*11b0*/  @!P1 IADD3 R6, R6, 0x1, RZ ;  /* 0x0000000106069810 */ /* 0x000fe40007ffe0ff */
[----:B------:R-:W-:Y:S01]  /*11c0*/  ISETP.NE.AND P1, PT, RZ, UR13, PT ;  /* 0x0000000dff007c0c */ /* 0x000fe2000bf25270 */
[----:B------:R-:W-:Y:S01]  /*11d0*/  @UP0 UIMAD UR13, UR43, UR35, UR4 ;  /* 0x000000232b0d02a4 */ /* 0x000fe2000f8e0204 */
[----:B------:R-:W-:Y:S01]  /*11e0*/  ISETP.GE.U32.AND P0, PT, R5, R4, PT ;  /* 0x000000040500720c */ /* 0x000fe20003f06070 */
[----:B------:R-:W-:Y:S01]  /*11f0*/  ULOP3.LUT UR4, UR12, 0xffffff80, URZ, 0xc0, !UPT ;  /* 0xffffff800c047892 */ /* 0x000fe2000f8ec03f */
[C---:B-1----:R-:W-:Y:S01]  /*1200*/  IMAD.WIDE.U32 R4, R0.reuse, c[0x0][0x3d8], RZ ;  /* 0x0000f60000047a25 */ /* 0x042fe200078e00ff */
[----:B------:R-:W-:Y:S02]  /*1210*/  @!UP0 UIMAD UR13, UR5, UR10, URZ ;  /* 0x0000000a050d82a4 */ /* 0x000fe4000f8e023f */
[----:B------:R-:W-:Y:S01]  /*1220*/  UIADD3 UR4, UR4, -0x80, URZ ;  /* 0xffffff8004047890 */ /* 0x000fe2000fffe03f */
[----:B------:R-:W-:Y:S01]  /*1230*/  IMAD R2, R0, c[0x0][0x3dc], R5 ;  /* 0x0000f70000027a24 */ /* 0x000fe200078e0205 */
[----:B------:R-:W-:-:S02]  /*1240*/  SEL R4, R4, RZ, P1 ;  /* 0x000000ff04047207 */ /* 0x000fc40000800000 */
[----:B------:R-:W-:Y:S02]  /*1250*/  USHF.R.S32.HI UR5, URZ, 0x1f, UR4 ;  /* 0x0000001f3f057899 */ /* 0x000fe40008011404 */
[----:B------:R-:W-:Y:S02]  /*1260*/  SEL R2, R2, RZ, P1 ;  /* 0x000000ff02027207 */ /* 0x000fe40000800000 */
[----:B------:R-:W-:Y:S02]  /*1270*/  @P0 IADD3 R6, R6, 0x1, RZ ;  /* 0x0000000106060810 */ /* 0x000fe40007ffe0ff */
[----:B------:R-:W-:-:S03]  /*1280*/  PLOP3.LUT P0, PT, PT, PT, UP0, 0x80, 0x0 ;  /* 0x000000000000781c */ /* 0x000fc60003f0f008 */
[----:B------:R-:W-:Y:S01]  /*1290*/  @!P2 IMAD.MOV R6, RZ, RZ, -R6 ;  /* 0x000000ffff06a224 */ /* 0x000fe200078e0a06 */
[----:B------:R-:W-:-:S04]  /*12a0*/  @!P3 LOP3.LUT R6, RZ, c[0x0][0x1c8], RZ, 0x33, !PT ;  /* 0x00007200ff06ba12 */ /* 0x000fc800078e33ff */
[----:B------:R-:W-:-:S05]  /*12b0*/  SHF.R.S32.HI R5, RZ, 0x1f, R6 ;  /* 0x0000001fff057819 */ /* 0x000fca0000011406 */
[----:B------:R-:W-:Y:S05]  /*12c0*/  @!P0 BRA `(.L_x_515) ;  /* 0x0000003000008947 */ /* 0x000fea0003800000 */
[----:B------:R-:W-:-:S04]  /*12d0*/  UIMAD UR7, UR55, UR14, URZ ;  /* 0x0000000e370772a4 */ /* 0x000fc8000f8e023f */
[----:B------:R-:W-:Y:S01]  /*12e0*/  UIMAD UR36, UR56, UR43, UR7 ;  /* 0x0000002b382472a4 */ /* 0x000fe2000f8e0207 */
[----:B------:R-:W-:Y:S05]  /*12f0*/  BRA `(.L_x_516) ;  /* 0x0000004000007947 */ /* 0x000fea0003800000 */
.L_x_515:
[----:B------:R-:W-:Y:S02]  /*1300*/  ULDC UR7, c[0x0][0x1c0] ;  /* 0x0000700000077ab9 */ /* 0x000fe40000000800 */
[----:B------:R-:W-:Y:S02]  /*1310*/  UIMAD UR7, UR14, UR7, UR43 ;  /* 0x000000070e0772a4 */ /* 0x000fe4000f8e022b */
[----:B------:R-:W-:Y:S02]  /*1320*/  ULDC UR8, c[0x0][0x224] ;  /* 0x0000890000087ab9 */ /* 0x000fe40000000800 */
[----:B------:R-:W-:Y:S02]  /*1330*/  UIMAD UR36, UR7, UR8, URZ ;  /* 0x00000008072472a4 */ /* 0x000fe4000f8e023f */
.L_x_516:
[----:B------:R-:W1:Y:S01]  /*1340*/  S2R R7, SR_TID.X ;  /* 0x0000000000077919 */ /* 0x000e620000002100 */
[----:B------:R-:W-:Y:S02]  /*1350*/  ULDC.64 UR8, c[0x0][0x178] ;  /* 0x00005e0000087ab9 */ /* 0x000fe40000000a00 */
[----:B------:R-:W-:Y:S01]  /*1360*/  UIMAD UR7, UR41, UR8, URZ ;  /* 0x00000008290772a4 */ /* 0x000fe2000f8e023f */
[----:B------:R-:W2:Y:S01]  /*1370*/  S2R R10, SR_CTAID.Y ;  /* 0x00000000000a7919 */ /* 0x000ea20000002600 */
[----:B------:R-:W-:-:S02]  /*1380*/  ULDC.64 UR10, c[0x0][0x188] ;  /* 0x00006200000a7ab9 */ /* 0x000fc40000000a00 */
[----:B------:R-:W-:Y:S02]  /*1390*/  UIMAD UR38, UR14, UR9, UR7 ;  /* 0x000000090e2672a4 */ /* 0x000fe4000f8e0207 */
[----:B------:R-:W-:Y:S02]  /*13a0*/  UIMAD UR10, UR41, UR10, URZ ;  /* 0x0000000a290a72a4 */ /* 0x000fe4000f8e023f */
[----:B------:R-:W-:Y:S02]  /*13b0*/  ULDC.64 UR8, c[0x0][0x1a8] ;  /* 0x00006a0000087ab9 */ /* 0x000fe40000000a00 */
[----:B------:R-:W-:Y:S02]  /*13c0*/  UIMAD UR7, UR48, UR8, URZ ;  /* 0x00000008300772a4 */ /* 0x000fe4000f8e023f */
[----:B------:R-:W-:Y:S02]  /*13d0*/  UIMAD UR11, UR14, UR11, UR10 ;  /* 0x0000000b0e0b72a4 */ /* 0x000fe4000f8e020a */
[----:B------:R-:W-:-:S02]  /*13e0*/  UIMAD UR40, UR43, UR9, UR7 ;  /* 0x000000092b2872a4 */ /* 0x000fc4000f8e0207 */
[----:B------:R-:W-:Y:S02]  /*13f0*/  UIADD3 UR32, UP0, UR32, UR6, URZ ;  /* 0x0000000620207290 */ /* 0x000fe4000ff1e03f */
[----:B------:R-:W-:Y:S02]  /*1400*/  ULDC.64 UR8, c[0x0][0x368] ;  /* 0x0000da0000087ab9 */ /* 0x000fe40000000a00 */
[----:B------:R-:W-:Y:S01]  /*1410*/  UIMAD UR7, UR41, UR8, URZ ;  /* 0x00000008290772a4 */ /* 0x000fe2000f8e023f */
[----:B-1----:R-:W-:Y:S01]  /*1420*/  SHF.R.S32.HI R0, RZ, 0x1f, R7 ;  /* 0x0000001fff007819 */ /* 0x002fe20000011407 */
[----:B------:R-:W-:Y:S02]  /*1430*/  UIADD3.X UR33, UR39, UR33, URZ, UP0, !UPT ;  /* 0x0000002127217290 */ /* 0x000fe400087fe43f */
[----:B------:R-:W-:Y:S01]  /*1440*/  UIMAD UR35, UR14, UR9, UR7 ;  /* 0x000000090e2372a4 */ /* 0x000fe2000f8e0207 */
[----:B------:R-:W-:Y:S02]  /*1450*/  LEA.HI R12, R0, R7, RZ, 0x2 ;  /* 0x00000007000c7211 */ /* 0x000fe400078f10ff */
[----:B------:R-:W-:-:S02]  /*1460*/  ULDC.64 UR6, c[0x0][0x1a0] ;  /* 0x0000680000067ab9 */ /* 0x000fc40000000a00 */
[----:B------:R-:W-:Y:S01]  /*1470*/  LOP3.LUT R14, R12, 0xfffffffc, RZ, 0xc0, !PT ;  /* 0xfffffffc0c0e7812 */ /* 0x000fe200078ec0ff */
[----:B------:R-:W-:Y:S01]  /*1480*/  UIMAD UR6, UR33, UR6, URZ ;  /* 0x00000006210672a4 */ /* 0x000fe2000f8e023f */
[----:B------:R-:W-:Y:S01]  /*1490*/  SHF.R.S32.HI R12, RZ, 0x2, R12 ;  /* 0x00000002ff0c7819 */ /* 0x000fe2000001140c */
[----:B------:R-:W-:Y:S02]  /*14a0*/  ULDC.64 UR8, c[0x0][0x180] ;  /* 0x0000600000087ab9 */ /* 0x000fe40000000a00 */
[----:B------:R-:W-:Y:S01]  /*14b0*/  IMAD.IADD R14, R7, 0x1, -R14 ;  /* 0x00000001070e7824 */ /* 0x000fe200078e0a0e */
[----:B------:R-:W-:Y:S01]  /*14c0*/  SHF.R.S32.HI R11, RZ, 0x1f, R12 ;  /* 0x0000001fff0b7819 */ /* 0x000fe2000001140c */
[----:B------:R-:W-:Y:S01]  /*14d0*/  IMAD.WIDE.U32 R16, R12, c[0x0][0x1a0], RZ ;  /* 0x000068000c107a25 */ /* 0x000fe200078e00ff */
[----:B------:R-:W-:Y:S02]  /*14e0*/  UIMAD UR6, UR32, UR7, UR6 ;  /* 0x00000007200672a4 */ /* 0x000fe4000f8e0206 */
[----:B------:R-:W-:Y:S01]  /*14f0*/  UIMAD UR8, UR41, UR8, URZ ;  /* 0x00000008290872a4 */ /* 0x000fe2000f8e023f */
[----:B------:R-:W-:-:S02]  /*1500*/  IMAD.SHL.U32 R14, R14, 0x8, RZ ;  /* 0x000000080e0e7824 */ /* 0x000fc400078e00ff */
[C---:B------:R-:W-:Y:S01]  /*1510*/  IMAD R9, R11.reuse, c[0x0][0x1a0], RZ ;  /* 0x000068000b097a24 */ /* 0x040fe200078e02ff */
[----:B------:R-:W-:Y:S01]  /*1520*/  UIMAD UR8, UR14, UR9, UR8 ;  /* 0x000000090e0872a4 */ /* 0x000fe2000f8e0208 */
[----:B------:R-:W-:Y:S01]  /*1530*/  IMAD R13, R11, c[0x0][0x198], RZ ;  /* 0x000066000b0d7a24 */ /* 0x000fe200078e02ff */
[--C-:B------:R-:W-:Y:S01]  /*1540*/  SHF.R.S32.HI R15, RZ, 0x1f, R14.reuse ;  /* 0x0000001fff0f7819 */ /* 0x100fe2000001140e */
[----:B------:R-:W-:Y:S02]  /*1550*/  IMAD R8, R12, c[0x0][0x1a4], R9 ;  /* 0x000069000c087a24 */ /* 0x000fe400078e0209 */
[----:B------:R-:W-:Y:S02]  /*1560*/  IMAD R9, R5, c[0x0][0x1b8], RZ ;  /* 0x00006e0005097a24 */ /* 0x000fe400078e02ff */
[----:B--2---:R-:W-:-:S04]  /*1570*/  IMAD.WIDE.U32 R18, R10, c[0x0][0x188], R14 ;  /* 0x000062000a127a25 */ /* 0x004fc800078e000e */
[----:B------:R-:W-:Y:S01]  /*1580*/  IMAD.IADD R17, R17, 0x1, R8 ;  /* 0x0000000111117824 */ /* 0x000fe200078e0208 */
[----:B------:R-:W-:Y:S01]  /*1590*/  IADD3 R19, R19, UR11, RZ ;  /* 0x0000000b13137c10 */ /* 0x000fe2000fffe0ff */
[----:B------:R-:W-:Y:S01]  /*15a0*/  IMAD.U32 R8, RZ, RZ, UR32 ;  /* 0x00000020ff087e24 */ /* 0x000fe2000f8e00ff */
[----:B------:R-:W-:Y:S01]  /*15b0*/  ULDC.64 UR10, c[0x0][0x200] ;  /* 0x00008000000a7ab9 */ /* 0x000fe20000000a00 */
[C---:B------:R-:W-:Y:S02]  /*15c0*/  IMAD R9, R6.reuse, c[0x0][0x1bc], R9 ;  /* 0x00006f0006097a24 */ /* 0x040fe400078e0209 */
[----:B------:R-:W-:-:S04]  /*15d0*/  IMAD.WIDE.U32 R18, R6, c[0x0][0x1b8], R18 ;  /* 0x00006e0006127a25 */ /* 0x000fc800078e0012 */
[----:B------:R-:W-:Y:S01]  /*15e0*/  IMAD.WIDE.U32 R16, R8, c[0x0][0x1a0], R16 ;  /* 0x0000680008107a25 */ /* 0x000fe200078e0010 */
[----:B------:R-:W-:-:S03]  /*15f0*/  IADD3 R8, R19, R9, RZ ;  /* 0x0000000913087210 */ /* 0x000fc60007ffe0ff */
[----:B------:R-:W-:Y:S01]  /*1600*/  IMAD R13, R12, c[0x0][0x19c], R13 ;  /* 0x000067000c0d7a24 */ /* 0x000fe200078e020d */
[----:B------:R-:W-:Y:S01]  /*1610*/  IADD3 R9, P0, R18, R16, RZ ;  /* 0x0000001012097210 */ /* 0x000fe20007f1e0ff */
[----:B------:R-:W-:-:S03]  /*1620*/  IMAD.WIDE.U32 R18, R10, c[0x0][0x180], R14 ;  /* 0x000060000a127a25 */ /* 0x000fc600078e000e */
[----:B------:R-:W-:Y:S01]  /*1630*/  IADD3.X R8, R8, UR6, R17, P0, !PT ;  /* 0x0000000608087c10 */ /* 0x000fe200087fe411 */
[----:B------:R-:W-:Y:S01]  /*1640*/  IMAD.WIDE.U32 R16, R12, c[0x0][0x198], RZ ;  /* 0x000066000c107a25 */ /* 0x000fe200078e00ff */
[----:B------:R-:W-:Y:S01]  /*1650*/  IADD3 R19, R19, UR8, RZ ;  /* 0x0000000813137c10 */ /* 0x000fe2000fffe0ff */
[----:B------:R-:W-:Y:S01]  /*1660*/  ULDC.64 UR6, c[0x0][0x198] ;  /* 0x0000660000067ab9 */ /* 0x000fe20000000a00 */
[----:B------:R-:W-:Y:S01]  /*1670*/  LEA R22, P2, R9, c[0x0][0x170], 0x1 ;  /* 0x00005c0009167a11 */ /* 0x000fe200078408ff */
[----:B------:R-:W-:Y:S01]  /*1680*/  IMAD.IADD R17, R17, 0x1, R13 ;  /* 0x0000000111117824 */ /* 0x000fe200078e020d */
[----:B------:R-:W-:Y:S01]  /*1690*/  UIMAD UR6, UR33, UR6, URZ ;  /* 0x00000006210672a4 */ /* 0x000fe2000f8e023f */
[----:B------:R-:W-:Y:S01]  /*16a0*/  IMAD R13, R5, c[0x0][0x1b0], RZ ;  /* 0x00006c00050d7a24 */ /* 0x000fe200078e02ff */
[----:B------:R-:W-:Y:S01]  /*16b0*/  ULEA.HI.SX32 UR8, UR12, 0xffffffff, 0x19 ;  /* 0xffffffff0c087891 */ /* 0x000fe2000f8fca3f */
[----:B------:R-:W-:Y:S01]  /*16c0*/  IMAD.U32 R5, RZ, RZ, UR32 ;  /* 0x00000020ff057e24 */ /* 0x000fe2000f8e00ff */
[----:B------:R-:W-:Y:S01]  /*16d0*/  UIMAD UR6, UR32, UR7, UR6 ;  /* 0x00000007200672a4 */ /* 0x000fe2000f8e0206 */
[C---:B------:R-:W-:Y:S01]  /*16e0*/  IMAD R13, R6.reuse, c[0x0][0x1b4], R13 ;  /* 0x00006d00060d7a24 */ /* 0x040fe200078e020d */
[----:B------:R-:W-:Y:S01]  /*16f0*/  LEA.HI.X R23, R9, c[0x0][0x174], R8, 0x1, P2 ;  /* 0x00005d0009177a11 */ /* 0x000fe200010f0c08 */
[----:B------:R-:W-:Y:S01]  /*1700*/  IMAD.WIDE.U32 R18, R6, c[0x0][0x1b0], R18 ;  /* 0x00006c0006127a25 */ /* 0x000fe200078e0012 */
[----:B------:R-:W-:-:S03]  /*1710*/  UIADD3 UR12, UR4, UR13, URZ ;  /* 0x0000000d040c7290 */ /* 0x000fc6000fffe03f */
[----:B------:R-:W-:Y:S01]  /*1720*/  IMAD.WIDE.U32 R16, R5, c[0x0][0x198], R16 ;  /* 0x0000660005107a25 */ /* 0x000fe200078e0010 */
[----:B------:R-:W-:-:S03]  /*1730*/  UIMAD.WIDE UR12, UR12, UR60, UR10 ;  /* 0x0000003c0c0c72a5 */ /* 0x000fc6000f8e020a */
[----:B------:R-:W-:Y:S01]  /*1740*/  IMAD.IADD R5, R19, 0x1, R13 ;  /* 0x0000000113057824 */ /* 0x000fe200078e020d */
[----:B------:R-:W-:Y:S01]  /*1750*/  IADD3 R6, P0, R18, R16, RZ ;  /* 0x0000001012067210 */ /* 0x000fe20007f1e0ff */
[----:B------:R-:W-:-:S03]  /*1760*/  IMAD.MOV.U32 R9, RZ, RZ, c[0x0][0x198] ;  /* 0x00006600ff097624 */ /* 0x000fc600078e00ff */
[----:B------:R-:W-:Y:S01]  /*1770*/  IADD3.X R5, R5, UR6, R17, P0, !PT ;  /* 0x0000000605057c10 */ /* 0x000fe200087fe411 */
[--C-:B------:R-:W-:Y:S01]  /*1780*/  IMAD.WIDE.U32 R16, R10, c[0x0][0x368], R14.reuse ;  /* 0x0000da000a107a25 */ /* 0x100fe200078e000e */
[----:B------:R-:W-:Y:S01]  /*1790*/  IADD3 R13, P0, R12, UR4, RZ ;  /* 0x000000040c0d7c10 */ /* 0x000fe2000ff1e0ff */
[----:B------:R-:W-:Y:S02]  /*17a0*/  ULDC.64 UR6, c[0x0][0x378] ;  /* 0x0000de0000067ab9 */ /* 0x000fe40000000a00 */
[----:B------:R-:W-:Y:S01]  /*17b0*/  UIMAD UR6, UR48, UR6, URZ ;  /* 0x00000006300672a4 */ /* 0x000fe2000f8e023f */
[----:B------:R-:W-:Y:S01]  /*17c0*/  IADD3.X R11, R11, UR5, RZ, P0, !PT ;  /* 0x000000050b0b7c10 */ /* 0x000fe200087fe4ff */
[----:B------:R-:W-:Y:S01]  /*17d0*/  IMAD.WIDE.U32 R14, R13, c[0x0][0x190], R14 ;  /* 0x000064000d0e7a25 */ /* 0x000fe200078e000e */
[----:B------:R-:W-:Y:S01]  /*17e0*/  IADD3 R17, R17, UR35, RZ ;  /* 0x0000002311117c10 */ /* 0x000fe2000fffe0ff */
[----:B------:R-:W-:Y:S01]  /*17f0*/  UIMAD UR7, UR43, UR7, UR6 ;  /* 0x000000072b0772a4 */ /* 0x000fe2000f8e0206 */
[C---:B------:R-:W-:Y:S01]  /*1800*/  LEA R18, P0, R6.reuse, c[0x0][0x168], 0x1 ;  /* 0x00005a0006127a11 */ /* 0x040fe200078008ff */
[----:B------:R-:W-:Y:S01]  /*1810*/  IMAD R12, R11, c[0x0][0x190], RZ ;  /* 0x000064000b0c7a24 */ /* 0x000fe200078e02ff */
[----:B------:R-:W-:Y:S01]  /*1820*/  ULEA.HI UR6, UR8, UR8, URZ, 0x1 ;  /* 0x0000000808067291 */ /* 0x000fe2000f8f083f */
[----:B------:R-:W-:Y:S01]  /*1830*/  IMAD.WIDE.U32 R16, R13, c[0x0][0x370], R16 ;  /* 0x0000dc000d107a25 */ /* 0x000fe200078e0010 */
[----:B------:R-:W-:-:S02]  /*1840*/  LEA.HI.X R19, R6, c[0x0][0x16c], R5, 0x1, P0 ;  /* 0x00005b0006137a11 */ /* 0x000fc400000f0c05 */
[----:B------:R-:W-:Y:S01]  /*1850*/  ULOP3.LUT UR6, UR6, 0xfffffffe, URZ, 0xc0, !UPT ;  /* 0xfffffffe06067892 */ /* 0x000fe2000f8ec03f */
[----:B------:R-:W-:Y:S02]  /*1860*/  IMAD R12, R13, c[0x0][0x194], R12 ;  /* 0x000065000d0c7a24 */ /* 0x000fe400078e020c */
[----:B------:R-:W-:Y:S01]  /*1870*/  IMAD.MOV.U32 R5, RZ, RZ, c[0x0][0x19c] ;  /* 0x00006700ff057624 */ /* 0x000fe200078e00ff */
[----:B------:R-:W-:Y:S01]  /*1880*/  UIADD3 UR6, UR8, -UR6, URZ ;  /* 0x8000000608067290 */ /* 0x000fe2000fffe03f */
[----:B------:R-:W-:-:S03]  /*1890*/  IMAD.IADD R15, R15, 0x1, R12 ;  /* 0x000000010f0f7824 */ /* 0x000fc600078e020c */
[----:B------:R-:W-:Y:S01]  /*18a0*/  UISETP.NE.AND UP0, UPT, UR6, 0x1, UPT ;  /* 0x000000010600788c */ /* 0x000fe2000bf05270 */
[----:B------:R-:W-:Y:S02]  /*18b0*/  IMAD.WIDE.U32 R24, R10, c[0x0][0x178], R14 ;  /* 0x00005e000a187a25 */ /* 0x000fe400078e000e */
[----:B------:R-:W1:Y:S02]  /*18c0*/  S2R R14, SR_CTAID.Z ;  /* 0x00000000000e7919 */ /* 0x000e640000002700 */
[----:B------:R-:W-:Y:S01]  /*18d0*/  IMAD R10, R11, c[0x0][0x370], RZ ;  /* 0x0000dc000b0a7a24 */ /* 0x000fe200078e02ff */
[----:B------:R-:W-:-:S03]  /*18e0*/  IADD3 R25, R25, UR38, RZ ;  /* 0x0000002619197c10 */ /* 0x000fc6000fffe0ff */
[----:B------:R-:W-:Y:S02]  /*18f0*/  IMAD R10, R13, c[0x0][0x374], R10 ;  /* 0x0000dd000d0a7a24 */ /* 0x000fe400078e020a */
[----:B------:R-:W-:-:S03]  /*1900*/  IMAD.MOV.U32 R13, RZ, RZ, c[0x0][0x1a0] ;  /* 0x00006800ff0d7624 */ /* 0x000fc600078e00ff */
[----:B------:R-:W-:Y:S01]  /*1910*/  IADD3 R11, R17, R10, RZ ;  /* 0x0000000a110b7210 */ /* 0x000fe20007ffe0ff */
[----:B------:R-:W-:Y:S01]  /*1920*/  IMAD.MOV.U32 R10, RZ, RZ, R16 ;  /* 0x000000ffff0a7224 */ /* 0x000fe200078e0010 */
[----:B------:R-:W-:Y:S02]  /*1930*/  LEA R16, P0, R9, R18, 0x7 ;  /* 0x0000001209107211 */ /* 0x000fe400078038ff */
[----:B------:R-:W-:Y:S02]  /*1940*/  LEA R20, P2, R13, R22, 0x7 ;  /* 0x000000160d147211 */ /* 0x000fe400078438ff */
[----:B------:R-:W-:Y:S01]  /*1950*/  LEA.HI.X R17, R9, R19, R5, 0x7, P0 ;  /* 0x0000001309117211 */ /* 0x000fe200000f3c05 */
[----:B------:R-:W-:Y:S01]  /*1960*/  IMAD.SHL.U32 R5, R181, 0x2, RZ ;  /* 0x00000002b5057824 */ /* 0x000fe200078e00ff */
[----:B------:R-:W-:Y:S01]  /*1970*/  @P1 BAR.SYNC.DEFER_BLOCKING 0x0 ;  /* 0x0000000000001b1d */ /* 0x000fe20000010000 */
[----:B------:R-:W-:Y:S02]  /*1980*/  IMAD.MOV.U32 R9, RZ, RZ, c[0x0][0x194] ;  /* 0x00006500ff097624 */ /* 0x000fe400078e00ff */
[----:B-1----:R-:W-:-:S04]  /*1990*/  IMAD.WIDE.U32 R24, R14, c[0x0][0x1a8], R24 ;  /* 0x00006a000e187a25 */ /* 0x002fc800078e0018 */
[----:B------:R-:W-:Y:S01]  /*19a0*/  IMAD.WIDE.U32 R14, R14, c[0x0][0x378], R10 ;  /* 0x0000de000e0e7a25 */ /* 0x000fe200078e000a */
[----:B------:R-:W-:Y:S02]  /*19b0*/  MOV R11, c[0x0][0x1a4] ;  /* 0x00006900000b7a02 */ /* 0x000fe40000000f00 */
[----:B------:R-:W-:Y:S02]  /*19c0*/  IADD3 R6, R25, UR40, RZ ;  /* 0x0000002819067c10 */ /* 0x000fe4000fffe0ff */
[----:B------:R-:W-:Y:S01]  /*19d0*/  IADD3 R8, R15, UR7, RZ ;  /* 0x000000070f087c10 */ /* 0x000fe2000fffe0ff */
[----:B------:R-:W-:Y:S01]  /*19e0*/  IMAD.MOV.U32 R15, RZ, RZ, c[0x0][0x370] ;  /* 0x0000dc00ff0f7624 */ /* 0x000fe200078e00ff */
[----:B------:R-:W-:Y:S02]  /*19f0*/  LEA R208, P0, R14, c[0x0][0x330], 0x1 ;  /* 0x0000cc000ed07a11 */ /* 0x000fe400078008ff */
[----:B------:R-:W-:Y:S02]  /*1a00*/  LEA R210, P1, R24, c[0x0][0x160], 0x1 ;  /* 0x0000580018d27a11 */ /* 0x000fe400078208ff */
[----:B------:R-:W-:Y:S01]  /*1a10*/  LEA.HI.X R21, R13, R23, R11, 0x7, P2 ;  /* 0x000000170d157211 */ /* 0x000fe200010f3c0b */
[----:B------:R-:W-:Y:S01]  /*1a20*/  IMAD.MOV.U32 R11, RZ, RZ, c[0x0][0x190] ;  /* 0x00006400ff0b7624 */ /* 0x000fe200078e00ff */
[----:B------:R-:W-:Y:S01]  /*1a30*/  LEA.HI.X R209, R14, c[0x0][0x334], R8, 0x1, P0 ;  /* 0x0000cd000ed17a11 */ /* 0x000fe200000f0c08 */
[----:B------:R-:W-:Y:S01]  /*1a40*/  ULDC UR10, c[0x0][0x224] ;  /* 0x00008900000a7ab9 */ /* 0x000fe20000000800 */
[----:B------:R-:W-:Y:S01]  /*1a50*/  LEA.HI.X R211, R24, c[0x0][0x164], R6, 0x1, P1 ;  /* 0x0000590018d37a11 */ /* 0x000fe200008f0c06 */
[----:B------:R-:W-:Y:S01]  /*1a60*/  @!PT LDS RZ, [RZ] ;  /* 0x00000000fffff984 */ /* 0x000fe20000000800 */
[----:B------:R-:W-:Y:S01]  /*1a70*/  @!PT LDS RZ, [RZ] ;  /* 0x00000000fffff984 */ /* 0x000fe20000000800 */
[----:B------:R-:W-:Y:S01]  /*1a80*/  @!PT LDS RZ, [RZ] ;  /* 0x00000000fffff984 */ /* 0x000fe20000000800 */
[----:B------:R1:W-:Y:S01]  /*1a90*/  LDGSTS.E.BYPASS.LTC128B.128 [R5+0x8000], [R22.64] ;  /* 0x0800000016057fae */ /* 0x0003e2000b901d5e */
[----:B------:R-:W-:Y:S01]  /*1aa0*/  IADD3 R6, R181, 0x1000, RZ ;  /* 0x00001000b5067810 */ /* 0x000fe20007ffe0ff */
[----:B------:R-:W-:Y:S01]  /*1ab0*/  ULDC UR41, c[0x0][0x22c] ;  /* 0x00008b0000297ab9 */ /* 0x000fe20000000800 */
[----:B------:R-:W-:Y:S01]  /*1ac0*/  PLOP3.LUT P0, PT, PT, PT, UP0, 0x80, 0x0 ;  /* 0x000000000000781c */ /* 0x000fe20003f0f008 */
[----:B------:R1:W-:Y:S01]  /*1ad0*/  LDGSTS.E.BYPASS.LTC128B.128 [R5+0x9000], [R20.64] ;  /* 0x0900000014057fae */ /* 0x0003e2000b901d5e */
[----:B------:R-:W-:Y:S01]  /*1ae0*/  MOV R13, c[0x0][0x374] ;  /* 0x0000dd00000d7a02 */ /* 0x000fe20000000f00 */
[----:B------:R-:W-:Y:S01]  /*1af0*/  IMAD.MOV.U32 R8, RZ, RZ, 0x4 ;  /* 0x00000004ff087424 */ /* 0x000fe200078e00ff */
[----:B------:R-:W-:Y:S01]  /*1b00*/  LEA R12, P2, R15, R208, 0x7 ;  /* 0x000000d00f0c7211 */ /* 0x000fe200078438ff */
[----:B------:R-:W0:Y:S01]  /*1b10*/  LDGDEPBAR ;  /* 0x00000000000079af */ /* 0x000e220000000000 */
[----:B------:R-:W-:-:S02]  /*1b20*/  SEL R6, R6, R181, !P0 ;  /* 0x000000b506067207 */ /* 0x000fc40004000000 */
[----:B------:R-:W-:Y:S01]  /*1b30*/  LEA R10, P1, R11, R210, 0x7 ;  /* 0x000000d20b0a7211 */ /* 0x000fe200078238ff */
[----:B------:R1:W-:Y:S01]  /*1b40*/  LDGSTS.E.BYPASS.LTC128B.128 [R5+0x4000], [R208.64] ;  /* 0x04000000d0057fae */ /* 0x0003e2000b901d5e */
[----:B------:R-:W-:Y:S01]  /*1b50*/  LEA.HI.X R13, R15, R209, R13, 0x7, P2 ;  /* 0x000000d10f0d7211 */ /* 0x000fe200010f3c0d */
[----:B------:R-:W-:Y:S01]  /*1b60*/  UIMAD.WIDE UR6, UR14, UR10, UR4 ;  /* 0x0000000a0e0672a5 */ /* 0x000fe2000f8e0204 */
[----:B------:R-:W-:Y:S01]  /*1b70*/  SHF.L.U32 R199, R6, 0x1, RZ ;  /* 0x0000000106c77819 */ /* 0x000fe200000006ff */
[----:B------:R-:W-:Y:S01]  /*1b80*/  UIMAD UR9, UR50, UR41, UR53 ;  /* 0x00000029320972a4 */ /* 0x000fe2000f8e0235 */
[----:B------:R-:W-:Y:S01]  /*1b90*/  LEA.HI.X R11, R11, R211, R9, 0x7, P1 ;  /* 0x000000d30b0b7211 */ /* 0x000fe200008f3c09 */
[----:B------:R1:W-:Y:S01]  /*1ba0*/  LDGSTS.E.BYPASS.LTC128B.128 [R5+0x5000], [R12.64] ;  /* 0x050000000c057fae */ /* 0x0003e2000b901d5e */
[----:B------:R-:W-:Y:S01]  /*1bb0*/  LEA.HI R9, R0, R7, RZ, 0x5 ;  /* 0x0000000700097211 */ /* 0x000fe200078f28ff */
[----:B------:R-:W-:Y:S02]  /*1bc0*/  IMAD.WIDE R14, R179, R8, UR12 ;  /* 0x0000000cb30e7e25 */ /* 0x000fe4000f8e0208 */
[----:B------:R2:W-:Y:S04]  /*1bd0*/  LDGSTS.E.BYPASS.LTC128B.128 [R199], [R210.64] ;  /* 0x00000000d2c77fae */ /* 0x0005e8000b901d5e */
[----:B------:R3:W-:Y:S04]  /*1be0*/  LDGSTS.E.BYPASS.LTC128B.128 [R199+0x1000], [R10.64] ;  /* 0x010000000ac77fae */ /* 0x0007e8000b901d5e */
[----:B------:R1:W-:Y:S04]  /*1bf0*/  LDGSTS.E.BYPASS.LTC128B.128 [R5+0x6000], [R18.64] ;  /* 0x0600000012057fae */ /* 0x0003e8000b901d5e */
[----:B------:R1:W-:Y:S04]  /*1c00*/  LDGSTS.E.BYPASS.LTC128B.128 [R5+0x7000], [R16.64] ;  /* 0x0700000010057fae */ /* 0x0003e8000b901d5e */
[----:B------:R-:W0:Y:S01]  /*1c10*/  LDGDEPBAR ;  /* 0x00000000000079af */ /* 0x000e220000000000 */
[----:B------:R-:W-:-:S02]  /*1c20*/  LOP3.LUT R204, R9, 0xffffffe0, RZ, 0xc0, !PT ;  /* 0xffffffe009cc7812 */ /* 0x000fc400078ec0ff */
[----:B------:R-:W-:Y:S01]  /*1c30*/  SHF.R.S32.HI R9, RZ, 0x5, R9 ;  /* 0x00000005ff097819 */ /* 0x000fe20000011409 */
[----:B------:R-:W-:Y:S01]  /*1c40*/  IMAD.U32 R6, RZ, RZ, UR34 ;  /* 0x00000022ff067e24 */ /* 0x000fe2000f8e00ff */
[----:B------:R-:W-:Y:S01]  /*1c50*/  UIADD3 UR5, UP0, UR6, UR45, URZ ;  /* 0x0000002d06057290 */ /* 0x000fe2000ff1e03f */
[----:B------:R-:W-:Y:S01]  /*1c60*/  IMAD.IADD R204, R7, 0x1, -R204 ;  /* 0x0000000107cc7824 */ /* 0x000fe200078e0acc */
[----:B------:R2:W5:Y:S03]  /*1c70*/  LDG.E R198, [R14.64] ;  /* 0x0000001e0ec67981 */ /* 0x000566000c1e1900 */
[----:B------:R-:W-:Y:S01]  /*1c80*/  IMAD R9, R9, UR51, R204 ;  /* 0x0000003309097c24 */ /* 0x000fe2000f8e02cc */
[----:B------:R2:W5:Y:S04]  /*1c90*/  LDG.E R197, [R14.64+0x20] ;  /* 0x0000201e0ec57981 */ /* 0x000568000c1e1900 */
[----:B---3--:R-:W-:Y:S01]  /*1ca0*/  IADD3 R11, P2, P1, R9, UR52, R6 ;  /* 0x00000034090b7c10 */ /* 0x008fe2000f95e006 */
[----:B------:R-:W-:Y:S01]  /*1cb0*/  IMAD.U32 R8, RZ, RZ, UR46 ;  /* 0x0000002eff087e24 */ /* 0x000fe2000f8e00ff */
[----:B------:R-:W-:Y:S01]  /*1cc0*/  SHF.R.S32.HI R6, RZ, 0x1f, R9 ;  /* 0x0000001fff067819 */ /* 0x000fe20000011409 */
[----:B------:R2:W5:Y:S04]  /*1cd0*/  LDG.E R196, [R14.64+0x100] ;  /* 0x0001001e0ec47981 */ /* 0x000568000c1e1900 */
[----:B------:R2:W5:Y:S01]  /*1ce0*/  LDG.E R195, [R14.64+0x120] ;  /* 0x0001201e0ec37981 */ /* 0x000562000c1e1900 */
[----:B-1----:R-:W-:Y:S01]  /*1cf0*/  IMAD.U32 R5, RZ, RZ, UR42 ;  /* 0x0000002aff057e24 */ /* 0x002fe2000f8e00ff */
[----:B------:R-:W-:Y:S01]  /*1d00*/  UIADD3 UR6, UR47, UR9, URZ ;  /* 0x000000092f067290 */ /* 0x000fe2000fffe03f */
[----:B------:R-:W-:-:S04]  /*1d10*/  DEPBAR.LE SB0, 0x1 ;  /* 0x000080400000791a */ /* 0x000fc80000000000 */
[----:B------:R-:W-:Y:S01]  /*1d20*/  IADD3.X R5, R6, UR54, R5, P2, P1 ;  /* 0x0000003606057c10 */ /* 0x000fe200097e2405 */
[----:B------:R-:W-:Y:S01]  /*1d30*/  UIADD3.X UR7, UR7, UR44, URZ, UP0, !UPT ;  /* 0x0000002c07077290 */ /* 0x000fe200087fe43f */
[----:B------:R-:W-:Y:S01]  /*1d40*/  IADD3 R4, P1, R11, R4, RZ ;  /* 0x000000040b047210 */ /* 0x000fe20007f3e0ff */
[----:B------:R-:W-:Y:S01]  /*1d50*/  UIMAD UR6, UR6, UR5, URZ ;  /* 0x00000005060672a4 */ /* 0x000fe2000f8e023f */
[----:B------:R-:W-:Y:S01]  /*1d60*/  BAR.SYNC.DEFER_BLOCKING 0x0 ;  /* 0x0000000000007b1d */ /* 0x000fe20000010000 */
[----:B------:R-:W-:Y:S01]  /*1d70*/  UISETP.GE.AND UP0, UPT, UR57, 0x1, UPT ;  /* 0x000000013900788c */ /* 0x000fe2000bf06270 */
[----:B------:R-:W-:Y:S01]  /*1d80*/  IADD3.X R5, R5, R2, RZ, P1, !PT ;  /* 0x0000000205057210 */ /* 0x000fe20000ffe4ff */
[----:B------:R-:W-:Y:S01]  /*1d90*/  UIMAD UR6, UR7, UR46, UR6 ;  /* 0x0000002e070672a4 */ /* 0x000fe2000f8e0206 */
[----:B------:R-:W-:Y:S01]  /*1da0*/  IMAD.U32 R9, RZ, RZ, UR47 ;  /* 0x0000002fff097e24 */ /* 0x000fe2000f8e00ff */
[----:B------:R-:W-:Y:S01]  /*1db0*/  UIADD3 UR4, UR4, UR36, URZ ;  /* 0x0000002404047290 */ /* 0x000fe2000fffe03f */
[----:B------:R-:W-:Y:S01]  /*1dc0*/  CS2R R94, SRZ ;  /* 0x00000000005e7805 */ /* 0x000fe2000001ff00 */
[----:B------:R-:W-:Y:S01]  /*1dd0*/  IMAD.WIDE.U32 R4, R8, UR5, R4 ;  /* 0x0000000508047c25 */ /* 0x000fe2000f8e0004 */
[----:B------:R-:W-:Y:S01]  /*1de0*/  ULDC.64 UR10, c[0x0][0x3c8] ;  /* 0x0000f200000a7ab9 */ /* 0x000fe20000000a00 */
[----:B------:R-:W-:Y:S01]  /*1df0*/  CS2R R92, SRZ ;  /* 0x00000000005c7805 */ /* 0x000fe2000001ff00 */
[----:B------:R-:W-:Y:S01]  /*1e00*/  UIMAD.WIDE UR4, UR4, UR60, UR10 ;  /* 0x0000003c040472a5 */ /* 0x000fe2000f8e020a */
[----:B------:R-:W-:Y:S01]  /*1e10*/  CS2R R98, SRZ ;  /* 0x0000000000627805 */ /* 0x000fe2000001ff00 */
[----:B------:R-:W-:Y:S01]  /*1e20*/  IADD3 R2, R5, UR6, RZ ;  /* 0x0000000605027c10 */ /* 0x000fe2000fffe0ff */
[----:B------:R-:W-:Y:S01]  /*1e30*/  CS2R R96, SRZ ;  /* 0x0000000000607805 */ /* 0x000fe2000001ff00 */
[C---:B------:R-:W-:Y:S01]  /*1e40*/  LEA R206, P1, R4.reuse, c[0x0][0x350], 0x2 ;  /* 0x0000d40004ce7a11 */ /* 0x040fe200078210ff */
[----:B------:R-:W-:Y:S01]  /*1e50*/  CS2R R90, SRZ ;  /* 0x00000000005a7805 */ /* 0x000fe2000001ff00 */
[----:B------:R-:W-:Y:S01]  /*1e60*/  CS2R R88, SRZ ;  /* 0x0000000000587805 */ /* 0x000fe2000001ff00 */
[----:B------:R-:W-:Y:S01]  /*1e70*/  CS2R R86, SRZ ;  /* 0x0000000000567805 */ /* 0x000fe2000001ff00 */
[----:B------:R-:W-:Y:S01]  /*1e80*/  LEA.HI.X R207, R4, c[0x0][0x354], R2, 0x2, P1 ;  /* 0x0000d50004cf7a11 */ /* 0x000fe200008f1402 */
[----:B------:R-:W-:Y:S01]  /*1e90*/  CS2R R84, SRZ ;  /* 0x0000000000547805 */ /* 0x000fe2000001ff00 */
[----:B------:R-:W-:Y:S01]  /*1ea0*/  PLOP3.LUT P1, PT, PT, PT, UP0, 0x80, 0x0 ;  /* 0x000000000000781c */ /* 0x000fe20003f2f008 */
[----:B------:R-:W-:Y:S01]  /*1eb0*/  CS2R R78, SRZ ;  /* 0x00000000004e7805 */ /* 0x000fe2000001ff00 */
[----:B------:R-:W-:Y:S01]  /*1ec0*/  CS2R R76, SRZ ;  /* 0x00000000004c7805 */ /* 0x000fe2000001ff00 */
[----:B------:R-:W-:Y:S01]  /*1ed0*/  CS2R R82, SRZ ;  /* 0x0000000000527805 */ /* 0x000fe2000001ff00 */
[----:B------:R2:W1:Y:S01]  /*1ee0*/  LDSM.16.M88.4 R132, [R174+0x8000] ;  /* 0x00800000ae84783b */ /* 0x0004620000000200 */
[----:B------:R-:W-:Y:S01]  /*1ef0*/  CS2R R80, SRZ ;  /* 0x0000000000507805 */ /* 0x000fe2000001ff00 */
[----:B------:R-:W-:Y:S01]  /*1f00*/  CS2R R74, SRZ ;  /* 0x00000000004a7805 */ /* 0x000fe2000001ff00 */
[----:B------:R-:W-:Y:S01]  /*1f10*/  CS2R R72, SRZ ;  /* 0x0000000000487805 */ /* 0x000fe2000001ff00 */
[----:B------:R2:W3:Y:S01]  /*1f20*/  LDSM.16.M88.4 R136, [R174+0x8400] ;  /* 0x00840000ae88783b */ /* 0x0004e20000000200 */
[----:B------:R-:W-:Y:S01]  /*1f30*/  CS2R R70, SRZ ;  /* 0x0000000000467805 */ /* 0x000fe2000001ff00 */
[----:B------:R-:W-:-:S02]  /*1f40*/  CS2R R68, SRZ ;  /* 0x0000000000447805 */ /* 0x000fc4000001ff00 */
[----:B------:R2:W4:Y:S04]  /*1f50*/  LDSM.16.M88.4 R140, [R174+0x8800] ;  /* 0x00880000ae8c783b */ /* 0x0005280000000200 */
[----:B------:R2:W1:Y:S04]  /*1f60*/  LDSM.16.M88.4 R144, [R174+0x8c00] ;  /* 0x008c0000ae90783b */ /* 0x0004680000000200 */
[----:B------:R2:W1:Y:S04]  /*1f70*/  LDSM.16.M88.4 R148, [R167+0x8000] ;  /* 0x00800000a794783b */ /* 0x0004680000000200 */
[----:B------:R2:W1:Y:S04]  /*1f80*/  LDSM.16.M88.4 R152, [R167+0x8400] ;  /* 0x00840000a798783b */ /* 0x0004680000000200 */
[----:B------:R2:W1:Y:S04]  /*1f90*/  LDSM.16.M88.4 R156, [R167+0x8800] ;  /* 0x00880000a79c783b */ /* 0x0004680000000200 */
[----:B------:R2:W1:Y:S01]  /*1fa0*/  LDSM.16.M88.4 R160, [R167+0x8c00] ;  /* 0x008c0000a7a0783b */ /* 0x0004620000000200 */
[----:B------:R-:W-:Y:S05]  /*1fb0*/  @!P1 BRA `(.L_x_517) ;  /* 0x000051e000009947 */ /* 0x000fea0003800000 */
[----:B------:R-:W-:Y:S02]  /*1fc0*/  IMAD.MOV.U32 R10, RZ, RZ, c[0x0][0x308] ;  /* 0x0000c200ff0a7624 */ /* 0x000fe400078e00ff */
[----:B------:R-:W-:-:S05]  /*1fd0*/  IMAD.MOV.U32 R11, RZ, RZ, c[0x0][0x30c] ;  /* 0x0000c300ff0b7624 */ /* 0x000fca00078e00ff */
[----:B--2---:R-:W2:Y:S04]  /*1fe0*/  LDG.E.64 R4, [R10.64] ;  /* 0x0000001e0a047981 */ /* 0x004ea8000c1e1b00 */
[----:B----4-:R-:W4:Y:S01]  /*1ff0*/  LDG.E.64 R8, [R10.64+0x8] ;  /* 0x0000081e0a087981 */ /* 0x010f22000c1e1b00 */
[----:B------:R-:W-:Y:S01]  /*2000*/  LEA.HI R0, R0, R7, RZ, 0x7 ;  /* 0x0000000700007211 */ /* 0x000fe200078f38ff */
[----:B------:R-:W-:Y:S01]  /*2010*/  UIMAD UR6, UR14, UR61, UR43 ;  /* 0x0000003d0e0672a4 */ /* 0x000fe2000f8e022b */
[----:B------:R-:W-:Y:S01]  /*2020*/  IMAD.U32 R2, RZ, RZ, UR37 ;  /* 0x00000025ff027e24 */ /* 0x000fe2000f8e00ff */
[----:B------:R-:W-:Y:S01]  /*2030*/  SHF.R.S32.HI R194, RZ, 0x1f, R204 ;  /* 0x0000001fffc27819 */ /* 0x000fe200000114cc */
[----:B------:R-:W-:Y:S01]  /*2040*/  IMAD.MOV.U32 R95, RZ, RZ, RZ ;  /* 0x000000ffff5f7224 */ /* 0x000fe200078e00ff */
[----:B------:R-:W-:Y:S01]  /*2050*/  SHF.R.S32.HI R7, RZ, 0x7, R0 ;  /* 0x00000007ff077819 */ /* 0x000fe20000011400 */
[----:B------:R-:W-:Y:S01]  /*2060*/  USHF.L.U32 UR6, UR6, 0x5, URZ ;  /* 0x0000000506067899 */ /* 0x000fe2000800063f */
[----:B------:R-:W-:Y:S01]  /*2070*/  IADD3 R169, R176, 0x1000, RZ ;  /* 0x00001000b0a97810 */ /* 0x000fe20007ffe0ff */
[----:B------:R-:W-:Y:S01]  /*2080*/  UMOV UR14, UR4 ;  /* 0x00000004000e7c82 */ /* 0x000fe20008000000 */
[----:B------:R-:W-:Y:S01]  /*2090*/  IADD3 R168, R177, 0x1000, RZ ;  /* 0x00001000b1a87810 */ /* 0x000fe20007ffe0ff */
[----:B------:R-:W-:Y:S01]  /*20a0*/  IMAD R0, R2, 0x2, R7 ;  /* 0x0000000202007824 */ /* 0x000fe200078e0207 */
[----:B------:R-:W-:Y:S01]  /*20b0*/  USHF.R.S32.HI UR7, URZ, 0x1f, UR6 ;  /* 0x0000001f3f077899 */ /* 0x000fe20008011406 */
[----:B------:R-:W-:Y:S01]  /*20c0*/  SEL R169, R169, R176, !P0 ;  /* 0x000000b0a9a97207 */ /* 0x000fe20004000000 */
[----:B------:R-:W-:Y:S01]  /*20d0*/  UMOV UR11, UR5 ;  /* 0x00000005000b7c82 */ /* 0x000fe20008000000 */
[----:B------:R-:W-:Y:S01]  /*20e0*/  IMAD.SHL.U32 R0, R0, 0x2, RZ ;  /* 0x0000000200007824 */ /* 0x000fe200078e00ff */
[----:B------:R-:W-:-:S02]  /*20f0*/  SEL R168, R168, R177, !P0 ;  /* 0x000000b1a8a87207 */ /* 0x000fc40004000000 */
[----:B------:R-:W-:-:S03]  /*2100*/  IMAD.SHL.U32 R169, R169, 0x2, RZ ;  /* 0x00000002a9a97824 */ /* 0x000fc600078e00ff */
[----:B------:R-:W-:Y:S01]  /*2110*/  IMAD.SHL.U32 R168, R168, 0x2, RZ ;  /* 0x00000002a8a87824 */ /* 0x000fe200078e00ff */
[----:B--2---:R2:W3:Y:S01]  /*2120*/  R2UR UR9, R5 ;  /* 0x00000000050973c2 */ /* 0x0044e200000e0000 */
[----:B----4-:R-:W-:-:S07]  /*2130*/  IADD3 R204, P2, P1, R8, UR6, R204 ;  /* 0x0000000608cc7c10 */ /* 0x010fce000f95e0cc */
[----:B------:R-:W4:Y:S01]  /*2140*/  R2UR UR10, R4 ;  /* 0x00000000040a73c2 */ /* 0x000f2200000e0000 */
[----:B------:R-:W-:Y:S02]  /*2150*/  IADD3.X R194, R9, UR7, R194, P2, P1 ;  /* 0x0000000709c27c10 */ /* 0x000fe400097e24c2 */
[C---:B--2---:R-:W-:Y:S02]  /*2160*/  IADD3 R5, R0.reuse, 0x1, RZ ;  /* 0x0000000100057810 */ /* 0x044fe40007ffe0ff */
[----:B---3--:R-:W-:Y:S02]  /*2170*/  LOP3.LUT R7, R0, UR9, RZ, 0x3c, !PT ;  /* 0x0000000900077c12 */ /* 0x008fe4000f8e3cff */
[----:B------:R-:W-:Y:S02]  /*2180*/  LOP3.LUT R5, R5, UR9, RZ, 0x3c, !PT ;  /* 0x0000000905057c12 */ /* 0x000fe4000f8e3cff */
[----:B----4-:R-:W-:Y:S02]  /*2190*/  LOP3.LUT R194, R194, UR10, RZ, 0x3c, !PT ;  /* 0x0000000ac2c27c12 */ /* 0x010fe4000f8e3cff */
[----:B------:R-:W-:Y:S01]  /*21a0*/  MOV R193, c[0x0][0x22c] ;  /* 0x00008b0000c17a02 */ /* 0x000fe20000000f00 */
[----:B------:R-:W-:Y:S01]  /*21b0*/  IMAD.WIDE.U32 R204, R204, -0x2daee0ad, RZ ;  /* 0xd2511f53cccc7825 */ /* 0x000fe200078e00ff */
[----:B------:R-:W-:-:S02]  /*21c0*/  SHF.L.U32 R2, R177, 0x1, RZ ;  /* 0x00000001b1027819 */ /* 0x000fc400000006ff */
[----:B------:R-:W-:Y:S01]  /*21d0*/  MOV R192, 0x4 ;  /* 0x0000000400c07802 */ /* 0x000fe20000000f00 */
[----:B------:R-:W-:Y:S01]  /*21e0*/  IMAD R193, R193, c[0x0][0x1c0], RZ ;  /* 0x00007000c1c17a24 */ /* 0x000fe200078e02ff */
[C---:B------:R-:W-:Y:S02]  /*21f0*/  LOP3.LUT R202, R205.reuse, R7, RZ, 0x3c, !PT ;  /* 0x00000007cdca7212 */ /* 0x040fe400078e3cff */
[----:B------:R-:W-:Y:S02]  /*2200*/  LOP3.LUT R200, R205, R5, RZ, 0x3c, !PT ;  /* 0x00000005cdc87212 */ /* 0x000fe400078e3cff */
[----:B------:R-:W-:Y:S01]  /*2210*/  IADD3 R0, R2, R175, RZ ;  /* 0x000000af02007210 */ /* 0x000fe20007ffe0ff */
[----:B------:R-:W-:Y:S01]  /*2220*/  IMAD.WIDE.U32 R202, R202, -0x326172a9, RZ ;  /* 0xcd9e8d57caca7825 */ /* 0x000fe200078e00ff */
[----:B------:R-:W-:-:S03]  /*2230*/  LEA R193, -R193, RZ, 0x7 ;  /* 0x000000ffc1c17211 */ /* 0x000fc600078e39ff */
[----:B------:R-:W-:-:S04]  /*2240*/  IMAD.WIDE.U32 R200, R200, -0x326172a9, RZ ;  /* 0xcd9e8d57c8c87825 */ /* 0x000fc800078e00ff */
.L_x_520:
[C---:B-----5:R-:W-:Y:S01]  /*2250*/  FSETP.NEU.FTZ.AND P0, PT, R198.reuse, -INF , PT ;  /* 0xff800000c600780b */ /* 0x060fe20003f1d000 */
[----:B------:R-:W0:Y:S01]  /*2260*/  LDGDEPBAR ;  /* 0x00000000000079af */ /* 0x000e220000000000 */
[----:B------:R-:W-:Y:S01]  /*2270*/  IMAD.IADD R178, R175, 0x1, R168 ;  /* 0x00000001afb27824 */ /* 0x000fe200078e02a8 */
[----:B------:R-:W-:Y:S01]  /*2280*/  UIADD3 UR4, UR10, -0x61c88647, URZ ;  /* 0x9e3779b90a047890 */ /* 0x000fe2000fffe03f */
[----:B------:R-:W-:Y:S01]  /*2290*/  FMUL.FTZ R214, R198, 1.4426950216293334961 ;  /* 0x3fb8aa3bc6d67820 */ /* 0x000fe20000410000 */
[----:B------:R-:W-:Y:S01]  /*22a0*/  UIADD3 UR5, UR9, 0x76cf5d0a, URZ ;  /* 0x76cf5d0a09057890 */ /* 0x000fe2000fffe03f */
[----:B------:R-:W-:Y:S01]  /*22b0*/  FMUL.FTZ R218, R196, 1.4426950216293334961 ;  /* 0x3fb8aa3bc4da7820 */ /* 0x000fe20000410000 */
[----:B------:R-:W-:Y:S01]  /*22c0*/  UIADD3 UR6, UR9, -0x4498517b, URZ ;  /* 0xbb67ae8509067890 */ /* 0x000fe2000fffe03f */
[----:B------:R-:W-:Y:S01]  /*22d0*/  IMAD.U32 R227, RZ, RZ, UR8 ;  /* 0x00000008ffe37e24 */ /* 0x000fe2000f8e00ff */
[----:B------:R-:W-:Y:S02]  /*22e0*/  UIADD3 UR7, UR9, -0x126145ec, URZ ;  /* 0xed9eba1409077890 */ /* 0x000fe4000fffe03f */
[----:B------:R-:W-:Y:S01]  /*22f0*/  UISETP.GE.AND UP2, UPT, UR8, 0x1, UPT ;  /* 0x000000010800788c */ /* 0x000fe2000bf46270 */
[----:B------:R-:W-:Y:S01]  /*2300*/  IMAD R230, R227, 0x8, R180 ;  /* 0x00000008e3e67824 */ /* 0x000fe200078e02b4 */
[----:B------:R-:W-:Y:S01]  /*2310*/  LOP3.LUT R236, R204, UR6, RZ, 0x3c, !PT ;  /* 0x00000006ccec7c12 */ /* 0x000fe2000f8e3cff */
[----:B------:R-:W-:Y:S01]  /*2320*/  UIADD3 UR6, UR10, 0x3c6ef372, URZ ;  /* 0x3c6ef3720a067890 */ /* 0x000fe2000fffe03f */
[----:B------:R-:W-:Y:S04]  /*2330*/  DEPBAR.LE SB0, 0x0 ;  /* 0x000080000000791a */ /* 0x000fe80000000000 */
[----:B------:R-:W-:Y:S08]  /*2340*/  BAR.SYNC.DEFER_BLOCKING 0x0 ;  /* 0x0000000000007b1d */ /* 0x000ff00000010000 */
[----:B------:R-:W-:Y:S08]  /*2350*/  LDSM.16.M88.4 R100, [R168] ;  /* 0x00000000a864783b */ /* 0x000ff00000000200 */
[----:B------:R-:W2:Y:S08]  /*2360*/  LDSM.16.M88.4 R104, [R174+0x6000] ;  /* 0x00600000ae68783b */ /* 0x000eb00000000200 */
        /* <DEDUP_REMOVED lines=9> */
[C---:B------:R-:W-:Y:S01]  /*2400*/  HMMA.16816.F32.BF16 R16, R100.reuse, R106, RZ ;  /* 0x0000006a6410723c */ /* 0x040fe200000418ff */
[----:B------:R-:W-:Y:S07]  /*2410*/  LDSM.16.M88.4 R104, [R167+0x6400] ;  /* 0x00640000a768783b */ /* 0x000fee0000000200 */
[-C--:B----4-:R-:W-:Y:S08]  /*2420*/  HMMA.16816.F32.BF16 R20, R100, R112.reuse, RZ ;  /* 0x000000706414723c */ /* 0x090ff000000418ff */
[C---:B------:R-:W-:Y:S07]  /*2430*/  HMMA.16816.F32.BF16 R24, R108.reuse, R112, RZ ;  /* 0x000000706c18723c */ /* 0x040fee00000418ff */
[----:B------:R-:W-:Y:S01]  /*2440*/  FSEL R113, R214, RZ, P0 ;  /* 0x000000ffd6717208 */ /* 0x000fe20000000000 */
[-C--:B------:R-:W-:Y:S01]  /*2450*/  HMMA.16816.F32.BF16 R28, R108, R114.reuse, RZ ;  /* 0x000000726c1c723c */ /* 0x080fe200000418ff */
[C---:B------:R-:W-:Y:S03]  /*2460*/  FSETP.NEU.FTZ.AND P0, PT, R197.reuse, -INF , PT ;  /* 0xff800000c500780b */ /* 0x040fe60003f1d000 */
[----:B------:R-:W-:Y:S04]  /*2470*/  FMUL.FTZ R214, R197, 1.4426950216293334961 ;  /* 0x3fb8aa3bc5d67820 */ /* 0x000fe80000410000 */
        /* <DEDUP_REMOVED lines=9> */
[----:B------:R-:W1:Y:S07]  /*2510*/  LDSM.16.M88.4 R100, [R178+0x1000] ;  /* 0x00100000b264783b */ /* 0x000e6e0000000200 */
[-C--:B--2---:R-:W-:Y:S11]  /*2520*/  HMMA.16816.F32.BF16 R4, R124, R128.reuse, R4 ;  /* 0x000000807c04723c */ /* 0x084ff60000041804 */
[----:B------:R-:W-:Y:S11]  /*2530*/  @!UPT UIADD3 URZ, URZ, URZ, URZ ;  /* 0x0000003f3f3ff290 */ /* 0x000ff6000fffe03f */
[----:B------:R-:W-:Y:S02]  /*2540*/  @!UPT UIADD3 URZ, URZ, URZ, URZ ;  /* 0x0000003f3f3ff290 */ /* 0x000fe4000fffe03f */
[--C-:B------:R-:W-:Y:S01]  /*2550*/  FFMA.FTZ R213, R5, c[0x0][0x23c], -R113.reuse ;  /* 0x00008f0005d57a23 */ /* 0x100fe20000010871 */
[----:B------:R-:W-:Y:S01]  /*2560*/  FSEL R5, R214, RZ, P0 ;  /* 0x000000ffd6057208 */ /* 0x000fe20000000000 */
[----:B------:R-:W-:Y:S01]  /*2570*/  FFMA.FTZ R212, R4, c[0x0][0x23c], -R113 ;  /* 0x00008f0004d47a23 */ /* 0x000fe20000010871 */
[----:B------:R-:W-:Y:S03]  /*2580*/  FSETP.NEU.FTZ.AND P0, PT, R196, -INF , PT ;  /* 0xff800000c400780b */ /* 0x000fe60003f1d000 */
[--C-:B------:R-:W-:Y:S01]  /*2590*/  FFMA.FTZ R219, R6, c[0x0][0x23c], -R5.reuse ;  /* 0x00008f0006db7a23 */ /* 0x100fe20000010805 */
[----:B------:R-:W-:Y:S01]  /*25a0*/  FSEL R6, R218, RZ, P0 ;  /* 0x000000ffda067208 */ /* 0x000fe20000000000 */
[C---:B------:R-:W-:Y:S01]  /*25b0*/  FMUL.FTZ R218, R195.reuse, 1.4426950216293334961 ;  /* 0x3fb8aa3bc3da7820 */ /* 0x040fe20000410000 */
[----:B------:R-:W-:Y:S01]  /*25c0*/  FSETP.NEU.FTZ.AND P0, PT, R195, -INF , PT ;  /* 0xff800000c300780b */ /* 0x000fe20003f1d000 */
[C---:B-1----:R-:W-:Y:S01]  /*25d0*/  HMMA.16816.F32.BF16 R8, R100.reuse, R128, R8 ;  /* 0x000000806408723c */ /* 0x042fe20000041808 */
[----:B------:R-:W-:Y:S01]  /*25e0*/  FFMA.FTZ R215, R7, c[0x0][0x23c], -R5 ;  /* 0x00008f0007d77a23 */ /* 0x000fe20000010805 */
[----:B------:R1:W-:Y:S01]  /*25f0*/  MUFU.EX2 R214, R219 ;  /* 0x000000db00d67308 */ /* 0x0003e20000000800 */
[----:B------:R-:W-:Y:S05]  /*2600*/  FSEL R7, R218, RZ, P0 ;  /* 0x000000ffda077208 */ /* 0x000fea0000000000 */
[-C--:B------:R-:W-:Y:S04]  /*2610*/  HMMA.16816.F32.BF16 R12, R100, R130.reuse, R12 ;  /* 0x00000082640c723c */ /* 0x080fe8000004180c */
[----:B------:R-:W2:Y:S04]  /*2620*/  MUFU.EX2 R212, R212 ;  /* 0x000000d400d47308 */ /* 0x000ea80000000800 */
[C---:B------:R-:W-:Y:S06]  /*2630*/  HMMA.16816.F32.BF16 R16, R124.reuse, R130, R16 ;  /* 0x000000827c10723c */ /* 0x040fec0000041810 */
[----:B------:R-:W-:Y:S02]  /*2640*/  MUFU.EX2 R213, R213 ;  /* 0x000000d500d57308 */ /* 0x000fe40000000800 */
[--C-:B------:R-:W-:Y:S01]  /*2650*/  FFMA.FTZ R223, R10, c[0x0][0x23c], -R7.reuse ;  /* 0x00008f000adf7a23 */ /* 0x100fe20000010807 */
[-C--:B------:R-:W-:Y:S03]  /*2660*/  HMMA.16816.F32.BF16 R20, R124, R104.reuse, R20 ;  /* 0x000000687c14723c */ /* 0x080fe60000041814 */
[--C-:B-1----:R-:W-:Y:S02]  /*2670*/  FFMA.FTZ R219, R11, c[0x0][0x23c], -R7.reuse ;  /* 0x00008f000bdb7a23 */ /* 0x102fe40000010807 */
[--C-:B------:R-:W-:Y:S02]  /*2680*/  FFMA.FTZ R217, R9, c[0x0][0x23c], -R6.reuse ;  /* 0x00008f0009d97a23 */ /* 0x100fe40000010806 */
[--C-:B------:R-:W-:Y:S01]  /*2690*/  FFMA.FTZ R228, R15, c[0x0][0x23c], -R7.reuse ;  /* 0x00008f000fe47a23 */ /* 0x100fe20000010807 */
[----:B------:R-:W-:Y:S01]  /*26a0*/  MUFU.EX2 R218, R223 ;  /* 0x000000df00da7308 */ /* 0x000fe20000000800 */
[C---:B------:R-:W-:Y:S03]  /*26b0*/  HMMA.16816.F32.BF16 R24, R100.reuse, R104, R24 ;  /* 0x000000686418723c */ /* 0x040fe60000041818 */
[----:B------:R-:W-:Y:S02]  /*26c0*/  FFMA.FTZ R222, R14, c[0x0][0x23c], -R7 ;  /* 0x00008f000ede7a23 */ /* 0x000fe40000010807 */
[--C-:B------:R-:W-:Y:S02]  /*26d0*/  FFMA.FTZ R221, R13, c[0x0][0x23c], -R6.reuse ;  /* 0x00008f000ddd7a23 */ /* 0x100fe40000010806 */
[--C-:B------:R-:W-:Y:S01]  /*26e0*/  FFMA.FTZ R232, R19, c[0x0][0x23c], -R5.reuse ;  /* 0x00008f0013e87a23 */ /* 0x100fe20000010805 */
[-C--:B------:R-:W-:Y:S01]  /*26f0*/  HMMA.16816.F32.BF16 R28, R100, R106.reuse, R28 ;  /* 0x0000006a641c723c */ /* 0x080fe2000004181c */
[----:B------:R1:W-:Y:S03]  /*2700*/  MUFU.EX2 R223, R228 ;  /* 0x000000e400df7308 */ /* 0x0003e60000000800 */
[----:B------:R-:W-:Y:S02]  /*2710*/  FFMA.FTZ R226, R18, c[0x0][0x23c], -R5 ;  /* 0x00008f0012e27a23 */ /* 0x000fe40000010805 */
[----:B------:R-:W-:Y:S02]  /*2720*/  FFMA.FTZ R225, R17, c[0x0][0x23c], -R113 ;  /* 0x00008f0011e17a23 */ /* 0x000fe40000010871 */
[----:B------:R-:W-:Y:S01]  /*2730*/  FFMA.FTZ R237, R23, c[0x0][0x23c], -R5 ;  /* 0x00008f0017ed7a23 */ /* 0x000fe20000010805 */
[C---:B------:R-:W-:Y:S01]  /*2740*/  HMMA.16816.F32.BF16 R32, R124.reuse, R106, R32 ;  /* 0x0000006a7c20723c */ /* 0x040fe20000041820 */
[----:B------:R-:W3:Y:S01]  /*2750*/  LDSM.16.M88.4 R104, [R167+0x6800] ;  /* 0x00680000a768783b */ /* 0x000ee20000000200 */
[----:B------:R4:W-:Y:S01]  /*2760*/  MUFU.EX2 R227, R232 ;  /* 0x000000e800e37308 */ /* 0x0009e20000000800 */
[--C-:B------:R-:W-:Y:S02]  /*2770*/  FFMA.FTZ R220, R12, c[0x0][0x23c], -R6.reuse ;  /* 0x00008f000cdc7a23 */ /* 0x100fe40000010806 */
[----:B------:R-:W-:Y:S02]  /*2780*/  FFMA.FTZ R224, R16, c[0x0][0x23c], -R113 ;  /* 0x00008f0010e07a23 */ /* 0x000fe40000010871 */
[----:B------:R-:W-:Y:S05]  /*2790*/  FFMA.FTZ R216, R8, c[0x0][0x23c], -R6 ;  /* 0x00008f0008d87a23 */ /* 0x000fea0000010806 */
[----:B------:R-:W-:Y:S03]  /*27a0*/  MUFU.EX2 R215, R215 ;  /* 0x000000d700d77308 */ /* 0x000fe60000000800 */
[----:B------:R-:W-:Y:S02]  /*27b0*/  FFMA.FTZ R252, R30, c[0x0][0x23c], -R7 ;  /* 0x00008f001efc7a23 */ /* 0x000fe40000010807 */
[C---:B-1----:R-:W-:Y:S01]  /*27c0*/  IMAD.WIDE.U32 R228, R230.reuse, -0x326172a9, RZ ;  /* 0xcd9e8d57e6e47825 */ /* 0x042fe200078e00ff */
[----:B------:R-:W-:Y:S04]  /*27d0*/  IADD3 R230, R230, 0x4, RZ ;  /* 0x00000004e6e67810 */ /* 0x000fe80007ffe0ff */
[-C--:B------:R-:W-:Y:S01]  /*27e0*/  LOP3.LUT R234, R229, R194.reuse, RZ, 0x3c, !PT ;  /* 0x000000c2e5ea7212 */ /* 0x080fe200078e3cff */
[----:B------:R-:W-:Y:S01]  /*27f0*/  MUFU.EX2 R217, R217 ;  /* 0x000000d900d97308 */ /* 0x000fe20000000800 */
[--C-:B------:R-:W-:Y:S01]  /*2800*/  LOP3.LUT R229, R201, UR4, R228.reuse, 0x96, !PT ;  /* 0x00000004c9e57c12 */ /* 0x100fe2000f8e96e4 */
[----:B------:R-:W-:Y:S01]  /*2810*/  IMAD.WIDE.U32 R230, R230, -0x326172a9, RZ ;  /* 0xcd9e8d57e6e67825 */ /* 0x000fe200078e00ff */
[----:B------:R-:W-:Y:S03]  /*2820*/  LOP3.LUT R242, R203, UR4, R228, 0x96, !PT ;  /* 0x00000004cbf27c12 */ /* 0x000fe6000f8e96e4 */
[----:B------:R-:W-:Y:S01]  /*2830*/  IMAD.WIDE.U32 R10, R229, -0x2daee0ad, RZ ;  /* 0xd2511f53e50a7825 */ /* 0x000fe200078e00ff */
[----:B----4-:R-:W-:Y:S02]  /*2840*/  LOP3.LUT R232, R231, R194, RZ, 0x3c, !PT ;  /* 0x000000c2e7e87212 */ /* 0x010fe400078e3cff */
[--C-:B------:R-:W-:Y:S01]  /*2850*/  LOP3.LUT R244, R203, UR4, R230.reuse, 0x96, !PT ;  /* 0x00000004cbf47c12 */ /* 0x100fe2000f8e96e6 */
[----:B------:R-:W-:Y:S01]  /*2860*/  IMAD.WIDE.U32 R234, R234, -0x2daee0ad, RZ ;  /* 0xd2511f53eaea7825 */ /* 0x000fe200078e00ff */
[----:B------:R-:W-:Y:S01]  /*2870*/  LOP3.LUT R230, R201, UR4, R230, 0x96, !PT ;  /* 0x00000004c9e67c12 */ /* 0x000fe2000f8e96e6 */
[----:B------:R-:W-:Y:S01]  /*2880*/  MUFU.EX2 R219, R219 ;  /* 0x000000db00db7308 */ /* 0x000fe20000000800 */
[----:B------:R-:W-:Y:S01]  /*2890*/  UIADD3 UR4, UR10, -0x255992d5, URZ ;  /* 0xdaa66d2b0a047890 */ /* 0x000fe2000fffe03f */
[----:B------:R-:W-:Y:S01]  /*28a0*/  FFMA.FTZ R229, R21, c[0x0][0x23c], -R113 ;  /* 0x00008f0015e57a23 */ /* 0x000fe20000010871 */
[--C-:B------:R-:W-:Y:S01]  /*28b0*/  LOP3.LUT R231, R11, UR5, R234.reuse, 0x96, !PT ;  /* 0x000000050be77c12 */ /* 0x100fe2000f8e96ea */
[----:B------:R-:W-:Y:S01]  /*28c0*/  IMAD.WIDE.U32 R118, R230, -0x2daee0ad, RZ ;  /* 0xd2511f53e6767825 */ /* 0x000fe200078e00ff */
[----:B------:R-:W-:Y:S01]  /*28d0*/  LOP3.LUT R233, R236, R235, RZ, 0x3c, !PT ;  /* 0x000000ebece97212 */ /* 0x000fe200078e3cff */
[-C--:B---3--:R-:W-:Y:S02]  /*28e0*/  HMMA.16816.F32.BF16 R36, R124, R104.reuse, R36 ;  /* 0x000000687c24723c */ /* 0x088fe40000041824 */
[----:B------:R-:W-:Y:S02]  /*28f0*/  FFMA.FTZ R230, R22, c[0x0][0x23c], -R5 ;  /* 0x00008f0016e67a23 */ /* 0x000fe40000010805 */
[----:B------:R-:W-:Y:S01]  /*2900*/  IMAD.WIDE.U32 R22, R231, -0x326172a9, RZ ;  /* 0xcd9e8d57e7167825 */ /* 0x000fe200078e00ff */
[----:B------:R-:W-:Y:S03]  /*2910*/  MUFU.EX2 R221, R221 ;  /* 0x000000dd00dd7308 */ /* 0x000fe60000000800 */
[----:B------:R-:W-:Y:S01]  /*2920*/  IMAD.WIDE.U32 R242, R242, -0x2daee0ad, RZ ;  /* 0xd2511f53f2f27825 */ /* 0x000fe200078e00ff */
[C---:B------:R-:W-:Y:S03]  /*2930*/  HMMA.16816.F32.BF16 R40, R100.reuse, R104, R40 ;  /* 0x000000686428723c */ /* 0x040fe60000041828 */
[----:B------:R-:W-:Y:S01]  /*2940*/  IMAD.WIDE.U32 R240, R232, -0x2daee0ad, RZ ;  /* 0xd2511f53e8f07825 */ /* 0x000fe200078e00ff */
[----:B------:R-:W-:Y:S02]  /*2950*/  LOP3.LUT R246, R243, UR5, R234, 0x96, !PT ;  /* 0x00000005f3f67c12 */ /* 0x000fe4000f8e96ea */
[----:B------:R1:W-:Y:S01]  /*2960*/  MUFU.EX2 R231, R237 ;  /* 0x000000ed00e77308 */ /* 0x0003e20000000800 */
[----:B------:R-:W-:Y:S01]  /*2970*/  IMAD.WIDE.U32 R244, R244, -0x2daee0ad, RZ ;  /* 0xd2511f53f4f47825 */ /* 0x000fe200078e00ff */
[----:B------:R-:W-:Y:S01]  /*2980*/  LOP3.LUT R236, R236, R241, RZ, 0x3c, !PT ;  /* 0x000000f1ecec7212 */ /* 0x000fe200078e3cff */
[-C--:B------:R-:W-:Y:S03]  /*2990*/  HMMA.16816.F32.BF16 R44, R100, R106.reuse, R44 ;  /* 0x0000006a642c723c */ /* 0x080fe6000004182c */
[--C-:B------:R-:W-:Y:S01]  /*29a0*/  LOP3.LUT R232, R245, UR5, R240.reuse, 0x96, !PT ;  /* 0x00000005f5e87c12 */ /* 0x100fe2000f8e96f0 */
[----:B------:R-:W-:Y:S01]  /*29b0*/  IMAD.WIDE.U32 R238, R233, -0x326172a9, RZ ;  /* 0xcd9e8d57e9ee7825 */ /* 0x000fe200078e00ff */
[----:B------:R-:W-:Y:S01]  /*29c0*/  LOP3.LUT R240, R119, UR5, R240, 0x96, !PT ;  /* 0x0000000577f07c12 */ /* 0x000fe2000f8e96f0 */
[----:B------:R-:W-:Y:S01]  /*29d0*/  UIADD3 UR5, UR9, 0x32370b8f, URZ ;  /* 0x32370b8f09057890 */ /* 0x000fe2000fffe03f */
[----:B------:R-:W-:Y:S01]  /*29e0*/  MUFU.EX2 R222, R222 ;  /* 0x000000de00de7308 */ /* 0x000fe20000000800 */
[----:B------:R-:W-:Y:S01]  /*29f0*/  IMAD.WIDE.U32 R246, R246, -0x326172a9, RZ ;  /* 0xcd9e8d57f6f67825 */ /* 0x000fe200078e00ff */
[C---:B------:R-:W-:Y:S01]  /*2a00*/  LOP3.LUT R235, R239.reuse, UR6, R202, 0x96, !PT ;  /* 0x00000006efeb7c12 */ /* 0x040fe2000f8e96ca */
[C---:B------:R-:W-:Y:S02]  /*2a10*/  HMMA.16816.F32.BF16 R48, R124.reuse, R106, R48 ;  /* 0x0000006a7c30723c */ /* 0x040fe40000041830 */
[----:B------:R-:W-:Y:S01]  /*2a20*/  LOP3.LUT R233, R239, UR6, R200, 0x96, !PT ;  /* 0x00000006efe97c12 */ /* 0x000fe2000f8e96c8 */
[----:B------:R-:W-:Y:S01]  /*2a30*/  IMAD.WIDE.U32 R18, R232, -0x326172a9, RZ ;  /* 0xcd9e8d57e8127825 */ /* 0x000fe200078e00ff */
[--C-:B------:R-:W-:Y:S02]  /*2a40*/  LOP3.LUT R234, R247, UR4, R238.reuse, 0x96, !PT ;  /* 0x00000004f7ea7c12 */ /* 0x100fe4000f8e96ee */
[----:B------:R-:W-:Y:S01]  /*2a50*/  LOP3.LUT R238, R23, UR4, R238, 0x96, !PT ;  /* 0x0000000417ee7c12 */ /* 0x000fe2000f8e96ee */
[----:B------:R-:W-:Y:S01]  /*2a60*/  IMAD.WIDE.U32 R248, R236, -0x326172a9, RZ ;  /* 0xcd9e8d57ecf87825 */ /* 0x000fe200078e00ff */
[----:B------:R-:W-:Y:S04]  /*2a70*/  MUFU.EX2 R220, R220 ;  /* 0x000000dc00dc7308 */ /* 0x000fe80000000800 */
[----:B------:R-:W-:Y:S01]  /*2a80*/  LOP3.LUT R236, R249, UR6, R202, 0x96, !PT ;  /* 0x00000006f9ec7c12 */ /* 0x000fe2000f8e96ca */
[----:B------:R-:W-:Y:S01]  /*2a90*/  FFMA.FTZ R228, R20, c[0x0][0x23c], -R113 ;  /* 0x00008f0014e47a23 */ /* 0x000fe20000010871 */
[----:B------:R-:W-:Y:S01]  /*2aa0*/  LOP3.LUT R250, R19, UR4, R248, 0x96, !PT ;  /* 0x0000000413fa7c12 */ /* 0x000fe2000f8e96f8 */
[----:B------:R-:W-:Y:S03]  /*2ab0*/  IMAD.WIDE.U32 R130, R235, -0x2daee0ad, RZ ;  /* 0xd2511f53eb827825 */ /* 0x000fe600078e00ff */
[----:B------:R-:W-:Y:S01]  /*2ac0*/  MUFU.EX2 R224, R224 ;  /* 0x000000e000e07308 */ /* 0x000fe20000000800 */
[----:B------:R-:W-:Y:S01]  /*2ad0*/  IMAD.WIDE.U32 R14, R234, -0x2daee0ad, RZ ;  /* 0xd2511f53ea0e7825 */ /* 0x000fe200078e00ff */
[----:B------:R-:W-:Y:S01]  /*2ae0*/  LOP3.LUT R234, R249, UR6, R200, 0x96, !PT ;  /* 0x00000006f9ea7c12 */ /* 0x000fe2000f8e96c8 */
[----:B------:R-:W-:Y:S01]  /*2af0*/  UIADD3 UR6, UR9, -0x56f99767, URZ ;  /* 0xa906689909067890 */ /* 0x000fe2000fffe03f */
[----:B-1----:R-:W-:Y:S01]  /*2b00*/  LOP3.LUT R237, R131, UR5, R242, 0x96, !PT ;  /* 0x0000000583ed7c12 */ /* 0x002fe2000f8e96f2 */
[----:B------:R-:W-:Y:S01]  /*2b10*/  IMAD.WIDE.U32 R240, R240, -0x326172a9, RZ ;  /* 0xcd9e8d57f0f07825 */ /* 0x000fe200078e00ff */
[----:B------:R-:W-:Y:S03]  /*2b20*/  LOP3.LUT R242, R15, UR7, R130, 0x96, !PT ;  /* 0x000000070ff27c12 */ /* 0x000fe6000f8e9682 */
[----:B------:R-:W-:Y:S01]  /*2b30*/  IMAD.WIDE.U32 R122, R233, -0x2daee0ad, RZ ;  /* 0xd2511f53e97a7825 */ /* 0x000fe200078e00ff */
[----:B------:R-:W-:Y:S01]  /*2b40*/  LOP3.LUT R248, R241, UR4, R248, 0x96, !PT ;  /* 0x00000004f1f87c12 */ /* 0x000fe2000f8e96f8 */
[----:B------:R-:W-:Y:S01]  /*2b50*/  UIADD3 UR4, UR10, 0x78dde6e4, URZ ;  /* 0x78dde6e40a047890 */ /* 0x000fe2000fffe03f */
[----:B------:R-:W-:Y:S01]  /*2b60*/  MUFU.EX2 R216, R216 ;  /* 0x000000d800d87308 */ /* 0x000fe20000000800 */
[----:B------:R-:W-:Y:S01]  /*2b70*/  IMAD.WIDE.U32 R250, R250, -0x2daee0ad, RZ ;  /* 0xd2511f53fafa7825 */ /* 0x000fe200078e00ff */
[----:B------:R-:W-:Y:S03]  /*2b80*/  LOP3.LUT R235, R123, UR5, R10, 0x96, !PT ;  /* 0x000000057beb7c12 */ /* 0x000fe6000f8e960a */
[----:B------:R-:W-:Y:S04]  /*2b90*/  IMAD.WIDE.U32 R114, R236, -0x2daee0ad, RZ ;  /* 0xd2511f53ec727825 */ /* 0x000fe800078e00ff */
[----:B------:R-:W-:Y:S01]  /*2ba0*/  IMAD.WIDE.U32 R130, R234, -0x2daee0ad, RZ ;  /* 0xd2511f53ea827825 */ /* 0x000fe200078e00ff */
[----:B------:R-:W-:Y:S03]  /*2bb0*/  MUFU.EX2 R226, R226 ;  /* 0x000000e200e27308 */ /* 0x000fe60000000800 */
[----:B------:R-:W-:Y:S01]  /*2bc0*/  IMAD.WIDE.U32 R10, R238, -0x2daee0ad, RZ ;  /* 0xd2511f53ee0a7825 */ /* 0x000fe200078e00ff */
[----:B------:R-:W-:Y:S02]  /*2bd0*/  LOP3.LUT R238, R115, UR5, R244, 0x96, !PT ;  /* 0x0000000573ee7c12 */ /* 0x000fe4000f8e96f4 */
[----:B------:R-:W-:Y:S01]  /*2be0*/  LOP3.LUT R244, R251, UR7, R114, 0x96, !PT ;  /* 0x00000007fbf47c12 */ /* 0x000fe2000f8e9672 */
[--C-:B------:R-:W-:Y:S01]  /*2bf0*/  FFMA.FTZ R234, R26, c[0x0][0x23c], -R7.reuse ;  /* 0x00008f001aea7a23 */ /* 0x100fe20000010807 */
[----:B------:R-:W-:Y:S01]  /*2c00*/  LOP3.LUT R239, R11, UR7, R122, 0x96, !PT ;  /* 0x000000070bef7c12 */ /* 0x000fe2000f8e967a */
[--C-:B------:R-:W-:Y:S01]  /*2c10*/  FFMA.FTZ R251, R27, c[0x0][0x23c], -R7.reuse ;  /* 0x00008f001bfb7a23 */ /* 0x100fe20000010807 */
[----:B------:R-:W-:Y:S01]  /*2c20*/  LOP3.LUT R236, R131, UR5, R118, 0x96, !PT ;  /* 0x0000000583ec7c12 */ /* 0x000fe2000f8e9676 */
[----:B------:R-:W-:Y:S01]  /*2c30*/  IMAD.WIDE.U32 R118, R237, -0x326172a9, RZ ;  /* 0xcd9e8d57ed767825 */ /* 0x000fe200078e00ff */
[----:B------:R-:W-:Y:S01]  /*2c40*/  UIADD3 UR5, UR10, 0x1715609d, URZ ;  /* 0x1715609d0a057890 */ /* 0x000fe2000fffe03f */
[----:B------:R-:W-:Y:S02]  /*2c50*/  MUFU.EX2 R225, R225 ;  /* 0x000000e100e17308 */ /* 0x000fe40000000800 */
[----:B------:R-:W-:Y:S01]  /*2c60*/  IMAD.WIDE.U32 R248, R248, -0x2daee0ad, RZ ;  /* 0xd2511f53f8f87825 */ /* 0x000fe200078e00ff */
[----:B------:R-:W-:Y:S03]  /*2c70*/  LOP3.LUT R237, R119, UR4, R246, 0x96, !PT ;  /* 0x0000000477ed7c12 */ /* 0x000fe6000f8e96f6 */
[----:B------:R-:W-:Y:S01]  /*2c80*/  IMAD.WIDE.U32 R242, R242, -0x326172a9, RZ ;  /* 0xcd9e8d57f2f27825 */ /* 0x000fe200078e00ff */
[----:B------:R-:W-:Y:S01]  /*2c90*/  LOP3.LUT R247, R249, UR7, R130, 0x96, !PT ;  /* 0x00000007f9f77c12 */ /* 0x000fe2000f8e9682 */
[----:B------:R-:W-:Y:S02]  /*2ca0*/  UIADD3 UR7, UR9, 0x646e171e, URZ ;  /* 0x646e171e09077890 */ /* 0x000fe4000fffe03f */
[----:B------:R-:W-:Y:S01]  /*2cb0*/  IMAD.WIDE.U32 R244, R244, -0x326172a9, RZ ;  /* 0xcd9e8d57f4f47825 */ /* 0x000fe200078e00ff */
[----:B------:R-:W-:Y:S01]  /*2cc0*/  LOP3.LUT R246, R243, UR5, R118, 0x96, !PT ;  /* 0x00000005f3f67c12 */ /* 0x000fe2000f8e9676 */
[----:B------:R-:W-:Y:S02]  /*2cd0*/  MUFU.EX2 R228, R228 ;  /* 0x000000e400e47308 */ /* 0x000fe40000000800 */
[----:B------:R-:W-:Y:S04]  /*2ce0*/  IMAD.WIDE.U32 R26, R235, -0x326172a9, RZ ;  /* 0xcd9e8d57eb1a7825 */ /* 0x000fe800078e00ff */
[----:B------:R-:W-:Y:S01]  /*2cf0*/  IMAD.WIDE.U32 R122, R238, -0x326172a9, RZ ;  /* 0xcd9e8d57ee7a7825 */ /* 0x000fe200078e00ff */
[----:B------:R-:W-:Y:S03]  /*2d00*/  LOP3.LUT R241, R27, UR4, R22, 0x96, !PT ;  /* 0x000000041bf17c12 */ /* 0x000fe6000f8e9616 */
[----:B------:R-:W-:Y:S01]  /*2d10*/  FFMA.FTZ R249, R28, c[0x0][0x23c], -R6 ;  /* 0x00008f001cf97a23 */ /* 0x000fe20000010806 */
[----:B------:R-:W-:Y:S01]  /*2d20*/  LOP3.LUT R243, R123, UR4, R18, 0x96, !PT ;  /* 0x000000047bf37c12 */ /* 0x000fe2000f8e9612 */
[----:B------:R-:W-:Y:S01]  /*2d30*/  IMAD.WIDE.U32 R22, R239, -0x326172a9, RZ ;  /* 0xcd9e8d57ef167825 */ /* 0x000fe200078e00ff */
[----:B------:R-:W-:Y:S01]  /*2d40*/  LOP3.LUT R239, R245, UR5, R122, 0x96, !PT ;  /* 0x00000005f5ef7c12 */ /* 0x000fe2000f8e967a */
[----:B------:R1:W-:Y:S02]  /*2d50*/  MUFU.EX2 R235, R251 ;  /* 0x000000fb00eb7308 */ /* 0x0003e40000000800 */
[----:B------:R-:W-:Y:S01]  /*2d60*/  FFMA.FTZ R245, R29, c[0x0][0x23c], -R6 ;  /* 0x00008f001df57a23 */ /* 0x000fe20000010806 */
[----:B------:R-:W-:Y:S01]  /*2d70*/  LOP3.LUT R238, R23, UR5, R26, 0x96, !PT ;  /* 0x0000000517ee7c12 */ /* 0x000fe2000f8e961a */
[----:B------:R-:W-:Y:S04]  /*2d80*/  IMAD.WIDE.U32 R118, R236, -0x326172a9, RZ ;  /* 0xcd9e8d57ec767825 */ /* 0x000fe800078e00ff */
[----:B------:R-:W-:Y:S01]  /*2d90*/  IMAD.WIDE.U32 R130, R237, -0x2daee0ad, RZ ;  /* 0xd2511f53ed827825 */ /* 0x000fe200078e00ff */
[----:B------:R-:W-:Y:S01]  /*2da0*/  LOP3.LUT R240, R119, UR4, R240, 0x96, !PT ;  /* 0x0000000477f07c12 */ /* 0x000fe2000f8e96f0 */
[----:B------:R3:W-:Y:S01]  /*2db0*/  MUFU.EX2 R236, R249 ;  /* 0x000000f900ec7308 */ /* 0x0007e20000000800 */
[----:B------:R-:W-:Y:S01]  /*2dc0*/  ULDC.U8 UR4, c[0x0][0x2d8] ;  /* 0x0000b60000047ab9 */ /* 0x000fe20000000000 */
[----:B------:R-:W-:Y:S01]  /*2dd0*/  IMAD.WIDE.U32 R122, R246, -0x2daee0ad, RZ ;  /* 0xd2511f53f67a7825 */ /* 0x000fe200078e00ff */
[----:B------:R-:W-:Y:S03]  /*2de0*/  LOP3.LUT R246, R131, UR6, R14, 0x96, !PT ;  /* 0x0000000683f67c12 */ /* 0x000fe6000f8e960e */
[----:B------:R-:W-:Y:S01]  /*2df0*/  IMAD.WIDE.U32 R18, R241, -0x2daee0ad, RZ ;  /* 0xd2511f53f1127825 */ /* 0x000fe200078e00ff */
[----:B------:R-:W-:Y:S03]  /*2e00*/  SHF.R.U32.HI R23, RZ, 0x10, R122 ;  /* 0x00000010ff177819 */ /* 0x000fe6000001167a */
[----:B------:R4:W-:Y:S01]  /*2e10*/  MUFU.EX2 R237, R245 ;  /* 0x000000f500ed7308 */ /* 0x0009e20000000800 */
[----:B------:R-:W-:Y:S01]  /*2e20*/  FFMA.FTZ R233, R25, c[0x0][0x23c], -R6 ;  /* 0x00008f0019e97a23 */ /* 0x000fe20000010806 */
[----:B------:R-:W-:Y:S01]  /*2e30*/  LOP3.LUT R25, R19, UR6, R10, 0x96, !PT ;  /* 0x0000000613197c12 */ /* 0x000fe2000f8e960a */
[----:B------:R-:W-:Y:S01]  /*2e40*/  FFMA.FTZ R232, R24, c[0x0][0x23c], -R6 ;  /* 0x00008f0018e87a23 */ /* 0x000fe20000010806 */
[----:B-1----:R-:W-:Y:S01]  /*2e50*/  LOP3.LUT R251, R123, UR7, R130, 0x96, !PT ;  /* 0x000000077bfb7c12 */ /* 0x002fe2000f8e9682 */
[--C-:B------:R-:W-:Y:S01]  /*2e60*/  FFMA.FTZ R42, R42, c[0x0][0x23c], -R7.reuse ;  /* 0x00008f002a2a7a23 */ /* 0x100fe20000010807 */
[----:B------:R-:W-:Y:S01]  /*2e70*/  LOP3.LUT R19, R122, 0xffff, RZ, 0xc0, !PT ;  /* 0x0000ffff7a137812 */ /* 0x000fe200078ec0ff */
[--C-:B------:R-:W-:Y:S02]  /*2e80*/  FFMA.FTZ R43, R43, c[0x0][0x23c], -R7.reuse ;  /* 0x00008f002b2b7a23 */ /* 0x100fe40000010807 */
[--C-:B------:R-:W-:Y:S01]  /*2e90*/  FFMA.FTZ R40, R40, c[0x0][0x23c], -R6.reuse ;  /* 0x00008f0028287a23 */ /* 0x100fe20000010806 */
[----:B------:R-:W-:Y:S01]  /*2ea0*/  MUFU.EX2 R229, R229 ;  /* 0x000000e500e57308 */ /* 0x000fe20000000800 */
[--C-:B------:R-:W-:Y:S02]  /*2eb0*/  FFMA.FTZ R41, R41, c[0x0][0x23c], -R6.reuse ;  /* 0x00008f0029297a23 */ /* 0x100fe40000010806 */
[--C-:B------:R-:W-:Y:S02]  /*2ec0*/  FFMA.FTZ R45, R45, c[0x0][0x23c], -R6.reuse ;  /* 0x00008f002d2d7a23 */ /* 0x100fe40000010806 */
[----:B---3--:R-:W-:Y:S02]  /*2ed0*/  FFMA.FTZ R249, R31, c[0x0][0x23c], -R7 ;  /* 0x00008f001ff97a23 */ /* 0x008fe40000010807 */
[----:B------:R-:W-:Y:S02]  /*2ee0*/  FFMA.FTZ R39, R39, c[0x0][0x23c], -R5 ;  /* 0x00008f0027277a23 */ /* 0x000fe40000010805 */
[----:B------:R-:W-:Y:S01]  /*2ef0*/  FFMA.FTZ R44, R44, c[0x0][0x23c], -R6 ;  /* 0x00008f002c2c7a23 */ /* 0x000fe20000010806 */
[----:B------:R-:W-:Y:S01]  /*2f00*/  MUFU.EX2 R232, R232 ;  /* 0x000000e800e87308 */ /* 0x000fe20000000800 */
[--C-:B------:R-:W-:Y:S02]  /*2f10*/  FFMA.FTZ R46, R46, c[0x0][0x23c], -R7.reuse ;  /* 0x00008f002e2e7a23 */ /* 0x100fe40000010807 */
[----:B------:R-:W-:Y:S01]  /*2f20*/  FFMA.FTZ R47, R47, c[0x0][0x23c], -R7 ;  /* 0x00008f002f2f7a23 */ /* 0x000fe20000010807 */
[----:B----4-:R-:W-:Y:S01]  /*2f30*/  SHF.R.U32.HI R245, RZ, 0x18, R122 ;  /* 0x00000018fff57819 */ /* 0x010fe2000001167a */
[----:B------:R-:W-:Y:S01]  /*2f40*/  IMAD.WIDE.U32 R26, R247, -0x326172a9, RZ ;  /* 0xcd9e8d57f71a7825 */ /* 0x000fe200078e00ff */
[----:B------:R-:W-:Y:S02]  /*2f50*/  LOP3.LUT R247, R122, 0xff, RZ, 0xc0, !PT ;  /* 0x000000ff7af77812 */ /* 0x000fe400078ec0ff */
[----:B------:R-:W-:Y:S01]  /*2f60*/  ISETP.LE.U32.AND P3, PT, R245, UR4, PT ;  /* 0x00000004f5007c0c */ /* 0x000fe2000bf63070 */
[----:B------:R-:W-:Y:S01]  /*2f70*/  IMAD.WIDE.U32 R122, R239, -0x2daee0ad, RZ ;  /* 0xd2511f53ef7a7825 */ /* 0x000fe200078e00ff */
[----:B------:R-:W-:Y:S01]  /*2f80*/  LOP3.LUT R241, R27, UR5, R118, 0x96, !PT ;  /* 0x000000051bf17c12 */ /* 0x000fe2000f8e9676 */
[----:B------:R1:W-:Y:S01]  /*2f90*/  MUFU.EX2 R239, R249 ;  /* 0x000000f900ef7308 */ /* 0x0003e20000000800 */
[----:B------:R-:W-:Y:S01]  /*2fa0*/  ISETP.LE.U32.AND P4, PT, R247, UR4, PT ;  /* 0x00000004f7007c0c */ /* 0x000fe2000bf83070 */
[----:B------:R-:W-:Y:S01]  /*2fb0*/  IMAD.WIDE.U32 R14, R238, -0x2daee0ad, RZ ;  /* 0xd2511f53ee0e7825 */ /* 0x000fe200078e00ff */
[C---:B------:R-:W-:Y:S01]  /*2fc0*/  LOP3.LUT R119, R122.reuse, 0xffff, RZ, 0xc0, !PT ;  /* 0x0000ffff7a777812 */ /* 0x040fe200078ec0ff */
[----:B------:R-:W-:Y:S01]  /*2fd0*/  UIADD3 UR5, UR10, -0x4ab325aa, URZ ;  /* 0xb54cda560a057890 */ /* 0x000fe2000fffe03f */
[----:B------:R-:W-:Y:S01]  /*2fe0*/  LOP3.LUT R121, R122, 0xff, RZ, 0xc0, !PT ;  /* 0x000000ff7a797812 */ /* 0x000fe200078ec0ff */
[--C-:B------:R-:W-:Y:S01]  /*2ff0*/  FFMA.FTZ R247, R33, c[0x0][0x23c], -R113.reuse ;  /* 0x00008f0021f77a23 */ /* 0x100fe20000010871 */
[----:B------:R-:W-:Y:S01]  /*3000*/  LOP3.LUT R118, R14, 0xff, RZ, 0xc0, !PT ;  /* 0x000000ff0e767812 */ /* 0x000fe200078ec0ff */
[--C-:B------:R-:W-:Y:S01]  /*3010*/  FFMA.FTZ R48, R48, c[0x0][0x23c], -R113.reuse ;  /* 0x00008f0030307a23 */ /* 0x100fe20000010871 */
[----:B------:R-:W-:Y:S01]  /*3020*/  LOP3.LUT R11, R15, UR7, R18, 0x96, !PT ;  /* 0x000000070f0b7c12 */ /* 0x000fe2000f8e9612 */
[----:B------:R-:W-:Y:S01]  /*3030*/  FFMA.FTZ R49, R49, c[0x0][0x23c], -R113 ;  /* 0x00008f0031317a23 */ /* 0x000fe20000010871 */
[--C-:B------:R-:W-:Y:S01]  /*3040*/  SHF.R.U32.HI R29, RZ, 0x18, R14.reuse ;  /* 0x00000018ff1d7819 */ /* 0x100fe2000001160e */
[--C-:B------:R-:W-:Y:S01]  /*3050*/  FFMA.FTZ R50, R50, c[0x0][0x23c], -R5.reuse ;  /* 0x00008f0032327a23 */ /* 0x100fe20000010805 */
[----:B------:R-:W-:Y:S01]  /*3060*/  SHF.R.U32.HI R10, RZ, 0x10, R14 ;  /* 0x00000010ff0a7819 */ /* 0x000fe2000001160e */
[----:B------:R-:W-:Y:S01]  /*3070*/  FFMA.FTZ R51, R51, c[0x0][0x23c], -R5 ;  /* 0x00008f0033337a23 */ /* 0x000fe20000010805 */
[----:B------:R-:W-:Y:S01]  /*3080*/  LOP3.LUT R9, R14, 0xffff, RZ, 0xc0, !PT ;  /* 0x0000ffff0e097812 */ /* 0x000fe200078ec0ff */
[----:B------:R-:W-:Y:S01]  /*3090*/  IMAD.WIDE.U32 R14, R240, -0x2daee0ad, RZ ;  /* 0xd2511f53f00e7825 */ /* 0x000fe200078e00ff */
[----:B------:R-:W-:Y:S01]  /*30a0*/  SHF.R.U32.HI R27, RZ, 0x18, R122 ;  /* 0x00000018ff1b7819 */ /* 0x000fe2000001167a */
[----:B------:R-:W-:Y:S02]  /*30b0*/  MUFU.EX2 R130, R51 ;  /* 0x0000003300827308 */ /* 0x000fe40000000800 */
[----:B------:R-:W-:Y:S01]  /*30c0*/  IMAD.WIDE.U32 R30, R243, -0x2daee0ad, RZ ;  /* 0xd2511f53f31e7825 */ /* 0x000fe200078e00ff */
[----:B------:R-:W-:Y:S03]  /*30d0*/  LOP3.LUT R21, R15, UR6, R248, 0x96, !PT ;  /* 0x000000060f157c12 */ /* 0x000fe6000f8e96f8 */
[----:B-1----:R-:W-:Y:S01]  /*30e0*/  IMAD.WIDE.U32 R248, R241, -0x2daee0ad, RZ ;  /* 0xd2511f53f1f87825 */ /* 0x002fe200078e00ff */
[----:B------:R-:W-:Y:S02]  /*30f0*/  LOP3.LUT R243, R31, UR6, R250, 0x96, !PT ;  /* 0x000000061ff37c12 */ /* 0x000fe4000f8e96fa */
[----:B------:R-:W-:Y:S01]  /*3100*/  LOP3.LUT R31, R123, UR7, R30, 0x96, !PT ;  /* 0x000000077b1f7c12 */ /* 0x000fe2000f8e961e */
[----:B------:R1:W-:Y:S01]  /*3110*/  MUFU.EX2 R241, R247 ;  /* 0x000000f700f17308 */ /* 0x0003e20000000800 */
[----:B------:R-:W-:Y:S01]  /*3120*/  LOP3.LUT R18, R248, 0xff, RZ, 0xc0, !PT ;  /* 0x000000fff8127812 */ /* 0x000fe200078ec0ff */
[----:B------:R-:W-:Y:S01]  /*3130*/  FFMA.FTZ R250, R32, c[0x0][0x23c], -R113 ;  /* 0x00008f0020fa7a23 */ /* 0x000fe20000010871 */
[----:B------:R-:W-:Y:S01]  /*3140*/  LOP3.LUT R13, R249, UR7, R14, 0x96, !PT ;  /* 0x00000007f90d7c12 */ /* 0x000fe2000f8e960e */
[----:B------:R-:W-:Y:S01]  /*3150*/  IMAD.WIDE.U32 R32, R246, -0x326172a9, RZ ;  /* 0xcd9e8d57f6207825 */ /* 0x000fe200078e00ff */
[--C-:B------:R-:W-:Y:S02]  /*3160*/  SHF.R.U32.HI R15, RZ, 0x18, R248.reuse ;  /* 0x00000018ff0f7819 */ /* 0x100fe400000116f8 */
[----:B------:R-:W-:Y:S01]  /*3170*/  LOP3.LUT R14, R248, 0xffff, RZ, 0xc0, !PT ;  /* 0x0000fffff80e7812 */ /* 0x000fe200078ec0ff */
[--C-:B------:R-:W-:Y:S01]  /*3180*/  FFMA.FTZ R249, R35, c[0x0][0x23c], -R5.reuse ;  /* 0x00008f0023f97a23 */ /* 0x100fe20000010805 */
[----:B------:R-:W-:Y:S01]  /*3190*/  SHF.R.U32.HI R17, RZ, 0x10, R248 ;  /* 0x00000010ff117819 */ /* 0x000fe200000116f8 */
[----:B------:R-:W-:Y:S01]  /*31a0*/  MUFU.EX2 R234, R234 ;  /* 0x000000ea00ea7308 */ /* 0x000fe20000000800 */
[----:B------:R-:W-:Y:S01]  /*31b0*/  LOP3.LUT R245, R33, UR5, R242, 0x96, !PT ;  /* 0x0000000521f57c12 */ /* 0x000fe2000f8e96f2 */
[----:B------:R-:W-:Y:S01]  /*31c0*/  FFMA.FTZ R242, R34, c[0x0][0x23c], -R5 ;  /* 0x00008f0022f27a23 */ /* 0x000fe20000010805 */
[----:B------:R-:W-:Y:S01]  /*31d0*/  SHF.R.U32.HI R30, RZ, 0x10, R122 ;  /* 0x00000010ff1e7819 */ /* 0x000fe2000001167a */
[----:B------:R-:W-:Y:S01]  /*31e0*/  IMAD.WIDE.U32 R122, R243, -0x326172a9, RZ ;  /* 0xcd9e8d57f37a7825 */ /* 0x000fe200078e00ff */
[----:B------:R-:W-:Y:S02]  /*31f0*/  LOP3.LUT R248, R245, 0xff, RZ, 0xc0, !PT ;  /* 0x000000fff5f87812 */ /* 0x000fe400078ec0ff */
[----:B------:R-:W-:Y:S02]  /*3200*/  LOP3.LUT R33, R32, 0xffff, RZ, 0xc0, !PT ;  /* 0x0000ffff20217812 */ /* 0x000fe400078ec0ff */
[----:B------:R-:W-:Y:S01]  /*3210*/  ISETP.LE.U32.AND P6, PT, R248, UR4, PT ;  /* 0x00000004f8007c0c */ /* 0x000fe2000bfc3070 */
[----:B------:R-:W3:Y:S01]  /*3220*/  MUFU.EX2 R240, R250 ;  /* 0x000000fa00f07308 */ /* 0x000ee20000000800 */
[----:B------:R-:W-:Y:S01]  /*3230*/  LOP3.LUT R246, R123, UR5, R244, 0x96, !PT ;  /* 0x000000057bf67c12 */ /* 0x000fe2000f8e96f4 */
[----:B------:R-:W-:Y:S01]  /*3240*/  FFMA.FTZ R244, R36, c[0x0][0x23c], -R113 ;  /* 0x00008f0024f47a23 */ /* 0x000fe20000010871 */
[----:B------:R-:W-:Y:S02]  /*3250*/  SHF.R.U32.HI R248, RZ, 0x18, R245 ;  /* 0x00000018fff87819 */ /* 0x000fe400000116f5 */
[----:B-1----:R-:W-:Y:S02]  /*3260*/  LOP3.LUT R247, R245, 0xffff, RZ, 0xc0, !PT ;  /* 0x0000fffff5f77812 */ /* 0x002fe400078ec0ff */
[----:B------:R-:W-:Y:S02]  /*3270*/  LOP3.LUT R36, R246, 0xffff, RZ, 0xc0, !PT ;  /* 0x0000fffff6247812 */ /* 0x000fe400078ec0ff */
[----:B------:R-:W-:Y:S01]  /*3280*/  SHF.R.U32.HI R247, RZ, 0x8, R247 ;  /* 0x00000008fff77819 */ /* 0x000fe200000116f7 */
[----:B------:R-:W-:Y:S01]  /*3290*/  MUFU.EX2 R250, R42 ;  /* 0x0000002a00fa7308 */ /* 0x000fe20000000800 */
[----:B------:R-:W-:Y:S01]  /*32a0*/  SHF.R.U32.HI R36, RZ, 0x8, R36 ;  /* 0x00000008ff247819 */ /* 0x000fe20000011624 */
[----:B--2---:R-:W-:Y:S01]  /*32b0*/  @!P6 FADD.FTZ R212, -R212, -RZ ;  /* 0x800000ffd4d4e221 */ /* 0x004fe20000010100 */
[----:B------:R-:W-:Y:S02]  /*32c0*/  LOP3.LUT R247, R247, 0xffff, RZ, 0xc0, !PT ;  /* 0x0000fffff7f77812 */ /* 0x000fe400078ec0ff */
[----:B------:R-:W-:Y:S02]  /*32d0*/  LOP3.LUT R36, R36, 0xffff, RZ, 0xc0, !PT ;  /* 0x0000ffff24247812 */ /* 0x000fe400078ec0ff */
[----:B------:R-:W-:Y:S02]  /*32e0*/  ISETP.LE.U32.AND P5, PT, R247, UR4, PT ;  /* 0x00000004f7007c0c */ /* 0x000fe4000bfa3070 */
[----:B------:R-:W-:Y:S01]  /*32f0*/  SHF.R.U32.HI R247, RZ, 0x10, R245 ;  /* 0x00000010fff77819 */ /* 0x000fe200000116f5 */
[----:B------:R-:W1:Y:S01]  /*3300*/  MUFU.EX2 R243, R249 ;  /* 0x000000f900f37308 */ /* 0x000e620000000800 */
[----:B------:R-:W-:Y:S02]  /*3310*/  LOP3.LUT R245, R122, 0xff, RZ, 0xc0, !PT ;  /* 0x000000ff7af57812 */ /* 0x000fe400078ec0ff */
[----:B------:R-:W-:Y:S01]  /*3320*/  ISETP.LE.U32.AND P1, PT, R248, UR4, PT ;  /* 0x00000004f8007c0c */ /* 0x000fe2000bf23070 */
[----:B------:R-:W-:Y:S01]  /*3330*/  FFMA.FTZ R248, R38, c[0x0][0x23c], -R5 ;  /* 0x00008f0026f87a23 */ /* 0x000fe20000010805 */
[----:B------:R-:W-:Y:S01]  /*3340*/  ISETP.LE.U32.AND P0, PT, R245, UR4, PT ;  /* 0x00000004f5007c0c */ /* 0x000fe2000bf03070 */
[----:B------:R-:W-:Y:S01]  /*3350*/  FFMA.FTZ R245, R37, c[0x0][0x23c], -R113 ;  /* 0x00008f0025f57a23 */ /* 0x000fe20000010871 */
[----:B------:R-:W-:Y:S01]  /*3360*/  LOP3.LUT R37, R246, 0xff, RZ, 0xc0, !PT ;  /* 0x000000fff6257812 */ /* 0x000fe200078ec0ff */
[----:B---3--:R-:W-:Y:S01]  /*3370*/  @!P4 FADD.FTZ R240, -R240, -RZ ;  /* 0x800000fff0f0c221 */ /* 0x008fe20000010100 */
[----:B------:R-:W-:Y:S01]  /*3380*/  LOP3.LUT R247, R247, 0xff, RZ, 0xc0, !PT ;  /* 0x000000fff7f77812 */ /* 0x000fe200078ec0ff */
[----:B------:R-:W-:Y:S01]  /*3390*/  @!P5 FADD.FTZ R213, -R213, -RZ ;  /* 0x800000ffd5d5d221 */ /* 0x000fe20000010100 */
[----:B------:R-:W-:Y:S01]  /*33a0*/  ISETP.LE.U32.AND P6, PT, R37, UR4, PT ;  /* 0x0000000425007c0c */ /* 0x000fe2000bfc3070 */
[----:B------:R2:W-:Y:S01]  /*33b0*/  MUFU.EX2 R249, R41 ;  /* 0x0000002900f97308 */ /* 0x0005e20000000800 */
[----:B------:R-:W-:Y:S02]  /*33c0*/  SHF.R.U32.HI R37, RZ, 0x10, R246 ;  /* 0x00000010ff257819 */ /* 0x000fe400000116f6 */
[----:B------:R-:W-:Y:S01]  /*33d0*/  ISETP.LE.U32.AND P2, PT, R247, UR4, PT ;  /* 0x00000004f7007c0c */ /* 0x000fe2000bf43070 */
[----:B------:R-:W-:Y:S01]  /*33e0*/  @!P1 FADD.FTZ R215, -R215, -RZ ;  /* 0x800000ffd7d79221 */ /* 0x000fe20000010100 */
[----:B------:R-:W-:Y:S01]  /*33f0*/  LOP3.LUT R37, R37, 0xff, RZ, 0xc0, !PT ;  /* 0x000000ff25257812 */ /* 0x000fe200078ec0ff */
[----:B------:R-:W-:Y:S01]  /*3400*/  @!P0 FADD.FTZ R220, -R220, -RZ ;  /* 0x800000ffdcdc8221 */ /* 0x000fe20000010100 */
[----:B------:R-:W-:Y:S02]  /*3410*/  ISETP.LE.U32.AND P5, PT, R36, UR4, PT ;  /* 0x0000000424007c0c */ /* 0x000fe4000bfa3070 */
[----:B------:R-:W-:Y:S01]  /*3420*/  LOP3.LUT R36, R122, 0xffff, RZ, 0xc0, !PT ;  /* 0x0000ffff7a247812 */ /* 0x000fe200078ec0ff */
[----:B------:R-:W-:Y:S01]  /*3430*/  MUFU.EX2 R117, R45 ;  /* 0x0000002d00757308 */ /* 0x000fe20000000800 */
[----:B------:R-:W-:Y:S01]  /*3440*/  ISETP.LE.U32.AND P1, PT, R37, UR4, PT ;  /* 0x0000000425007c0c */ /* 0x000fe2000bf23070 */
[----:B------:R-:W-:Y:S01]  /*3450*/  @!P6 FADD.FTZ R216, -R216, -RZ ;  /* 0x800000ffd8d8e221 */ /* 0x000fe20000010100 */
[----:B------:R-:W-:Y:S01]  /*3460*/  SHF.R.U32.HI R36, RZ, 0x8, R36 ;  /* 0x00000008ff247819 */ /* 0x000fe20000011624 */
[----:B-1----:R-:W-:Y:S01]  /*3470*/  @!P3 FADD.FTZ R243, -R243, -RZ ;  /* 0x800000fff3f3b221 */ /* 0x002fe20000010100 */
[----:B------:R-:W-:Y:S01]  /*3480*/  SHF.R.U32.HI R38, RZ, 0x18, R246 ;  /* 0x00000018ff267819 */ /* 0x000fe200000116f6 */
[----:B------:R-:W-:Y:S01]  /*3490*/  @!P2 FADD.FTZ R214, -R214, -RZ ;  /* 0x800000ffd6d6a221 */ /* 0x000fe20000010100 */
[--C-:B------:R-:W-:Y:S02]  /*34a0*/  SHF.R.U32.HI R37, RZ, 0x10, R122.reuse ;  /* 0x00000010ff257819 */ /* 0x100fe4000001167a */
[----:B------:R-:W-:Y:S01]  /*34b0*/  ISETP.LE.U32.AND P2, PT, R38, UR4, PT ;  /* 0x0000000426007c0c */ /* 0x000fe2000bf43070 */
[----:B------:R-:W-:Y:S01]  /*34c0*/  @!P5 FADD.FTZ R217, -R217, -RZ ;  /* 0x800000ffd9d9d221 */ /* 0x000fe20000010100 */
[----:B------:R-:W-:Y:S01]  /*34d0*/  LOP3.LUT R36, R36, 0xffff, RZ, 0xc0, !PT ;  /* 0x0000ffff24247812 */ /* 0x000fe200078ec0ff */
[----:B------:R-:W-:Y:S01]  /*34e0*/  MUFU.EX2 R123, R50 ;  /* 0x00000032007b7308 */ /* 0x000fe20000000800 */
[----:B------:R-:W-:Y:S01]  /*34f0*/  LOP3.LUT R35, R32, 0xff, RZ, 0xc0, !PT ;  /* 0x000000ff20237812 */ /* 0x000fe200078ec0ff */
[----:B------:R-:W-:Y:S01]  /*3500*/  @!P1 FADD.FTZ R218, -R218, -RZ ;  /* 0x800000ffdada9221 */ /* 0x000fe20000010100 */
[----:B------:R-:W-:Y:S02]  /*3510*/  LOP3.LUT R37, R37, 0xff, RZ, 0xc0, !PT ;  /* 0x000000ff25257812 */ /* 0x000fe400078ec0ff */
[----:B------:R-:W-:Y:S02]  /*3520*/  ISETP.LE.U32.AND P5, PT, R36, UR4, PT ;  /* 0x0000000424007c0c */ /* 0x000fe4000bfa3070 */
[----:B------:R-:W-:Y:S02]  /*3530*/  SHF.R.U32.HI R36, RZ, 0x18, R122 ;  /* 0x00000018ff247819 */ /* 0x000fe4000001167a */
[----:B------:R-:W-:Y:S01]  /*3540*/  ISETP.LE.U32.AND P1, PT, R37, UR4, PT ;  /* 0x0000000425007c0c */ /* 0x000fe2000bf23070 */
[----:B------:R-:W-:Y:S01]  /*3550*/  @!P2 FADD.FTZ R219, -R219, -RZ ;  /* 0x800000ffdbdba221 */ /* 0x000fe20000010100 */
[----:B--2---:R-:W-:Y:S01]  /*3560*/  SHF.R.U32.HI R41, RZ, 0x8, R19 ;  /* 0x00000008ff297819 */ /* 0x004fe20000011613 */
[----:B------:R-:W-:Y:S01]  /*3570*/  MUFU.EX2 R246, R248 ;  /* 0x000000f800f67308 */ /* 0x000fe20000000800 */
[--C-:B------:R-:W-:Y:S02]  /*3580*/  SHF.R.U32.HI R34, RZ, 0x10, R32.reuse ;  /* 0x00000010ff227819 */ /* 0x100fe40000011620 */
[----:B------:R-:W-:Y:S02]  /*3590*/  LOP3.LUT R41, R41, 0xffff, RZ, 0xc0, !PT ;  /* 0x0000ffff29297812 */ /* 0x000fe400078ec0ff */
[----:B------:R-:W-:Y:S01]  /*35a0*/  SHF.R.U32.HI R33, RZ, 0x8, R33 ;  /* 0x00000008ff217819 */ /* 0x000fe20000011621 */
[----:B------:R-:W-:Y:S01]  /*35b0*/  @!P5 FADD.FTZ R221, -R221, -RZ ;  /* 0x800000ffddddd221 */ /* 0x000fe20000010100 */
[----:B------:R-:W-:Y:S02]  /*35c0*/  ISETP.LE.U32.AND P2, PT, R35, UR4, PT ;  /* 0x0000000423007c0c */ /* 0x000fe4000bf43070 */
[----:B------:R-:W-:Y:S01]  /*35d0*/  LOP3.LUT R34, R34, 0xff, RZ, 0xc0, !PT ;  /* 0x000000ff22227812 */ /* 0x000fe200078ec0ff */
[----:B------:R-:W-:Y:S01]  /*35e0*/  @!P1 FADD.FTZ R222, -R222, -RZ ;  /* 0x800000ffdede9221 */ /* 0x000fe20000010100 */
[----:B------:R-:W-:Y:S01]  /*35f0*/  LOP3.LUT R33, R33, 0xffff, RZ, 0xc0, !PT ;  /* 0x0000ffff21217812 */ /* 0x000fe200078ec0ff */
[----:B------:R-:W-:Y:S01]  /*3600*/  MUFU.EX2 R248, R40 ;  /* 0x0000002800f87308 */ /* 0x000fe20000000800 */
[----:B------:R-:W-:Y:S02]  /*3610*/  ISETP.LE.U32.AND P5, PT, R34, UR4, PT ;  /* 0x0000000422007c0c */ /* 0x000fe4000bfa3070 */
[----:B------:R-:W-:Y:S02]  /*3620*/  ISETP.LE.U32.AND P1, PT, R33, UR4, PT ;  /* 0x0000000421007c0c */ /* 0x000fe4000bf23070 */
[----:B------:R-:W-:Y:S02]  /*3630*/  LOP3.LUT R33, R251, 0xffff, RZ, 0xc0, !PT ;  /* 0x0000fffffb217812 */ /* 0x000fe400078ec0ff */
[----:B------:R-:W-:Y:S01]  /*3640*/  SHF.R.U32.HI R32, RZ, 0x18, R32 ;  /* 0x00000018ff207819 */ /* 0x000fe20000011620 */
[----:B------:R-:W-:Y:S01]  /*3650*/  @!P2 FADD.FTZ R224, -R224, -RZ ;  /* 0x800000ffe0e0a221 */ /* 0x000fe20000010100 */
[----:B------:R-:W-:Y:S01]  /*3660*/  ISETP.LE.U32.AND P0, PT, R36, UR4, PT ;  /* 0x0000000424007c0c */ /* 0x000fe2000bf03070 */
[----:B------:R-:W-:Y:S01]  /*3670*/  MUFU.EX2 R247, R39 ;  /* 0x0000002700f77308 */ /* 0x000fe20000000800 */
[----:B------:R-:W-:Y:S02]  /*3680*/  SHF.R.U32.HI R36, RZ, 0x18, R31 ;  /* 0x00000018ff247819 */ /* 0x000fe4000001161f */
[----:B------:R-:W-:Y:S01]  /*3690*/  SHF.R.U32.HI R33, RZ, 0x8, R33 ;  /* 0x00000008ff217819 */ /* 0x000fe20000011621 */
[----:B------:R-:W-:Y:S01]  /*36a0*/  @!P5 FADD.FTZ R226, -R226, -RZ ;  /* 0x800000ffe2e2d221 */ /* 0x000fe20000010100 */
[----:B------:R-:W-:Y:S01]  /*36b0*/  ISETP.LE.U32.AND P2, PT, R32, UR4, PT ;  /* 0x0000000420007c0c */ /* 0x000fe2000bf43070 */
[----:B------:R-:W-:Y:S01]  /*36c0*/  @!P1 FADD.FTZ R225, -R225, -RZ ;  /* 0x800000ffe1e19221 */ /* 0x000fe20000010100 */
[----:B------:R-:W-:Y:S02]  /*36d0*/  LOP3.LUT R38, R251, 0xff, RZ, 0xc0, !PT ;  /* 0x000000fffb267812 */ /* 0x000fe400078ec0ff */
[----:B------:R-:W-:Y:S01]  /*36e0*/  LOP3.LUT R33, R33, 0xffff, RZ, 0xc0, !PT ;  /* 0x0000ffff21217812 */ /* 0x000fe200078ec0ff */
[----:B------:R-:W-:Y:S01]  /*36f0*/  MUFU.EX2 R122, R49 ;  /* 0x00000031007a7308 */ /* 0x000fe20000000800 */
[--C-:B------:R-:W-:Y:S01]  /*3700*/  SHF.R.U32.HI R34, RZ, 0x18, R251.reuse ;  /* 0x00000018ff227819 */ /* 0x100fe200000116fb */
[----:B------:R-:W-:Y:S01]  /*3710*/  @!P0 FADD.FTZ R223, -R223, -RZ ;  /* 0x800000ffdfdf8221 */ /* 0x000fe20000010100 */
[----:B------:R-:W-:Y:S02]  /*3720*/  SHF.R.U32.HI R251, RZ, 0x10, R251 ;  /* 0x00000010fffb7819 */ /* 0x000fe400000116fb */
[----:B------:R-:W-:Y:S02]  /*3730*/  ISETP.LE.U32.AND P6, PT, R38, UR4, PT ;  /* 0x0000000426007c0c */ /* 0x000fe4000bfc3070 */
[----:B------:R-:W-:Y:S01]  /*3740*/  ISETP.LE.U32.AND P5, PT, R33, UR4, PT ;  /* 0x0000000421007c0c */ /* 0x000fe2000bfa3070 */
[----:B------:R-:W-:Y:S01]  /*3750*/  @!P2 FADD.FTZ R227, -R227, -RZ ;  /* 0x800000ffe3e3a221 */ /* 0x000fe20000010100 */
[----:B------:R-:W-:Y:S01]  /*3760*/  LOP3.LUT R33, R31, 0xffff, RZ, 0xc0, !PT ;  /* 0x0000ffff1f217812 */ /* 0x000fe200078ec0ff */
[----:B------:R-:W1:Y:S01]  /*3770*/  MUFU.EX2 R238, R252 ;  /* 0x000000fc00ee7308 */ /* 0x000e620000000800 */
[----:B------:R-:W-:Y:S02]  /*3780*/  LOP3.LUT R251, R251, 0xff, RZ, 0xc0, !PT ;  /* 0x000000fffbfb7812 */ /* 0x000fe400078ec0ff */
[----:B------:R-:W-:Y:S02]  /*3790*/  LOP3.LUT R32, R31, 0xff, RZ, 0xc0, !PT ;  /* 0x000000ff1f207812 */ /* 0x000fe400078ec0ff */
[----:B------:R-:W-:Y:S02]  /*37a0*/  ISETP.LE.U32.AND P0, PT, R34, UR4, PT ;  /* 0x0000000422007c0c */ /* 0x000fe4000bf03070 */
[----:B------:R-:W-:Y:S01]  /*37b0*/  SHF.R.U32.HI R34, RZ, 0x10, R31 ;  /* 0x00000010ff227819 */ /* 0x000fe2000001161f */
[----:B------:R-:W-:Y:S01]  /*37c0*/  @!P6 FADD.FTZ R228, -R228, -RZ ;  /* 0x800000ffe4e4e221 */ /* 0x000fe20000010100 */
[----:B------:R-:W-:Y:S01]  /*37d0*/  SHF.R.U32.HI R33, RZ, 0x8, R33 ;  /* 0x00000008ff217819 */ /* 0x000fe20000011621 */
[----:B------:R-:W-:Y:S01]  /*37e0*/  @!P5 FADD.FTZ R229, -R229, -RZ ;  /* 0x800000ffe5e5d221 */ /* 0x000fe20000010100 */
[----:B------:R-:W-:Y:S01]  /*37f0*/  ISETP.LE.U32.AND P1, PT, R251, UR4, PT ;  /* 0x00000004fb007c0c */ /* 0x000fe2000bf23070 */
[----:B------:R-:W-:Y:S01]  /*3800*/  MUFU.EX2 R252, R44 ;  /* 0x0000002c00fc7308 */ /* 0x000fe20000000800 */
[----:B------:R-:W-:Y:S02]  /*3810*/  ISETP.LE.U32.AND P2, PT, R32, UR4, PT ;  /* 0x0000000420007c0c */ /* 0x000fe4000bf43070 */
[----:B------:R-:W-:Y:S02]  /*3820*/  LOP3.LUT R34, R34, 0xff, RZ, 0xc0, !PT ;  /* 0x000000ff22227812 */ /* 0x000fe400078ec0ff */
[----:B------:R-:W-:Y:S01]  /*3830*/  LOP3.LUT R33, R33, 0xffff, RZ, 0xc0, !PT ;  /* 0x0000ffff21217812 */ /* 0x000fe200078ec0ff */
[----:B------:R-:W-:Y:S01]  /*3840*/  @!P0 FADD.FTZ R231, -R231, -RZ ;  /* 0x800000ffe7e78221 */ /* 0x000fe20000010100 */
[----:B------:R-:W-:Y:S02]  /*3850*/  ISETP.LE.U32.AND P6, PT, R34, UR4, PT ;  /* 0x0000000422007c0c */ /* 0x000fe4000bfc3070 */
[----:B------:R-:W-:Y:S01]  /*3860*/  ISETP.LE.U32.AND P5, PT, R33, UR4, PT ;  /* 0x0000000421007c0c */ /* 0x000fe2000bfa3070 */
[----:B------:R2:W-:Y:S01]  /*3870*/  MUFU.EX2 R251, R43 ;  /* 0x0000002b00fb7308 */ /* 0x0005e20000000800 */
[----:B------:R-:W-:Y:S01]  /*3880*/  ISETP.LE.U32.AND P0, PT, R36, UR4, PT ;  /* 0x0000000424007c0c */ /* 0x000fe2000bf03070 */
[----:B------:R-:W3:Y:S01]  /*3890*/  LDSM.16.M88.4 R32, [R167+0x6c00] ;  /* 0x006c0000a720783b */ /* 0x000ee20000000200 */
[----:B------:R-:W-:Y:S01]  /*38a0*/  SHF.R.U32.HI R36, RZ, 0x8, R119 ;  /* 0x00000008ff247819 */ /* 0x000fe20000011677 */
[----:B------:R-:W-:Y:S01]  /*38b0*/  @!P2 FADD.FTZ R232, -R232, -RZ ;  /* 0x800000ffe8e8a221 */ /* 0x000fe20000010100 */
[----:B------:R-:W-:Y:S02]  /*38c0*/  ISETP.LE.U32.AND P2, PT, R121, UR4, PT ;  /* 0x0000000479007c0c */ /* 0x000fe4000bf43070 */
[----:B------:R-:W-:Y:S03]  /*38d0*/  LOP3.LUT R36, R36, 0xffff, RZ, 0xc0, !PT ;  /* 0x0000ffff24247812 */ /* 0x000fe600078ec0ff */
[----:B------:R-:W-:Y:S01]  /*38e0*/  @!P6 FADD.FTZ R234, -R234, -RZ ;  /* 0x800000ffeaeae221 */ /* 0x000fe20000010100 */
[----:B------:R-:W-:Y:S01]  /*38f0*/  ISETP.LE.U32.AND P6, PT, R36, UR4, PT ;  /* 0x0000000424007c0c */ /* 0x000fe2000bfc3070 */
[----:B------:R-:W-:Y:S01]  /*3900*/  MUFU.EX2 R119, R47 ;  /* 0x0000002f00777308 */ /* 0x000fe20000000800 */
[----:B------:R-:W-:Y:S01]  /*3910*/  LOP3.LUT R36, R30, 0xff, RZ, 0xc0, !PT ;  /* 0x000000ff1e247812 */ /* 0x000fe200078ec0ff */
[----:B------:R-:W-:Y:S01]  /*3920*/  @!P0 FADD.FTZ R235, -R235, -RZ ;  /* 0x800000ffebeb8221 */ /* 0x000fe20000010100 */
[----:B------:R-:W-:Y:S03]  /*3930*/  ISETP.LE.U32.AND P0, PT, R27, UR4, PT ;  /* 0x000000041b007c0c */ /* 0x000fe6000bf03070 */
[----:B------:R-:W-:Y:S01]  /*3940*/  @!P2 FADD.FTZ R236, -R236, -RZ ;  /* 0x800000ffececa221 */ /* 0x000fe20000010100 */
[----:B------:R-:W-:Y:S02]  /*3950*/  ISETP.LE.U32.AND P2, PT, R36, UR4, PT ;  /* 0x0000000424007c0c */ /* 0x000fe4000bf43070 */
[----:B------:R-:W-:Y:S01]  /*3960*/  LOP3.LUT R36, R23, 0xff, RZ, 0xc0, !PT ;  /* 0x000000ff17247812 */ /* 0x000fe200078ec0ff */
[----:B------:R-:W4:Y:S01]  /*3970*/  MUFU.EX2 R242, R242 ;  /* 0x000000f200f27308 */ /* 0x000f220000000800 */
[----:B--2---:R-:W-:Y:S04]  /*3980*/  IMAD.WIDE.U32 R42, R25, -0x326172a9, RZ ;  /* 0xcd9e8d57192a7825 */ /* 0x004fe800078e00ff */
[----:B------:R-:W-:Y:S01]  /*3990*/  @!P6 FADD.FTZ R237, -R237, -RZ ;  /* 0x800000ffedede221 */ /* 0x000fe20000010100 */
[----:B------:R-:W-:Y:S01]  /*39a0*/  ISETP.LE.U32.AND P6, PT, R36, UR4, PT ;  /* 0x0000000424007c0c */ /* 0x000fe2000bfc3070 */
[----:B------:R-:W-:Y:S01]  /*39b0*/  @!P0 FADD.FTZ R239, -R239, -RZ ;  /* 0x800000ffefef8221 */ /* 0x000fe20000010100 */
[----:B------:R-:W-:Y:S02]  /*39c0*/  LOP3.LUT R40, R43, UR5, R22, 0x96, !PT ;  /* 0x000000052b287c12 */ /* 0x000fe4000f8e9616 */
[----:B------:R-:W2:Y:S01]  /*39d0*/  MUFU.EX2 R244, R244 ;  /* 0x000000f400f47308 */ /* 0x000ea20000000800 */
[----:B------:R-:W-:Y:S01]  /*39e0*/  LOP3.LUT R39, R42, 0xff, RZ, 0xc0, !PT ;  /* 0x000000ff2a277812 */ /* 0x000fe200078ec0ff */
[----:B-1----:R-:W-:Y:S01]  /*39f0*/  @!P2 FADD.FTZ R238, -R238, -RZ ;  /* 0x800000ffeeeea221 */ /* 0x002fe20000010100 */
[----:B------:R-:W-:Y:S02]  /*3a00*/  LOP3.LUT R38, R42, 0xffff, RZ, 0xc0, !PT ;  /* 0x0000ffff2a267812 */ /* 0x000fe400078ec0ff */
[----:B------:R-:W-:Y:S02]  /*3a10*/  LOP3.LUT R45, R40, 0xff, RZ, 0xc0, !PT ;  /* 0x000000ff282d7812 */ /* 0x000fe400078ec0ff */
[--C-:B------:R-:W-:Y:S02]  /*3a20*/  SHF.R.U32.HI R37, RZ, 0x10, R42.reuse ;  /* 0x00000010ff257819 */ /* 0x100fe4000001162a */
[----:B------:R-:W-:Y:S01]  /*3a30*/  SHF.R.U32.HI R36, RZ, 0x18, R42 ;  /* 0x00000018ff247819 */ /* 0x000fe2000001162a */
[----:B------:R-:W-:Y:S01]  /*3a40*/  IMAD.WIDE.U32 R42, R21, -0x326172a9, RZ ;  /* 0xcd9e8d57152a7825 */ /* 0x000fe200078e00ff */
[----:B------:R-:W-:Y:S01]  /*3a50*/  ISETP.LE.U32.AND P4, PT, R45, UR4, PT ;  /* 0x000000042d007c0c */ /* 0x000fe2000bf83070 */
[-C--:B---3--:R-:W-:Y:S01]  /*3a60*/  HMMA.16816.F32.BF16 R52, R124, R32.reuse, R52 ;  /* 0x000000207c34723c */ /* 0x088fe20000041834 */
[----:B------:R-:W-:Y:S01]  /*3a70*/  SHF.R.U32.HI R45, RZ, 0x10, R40 ;  /* 0x00000010ff2d7819 */ /* 0x000fe20000011628 */
[----:B----4-:R-:W-:Y:S01]  /*3a80*/  @!P6 FADD.FTZ R242, -R242, -RZ ;  /* 0x800000fff2f2e221 */ /* 0x010fe20000010100 */
[----:B------:R-:W-:Y:S01]  /*3a90*/  ISETP.LE.U32.AND P2, PT, R41, UR4, PT ;  /* 0x0000000429007c0c */ /* 0x000fe2000bf43070 */
[----:B------:R-:W-:Y:S01]  /*3aa0*/  MUFU.EX2 R121, R48 ;  /* 0x0000003000797308 */ /* 0x000fe20000000800 */
[----:B------:R-:W-:Y:S02]  /*3ab0*/  LOP3.LUT R41, R11, 0xff, RZ, 0xc0, !PT ;  /* 0x000000ff0b297812 */ /* 0x000fe400078ec0ff */
[----:B------:R-:W-:Y:S01]  /*3ac0*/  LOP3.LUT R44, R43, UR5, R26, 0x96, !PT ;  /* 0x000000052b2c7c12 */ /* 0x000fe2000f8e961a */
[C---:B------:R-:W-:Y:S01]  /*3ad0*/  HMMA.16816.F32.BF16 R56, R100.reuse, R32, R56 ;  /* 0x000000206438723c */ /* 0x040fe20000041838 */
[----:B------:R-:W-:Y:S02]  /*3ae0*/  LOP3.LUT R45, R45, 0xff, RZ, 0xc0, !PT ;  /* 0x000000ff2d2d7812 */ /* 0x000fe400078ec0ff */
[----:B------:R-:W-:Y:S01]  /*3af0*/  ISETP.LE.U32.AND P0, PT, R41, UR4, PT ;  /* 0x0000000429007c0c */ /* 0x000fe2000bf03070 */
[----:B--2---:R-:W-:Y:S01]  /*3b00*/  @!P4 FADD.FTZ R244, -R244, -RZ ;  /* 0x800000fff4f4c221 */ /* 0x004fe20000010100 */
[----:B------:R-:W-:Y:S01]  /*3b10*/  LOP3.LUT R41, R40, 0xffff, RZ, 0xc0, !PT ;  /* 0x0000ffff28297812 */ /* 0x000fe200078ec0ff */
[----:B------:R-:W1:Y:S01]  /*3b20*/  MUFU.EX2 R230, R230 ;  /* 0x000000e600e67308 */ /* 0x000e620000000800 */
[----:B------:R-:W-:Y:S01]  /*3b30*/  SHF.R.U32.HI R40, RZ, 0x18, R40 ;  /* 0x00000018ff287819 */ /* 0x000fe20000011628 */
[-C--:B------:R-:W-:Y:S01]  /*3b40*/  HMMA.16816.F32.BF16 R60, R100, R34.reuse, R60 ;  /* 0x00000022643c723c */ /* 0x080fe2000004183c */
[----:B------:R-:W-:Y:S02]  /*3b50*/  ISETP.LE.U32.AND P3, PT, R45, UR4, PT ;  /* 0x000000042d007c0c */ /* 0x000fe4000bf63070 */
[----:B------:R-:W-:Y:S01]  /*3b60*/  ISETP.LE.U32.AND P6, PT, R40, UR4, PT ;  /* 0x0000000428007c0c */ /* 0x000fe2000bfc3070 */
[----:B------:R-:W-:Y:S01]  /*3b70*/  @!P2 FADD.FTZ R241, -R241, -RZ ;  /* 0x800000fff1f1a221 */ /* 0x000fe20000010100 */
[C---:B------:R-:W-:Y:S02]  /*3b80*/  LOP3.LUT R45, R44.reuse, 0xff, RZ, 0xc0, !PT ;  /* 0x000000ff2c2d7812 */ /* 0x040fe400078ec0ff */
[----:B------:R-:W-:Y:S01]  /*3b90*/  SHF.R.U32.HI R41, RZ, 0x8, R41 ;  /* 0x00000008ff297819 */ /* 0x000fe20000011629 */
[----:B------:R-:W-:Y:S01]  /*3ba0*/  HMMA.16816.F32.BF16 R64, R124, R34, R64 ;  /* 0x000000227c40723c */ /* 0x000fe20000041840 */
[----:B------:R-:W-:Y:S01]  /*3bb0*/  ISETP.LE.U32.AND P4, PT, R45, UR4, PT ;  /* 0x000000042d007c0c */ /* 0x000fe2000bf83070 */
[----:B------:R-:W2:Y:S02]  /*3bc0*/  MUFU.EX2 R245, R245 ;  /* 0x000000f500f57308 */ /* 0x000ea40000000800 */
[----:B------:R-:W-:Y:S01]  /*3bd0*/  LOP3.LUT R40, R44, 0xffff, RZ, 0xc0, !PT ;  /* 0x0000ffff2c287812 */ /* 0x000fe200078ec0ff */
[--C-:B------:R-:W-:Y:S01]  /*3be0*/  FFMA.FTZ R52, R52, c[0x0][0x23c], -R113.reuse ;  /* 0x00008f0034347a23 */ /* 0x100fe20000010871 */
[----:B------:R-:W-:Y:S01]  /*3bf0*/  LOP3.LUT R41, R41, 0xffff, RZ, 0xc0, !PT ;  /* 0x0000ffff29297812 */ /* 0x000fe200078ec0ff */
[----:B------:R-:W-:Y:S01]  /*3c00*/  @!P3 FADD.FTZ R246, -R246, -RZ ;  /* 0x800000fff6f6b221 */ /* 0x000fe20000010100 */
[----:B------:R-:W-:Y:S01]  /*3c10*/  SHF.R.U32.HI R40, RZ, 0x8, R40 ;  /* 0x00000008ff287819 */ /* 0x000fe20000011628 */
[----:B------:R-:W-:Y:S01]  /*3c20*/  @!P6 FADD.FTZ R247, -R247, -RZ ;  /* 0x800000fff7f7e221 */ /* 0x000fe20000010100 */
[----:B------:R-:W-:Y:S02]  /*3c30*/  ISETP.LE.U32.AND P2, PT, R41, UR4, PT ;  /* 0x0000000429007c0c */ /* 0x000fe4000bf43070 */
[--C-:B------:R-:W-:Y:S01]  /*3c40*/  SHF.R.U32.HI R41, RZ, 0x18, R44.reuse ;  /* 0x00000018ff297819 */ /* 0x100fe2000001162c */
[----:B------:R-:W-:Y:S01]  /*3c50*/  FFMA.FTZ R53, R53, c[0x0][0x23c], -R113 ;  /* 0x00008f0035357a23 */ /* 0x000fe20000010871 */
[----:B------:R-:W-:Y:S01]  /*3c60*/  LOP3.LUT R40, R40, 0xffff, RZ, 0xc0, !PT ;  /* 0x0000ffff28287812 */ /* 0x000fe200078ec0ff */
[----:B-1----:R-:W-:Y:S01]  /*3c70*/  @!P1 FADD.FTZ R230, -R230, -RZ ;  /* 0x800000ffe6e69221 */ /* 0x002fe20000010100 */
[----:B------:R-:W-:Y:S01]  /*3c80*/  SHF.R.U32.HI R44, RZ, 0x10, R44 ;  /* 0x00000010ff2c7819 */ /* 0x000fe2000001162c */
[----:B------:R-:W-:Y:S01]  /*3c90*/  FFMA.FTZ R60, R60, c[0x0][0x23c], -R6 ;  /* 0x00008f003c3c7a23 */ /* 0x000fe20000010806 */
[----:B------:R-:W-:Y:S01]  /*3ca0*/  ISETP.LE.U32.AND P3, PT, R40, UR4, PT ;  /* 0x0000000428007c0c */ /* 0x000fe2000bf63070 */
[----:B------:R-:W-:Y:S01]  /*3cb0*/  FFMA.FTZ R62, R62, c[0x0][0x23c], -R7 ;  /* 0x00008f003e3e7a23 */ /* 0x000fe20000010807 */
[----:B------:R-:W-:Y:S01]  /*3cc0*/  LOP3.LUT R40, R44, 0xff, RZ, 0xc0, !PT ;  /* 0x000000ff2c287812 */ /* 0x000fe200078ec0ff */
[----:B------:R-:W-:Y:S01]  /*3cd0*/  MUFU.EX2 R120, R60 ;  /* 0x0000003c00787308 */ /* 0x000fe20000000800 */
[----:B------:R-:W-:Y:S01]  /*3ce0*/  ISETP.LE.U32.AND P1, PT, R118, UR4, PT ;  /* 0x0000000476007c0c */ /* 0x000fe2000bf23070 */
[----:B------:R-:W-:Y:S01]  /*3cf0*/  @!P4 FADD.FTZ R248, -R248, -RZ ;  /* 0x800000fff8f8c221 */ /* 0x000fe20000010100 */
[----:B------:R-:W-:Y:S01]  /*3d00*/  ISETP.LE.U32.AND P6, PT, R40, UR4, PT ;  /* 0x0000000428007c0c */ /* 0x000fe2000bfc3070 */
[--C-:B------:R-:W-:Y:S01]  /*3d10*/  FFMA.FTZ R64, R64, c[0x0][0x23c], -R113.reuse ;  /* 0x00008f0040407a23 */ /* 0x100fe20000010871 */
[C---:B------:R-:W-:Y:S01]  /*3d20*/  LOP3.LUT R32, R42.reuse, 0xff, RZ, 0xc0, !PT ;  /* 0x000000ff2a207812 */ /* 0x040fe200078ec0ff */
[----:B------:R-:W-:Y:S01]  /*3d30*/  FFMA.FTZ R113, R65, c[0x0][0x23c], -R113 ;  /* 0x00008f0041717a23 */ /* 0x000fe20000010871 */
[----:B------:R-:W-:Y:S01]  /*3d40*/  LOP3.LUT R33, R42, 0xffff, RZ, 0xc0, !PT ;  /* 0x0000ffff2a217812 */ /* 0x000fe200078ec0ff */
[----:B------:R-:W-:Y:S01]  /*3d50*/  FFMA.FTZ R66, R66, c[0x0][0x23c], -R5 ;  /* 0x00008f0042427a23 */ /* 0x000fe20000010805 */
[----:B------:R-:W-:Y:S01]  /*3d60*/  ISETP.LE.U32.AND P4, PT, R32, UR4, PT ;  /* 0x0000000420007c0c */ /* 0x000fe2000bf83070 */
[----:B------:R-:W1:Y:S01]  /*3d70*/  MUFU.EX2 R118, R46 ;  /* 0x0000002e00767308 */ /* 0x000e620000000800 */
[----:B------:R-:W-:Y:S01]  /*3d80*/  SHF.R.U32.HI R33, RZ, 0x8, R33 ;  /* 0x00000008ff217819 */ /* 0x000fe20000011621 */
[----:B--2---:R-:W-:Y:S01]  /*3d90*/  @!P2 FADD.FTZ R245, -R245, -RZ ;  /* 0x800000fff5f5a221 */ /* 0x004fe20000010100 */
[--C-:B------:R-:W-:Y:S01]  /*3da0*/  SHF.R.U32.HI R32, RZ, 0x10, R42.reuse ;  /* 0x00000010ff207819 */ /* 0x100fe2000001162a */
[----:B------:R-:W-:Y:S01]  /*3db0*/  @!P3 FADD.FTZ R249, -R249, -RZ ;  /* 0x800000fff9f9b221 */ /* 0x000fe20000010100 */
[----:B------:R-:W-:Y:S01]  /*3dc0*/  LOP3.LUT R33, R33, 0xffff, RZ, 0xc0, !PT ;  /* 0x0000ffff21217812 */ /* 0x000fe200078ec0ff */
[----:B------:R-:W-:Y:S01]  /*3dd0*/  @!P6 FADD.FTZ R250, -R250, -RZ ;  /* 0x800000fffafae221 */ /* 0x000fe20000010100 */
[----:B------:R-:W-:Y:S01]  /*3de0*/  ISETP.LE.U32.AND P2, PT, R41, UR4, PT ;  /* 0x0000000429007c0c */ /* 0x000fe2000bf43070 */
[----:B------:R-:W-:Y:S01]  /*3df0*/  FFMA.FTZ R54, R54, c[0x0][0x23c], -R5 ;  /* 0x00008f0036367a23 */ /* 0x000fe20000010805 */
[----:B------:R-:W-:Y:S01]  /*3e00*/  LOP3.LUT R32, R32, 0xff, RZ, 0xc0, !PT ;  /* 0x000000ff20207812 */ /* 0x000fe200078ec0ff */
[----:B------:R-:W2:Y:S01]  /*3e10*/  MUFU.EX2 R127, R64 ;  /* 0x00000040007f7308 */ /* 0x000ea20000000800 */
[----:B------:R-:W-:Y:S01]  /*3e20*/  SHF.R.U32.HI R42, RZ, 0x18, R42 ;  /* 0x00000018ff2a7819 */ /* 0x000fe2000001162a */
[----:B------:R-:W-:Y:S01]  /*3e30*/  @!P4 FADD.FTZ R252, -R252, -RZ ;  /* 0x800000fffcfcc221 */ /* 0x000fe20000010100 */
[----:B------:R-:W-:Y:S01]  /*3e40*/  ISETP.LE.U32.AND P6, PT, R32, UR4, PT ;  /* 0x0000000420007c0c */ /* 0x000fe2000bfc3070 */
[----:B------:R-:W-:Y:S01]  /*3e50*/  FFMA.FTZ R56, R56, c[0x0][0x23c], -R6 ;  /* 0x00008f0038387a23 */ /* 0x000fe20000010806 */
[----:B------:R-:W-:Y:S01]  /*3e60*/  SHF.R.U32.HI R32, RZ, 0x18, R11 ;  /* 0x00000018ff207819 */ /* 0x000fe2000001160b */
[----:B------:R-:W-:Y:S01]  /*3e70*/  FFMA.FTZ R58, R58, c[0x0][0x23c], -R7 ;  /* 0x00008f003a3a7a23 */ /* 0x000fe20000010807 */
[----:B------:R-:W-:Y:S01]  /*3e80*/  ISETP.LE.U32.AND P3, PT, R33, UR4, PT ;  /* 0x0000000421007c0c */ /* 0x000fe2000bf63070 */
[----:B------:R-:W-:Y:S01]  /*3e90*/  FFMA.FTZ R55, R55, c[0x0][0x23c], -R5 ;  /* 0x00008f0037377a23 */ /* 0x000fe20000010805 */
[----:B------:R-:W-:Y:S01]  /*3ea0*/  SHF.R.U32.HI R33, RZ, 0x10, R11 ;  /* 0x00000010ff217819 */ /* 0x000fe2000001160b */
[----:B------:R-:W-:Y:S01]  /*3eb0*/  FFMA.FTZ R5, R67, c[0x0][0x23c], -R5 ;  /* 0x00008f0043057a23 */ /* 0x000fe20000010805 */
[----:B------:R-:W-:Y:S01]  /*3ec0*/  ISETP.LE.U32.AND P4, PT, R42, UR4, PT ;  /* 0x000000042a007c0c */ /* 0x000fe2000bf83070 */
[----:B------:R-:W-:Y:S01]  /*3ed0*/  MUFU.EX2 R109, R66 ;  /* 0x00000042006d7308 */ /* 0x000fe20000000800 */
[----:B------:R-:W-:Y:S01]  /*3ee0*/  LOP3.LUT R33, R33, 0xff, RZ, 0xc0, !PT ;  /* 0x000000ff21217812 */ /* 0x000fe200078ec0ff */
[----:B------:R-:W-:Y:S01]  /*3ef0*/  @!P2 FADD.FTZ R251, -R251, -RZ ;  /* 0x800000fffbfba221 */ /* 0x000fe20000010100 */
[----:B------:R-:W-:Y:S01]  /*3f00*/  SHF.R.U32.HI R38, RZ, 0x8, R38 ;  /* 0x00000008ff267819 */ /* 0x000fe20000011626 */
[----:B-1----:R-:W-:Y:S01]  /*3f10*/  @!P6 FADD.FTZ R118, -R118, -RZ ;  /* 0x800000ff7676e221 */ /* 0x002fe20000010100 */
[----:B------:R-:W-:Y:S01]  /*3f20*/  ISETP.LE.U32.AND P2, PT, R39, UR4, PT ;  /* 0x0000000427007c0c */ /* 0x000fe2000bf43070 */
[--C-:B------:R-:W-:Y:S01]  /*3f30*/  FFMA.FTZ R57, R57, c[0x0][0x23c], -R6.reuse ;  /* 0x00008f0039397a23 */ /* 0x100fe20000010806 */
[----:B------:R-:W-:Y:S01]  /*3f40*/  LOP3.LUT R38, R38, 0xffff, RZ, 0xc0, !PT ;  /* 0x0000ffff26267812 */ /* 0x000fe200078ec0ff */
[----:B------:R-:W-:Y:S01]  /*3f50*/  FFMA.FTZ R6, R61, c[0x0][0x23c], -R6 ;  /* 0x00008f003d067a23 */ /* 0x000fe20000010806 */
[----:B------:R-:W-:Y:S01]  /*3f60*/  LOP3.LUT R37, R37, 0xff, RZ, 0xc0, !PT ;  /* 0x000000ff25257812 */ /* 0x000fe200078ec0ff */
[----:B------:R-:W1:Y:S01]  /*3f70*/  MUFU.EX2 R129, R52 ;  /* 0x0000003400817308 */ /* 0x000e620000000800 */
[----:B------:R-:W-:Y:S01]  /*3f80*/  ISETP.LE.U32.AND P6, PT, R38, UR4, PT ;  /* 0x0000000426007c0c */ /* 0x000fe2000bfc3070 */
[----:B------:R-:W-:Y:S01]  /*3f90*/  @!P3 FADD.FTZ R117, -R117, -RZ ;  /* 0x800000ff7575b221 */ /* 0x000fe20000010100 */
[----:B------:R-:W-:Y:S01]  /*3fa0*/  ISETP.LE.U32.AND P3, PT, R32, UR4, PT ;  /* 0x0000000420007c0c */ /* 0x000fe2000bf63070 */
[----:B------:R-:W-:Y:S01]  /*3fb0*/  @!P4 FADD.FTZ R119, -R119, -RZ ;  /* 0x800000ff7777c221 */ /* 0x000fe20000010100 */
[----:B------:R-:W-:Y:S01]  /*3fc0*/  ISETP.LE.U32.AND P4, PT, R37, UR4, PT ;  /* 0x0000000425007c0c */ /* 0x000fe2000bf83070 */
[----:B--2---:R-:W-:Y:S01]  /*3fd0*/  @!P1 FADD.FTZ R127, -R127, -RZ ;  /* 0x800000ff7f7f9221 */ /* 0x004fe20000010100 */
[----:B------:R-:W-:Y:S01]  /*3fe0*/  LOP3.LUT R32, R11, 0xffff, RZ, 0xc0, !PT ;  /* 0x0000ffff0b207812 */ /* 0x000fe200078ec0ff */
[----:B------:R-:W-:Y:S01]  /*3ff0*/  @!P2 FADD.FTZ R121, -R121, -RZ ;  /* 0x800000ff7979a221 */ /* 0x000fe20000010100 */
[----:B------:R-:W-:Y:S01]  /*4000*/  ISETP.LE.U32.AND P2, PT, R36, UR4, PT ;  /* 0x0000000424007c0c */ /* 0x000fe2000bf43070 */
[----:B------:R-:W2:Y:S01]  /*4010*/  MUFU.EX2 R131, R53 ;  /* 0x0000003500837308 */ /* 0x000ea20000000800 */
[----:B------:R-:W-:Y:S01]  /*4020*/  SHF.R.U32.HI R32, RZ, 0x8, R32 ;  /* 0x00000008ff207819 */ /* 0x000fe20000011620 */
[--C-:B------:R-:W-:Y:S01]  /*4030*/  FFMA.FTZ R59, R59, c[0x0][0x23c], -R7.reuse ;  /* 0x00008f003b3b7a23 */ /* 0x100fe20000010807 */
[----:B------:R-:W-:Y:S01]  /*4040*/  F2FP.RELU.BF16.PACK_AB R35, R215, R214 ;  /* 0x000000d6d723723e */ /* 0x000fe200000018ff */
[----:B------:R-:W-:Y:S01]  /*4050*/  FFMA.FTZ R7, R63, c[0x0][0x23c], -R7 ;  /* 0x00008f003f077a23 */ /* 0x000fe20000010807 */
[----:B------:R-:W-:Y:S01]  /*4060*/  LOP3.LUT R34, R32, 0xffff, RZ, 0xc0, !PT ;  /* 0x0000ffff20227812 */ /* 0x000fe200078ec0ff */
[----:B------:R-:W-:Y:S01]  /*4070*/  @!P6 FADD.FTZ R122, -R122, -RZ ;  /* 0x800000ff7a7ae221 */ /* 0x000fe20000010100 */
[----:B------:R-:W-:Y:S01]  /*4080*/  LOP3.LUT R32, R13, 0xffff, RZ, 0xc0, !PT ;  /* 0x0000ffff0d207812 */ /* 0x000fe200078ec0ff */
[----:B------:R3:W-:Y:S01]  /*4090*/  STS [R182+0x10400], R35 ;  /* 0x01040023b6007388 */ /* 0x0007e20000000800 */
[----:B------:R-:W-:Y:S01]  /*40a0*/  ISETP.LE.U32.AND P6, PT, R34, UR4, PT ;  /* 0x0000000422007c0c */ /* 0x000fe2000bfc3070 */
[----:B------:R-:W4:Y:S01]  /*40b0*/  MUFU.EX2 R114, R54 ;  /* 0x0000003600727308 */ /* 0x000f220000000800 */
[----:B------:R-:W-:Y:S01]  /*40c0*/  SHF.R.U32.HI R32, RZ, 0x8, R32 ;  /* 0x00000008ff207819 */ /* 0x000fe20000011620 */
[----:B------:R-:W-:Y:S01]  /*40d0*/  @!P4 FADD.FTZ R123, -R123, -RZ ;  /* 0x800000ff7b7bc221 */ /* 0x000fe20000010100 */
[----:B------:R-:W-:Y:S01]  /*40e0*/  ISETP.LE.U32.AND P4, PT, R33, UR4, PT ;  /* 0x0000000421007c0c */ /* 0x000fe2000bf83070 */
[----:B------:R-:W-:Y:S01]  /*40f0*/  @!P2 FADD.FTZ R130, -R130, -RZ ;  /* 0x800000ff8282a221 */ /* 0x000fe20000010100 */
[----:B------:R-:W-:Y:S01]  /*4100*/  LOP3.LUT R33, R13, 0xff, RZ, 0xc0, !PT ;  /* 0x000000ff0d217812 */ /* 0x000fe200078ec0ff */
[----:B-1----:R-:W-:Y:S01]  /*4110*/  @!P0 FADD.FTZ R129, -R129, -RZ ;  /* 0x800000ff81818221 */ /* 0x002fe20000010100 */
[----:B------:R-:W-:Y:S02]  /*4120*/  F2FP.RELU.BF16.PACK_AB R34, R225, R224 ;  /* 0x000000e0e122723e */ /* 0x000fe400000018ff */
[----:B------:R-:W-:Y:S01]  /*4130*/  LOP3.LUT R32, R32, 0xffff, RZ, 0xc0, !PT ;  /* 0x0000ffff20207812 */ /* 0x000fe200078ec0ff */
[----:B------:R-:W1:Y:S01]  /*4140*/  MUFU.EX2 R178, R56 ;  /* 0x0000003800b27308 */ /* 0x000e620000000800 */
[----:B------:R-:W-:Y:S02]  /*4150*/  ISETP.LE.U32.AND P2, PT, R33, UR4, PT ;  /* 0x0000000421007c0c */ /* 0x000fe4000bf43070 */
[----:B------:R-:W-:Y:S01]  /*4160*/  ISETP.LE.U32.AND P0, PT, R32, UR4, PT ;  /* 0x0000000420007c0c */ /* 0x000fe2000bf03070 */
[----:B--2---:R-:W-:Y:S01]  /*4170*/  @!P6 FADD.FTZ R131, -R131, -RZ ;  /* 0x800000ff8383e221 */ /* 0x004fe20000010100 */
[----:B------:R-:W-:Y:S02]  /*4180*/  F2FP.RELU.BF16.PACK_AB R41, R217, R216 ;  /* 0x000000d8d929723e */ /* 0x000fe400000018ff */
[----:B------:R-:W-:Y:S02]  /*4190*/  LOP3.LUT R32, R10, 0xff, RZ, 0xc0, !PT ;  /* 0x000000ff0a207812 */ /* 0x000fe400078ec0ff */
[----:B------:R-:W-:Y:S01]  /*41a0*/  F2FP.RELU.BF16.PACK_AB R39, R219, R218 ;  /* 0x000000dadb27723e */ /* 0x000fe200000018ff */
[----:B------:R-:W2:Y:S01]  /*41b0*/  MUFU.EX2 R113, R113 ;  /* 0x0000007100717308 */ /* 0x000ea20000000800 */
[----:B------:R-:W-:Y:S02]  /*41c0*/  SHF.R.U32.HI R33, RZ, 0x10, R13 ;  /* 0x00000010ff217819 */ /* 0x000fe4000001160d */
[----:B------:R-:W-:Y:S01]  /*41d0*/  ISETP.LE.U32.AND P6, PT, R32, UR4, PT ;  /* 0x0000000420007c0c */ /* 0x000fe2000bfc3070 */
[----:B----4-:R-:W-:Y:S01]  /*41e0*/  @!P4 FADD.FTZ R114, -R114, -RZ ;  /* 0x800000ff7272c221 */ /* 0x010fe20000010100 */
[----:B------:R-:W-:Y:S02]  /*41f0*/  SHF.R.U32.HI R32, RZ, 0x8, R9 ;  /* 0x00000008ff207819 */ /* 0x000fe40000011609 */
[----:B------:R-:W-:Y:S02]  /*4200*/  F2FP.RELU.BF16.PACK_AB R38, R221, R220 ;  /* 0x000000dcdd26723e */ /* 0x000fe400000018ff */
[----:B------:R-:W-:Y:S01]  /*4210*/  LOP3.LUT R33, R33, 0xff, RZ, 0xc0, !PT ;  /* 0x000000ff21217812 */ /* 0x000fe200078ec0ff */
[----:B------:R-:W4:Y:S01]  /*4220*/  MUFU.EX2 R126, R58 ;  /* 0x0000003a007e7308 */ /* 0x000f220000000800 */
[----:B------:R-:W-:Y:S02]  /*4230*/  F2FP.RELU.BF16.PACK_AB R36, R223, R222 ;  /* 0x000000dedf24723e */ /* 0x000fe400000018ff */
[----:B------:R-:W-:Y:S01]  /*4240*/  LOP3.LUT R32, R32, 0xffff, RZ, 0xc0, !PT ;  /* 0x0000ffff20207812 */ /* 0x000fe200078ec0ff */
[----:B-1----:R-:W-:Y:S01]  /*4250*/  @!P2 FADD.FTZ R178, -R178, -RZ ;  /* 0x800000ffb2b2a221 */ /* 0x002fe20000010100 */
[----:B------:R-:W-:Y:S01]  /*4260*/  ISETP.LE.U32.AND P4, PT, R33, UR4, PT ;  /* 0x0000000421007c0c */ /* 0x000fe2000bf83070 */
[----:B------:R-:W-:Y:S01]  /*4270*/  @!P6 FADD.FTZ R109, -R109, -RZ ;  /* 0x800000ff6d6de221 */ /* 0x000fe20000010100 */
[----:B------:R-:W-:Y:S02]  /*4280*/  SHF.R.U32.HI R33, RZ, 0x8, R14 ;  /* 0x00000008ff217819 */ /* 0x000fe4000001160e */
[----:B------:R-:W-:Y:S01]  /*4290*/  ISETP.LE.U32.AND P2, PT, R32, UR4, PT ;  /* 0x0000000420007c0c */ /* 0x000fe2000bf43070 */
[----:B------:R-:W-:Y:S01]  /*42a0*/  MUFU.EX2 R128, R62 ;  /* 0x0000003e00807308 */ /* 0x000fe20000000800 */
[----:B------:R-:W-:Y:S02]  /*42b0*/  SHF.R.U32.HI R32, RZ, 0x18, R13 ;  /* 0x00000018ff207819 */ /* 0x000fe4000001160d */
[----:B------:R-:W-:Y:S02]  /*42c0*/  LOP3.LUT R33, R33, 0xffff, RZ, 0xc0, !PT ;  /* 0x0000ffff21217812 */ /* 0x000fe400078ec0ff */
[----:B---3--:R-:W-:Y:S02]  /*42d0*/  F2FP.RELU.BF16.PACK_AB R35, R229, R228 ;  /* 0x000000e4e523723e */ /* 0x008fe400000018ff */
[----:B------:R-:W-:Y:S02]  /*42e0*/  F2FP.RELU.BF16.PACK_AB R43, R235, R234 ;  /* 0x000000eaeb2b723e */ /* 0x000fe400000018ff */
[----:B------:R-:W-:Y:S01]  /*42f0*/  F2FP.RELU.BF16.PACK_AB R46, R237, R236 ;  /* 0x000000eced2e723e */ /* 0x000fe200000018ff */
[----:B------:R-:W1:Y:S01]  /*4300*/  MUFU.EX2 R233, R233 ;  /* 0x000000e900e97308 */ /* 0x000e620000000800 */
[----:B------:R-:W-:Y:S01]  /*4310*/  F2FP.RELU.BF16.PACK_AB R44, R239, R238 ;  /* 0x000000eeef2c723e */ /* 0x000fe200000018ff */
[----:B--2---:R-:W-:Y:S01]  /*4320*/  @!P2 FADD.FTZ R113, -R113, -RZ ;  /* 0x800000ff7171a221 */ /* 0x004fe20000010100 */
[----:B------:R-:W-:Y:S01]  /*4330*/  ISETP.LE.U32.AND P2, PT, R33, UR4, PT ;  /* 0x0000000421007c0c */ /* 0x000fe2000bf43070 */
[----:B----4-:R-:W-:Y:S01]  /*4340*/  @!P4 FADD.FTZ R126, -R126, -RZ ;  /* 0x800000ff7e7ec221 */ /* 0x010fe20000010100 */
[----:B------:R-:W-:Y:S02]  /*4350*/  ISETP.LE.U32.AND P4, PT, R32, UR4, PT ;  /* 0x0000000420007c0c */ /* 0x000fe4000bf83070 */
[----:B------:R-:W-:Y:S02]  /*4360*/  F2FP.RELU.BF16.PACK_AB R33, R213, R212 ;  /* 0x000000d4d521723e */ /* 0x000fe400000018ff */
[----:B------:R-:W-:Y:S01]  /*4370*/  LOP3.LUT R32, R17, 0xff, RZ, 0xc0, !PT ;  /* 0x000000ff11207812 */ /* 0x000fe200078ec0ff */
[----:B------:R-:W2:Y:S01]  /*4380*/  MUFU.EX2 R115, R55 ;  /* 0x0000003700737308 */ /* 0x000ea20000000800 */
[----:B------:R-:W-:Y:S01]  /*4390*/  F2FP.RELU.BF16.PACK_AB R42, R245, R244 ;  /* 0x000000f4f52a723e */ /* 0x000fe200000018ff */
[----:B------:R3:W-:Y:S01]  /*43a0*/  STS [R182+0x10000], R33 ;  /* 0x01000021b6007388 */ /* 0x0007e20000000800 */
[----:B------:R-:W-:Y:S02]  /*43b0*/  ISETP.LE.U32.AND P1, PT, R32, UR4, PT ;  /* 0x0000000420007c0c */ /* 0x000fe4000bf23070 */
[----:B------:R-:W-:Y:S01]  /*43c0*/  F2FP.RELU.BF16.PACK_AB R32, R227, R226 ;  /* 0x000000e2e320723e */ /* 0x000fe200000018ff */
[----:B------:R4:W-:Y:S01]  /*43d0*/  STS [R185+0x10000], R34 ;  /* 0x01000022b9007388 */ /* 0x0009e20000000800 */
[----:B------:R-:W-:Y:S03]  /*43e0*/  F2FP.RELU.BF16.PACK_AB R40, R247, R246 ;  /* 0x000000f6f728723e */ /* 0x000fe600000018ff */
[----:B------:R4:W-:Y:S01]  /*43f0*/  STS [R185+0x10400], R32 ;  /* 0x01040020b9007388 */ /* 0x0009e20000000800 */
[----:B------:R-:W4:Y:S03]  /*4400*/  MUFU.EX2 R125, R57 ;  /* 0x00000039007d7308 */ /* 0x000f260000000800 */
[----:B------:R4:W-:Y:S01]  /*4410*/  STS [R182+0x12000], R41 ;  /* 0x01200029b6007388 */ /* 0x0009e20000000800 */
[----:B-1----:R-:W-:Y:S01]  /*4420*/  @!P5 FADD.FTZ R233, -R233, -RZ ;  /* 0x800000ffe9e9d221 */ /* 0x002fe20000010100 */
[----:B------:R-:W-:Y:S01]  /*4430*/  ISETP.LE.U32.AND P5, PT, R29, UR4, PT ;  /* 0x000000041d007c0c */ /* 0x000fe2000bfa3070 */
[----:B------:R-:W-:Y:S01]  /*4440*/  @!P1 FADD.FTZ R128, -R128, -RZ ;  /* 0x800000ff80809221 */ /* 0x000fe20000010100 */
[----:B------:R-:W-:Y:S01]  /*4450*/  FSETP.GE.FTZ.AND P1, PT, R225, RZ, PT ;  /* 0x000000ffe100720b */ /* 0x000fe20003f36000 */
[----:B------:R1:W-:Y:S01]  /*4460*/  STS [R182+0x12400], R39 ;  /* 0x01240027b6007388 */ /* 0x0003e20000000800 */
[----:B------:R-:W-:Y:S01]  /*4470*/  F2FP.RELU.BF16.PACK_AB R37, R233, R232 ;  /* 0x000000e8e925723e */ /* 0x000fe200000018ff */
[----:B------:R-:W1:Y:S02]  /*4480*/  MUFU.EX2 R110, R5 ;  /* 0x00000005006e7308 */ /* 0x000e640000000800 */
[----:B------:R1:W-:Y:S01]  /*4490*/  STS [R185+0x12000], R38 ;  /* 0x01200026b9007388 */ /* 0x0003e20000000800 */
[----:B--2---:R-:W-:Y:S01]  /*44a0*/  @!P3 FADD.FTZ R115, -R115, -RZ ;  /* 0x800000ff7373b221 */ /* 0x004fe20000010100 */
[----:B------:R-:W-:Y:S02]  /*44b0*/  ISETP.LE.U32.AND P3, PT, R18, UR4, PT ;  /* 0x0000000412007c0c */ /* 0x000fe4000bf63070 */
[----:B---3--:R-:W-:Y:S01]  /*44c0*/  F2FP.RELU.BF16.PACK_AB R33, R231, R230 ;  /* 0x000000e6e721723e */ /* 0x008fe200000018ff */
[----:B------:R2:W-:Y:S01]  /*44d0*/  STS [R185+0x12400], R36 ;  /* 0x01240024b9007388 */ /* 0x0005e20000000800 */
[----:B----4-:R-:W-:Y:S03]  /*44e0*/  F2FP.RELU.BF16.PACK_AB R34, R241, R240 ;  /* 0x000000f0f122723e */ /* 0x010fe600000018ff */
[----:B------:R3:W-:Y:S01]  /*44f0*/  STS [R184+0x10000], R35 ;  /* 0x01000023b8007388 */ /* 0x0007e20000000800 */
[----:B------:R-:W4:Y:S01]  /*4500*/  MUFU.EX2 R116, R59 ;  /* 0x0000003b00747308 */ /* 0x000f220000000800 */
[----:B------:R-:W-:Y:S02]  /*4510*/  F2FP.RELU.BF16.PACK_AB R32, R243, R242 ;  /* 0x000000f2f320723e */ /* 0x000fe400000018ff */
[----:B------:R4:W-:Y:S01]  /*4520*/  STS [R184+0x10400], R33 ;  /* 0x01040021b8007388 */ /* 0x0009e20000000800 */
[----:B------:R-:W-:Y:S01]  /*4530*/  @!P0 FADD.FTZ R125, -R125, -RZ ;  /* 0x800000ff7d7d8221 */ /* 0x000fe20000010100 */
[----:B------:R-:W-:Y:S01]  /*4540*/  ISETP.LE.U32.AND P0, PT, R15, UR4, PT ;  /* 0x000000040f007c0c */ /* 0x000fe2000bf03070 */
[----:B------:R-:W-:Y:S01]  /*4550*/  @!P3 FADD.FTZ R120, -R120, -RZ ;  /* 0x800000ff7878b221 */ /* 0x000fe20000010100 */
[----:B------:R-:W-:Y:S01]  /*4560*/  F2FP.RELU.BF16.PACK_AB R41, R122, R121 ;  /* 0x000000797a29723e */ /* 0x000fe200000018ff */
[----:B------:R4:W-:Y:S01]  /*4570*/  STS [R191+0x10000], R34 ;  /* 0x01000022bf007388 */ /* 0x0009e20000000800 */
[----:B------:R-:W-:Y:S01]  /*4580*/  FSETP.GE.FTZ.AND P3, PT, R213, RZ, PT ;  /* 0x000000ffd500720b */ /* 0x000fe20003f76000 */
[----:B------:R-:W4:Y:S01]  /*4590*/  MUFU.EX2 R124, R6 ;  /* 0x00000006007c7308 */ /* 0x000f220000000800 */
[----:B-1----:R-:W-:Y:S01]  /*45a0*/  F2FP.RELU.BF16.PACK_AB R39, R130, R123 ;  /* 0x0000007b8227723e */ /* 0x002fe200000018ff */
[----:B------:R1:W-:Y:S01]  /*45b0*/  STS [R191+0x10400], R32 ;  /* 0x01040020bf007388 */ /* 0x0003e20000000800 */
[----:B------:R-:W-:Y:S01]  /*45c0*/  @!P5 FADD.FTZ R110, -R110, -RZ ;  /* 0x800000ff6e6ed221 */ /* 0x000fe20000010100 */
[----:B------:R-:W-:Y:S01]  /*45d0*/  ULDC.64 UR4, c[0x0][0x118] ;  /* 0x0000460000047ab9 */ /* 0x000fe20000000a00 */
[----:B------:R-:W-:Y:S01]  /*45e0*/  F2FP.RELU.BF16.PACK_AB R38, R249, R248 ;  /* 0x000000f8f926723e */ /* 0x000fe200000018ff */
[----:B------:R1:W-:Y:S01]  /*45f0*/  STS [R184+0x12000], R37 ;  /* 0x01200025b8007388 */ /* 0x0003e20000000800 */
[----:B--2---:R-:W-:Y:S03]  /*4600*/  F2FP.RELU.BF16.PACK_AB R36, R251, R250 ;  /* 0x000000fafb24723e */ /* 0x004fe600000018ff */
[----:B------:R-:W-:Y:S01]  /*4610*/  STS [R184+0x12400], R43 ;  /* 0x0124002bb8007388 */ /* 0x000fe20000000800 */
[----:B------:R-:W2:Y:S01]  /*4620*/  MUFU.EX2 R111, R7 ;  /* 0x00000007006f7308 */ /* 0x000ea20000000800 */
[----:B---3--:R-:W-:Y:S02]  /*4630*/  F2FP.RELU.BF16.PACK_AB R35, R119, R118 ;  /* 0x000000767723723e */ /* 0x008fe400000018ff */
[----:B------:R-:W-:Y:S01]  /*4640*/  STS [R191+0x12000], R46 ;  /* 0x0120002ebf007388 */ /* 0x000fe20000000800 */
[----:B----4-:R-:W-:Y:S01]  /*4650*/  @!P4 FADD.FTZ R116, -R116, -RZ ;  /* 0x800000ff7474c221 */ /* 0x010fe20000010100 */
[----:B------:R-:W-:Y:S02]  /*4660*/  FSETP.GE.FTZ.AND P4, PT, R212, RZ, PT ;  /* 0x000000ffd400720b */ /* 0x000fe40003f96000 */
[----:B------:R-:W-:Y:S01]  /*4670*/  F2FP.RELU.BF16.PACK_AB R33, R113, R127 ;  /* 0x0000007f7121723e */ /* 0x000fe200000018ff */
[----:B------:R-:W-:Y:S01]  /*4680*/  STS [R191+0x12400], R44 ;  /* 0x0124002cbf007388 */ /* 0x000fe20000000800 */
[----:B------:R-:W-:Y:S03]  /*4690*/  F2FP.RELU.BF16.PACK_AB R34, R131, R129 ;  /* 0x000000818322723e */ /* 0x000fe600000018ff */
[----:B------:R-:W-:Y:S01]  /*46a0*/  STS [R183+0x10000], R42 ;  /* 0x0100002ab7007388 */ /* 0x000fe20000000800 */
[----:B------:R-:W-:Y:S01]  /*46b0*/  @!P2 FADD.FTZ R124, -R124, -RZ ;  /* 0x800000ff7c7ca221 */ /* 0x000fe20000010100 */
[----:B------:R-:W-:Y:S02]  /*46c0*/  FSETP.GE.FTZ.AND P2, PT, R224, RZ, PT ;  /* 0x000000ffe000720b */ /* 0x000fe40003f56000 */
[----:B-1----:R-:W-:Y:S01]  /*46d0*/  F2FP.RELU.BF16.PACK_AB R32, R115, R114 ;  /* 0x000000727320723e */ /* 0x002fe200000018ff */
[----:B------:R-:W-:Y:S01]  /*46e0*/  STS [R183+0x10400], R40 ;  /* 0x01040028b7007388 */ /* 0x000fe20000000800 */
[----:B------:R-:W-:Y:S03]  /*46f0*/  F2FP.RELU.BF16.PACK_AB R37, R117, R252 ;  /* 0x000000fc7525723e */ /* 0x000fe600000018ff */
[----:B------:R-:W-:Y:S01]  /*4700*/  STS [R188+0x10000], R41 ;  /* 0x01000029bc007388 */ /* 0x000fe20000000800 */
[----:B--2---:R-:W-:Y:S03]  /*4710*/  @!P0 FADD.FTZ R111, -R111, -RZ ;  /* 0x800000ff6f6f8221 */ /* 0x004fe60000010100 */
[----:B------:R-:W-:Y:S04]  /*4720*/  STS [R188+0x10400], R39 ;  /* 0x01040027bc007388 */ /* 0x000fe80000000800 */
[----:B------:R-:W-:Y:S04]  /*4730*/  STS [R183+0x12000], R38 ;  /* 0x01200026b7007388 */ /* 0x000fe80000000800 */
[----:B------:R-:W-:Y:S04]  /*4740*/  STS [R183+0x12400], R36 ;  /* 0x01240024b7007388 */ /* 0x000fe80000000800 */
[----:B------:R1:W-:Y:S04]  /*4750*/  STS [R188+0x12000], R37 ;  /* 0x01200025bc007388 */ /* 0x0003e80000000800 */
[----:B------:R2:W-:Y:S04]  /*4760*/  STS [R188+0x12400], R35 ;  /* 0x01240023bc007388 */ /* 0x0005e80000000800 */
[----:B------:R3:W-:Y:S04]  /*4770*/  STS [R187+0x10000], R34 ;  /* 0x01000022bb007388 */ /* 0x0007e80000000800 */
[----:B------:R4:W-:Y:S04]  /*4780*/  STS [R187+0x10400], R32 ;  /* 0x01040020bb007388 */ /* 0x0009e80000000800 */
[----:B------:R4:W-:Y:S01]  /*4790*/  STS [R186+0x10000], R33 ;  /* 0x01000021ba007388 */ /* 0x0009e20000000800 */
[----:B-1----:R-:W-:Y:S02]  /*47a0*/  F2FP.RELU.BF16.PACK_AB R37, R110, R109 ;  /* 0x0000006d6e25723e */ /* 0x002fe400000018ff */
[----:B--2---:R-:W-:Y:S03]  /*47b0*/  F2FP.RELU.BF16.PACK_AB R35, R124, R120 ;  /* 0x000000787c23723e */ /* 0x004fe600000018ff */
[----:B------:R-:W-:Y:S01]  /*47c0*/  STS [R186+0x10400], R37 ;  /* 0x01040025ba007388 */ /* 0x000fe20000000800 */
[----:B---3--:R-:W-:Y:S02]  /*47d0*/  F2FP.RELU.BF16.PACK_AB R34, R125, R178 ;  /* 0x000000b27d22723e */ /* 0x008fe400000018ff */
[----:B----4-:R-:W-:Y:S03]  /*47e0*/  F2FP.RELU.BF16.PACK_AB R32, R116, R126 ;  /* 0x0000007e7420723e */ /* 0x010fe600000018ff */
[----:B------:R-:W-:Y:S01]  /*47f0*/  STS [R187+0x12000], R34 ;  /* 0x01200022bb007388 */ /* 0x000fe20000000800 */
[----:B------:R-:W-:Y:S03]  /*4800*/  F2FP.RELU.BF16.PACK_AB R33, R111, R128 ;  /* 0x000000806f21723e */ /* 0x000fe600000018ff */
        /* <DEDUP_REMOVED lines=37> */
[-C--:B------:R-:W-:Y:S07]  /*4a60*/  HMMA.16816.F32.BF16 R60, R104, R162.reuse, R60 ;  /* 0x000000a2683c723c */ /* 0x080fee000004183c */
[----:B------:R-:W-:Y:S01]  /*4a70*/  IMAD.U32 R106, RZ, RZ, UR14 ;  /* 0x0000000eff6a7e24 */ /* 0x000fe2000f8e00ff */
[----:B------:R-:W-:Y:S01]  /*4a80*/  HMMA.16816.F32.BF16 R64, R100, R162, R64 ;  /* 0x000000a26440723c */ /* 0x000fe20000041840 */
[----:B------:R-:W-:Y:S03]  /*4a90*/  IMAD.U32 R107, RZ, RZ, UR11 ;  /* 0x0000000bff6b7e24 */ /* 0x000fe6000f8e00ff */
[C---:B------:R-:W-:Y:S04]  /*4aa0*/  LEA R104, P0, R179.reuse, R106, 0x2 ;  /* 0x0000006ab3687211 */ /* 0x040fe800078010ff */
[----:B------:R-:W-:Y:S04]  /*4ab0*/  LEA.HI.X.SX32 R105, R179, R107, 0x2, P0 ;  /* 0x0000006bb3697211 */ /* 0x000fe800000f16ff */
[C---:B------:R-:W-:Y:S01]  /*4ac0*/  LEA R206, P0, R193.reuse, R206, 0x2 ;  /* 0x000000cec1ce7211 */ /* 0x040fe200078010ff */
[----:B------:R1:W2:Y:S03]  /*4ad0*/  LDG.E R106, [R104.64] ;  /* 0x0000001e686a7981 */ /* 0x0002a6000c1e1900 */
[----:B------:R-:W-:Y:S01]  /*4ae0*/  LEA.HI.X.SX32 R207, R193, R207, 0x2, P0 ;  /* 0x000000cfc1cf7211 */ /* 0x000fe200000f16ff */
[----:B------:R1:W3:Y:S01]  /*4af0*/  LDG.E R101, [R104.64+0x20] ;  /* 0x0000201e68657981 */ /* 0x0002e2000c1e1900 */
[----:B------:R-:W-:Y:S03]  /*4b00*/  FSETP.GE.FTZ.AND P0, PT, R228, RZ, PT ;  /* 0x000000ffe400720b */ /* 0x000fe60003f16000 */
[----:B------:R1:W4:Y:S04]  /*4b10*/  LDG.E R107, [R104.64+0x100] ;  /* 0x0001001e686b7981 */ /* 0x000328000c1e1900 */
[----:B-1----:R-:W4:Y:S01]  /*4b20*/  LDG.E R105, [R104.64+0x120] ;  /* 0x0001201e68697981 */ /* 0x002f22000c1e1900 */
[C---:B--2---:R-:W-:Y:S02]  /*4b30*/  FADD.FTZ R16, -R106.reuse, R16 ;  /* 0x000000106a107221 */ /* 0x044fe40000010100 */
[C---:B------:R-:W-:Y:S02]  /*4b40*/  FADD.FTZ R33, -R106.reuse, R33 ;  /* 0x000000216a217221 */ /* 0x040fe40000010100 */
[----:B------:R-:W-:Y:S01]  /*4b50*/  FADD.FTZ R17, -R106, R17 ;  /* 0x000000116a117221 */ /* 0x000fe20000010100 */
[-C--:B------:R-:W-:Y:S01]  /*4b60*/  FSEL R16, R16, R106.reuse, P2 ;  /* 0x0000006a10107208 */ /* 0x080fe20001000000 */
[C---:B------:R-:W-:Y:S01]  /*4b70*/  FADD.FTZ R20, -R106.reuse, R20 ;  /* 0x000000146a147221 */ /* 0x040fe20000010100 */
[----:B------:R-:W-:Y:S01]  /*4b80*/  FSETP.GE.FTZ.AND P2, PT, R241, RZ, PT ;  /* 0x000000fff100720b */ /* 0x000fe20003f56000 */
[C---:B------:R-:W-:Y:S01]  /*4b90*/  FADD.FTZ R5, -R106.reuse, R5 ;  /* 0x000000056a057221 */ /* 0x040fe20000010100 */
[-C--:B------:R-:W-:Y:S01]  /*4ba0*/  FSEL R17, R17, R106.reuse, P1 ;  /* 0x0000006a11117208 */ /* 0x080fe20000800000 */
[C---:B------:R-:W-:Y:S01]  /*4bb0*/  FADD.FTZ R36, -R106.reuse, R36 ;  /* 0x000000246a247221 */ /* 0x040fe20000010100 */
[-C--:B------:R-:W-:Y:S01]  /*4bc0*/  FSEL R33, R33, R106.reuse, P2 ;  /* 0x0000006a21217208 */ /* 0x080fe20001000000 */
[----:B------:R-:W-:Y:S01]  /*4bd0*/  FADD.FTZ R37, -R106, R37 ;  /* 0x000000256a257221 */ /* 0x000fe20000010100 */
[----:B------:R-:W-:Y:S01]  /*4be0*/  FSETP.GE.FTZ.AND P1, PT, R244, RZ, PT ;  /* 0x000000fff400720b */ /* 0x000fe20003f36000 */
[----:B------:R-:W-:Y:S01]  /*4bf0*/  FADD.FTZ R32, -R106, R32 ;  /* 0x000000206a207221 */ /* 0x000fe20000010100 */
[-C--:B------:R-:W-:Y:S01]  /*4c00*/  FSEL R20, R20, R106.reuse, P0 ;  /* 0x0000006a14147208 */ /* 0x080fe20000000000 */
[----:B------:R-:W-:Y:S01]  /*4c10*/  FMUL.FTZ R33, R241, R33 ;  /* 0x00000021f1217220 */ /* 0x000fe20000410000 */
[----:B------:R-:W-:Y:S01]  /*4c20*/  FSETP.GE.FTZ.AND P0, PT, R245, RZ, PT ;  /* 0x000000fff500720b */ /* 0x000fe20003f16000 */
[C---:B------:R-:W-:Y:S01]  /*4c30*/  FADD.FTZ R241, -R106.reuse, R48 ;  /* 0x000000306af17221 */ /* 0x040fe20000010100 */
[-C--:B------:R-:W-:Y:S01]  /*4c40*/  FSEL R5, R5, R106.reuse, P3 ;  /* 0x0000006a05057208 */ /* 0x080fe20001800000 */
[----:B------:R-:W-:Y:S01]  /*4c50*/  FADD.FTZ R53, -R106, R53 ;  /* 0x000000356a357221 */ /* 0x000fe20000010100 */
[----:B------:R-:W-:Y:S01]  /*4c60*/  FSETP.GE.FTZ.AND P3, PT, R240, RZ, PT ;  /* 0x000000fff000720b */ /* 0x000fe20003f76000 */
[----:B------:R-:W-:Y:S01]  /*4c70*/  FADD.FTZ R103, -R106, R4 ;  /* 0x000000046a677221 */ /* 0x000fe20000010100 */
[-C--:B------:R-:W-:Y:S01]  /*4c80*/  FSEL R36, R36, R106.reuse, P1 ;  /* 0x0000006a24247208 */ /* 0x080fe20000800000 */
[C---:B------:R-:W-:Y:S01]  /*4c90*/  FADD.FTZ R21, -R106.reuse, R21 ;  /* 0x000000156a157221 */ /* 0x040fe20000010100 */
[----:B------:R-:W-:Y:S01]  /*4ca0*/  FSETP.GE.FTZ.AND P1, PT, R121, RZ, PT ;  /* 0x000000ff7900720b */ /* 0x000fe20003f36000 */
[----:B------:R-:W-:Y:S01]  /*4cb0*/  FADD.FTZ R49, -R106, R49 ;  /* 0x000000316a317221 */ /* 0x000fe20000010100 */
[----:B------:R-:W-:Y:S01]  /*4cc0*/  FSEL R37, R37, R106, P0 ;  /* 0x0000006a25257208 */ /* 0x000fe20000000000 */
[----:B------:R-:W-:Y:S01]  /*4cd0*/  FMUL.FTZ R36, R244, R36 ;  /* 0x00000024f4247220 */ /* 0x000fe20000410000 */
[----:B------:R-:W-:Y:S01]  /*4ce0*/  FSETP.GE.FTZ.AND P0, PT, R113, RZ, PT ;  /* 0x000000ff7100720b */ /* 0x000fe20003f16000 */
[----:B---3--:R-:W-:Y:S01]  /*4cf0*/  FADD.FTZ R244, -R101, R7 ;  /* 0x0000000765f47221 */ /* 0x008fe20000010100 */
        /* <DEDUP_REMOVED lines=8> */
[-C--:B------:R-:W-:Y:S01]  /*4d80*/  FSEL R240, R53, R106.reuse, P1 ;  /* 0x0000006a35f07208 */ /* 0x080fe20000800000 */
[----:B------:R-:W-:Y:S01]  /*4d90*/  FADD.FTZ R53, -R106, R64 ;  /* 0x000000406a357221 */ /* 0x000fe20000010100 */
[-C--:B------:R-:W-:Y:S01]  /*4da0*/  FSEL R103, R103, R106.reuse, P4 ;  /* 0x0000006a67677208 */ /* 0x080fe20002000000 */
[----:B------:R-:W-:Y:S01]  /*4db0*/  FADD.FTZ R34, -R101, R34 ;  /* 0x0000002265227221 */ /* 0x000fe20000010100 */
[----:B------:R-:W-:Y:S01]  /*4dc0*/  FSETP.GE.FTZ.AND P4, PT, R229, RZ, PT ;  /* 0x000000ffe500720b */ /* 0x000fe20003f96000 */
[C---:B------:R-:W-:Y:S01]  /*4dd0*/  FADD.FTZ R38, -R101.reuse, R38 ;  /* 0x0000002665267221 */ /* 0x040fe20000010100 */
[----:B------:R-:W-:Y:S01]  /*4de0*/  FSETP.GE.FTZ.AND P3, PT, R122, RZ, PT ;  /* 0x000000ff7a00720b */ /* 0x000fe20003f76000 */
[----:B------:R-:W-:Y:S01]  /*4df0*/  FADD.FTZ R50, -R101, R50 ;  /* 0x0000003265327221 */ /* 0x000fe20000010100 */
[----:B------:R-:W-:Y:S01]  /*4e00*/  FSETP.GE.FTZ.AND P1, PT, R127, RZ, PT ;  /* 0x000000ff7f00720b */ /* 0x000fe20003f36000 */
[----:B------:R-:W-:Y:S01]  /*4e10*/  FADD.FTZ R54, -R101, R54 ;  /* 0x0000003665367221 */ /* 0x000fe20000010100 */
[----:B------:R-:W-:Y:S01]  /*4e20*/  FSEL R52, R241, R106, P2 ;  /* 0x0000006af1347208 */ /* 0x000fe20001000000 */
[----:B------:R-:W-:Y:S01]  /*4e30*/  FMUL.FTZ R241, R131, R240 ;  /* 0x000000f083f17220 */ /* 0x000fe20000410000 */
[-C--:B------:R-:W-:Y:S01]  /*4e40*/  FSEL R21, R21, R106.reuse, P4 ;  /* 0x0000006a15157208 */ /* 0x080fe20002000000 */
[----:B------:R-:W-:Y:S01]  /*4e50*/  FADD.FTZ R240, -R101, R6 ;  /* 0x0000000665f07221 */ /* 0x000fe20000010100 */
[-C--:B------:R-:W-:Y:S01]  /*4e60*/  FSEL R49, R49, R106.reuse, P3 ;  /* 0x0000006a31317208 */ /* 0x080fe20001800000 */
[----:B------:R-:W-:Y:S01]  /*4e70*/  FADD.FTZ R66, -R101, R66 ;  /* 0x0000004265427221 */ /* 0x000fe20000010100 */
[----:B------:R-:W-:Y:S01]  /*4e80*/  FSEL R64, R53, R106, P1 ;  /* 0x0000006a35407208 */ /* 0x000fe20000800000 */
[----:B------:R-:W-:Y:S01]  /*4e90*/  @P0 FADD.FTZ R106, -R106, R65 ;  /* 0x000000416a6a0221 */ /* 0x000fe20000010100 */
[----:B------:R-:W-:Y:S01]  /*4ea0*/  FSETP.GE.FTZ.AND P1, PT, R214, RZ, PT ;  /* 0x000000ffd600720b */ /* 0x000fe20003f36000 */
[----:B----4-:R-:W-:Y:S01]  /*4eb0*/  FADD.FTZ R44, -R107, R44 ;  /* 0x0000002c6b2c7221 */ /* 0x010fe20000010100 */
[----:B------:R-:W-:Y:S01]  /*4ec0*/  FSETP.GE.FTZ.AND P0, PT, R215, RZ, PT ;  /* 0x000000ffd700720b */ /* 0x000fe20003f16000 */
[----:B------:R-:W-:Y:S01]  /*4ed0*/  FADD.FTZ R40, -R107, R40 ;  /* 0x000000286b287221 */ /* 0x000fe20000010100 */
        /* <DEDUP_REMOVED lines=22> */
[----:B------:R-:W-:Y:S01]  /*5040*/  FSEL R35, R34, R101, P1 ;  /* 0x0000006522237208 */ /* 0x000fe20000800000 */
[----:B------:R-:W-:Y:S01]  /*5050*/  FADD.FTZ R34, -R101, R39 ;  /* 0x0000002765227221 */ /* 0x000fe20000010100 */
[----:B------:R-:W-:Y:S01]  /*5060*/  FSETP.GE.FTZ.AND P1, PT, R246, RZ, PT ;  /* 0x000000fff600720b */ /* 0x000fe20003f36000 */
[----:B------:R-:W-:Y:S01]  /*5070*/  FADD.FTZ R230, -R107, R8 ;  /* 0x000000086be67221 */ /* 0x000fe20000010100 */
        /* <DEDUP_REMOVED lines=13> */
[C---:B------:R-:W-:Y:S01]  /*5150*/  FADD.FTZ R42, -R105.reuse, R42 ;  /* 0x0000002a692a7221 */ /* 0x040fe20000010100 */
[-C--:B------:R-:W-:Y:S01]  /*5160*/  FSEL R34, R34, R101.reuse, P0 ;  /* 0x0000006522227208 */ /* 0x080fe20000000000 */
[C---:B------:R-:W-:Y:S01]  /*5170*/  FADD.FTZ R46, -R105.reuse, R46 ;  /* 0x0000002e692e7221 */ /* 0x040fe20000010100 */
[----:B------:R-:W-:Y:S01]  /*5180*/  FSETP.GE.FTZ.AND P0, PT, R130, RZ, PT ;  /* 0x000000ff8200720b */ /* 0x000fe20003f16000 */
[C---:B------:R-:W-:Y:S01]  /*5190*/  FADD.FTZ R58, -R105.reuse, R58 ;  /* 0x0000003a693a7221 */ /* 0x040fe20000010100 */
[----:B------:R-:W-:Y:S01]  /*51a0*/  FSETP.GE.FTZ.AND P4, PT, R114, RZ, PT ;  /* 0x000000ff7200720b */ /* 0x000fe20003f96000 */
        /* <DEDUP_REMOVED lines=8> */
[----:B------:R-:W-:Y:S01]  /*5230*/  FMUL.FTZ R224, R224, R16 ;  /* 0x00000010e0e07220 */ /* 0x000fe20000410000 */
[-C--:B------:R-:W-:Y:S01]  /*5240*/  FSEL R55, R54, R101.reuse, P4 ;  /* 0x0000006536377208 */ /* 0x080fe20002000000 */
[----:B------:R-:W-:Y:S01]  /*5250*/  FADD.FTZ R54, -R107, R9 ;  /* 0x000000096b367221 */ /* 0x000fe20000010100 */
[----:B------:R-:W-:Y:S01]  /*5260*/  FSEL R38, R38, R101, P3 ;  /* 0x0000006526267208 */ /* 0x000fe20001800000 */
[----:B------:R-:W-:Y:S01]  /*5270*/  FMUL.FTZ R225, R225, R17 ;  /* 0x00000011e1e17220 */ /* 0x000fe20000410000 */
[----:B------:R-:W-:Y:S01]  /*5280*/  FSEL R66, R66, R101, P2 ;  /* 0x0000006542427208 */ /* 0x000fe20001000000 */
[----:B------:R-:W-:Y:S01]  /*5290*/  @P1 FADD.FTZ R101, -R101, R67 ;  /* 0x0000004365651221 */ /* 0x000fe20000010100 */
        /* <DEDUP_REMOVED lines=14> */
[-C--:B------:R-:W-:Y:S01]  /*5380*/  FSEL R246, R246, R107.reuse, P0 ;  /* 0x0000006bf6f67208 */ /* 0x080fe20000000000 */
[----:B------:R-:W-:Y:S01]  /*5390*/  FMUL.FTZ R230, R221, R230 ;  /* 0x000000e6dde67220 */ /* 0x000fe20000410000 */
[----:B------:R-:W-:Y:S01]  /*53a0*/  FSETP.GE.FTZ.AND P0, PT, R252, RZ, PT ;  /* 0x000000fffc00720b */ /* 0x000fe20003f16000 */
[----:B------:R-:W-:Y:S01]  /*53b0*/  FMUL.FTZ R52, R129, R52 ;  /* 0x0000003481347220 */ /* 0x000fe20000410000 */
[-C--:B------:R-:W-:Y:S01]  /*53c0*/  FSEL R243, R216, R107.reuse, P3 ;  /* 0x0000006bd8f37208 */ /* 0x080fe20001800000 */
[----:B------:R-:W-:Y:S01]  /*53d0*/  FADD.FTZ R216, -R107, R28 ;  /* 0x0000001c6bd87221 */ /* 0x000fe20000010100 */
        /* <DEDUP_REMOVED lines=12> */
[----:B------:R-:W-:Y:S01]  /*54a0*/  FSETP.GE.FTZ.AND P1, PT, R249, RZ, PT ;  /* 0x000000fff900720b */ /* 0x000fe20003f36000 */
[C---:B------:R-:W-:Y:S01]  /*54b0*/  FADD.FTZ R44, -R107.reuse, R57 ;  /* 0x000000396b2c7221 */ /* 0x040fe20000010100 */
[-C--:B------:R-:W-:Y:S01]  /*54c0*/  FSEL R217, R40, R107.reuse, P2 ;  /* 0x0000006b28d97208 */ /* 0x080fe20001000000 */
[----:B------:R-:W-:Y:S01]  /*54d0*/  FADD.FTZ R40, -R107, R45 ;  /* 0x0000002d6b287221 */ /* 0x000fe20000010100 */
[----:B------:R-:W-:Y:S01]  /*54e0*/  FSETP.GE.FTZ.AND P2, PT, R178, RZ, PT ;  /* 0x000000ffb200720b */ /* 0x000fe20003f56000 */
[----:B------:R-:W-:Y:S01]  /*54f0*/  FMUL.FTZ R246, R233, R246 ;  /* 0x000000f6e9f67220 */ /* 0x000fe20000410000 */
[----:B------:R-:W-:Y:S01]  /*5500*/  FSETP.GE.FTZ.AND P4, PT, R236, RZ, PT ;  /* 0x000000ffec00720b */ /* 0x000fe20003f96000 */
[----:B------:R-:W-:Y:S01]  /*5510*/  FMUL.FTZ R64, R127, R64 ;  /* 0x000000407f407220 */ /* 0x000fe20000410000 */
[-C--:B------:R-:W-:Y:S01]  /*5520*/  FSEL R220, R220, R107.reuse, P3 ;  /* 0x0000006bdcdc7208 */ /* 0x080fe20001800000 */
[----:B------:R-:W-:Y:S01]  /*5530*/  FMUL.FTZ R53, R113, R106 ;  /* 0x0000006a71357220 */ /* 0x000fe20000410000 */
[-C--:B------:R-:W-:Y:S01]  /*5540*/  FSEL R232, R232, R107.reuse, P1 ;  /* 0x0000006be8e87208 */ /* 0x080fe20000800000 */
[----:B------:R-:W-:Y:S01]  /*5550*/  FMUL.FTZ R226, R231, R226 ;  /* 0x000000e2e7e27220 */ /* 0x000fe20000410000 */
[----:B------:R-:W-:Y:S01]  /*5560*/  FSETP.GE.FTZ.AND P3, PT, R117, RZ, PT ;  /* 0x000000ff7500720b */ /* 0x000fe20003f76000 */
[----:B------:R-:W-:Y:S01]  /*5570*/  FMUL.FTZ R220, R237, R220 ;  /* 0x000000dceddc7220 */ /* 0x000fe20000410000 */
[----:B------:R-:W-:Y:S01]  /*5580*/  FSETP.GE.FTZ.AND P1, PT, R125, RZ, PT ;  /* 0x000000ff7d00720b */ /* 0x000fe20003f36000 */
[----:B------:R-:W-:Y:S01]  /*5590*/  FMUL.FTZ R34, R247, R34 ;  /* 0x00000022f7227220 */ /* 0x000fe20000410000 */
[-C--:B------:R-:W-:Y:S01]  /*55a0*/  FSEL R45, R56, R107.reuse, P2 ;  /* 0x0000006b382d7208 */ /* 0x080fe20001000000 */
[----:B------:R-:W-:Y:S01]  /*55b0*/  FADD.FTZ R56, -R105, R10 ;  /* 0x0000000a69387221 */ /* 0x000fe20000010100 */
[----:B------:R-:W-:Y:S01]  /*55c0*/  FSETP.GE.FTZ.AND P2, PT, R120, RZ, PT ;  /* 0x000000ff7800720b */ /* 0x000fe20003f56000 */
[----:B------:R-:W-:Y:S01]  /*55d0*/  FMUL.FTZ R50, R123, R50 ;  /* 0x000000327b327220 */ /* 0x000fe20000410000 */
[-C--:B------:R-:W-:Y:S01]  /*55e0*/  FSEL R41, R216, R107.reuse, P4 ;  /* 0x0000006bd8297208 */ /* 0x080fe20002000000 */
[----:B------:R-:W-:Y:S01]  /*55f0*/  FADD.FTZ R216, -R105, R14 ;  /* 0x0000000e69d87221 */ /* 0x000fe20000010100 */
[----:B------:R-:W-:Y:S01]  /*5600*/  FSEL R40, R40, R107, P3 ;  /* 0x0000006b28287208 */ /* 0x000fe20001800000 */
[----:B------:R-:W-:Y:S01]  /*5610*/  FMUL.FTZ R51, R130, R51 ;  /* 0x0000003382337220 */ /* 0x000fe20000410000 */
[----:B------:R-:W-:Y:S01]  /*5620*/  FSEL R44, R44, R107, P1 ;  /* 0x0000006b2c2c7208 */ /* 0x000fe20000800000 */
[----:B------:R-:W-:Y:S01]  /*5630*/  FMUL.FTZ R41, R236, R41 ;  /* 0x00000029ec297220 */ /* 0x000fe20000410000 */
[----:B------:R-:W-:Y:S01]  /*5640*/  FSEL R57, R60, R107, P2 ;  /* 0x0000006b3c397208 */ /* 0x000fe20001000000 */
[----:B------:R-:W-:Y:S01]  /*5650*/  @P0 FADD.FTZ R107, -R107, R61 ;  /* 0x0000003d6b6b0221 */ /* 0x000fe20000010100 */
[----:B------:R-:W-:Y:S01]  /*5660*/  FSETP.GE.FTZ.AND P1, PT, R218, RZ, PT ;  /* 0x000000ffda00720b */ /* 0x000fe20003f36000 */
[C---:B------:R-:W-:Y:S01]  /*5670*/  FADD.FTZ R60, -R105.reuse, R11 ;  /* 0x0000000b693c7221 */ /* 0x040fe20000010100 */
[----:B------:R-:W-:Y:S01]  /*5680*/  FSETP.GE.FTZ.AND P0, PT, R222, RZ, PT ;  /* 0x000000ffde00720b */ /* 0x000fe20003f16000 */
[C---:B------:R-:W-:Y:S01]  /*5690*/  FADD.FTZ R236, -R105.reuse, R15 ;  /* 0x0000000f69ec7221 */ /* 0x040fe20000010100 */
[----:B------:R-:W-:Y:S01]  /*56a0*/  FSEL R61, R56, R105, P1 ;  /* 0x00000069383d7208 */ /* 0x000fe20000800000 */
        /* <DEDUP_REMOVED lines=13> */
[-C--:B------:R-:W-:Y:S01]  /*5780*/  FSEL R60, R60, R105.reuse, P1 ;  /* 0x000000693c3c7208 */ /* 0x080fe20000800000 */
[----:B------:R-:W-:Y:S01]  /*5790*/  FMUL.FTZ R242, R235, R242 ;  /* 0x000000f2ebf27220 */ /* 0x000fe20000410000 */
        /* <DEDUP_REMOVED lines=15> */
[C---:B------:R-:W-:Y:S01]  /*5890*/  FADD.FTZ R42, -R105.reuse, R47 ;  /* 0x0000002f692a7221 */ /* 0x040fe20000010100 */
        /* <DEDUP_REMOVED lines=10> */
[----:B------:R-:W-:Y:S01]  /*5940*/  PLOP3.LUT P0, PT, PT, PT, UP2, 0x80, 0x0 ;  /* 0x000000000000781c */ /* 0x000fe20003f0f028 */
[----:B------:R-:W-:Y:S01]  /*5950*/  FMUL.FTZ R57, R120, R57 ;  /* 0x0000003978397220 */ /* 0x000fe20000410000 */
[C---:B------:R-:W-:Y:S01]  /*5960*/  FSETP.GE.FTZ.AND P3, PT, R239.reuse, RZ, PT ;  /* 0x000000ffef00720b */ /* 0x040fe20003f76000 */
[----:B------:R-:W-:Y:S01]  /*5970*/  FMUL.FTZ R56, R124, R107 ;  /* 0x0000006b7c387220 */ /* 0x000fe20000410000 */
[----:B------:R-:W-:Y:S01]  /*5980*/  FSETP.GE.FTZ.AND P4, PT, R126, RZ, PT ;  /* 0x000000ff7e00720b */ /* 0x000fe20003f96000 */
        /* <DEDUP_REMOVED lines=8> */
[----:B------:R-:W-:Y:S01]  /*5a10*/  FMUL.FTZ R222, R251, R222 ;  /* 0x000000defbde7220 */ /* 0x000fe20000410000 */
[----:B------:R-:W-:Y:S01]  /*5a20*/  FSEL R59, R46, R105, P3 ;  /* 0x000000692e3b7208 */ /* 0x000fe20001800000 */
[----:B------:R-:W-:Y:S01]  /*5a30*/  FMUL.FTZ R235, R118, R235 ;  /* 0x000000eb76eb7220 */ /* 0x000fe20000410000 */
[----:B------:R-:W-:Y:S01]  /*5a40*/  FSEL R237, R62, R105, P2 ;  /* 0x000000693eed7208 */ /* 0x000fe20001000000 */
[----:B------:R-:W-:Y:S02]  /*5a50*/  @P1 FADD.FTZ R105, -R105, R63 ;  /* 0x0000003f69691221 */ /* 0x000fe40000010100 */
        /* <DEDUP_REMOVED lines=14> */
[----:B------:R-:W-:Y:S02]  /*5b40*/  LEA R6, P1, R7, R210, 0x7 ;  /* 0x000000d207067211 */ /* 0x000fe400078238ff */
        /* <DEDUP_REMOVED lines=9> */
.L_x_518:
        /* <DEDUP_REMOVED lines=66> */
[----:B-1----:R-:W-:Y:S04]  /*6000*/  LDSM.16.MT88.4 R4, [R173+0x10000] ;  /* 0x01000000ad04783b */ /* 0x002fe80000004200 */
        /* <DEDUP_REMOVED lines=71> */
.L_x_519:
[----:B------:R-:W-:Y:S01]  /*6480*/  LDSM.16.M88.4 R20, [R172] ;  /* 0x00000000ac14783b */ /* 0x000fe20000000200 */
[----:B------:R-:W-:Y:S03]  /*6490*/  UIADD3 UR6, UR8, -0x1, URZ ;  /* 0xffffffff08067890 */ /* 0x000fe6000fffe03f */
[----:B------:R-:W2:Y:S04]  /*64a0*/  LDSM.16.MT88.4 R16, [R52+0x6000] ;  /* 0x006000003410783b */ /* 0x000ea80000004200 */
        /* <DEDUP_REMOVED lines=43> */
[----:B------:R-:W-:Y:S01]  /*6760*/  @P0 IADD3 R41, R179, -0x80, RZ ;  /* 0xffffff80b3290810 */ /* 0x000fe20007ffe0ff */
[-C--:B------:R-:W-:Y:S01]  /*6770*/  HMMA.16816.F32.BF16 R12, R32, R42.reuse, R12 ;  /* 0x0000002a200c723c */ /* 0x080fe2000004180c */
[----:B------:R-:W1:Y:S07]  /*6780*/  LDSM.16.M88.4 R32, [R165+0x6000] ;  /* 0x00600000a520783b */ /* 0x000e6e0000000200 */
[----:B------:R-:W-:Y:S07]  /*6790*/  HMMA.16816.F32.BF16 R16, R36, R42, R16 ;  /* 0x0000002a2410723c */ /* 0x000fee0000041810 */
[----:B------:R-:W-:Y:S01]  /*67a0*/  @P0 IMAD.WIDE R42, R41, R192, UR12 ;  /* 0x0000000c292a0e25 */ /* 0x000fe2000f8e02c0 */
[-C--:B--2---:R-:W-:Y:S04]  /*67b0*/  HMMA.16816.F32.BF16 R4, R20, R48.reuse, R4 ;  /* 0x000000301404723c */ /* 0x084fe80000041804 */
[----:B------:R2:W5:Y:S01]  /*67c0*/  @P0 LDG.E R198, [R42.64] ;  /* 0x000000042ac60981 */ /* 0x000562000c1e1900 */
[----:B------:R-:W-:Y:S02]  /*67d0*/  IMAD.U32 R39, RZ, RZ, UR29 ;  /* 0x0000001dff277e24 */ /* 0x000fe4000f8e00ff */
[----:B------:R-:W-:Y:S01]  /*67e0*/  IMAD.U32 R37, RZ, RZ, UR29 ;  /* 0x0000001dff257e24 */ /* 0x000fe2000f8e00ff */
[C---:B---3--:R-:W-:Y:S01]  /*67f0*/  HMMA.16816.F32.BF16 R8, R44.reuse, R48, R8 ;  /* 0x000000302c08723c */ /* 0x048fe20000041808 */
[----:B------:R2:W5:Y:S04]  /*6800*/  @P0 LDG.E R197, [R42.64+0x20] ;  /* 0x000020042ac50981 */ /* 0x000568000c1e1900 */
[----:B------:R2:W5:Y:S03]  /*6810*/  @P0 LDG.E R196, [R42.64+0x100] ;  /* 0x000100042ac40981 */ /* 0x000566000c1e1900 */
[-C--:B------:R-:W-:Y:S01]  /*6820*/  HMMA.16816.F32.BF16 R12, R44, R50.reuse, R12 ;  /* 0x000000322c0c723c */ /* 0x080fe2000004180c */
[----:B------:R2:W5:Y:S07]  /*6830*/  @P0 LDG.E R195, [R42.64+0x120] ;  /* 0x000120042ac30981 */ /* 0x00056e000c1e1900 */
[----:B------:R-:W-:Y:S01]  /*6840*/  HMMA.16816.F32.BF16 R16, R20, R50, R16 ;  /* 0x000000321410723c */ /* 0x000fe20000041810 */
[----:B------:R-:W-:Y:S07]  /*6850*/  LDSM.16.MT88.4 R20, [R173+0xc000] ;  /* 0x00c00000ad14783b */ /* 0x000fee0000004200 */
[-C--:B----4-:R-:W-:Y:S08]  /*6860*/  HMMA.16816.F32.BF16 R4, R24, R28.reuse, R4 ;  /* 0x0000001c1804723c */ /* 0x090ff00000041804 */
[C---:B-1----:R-:W-:Y:S07]  /*6870*/  HMMA.16816.F32.BF16 R8, R32.reuse, R28, R8 ;  /* 0x0000001c2008723c */ /* 0x042fee0000041808 */
[-C--:B------:R-:W-:Y:S01]  /*6880*/  LEA R28, P2, R39, R206.reuse, 0x2 ;  /* 0x000000ce271c7211 */ /* 0x080fe200078410ff */
[-C--:B------:R-:W-:Y:S01]  /*6890*/  HMMA.16816.F32.BF16 R12, R32, R30.reuse, R12 ;  /* 0x0000001e200c723c */ /* 0x080fe2000004180c */
[----:B------:R-:W-:Y:S03]  /*68a0*/  IMAD.U32 R29, RZ, RZ, UR28 ;  /* 0x0000001cff1d7e24 */ /* 0x000fe6000f8e00ff */
[----:B------:R-:W-:Y:S03]  /*68b0*/  IMAD.U32 R39, RZ, RZ, UR27 ;  /* 0x0000001bff277e24 */ /* 0x000fe6000f8e00ff */
[----:B------:R-:W-:Y:S01]  /*68c0*/  RED.E.ADD.F32.FTZ.RN.STRONG.GPU [R206.64], R4 ;  /* 0x00000004ce00798e */ /* 0x000fe2000c10e784 */
[----:B------:R-:W-:Y:S01]  /*68d0*/  HMMA.16816.F32.BF16 R16, R24, R30, R16 ;  /* 0x0000001e1810723c */ /* 0x000fe20000041810 */
[----:B------:R-:W-:Y:S03]  /*68e0*/  IMAD.U32 R33, RZ, RZ, UR28 ;  /* 0x0000001cff217e24 */ /* 0x000fe6000f8e00ff */
[-C--:B------:R-:W-:Y:S01]  /*68f0*/  LEA R32, P1, R29, R206.reuse, 0x2 ;  /* 0x000000ce1d207211 */ /* 0x080fe200078210ff */
[----:B------:R-:W-:Y:S01]  /*6900*/  IMAD.U32 R35, RZ, RZ, UR26 ;  /* 0x0000001aff237e24 */ /* 0x000fe2000f8e00ff */
[-C--:B------:R-:W-:Y:S01]  /*6910*/  LEA.HI.X.SX32 R29, R37, R207.reuse, 0x2, P2 ;  /* 0x000000cf251d7211 */ /* 0x080fe200010f16ff */
[----:B------:R-:W-:Y:S01]  /*6920*/  IMAD.U32 R25, RZ, RZ, UR27 ;  /* 0x0000001bff197e24 */ /* 0x000fe2000f8e00ff */
[-C--:B------:R-:W-:Y:S01]  /*6930*/  LEA.HI.X.SX32 R33, R33, R207.reuse, 0x2, P1 ;  /* 0x000000cf21217211 */ /* 0x080fe200008f16ff */
[----:B------:R-:W-:Y:S02]  /*6940*/  IMAD.U32 R37, RZ, RZ, UR26 ;  /* 0x0000001aff257e24 */ /* 0x000fe4000f8e00ff */
        /* <DEDUP_REMOVED lines=8> */
[----:B------:R-:W-:Y:S01]  /*69d0*/  IMAD.U32 R27, RZ, RZ, UR24 ;  /* 0x00000018ff1b7e24 */ /* 0x000fe2000f8e00ff */
[-C--:B------:R-:W-:Y:S01]  /*69e0*/  LEA.HI.X.SX32 R35, R35, R207.reuse, 0x2, P2 ;  /* 0x000000cf23237211 */ /* 0x080fe200010f16ff */
[----:B------:R-:W-:Y:S01]  /*69f0*/  RED.E.ADD.F32.FTZ.RN.STRONG.GPU [R36.64], R7 ;  /* 0x000000072400798e */ /* 0x000fe2000c10e784 */
[-C--:B------:R-:W-:Y:S01]  /*6a00*/  LEA.HI.X.SX32 R39, R25, R207.reuse, 0x2, P1 ;  /* 0x000000cf19277211 */ /* 0x080fe200008f16ff */
[----:B------:R-:W-:Y:S02]  /*6a10*/  IMAD.U32 R31, RZ, RZ, UR23 ;  /* 0x00000017ff1f7e24 */ /* 0x000fe4000f8e00ff */
[----:B------:R4:W-:Y:S01]  /*6a20*/  RED.E.ADD.F32.FTZ.RN.STRONG.GPU [R34.64], R8 ;  /* 0x000000082200798e */ /* 0x0009e2000c10e784 */
[----:B------:R-:W-:Y:S03]  /*6a30*/  IMAD.U32 R25, RZ, RZ, UR21 ;  /* 0x00000015ff197e24 */ /* 0x000fe6000f8e00ff */
[----:B------:R2:W-:Y:S01]  /*6a40*/  RED.E.ADD.F32.FTZ.RN.STRONG.GPU [R38.64], R9 ;  /* 0x000000092600798e */ /* 0x0005e2000c10e784 */
[----:B-1----:R-:W-:Y:S02]  /*6a50*/  IMAD.U32 R5, RZ, RZ, UR24 ;  /* 0x00000018ff057e24 */ /* 0x002fe4000f8e00ff */
[----:B------:R-:W-:Y:S01]  /*6a60*/  IMAD.U32 R29, RZ, RZ, UR22 ;  /* 0x00000016ff1d7e24 */ /* 0x000fe2000f8e00ff */
[-C--:B---3--:R-:W-:Y:S01]  /*6a70*/  LEA R32, P0, R27, R206.reuse, 0x2 ;  /* 0x000000ce1b207211 */ /* 0x088fe200078010ff */
[----:B------:R-:W-:Y:S03]  /*6a80*/  IMAD.U32 R27, RZ, RZ, UR23 ;  /* 0x00000017ff1b7e24 */ /* 0x000fe6000f8e00ff */
[-C--:B------:R-:W-:Y:S01]  /*6a90*/  LEA.HI.X.SX32 R33, R5, R207.reuse, 0x2, P0 ;  /* 0x000000cf05217211 */ /* 0x080fe200000f16ff */
[----:B------:R-:W-:Y:S01]  /*6aa0*/  IMAD.U32 R5, RZ, RZ, UR20 ;  /* 0x00000014ff057e24 */ /* 0x000fe2000f8e00ff */
[-C--:B------:R-:W-:Y:S01]  /*6ab0*/  LEA R28, P0, R27, R206.reuse, 0x2 ;  /* 0x000000ce1b1c7211 */ /* 0x080fe200078010ff */
[----:B------:R-:W-:Y:S02]  /*6ac0*/  IMAD.U32 R27, RZ, RZ, UR22 ;  /* 0x00000016ff1b7e24 */ /* 0x000fe4000f8e00ff */
[----:B------:R1:W-:Y:S01]  /*6ad0*/  RED.E.ADD.F32.FTZ.RN.STRONG.GPU [R32.64], R10 ;  /* 0x0000000a2000798e */ /* 0x0003e2000c10e784 */
[-C--:B----4-:R-:W-:Y:S01]  /*6ae0*/  LEA R34, P2, R29, R206.reuse, 0x2 ;  /* 0x000000ce1d227211 */ /* 0x090fe200078410ff */
[----:B------:R-:W-:Y:S01]  /*6af0*/  IMAD.U32 R7, RZ, RZ, UR21 ;  /* 0x00000015ff077e24 */ /* 0x000fe2000f8e00ff */
[-C--:B------:R-:W-:Y:S01]  /*6b00*/  LEA.HI.X.SX32 R29, R31, R207.reuse, 0x2, P0 ;  /* 0x000000cf1f1d7211 */ /* 0x080fe200000f16ff */
[----:B------:R-:W-:Y:S01]  /*6b10*/  IMAD.U32 R31, RZ, RZ, UR19 ;  /* 0x00000013ff1f7e24 */ /* 0x000fe2000f8e00ff */
[-C--:B--2---:R-:W-:Y:S01]  /*6b20*/  LEA R38, P1, R25, R206.reuse, 0x2 ;  /* 0x000000ce19267211 */ /* 0x084fe200078210ff */
[----:B------:R-:W-:Y:S01]  /*6b30*/  IMAD.U32 R9, RZ, RZ, UR20 ;  /* 0x00000014ff097e24 */ /* 0x000fe2000f8e00ff */
[-C--:B------:R-:W-:Y:S01]  /*6b40*/  LEA.HI.X.SX32 R35, R27, R207.reuse, 0x2, P2 ;  /* 0x000000cf1b237211 */ /* 0x080fe200010f16ff */
[----:B------:R2:W-:Y:S01]  /*6b50*/  RED.E.ADD.F32.FTZ.RN.STRONG.GPU [R28.64], R11 ;  /* 0x0000000b1c00798e */ /* 0x0005e2000c10e784 */
[-C--:B------:R-:W-:Y:S01]  /*6b60*/  LEA R36, P0, R5, R206.reuse, 0x2 ;  /* 0x000000ce05247211 */ /* 0x080fe200078010ff */
[----:B------:R-:W-:Y:S01]  /*6b70*/  IMAD.U32 R5, RZ, RZ, UR19 ;  /* 0x00000013ff057e24 */ /* 0x000fe2000f8e00ff */
[-C--:B------:R-:W-:Y:S01]  /*6b80*/  LEA.HI.X.SX32 R39, R7, R207.reuse, 0x2, P1 ;  /* 0x000000cf07277211 */ /* 0x080fe200008f16ff */
[----:B------:R3:W-:Y:S01]  /*6b90*/  RED.E.ADD.F32.FTZ.RN.STRONG.GPU [R34.64], R16 ;  /* 0x000000102200798e */ /* 0x0007e2000c10e784 */
[-C--:B------:R-:W-:Y:S01]  /*6ba0*/  LEA.HI.X.SX32 R37, R9, R207.reuse, 0x2, P0 ;  /* 0x000000cf09257211 */ /* 0x080fe200000f16ff */
[----:B------:R-:W-:Y:S01]  /*6bb0*/  IMAD.U32 R7, RZ, RZ, UR18 ;  /* 0x00000012ff077e24 */ /* 0x000fe2000f8e00ff */
[-C--:B------:R-:W-:Y:S01]  /*6bc0*/  LEA R30, P0, R5, R206.reuse, 0x2 ;  /* 0x000000ce051e7211 */ /* 0x080fe200078010ff */
[----:B------:R4:W-:Y:S01]  /*6bd0*/  RED.E.ADD.F32.FTZ.RN.STRONG.GPU [R38.64], R17 ;  /* 0x000000112600798e */ /* 0x0009e2000c10e784 */
[----:B------:R-:W-:Y:S02]  /*6be0*/  IMAD.U32 R27, RZ, RZ, UR17 ;  /* 0x00000011ff1b7e24 */ /* 0x000fe4000f8e00ff */
[----:B------:R-:W-:Y:S01]  /*6bf0*/  IMAD.U32 R9, RZ, RZ, UR15 ;  /* 0x0000000fff097e24 */ /* 0x000fe2000f8e00ff */
[----:B------:R4:W-:Y:S01]  /*6c00*/  RED.E.ADD.F32.FTZ.RN.STRONG.GPU [R36.64], R18 ;  /* 0x000000122400798e */ /* 0x0009e2000c10e784 */
[-C--:B------:R-:W-:Y:S01]  /*6c10*/  LEA.HI.X.SX32 R31, R31, R207.reuse, 0x2, P0 ;  /* 0x000000cf1f1f7211 */ /* 0x080fe200000f16ff */
[----:B------:R-:W-:Y:S02]  /*6c20*/  IMAD.U32 R25, RZ, RZ, UR16 ;  /* 0x00000010ff197e24 */ /* 0x000fe4000f8e00ff */
[----:B------:R-:W-:Y:S02]  /*6c30*/  IMAD.U32 R5, RZ, RZ, UR15 ;  /* 0x0000000fff057e24 */ /* 0x000fe4000f8e00ff */
[----:B------:R-:W-:Y:S01]  /*6c40*/  RED.E.ADD.F32.FTZ.RN.STRONG.GPU [R30.64], R19 ;  /* 0x000000131e00798e */ /* 0x000fe2000c10e784 */
[----:B-1----:R-:W-:Y:S01]  /*6c50*/  IMAD.U32 R33, RZ, RZ, UR16 ;  /* 0x00000010ff217e24 */ /* 0x002fe2000f8e00ff */
[-C--:B------:R-:W-:Y:S02]  /*6c60*/  LEA R32, P1, R25, R206.reuse, 0x2 ;  /* 0x000000ce19207211 */ /* 0x080fe400078210ff */
[----:B------:R-:W-:Y:S02]  /*6c70*/  LDSM.16.MT88.4 R16, [R173+0x8800] ;  /* 0x00880000ad10783b */ /* 0x000fe40000004200 */
[-C--:B------:R-:W-:Y:S02]  /*6c80*/  LEA.HI.X.SX32 R33, R33, R207.reuse, 0x2, P1 ;  /* 0x000000cf21217211 */ /* 0x080fe400008f16ff */
[----:B------:R-:W-:Y:S01]  /*6c90*/  ISETP.LT.AND P1, PT, RZ, UR8, PT ;  /* 0x00000008ff007c0c */ /* 0x000fe2000bf21270 */
[----:B--2---:R-:W-:Y:S02]  /*6ca0*/  IMAD.U32 R29, RZ, RZ, UR18 ;  /* 0x00000012ff1d7e24 */ /* 0x004fe4000f8e00ff */
[----:B------:R-:W-:Y:S01]  /*6cb0*/  IMAD.U32 R11, RZ, RZ, UR17 ;  /* 0x00000011ff0b7e24 */ /* 0x000fe2000f8e00ff */
[-C--:B---3--:R-:W-:Y:S04]  /*6cc0*/  LEA R34, P3, R7, R206.reuse, 0x2 ;  /* 0x000000ce07227211 */ /* 0x088fe800078610ff */
[-C--:B------:R-:W-:Y:S02]  /*6cd0*/  LEA.HI.X.SX32 R35, R29, R207.reuse, 0x2, P3 ;  /* 0x000000cf1d237211 */ /* 0x080fe400018f16ff */
[-C--:B----4-:R-:W-:Y:S01]  /*6ce0*/  LEA R38, P0, R9, R206.reuse, 0x2 ;  /* 0x000000ce09267211 */ /* 0x090fe200078010ff */
[----:B------:R-:W-:Y:S01]  /*6cf0*/  LDSM.16.MT88.4 R28, [R173+0xc800] ;  /* 0x00c80000ad1c783b */ /* 0x000fe20000004200 */
[----:B------:R-:W-:Y:S02]  /*6d00*/  LEA R36, P2, R27, R206, 0x2 ;  /* 0x000000ce1b247211 */ /* 0x000fe400078410ff */
[-C--:B------:R-:W-:Y:S01]  /*6d10*/  LEA.HI.X.SX32 R39, R5, R207.reuse, 0x2, P0 ;  /* 0x000000cf05277211 */ /* 0x080fe200000f16ff */
[----:B------:R-:W-:Y:S01]  /*6d20*/  RED.E.ADD.F32.FTZ.RN.STRONG.GPU [R34.64], R12 ;  /* 0x0000000c2200798e */ /* 0x000fe2000c10e784 */
[----:B------:R-:W-:Y:S03]  /*6d30*/  LEA.HI.X.SX32 R37, R11, R207, 0x2, P2 ;  /* 0x000000cf0b257211 */ /* 0x000fe600010f16ff */
[----:B------:R-:W-:Y:S04]  /*6d40*/  LDSM.16.MT88.4 R4, [R173+0x8000] ;  /* 0x00800000ad04783b */ /* 0x000fe80000004200 */
[----:B------:R-:W1:Y:S04]  /*6d50*/  LDSM.16.MT88.4 R8, [R169] ;  /* 0x00000000a908783b */ /* 0x000e680000004200 */
[----:B------:R-:W-:Y:S04]  /*6d60*/  RED.E.ADD.F32.FTZ.RN.STRONG.GPU [R36.64], R13 ;  /* 0x0000000d2400798e */ /* 0x000fe8000c10e784 */
[----:B------:R-:W-:Y:S04]  /*6d70*/  RED.E.ADD.F32.FTZ.RN.STRONG.GPU [R32.64], R14 ;  /* 0x0000000e2000798e */ /* 0x000fe8000c10e784 */
[----:B------:R-:W-:Y:S01]  /*6d80*/  RED.E.ADD.F32.FTZ.RN.STRONG.GPU [R38.64], R15 ;  /* 0x0000000f2600798e */ /* 0x000fe2000c10e784 */
[----:B------:R-:W-:Y:S02]  /*6d90*/  ULOP3.LUT UR4, UR8, 0x1, URZ, 0xc0, !UPT ;  /* 0x0000000108047892 */ /* 0x000fe4000f8ec03f */
[----:B------:R-:W-:Y:S01]  /*6da0*/  @UP2 UIADD3 UR5, UP1, UR12, -0x200, URZ ;  /* 0xfffffe000c052890 */ /* 0x000fe2000ff3e03f */
[----:B------:R-:W2:Y:S01]  /*6db0*/  LDSM.16.MT88.4 R24, [R169+0x400] ;  /* 0x00040000a918783b */ /* 0x000ea20000004200 */
[----:B------:R-:W-:Y:S02]  /*6dc0*/  UISETP.NE.U32.AND UP0, UPT, UR4, 0x1, UPT ;  /* 0x000000010400788c */ /* 0x000fe4000bf05070 */
[----:B------:R-:W-:Y:S01]  /*6dd0*/  @UP2 UIADD3.X UR4, UR13, -0x1, URZ, UP1, !UPT ;  /* 0xffffffff0d042890 */ /* 0x000fe20008ffe43f */
[----:B------:R-:W-:Y:S01]  /*6de0*/  LDSM.16.MT88.4 R12, [R169+0x800] ;  /* 0x00080000a90c783b */ /* 0x000fe20000004200 */
[----:B------:R-:W-:Y:S02]  /*6df0*/  UMOV UR8, UR6 ;  /* 0x0000000600087c82 */ /* 0x000fe40008000000 */
[----:B------:R-:W-:Y:S01]  /*6e00*/  PLOP3.LUT P0, PT, PT, PT, UP0, 0x80, 0x0 ;  /* 0x000000000000781c */ /* 0x000fe20003f0f008 */
[----:B------:R-:W-:Y:S01]  /*6e10*/  LDSM.16.MT88.4 R32, [R173+0xd000] ;  /* 0x00d00000ad20783b */ /* 0x000fe20000004200 */
[----:B------:R-:W-:Y:S02]  /*6e20*/  @UP2 UIADD3 UR14, UP0, UR14, -0x200, URZ ;  /* 0xfffffe000e0e2890 */ /* 0x000fe4000ff1e03f */
[----:B------:R-:W-:Y:S02]  /*6e30*/  @UP2 UMOV UR12, UR5 ;  /* 0x00000005000c2c82 */ /* 0x000fe40008000000 */
[----:B------:R-:W-:Y:S02]  /*6e40*/  @UP2 UIADD3.X UR11, UR11, -0x1, URZ, UP0, !UPT ;  /* 0xffffffff0b0b2890 */ /* 0x000fe400087fe43f */
[----:B------:R-:W-:Y:S01]  /*6e50*/  @UP2 UMOV UR13, UR4 ;  /* 0x00000004000d2c82 */ /* 0x000fe20008000000 */
[-C--:B-1----:R-:W-:Y:S08]  /*6e60*/  HMMA.16816.F32.BF16 R84, R4, R8.reuse, R84 ;  /* 0x000000080454723c */ /* 0x082ff00000041854 */
[C---:B------:R-:W-:Y:S08]  /*6e70*/  HMMA.16816.F32.BF16 R88, R20.reuse, R8, R88 ;  /* 0x000000081458723c */ /* 0x040ff00000041858 */
[-C--:B------:R-:W-:Y:S01]  /*6e80*/  HMMA.16816.F32.BF16 R92, R20, R10.reuse, R92 ;  /* 0x0000000a145c723c */ /* 0x080fe2000004185c */
[----:B------:R-:W1:Y:S07]  /*6e90*/  LDSM.16.MT88.4 R20, [R173+0x9000] ;  /* 0x00900000ad14783b */ /* 0x000e6e0000004200 */
[----:B------:R-:W-:Y:S01]  /*6ea0*/  HMMA.16816.F32.BF16 R96, R4, R10, R96 ;  /* 0x0000000a0460723c */ /* 0x000fe20000041860 */
[----:B------:R-:W-:Y:S04]  /*6eb0*/  LDSM.16.MT88.4 R4, [R173+0x9800] ;  /* 0x00980000ad04783b */ /* 0x000fe80000004200 */
[----:B------:R-:W3:Y:S03]  /*6ec0*/  LDSM.16.MT88.4 R8, [R169+0xc00] ;  /* 0x000c0000a908783b */ /* 0x000ee60000004200 */
[-C--:B--2---:R-:W-:Y:S08]  /*6ed0*/  HMMA.16816.F32.BF16 R84, R16, R24.reuse, R84 ;  /* 0x000000181054723c */ /* 0x084ff00000041854 */
[C---:B------:R-:W-:Y:S08]  /*6ee0*/  HMMA.16816.F32.BF16 R88, R28.reuse, R24, R88 ;  /* 0x000000181c58723c */ /* 0x040ff00000041858 */
[-C--:B------:R-:W-:Y:S01]  /*6ef0*/  HMMA.16816.F32.BF16 R92, R28, R26.reuse, R92 ;  /* 0x0000001a1c5c723c */ /* 0x080fe2000004185c */
[----:B------:R-:W2:Y:S07]  /*6f00*/  LDSM.16.MT88.4 R28, [R173+0xd800] ;  /* 0x00d80000ad1c783b */ /* 0x000eae0000004200 */
[----:B------:R-:W-:Y:S01]  /*6f10*/  HMMA.16816.F32.BF16 R96, R16, R26, R96 ;  /* 0x0000001a1060723c */ /* 0x000fe20000041860 */
[----:B------:R-:W-:Y:S04]  /*6f20*/  LDSM.16.MT88.4 R16, [R173+0xa000] ;  /* 0x00a00000ad10783b */ /* 0x000fe80000004200 */
[----:B------:R-:W4:Y:S03]  /*6f30*/  LDSM.16.MT88.4 R24, [R169+0x1000] ;  /* 0x00100000a918783b */ /* 0x000f260000004200 */
[-C--:B-1----:R-:W-:Y:S08]  /*6f40*/  HMMA.16816.F32.BF16 R84, R20, R12.reuse, R84 ;  /* 0x0000000c1454723c */ /* 0x082ff00000041854 */
[C---:B------:R-:W-:Y:S08]  /*6f50*/  HMMA.16816.F32.BF16 R88, R32.reuse, R12, R88 ;  /* 0x0000000c2058723c */ /* 0x040ff00000041858 */
[-C--:B------:R-:W-:Y:S01]  /*6f60*/  HMMA.16816.F32.BF16 R92, R32, R14.reuse, R92 ;  /* 0x0000000e205c723c */ /* 0x080fe2000004185c */
[----:B------:R-:W1:Y:S07]  /*6f70*/  LDSM.16.MT88.4 R32, [R173+0xe000] ;  /* 0x00e00000ad20783b */ /* 0x000e6e0000004200 */
[----:B------:R-:W-:Y:S01]  /*6f80*/  HMMA.16816.F32.BF16 R96, R20, R14, R96 ;  /* 0x0000000e1460723c */ /* 0x000fe20000041860 */
[----:B------:R-:W-:Y:S04]  /*6f90*/  LDSM.16.MT88.4 R12, [R173+0xa800] ;  /* 0x00a80000ad0c783b */ /* 0x000fe80000004200 */
[----:B------:R-:W1:Y:S03]  /*6fa0*/  LDSM.16.MT88.4 R20, [R169+0x1400] ;  /* 0x00140000a914783b */ /* 0x000e660000004200 */
[-C--:B---3--:R-:W-:Y:S08]  /*6fb0*/  HMMA.16816.F32.BF16 R84, R4, R8.reuse, R84 ;  /* 0x000000080454723c */ /* 0x088ff00000041854 */
[C---:B--2---:R-:W-:Y:S08]  /*6fc0*/  HMMA.16816.F32.BF16 R88, R28.reuse, R8, R88 ;  /* 0x000000081c58723c */ /* 0x044ff00000041858 */
[-C--:B------:R-:W-:Y:S01]  /*6fd0*/  HMMA.16816.F32.BF16 R92, R28, R10.reuse, R92 ;  /* 0x0000000a1c5c723c */ /* 0x080fe2000004185c */
[----:B------:R-:W2:Y:S07]  /*6fe0*/  LDSM.16.MT88.4 R28, [R173+0xe800] ;  /* 0x00e80000ad1c783b */ /* 0x000eae0000004200 */
[----:B------:R-:W-:Y:S01]  /*6ff0*/  HMMA.16816.F32.BF16 R96, R4, R10, R96 ;  /* 0x0000000a0460723c */ /* 0x000fe20000041860 */
[----:B------:R-:W-:Y:S04]  /*7000*/  LDSM.16.MT88.4 R4, [R173+0xb000] ;  /* 0x00b00000ad04783b */ /* 0x000fe80000004200 */
[----:B------:R-:W3:Y:S03]  /*7010*/  LDSM.16.MT88.4 R8, [R169+0x1800] ;  /* 0x00180000a908783b */ /* 0x000ee60000004200 */
[-C--:B----4-:R-:W-:Y:S08]  /*7020*/  HMMA.16816.F32.BF16 R84, R16, R24.reuse, R84 ;  /* 0x000000181054723c */ /* 0x090ff00000041854 */
[C---:B-1----:R-:W-:Y:S08]  /*7030*/  HMMA.16816.F32.BF16 R88, R32.reuse, R24, R88 ;  /* 0x000000182058723c */ /* 0x042ff00000041858 */
[-C--:B------:R-:W-:Y:S01]  /*7040*/  HMMA.16816.F32.BF16 R92, R32, R26.reuse, R92 ;  /* 0x0000001a205c723c */ /* 0x080fe2000004185c */
[----:B------:R-:W1:Y:S07]  /*7050*/  LDSM.16.MT88.4 R32, [R173+0xf000] ;  /* 0x00f00000ad20783b */ /* 0x000e6e0000004200 */
[----:B------:R-:W-:Y:S01]  /*7060*/  HMMA.16816.F32.BF16 R96, R16, R26, R96 ;  /* 0x0000001a1060723c */ /* 0x000fe20000041860 */
[----:B------:R-:W-:Y:S04]  /*7070*/  LDSM.16.MT88.4 R16, [R173+0xb800] ;  /* 0x00b80000ad10783b */ /* 0x000fe80000004200 */
[----:B------:R-:W4:Y:S03]  /*7080*/  LDSM.16.MT88.4 R24, [R169+0x1c00] ;  /* 0x001c0000a918783b */ /* 0x000f260000004200 */
[-C--:B------:R-:W-:Y:S08]  /*7090*/  HMMA.16816.F32.BF16 R84, R12, R20.reuse, R84 ;  /* 0x000000140c54723c */ /* 0x080ff00000041854 */
[C---:B--2---:R-:W-:Y:S08]  /*70a0*/  HMMA.16816.F32.BF16 R88, R28.reuse, R20, R88 ;  /* 0x000000141c58723c */ /* 0x044ff00000041858 */
[-C--:B------:R-:W-:Y:S01]  /*70b0*/  HMMA.16816.F32.BF16 R92, R28, R22.reuse, R92 ;  /* 0x000000161c5c723c */ /* 0x080fe2000004185c */
[----:B------:R-:W2:Y:S07]  /*70c0*/  LDSM.16.MT88.4 R28, [R173+0xf800] ;  /* 0x00f80000ad1c783b */ /* 0x000eae0000004200 */
[----:B------:R-:W-:Y:S08]  /*70d0*/  HMMA.16816.F32.BF16 R96, R12, R22, R96 ;  /* 0x000000160c60723c */ /* 0x000ff00000041860 */
[-C--:B---3--:R-:W-:Y:S08]  /*70e0*/  HMMA.16816.F32.BF16 R84, R4, R8.reuse, R84 ;  /* 0x000000080454723c */ /* 0x088ff00000041854 */
[C---:B-1----:R-:W-:Y:S08]  /*70f0*/  HMMA.16816.F32.BF16 R88, R32.reuse, R8, R88 ;  /* 0x000000082058723c */ /* 0x042ff00000041858 */
[-C--:B------:R-:W-:Y:S08]  /*7100*/  HMMA.16816.F32.BF16 R92, R32, R10.reuse, R92 ;  /* 0x0000000a205c723c */ /* 0x080ff0000004185c */
[----:B------:R-:W-:Y:S07]  /*7110*/  HMMA.16816.F32.BF16 R96, R4, R10, R96 ;  /* 0x0000000a0460723c */ /* 0x000fee0000041860 */
[C---:B------:R-:W-:Y:S01]  /*7120*/  IADD3 R4, R169.reuse, -0x2000, RZ ;  /* 0xffffe000a9047810 */ /* 0x040fe20007ffe0ff */
[-C--:B----4-:R-:W-:Y:S05]  /*7130*/  HMMA.16816.F32.BF16 R84, R16, R24.reuse, R84 ;  /* 0x000000181054723c */ /* 0x090fea0000041854 */
[----:B------:R-:W-:Y:S03]  /*7140*/  @P0 IADD3 R4, R169, 0x2000, RZ ;  /* 0x00002000a9040810 */ /* 0x000fe60007ffe0ff */
[C---:B--2---:R-:W-:Y:S04]  /*7150*/  HMMA.16816.F32.BF16 R88, R28.reuse, R24, R88 ;  /* 0x000000181c58723c */ /* 0x044fe80000041858 */
[----:B------:R-:W-:Y:S04]  /*7160*/  IMAD.MOV.U32 R169, RZ, RZ, R4 ;  /* 0x000000ffffa97224 */ /* 0x000fe800078e0004 */
[-C--:B------:R-:W-:Y:S08]  /*7170*/  HMMA.16816.F32.BF16 R92, R28, R26.reuse, R92 ;  /* 0x0000001a1c5c723c */ /* 0x080ff0000004185c */
[----:B------:R-:W-:Y:S01]  /*7180*/  HMMA.16816.F32.BF16 R96, R16, R26, R96 ;  /* 0x0000001a1060723c */ /* 0x000fe20000041860 */
[----:B------:R-:W-:-:S07]  /*7190*/  @P1 BRA `(.L_x_520) ;  /* 0xffffb0b000001947 */ /* 0x000fce000383ffff */
.L_x_517:
[----:B------:R-:W-:Y:S07]  /*71a0*/  @!UPT UIADD3 URZ, URZ, URZ, URZ ;  /* 0x0000003f3f3ff290 */ /* 0x000fee000fffe03f */
[----:B------:R-:W2:Y:S01]  /*71b0*/  S2R R0, SR_TID.X ;  /* 0x0000000000007919 */ /* 0x000ea20000002100 */
[----:B------:R-:W-:Y:S01]  /*71c0*/  FMUL.FTZ R84, R84, c[0x0][0x2e0] ;  /* 0x0000b80054547a20 */ /* 0x000fe20000410000 */
[----:B------:R-:W-:Y:S01]  /*71d0*/  SHF.L.U32 R22, R181, 0x1, RZ ;  /* 0x00000001b5167819 */ /* 0x000fe200000006ff */
[----:B------:R-:W-:Y:S01]  /*71e0*/  FMUL.FTZ R85, R85, c[0x0][0x2e0] ;  /* 0x0000b80055557a20 */ /* 0x000fe20000410000 */
[----:B------:R-:W-:Y:S01]  /*71f0*/  BAR.SYNC.DEFER_BLOCKING 0x0 ;  /* 0x0000000000007b1d */ /* 0x000fe20000010000 */
[----:B------:R-:W-:Y:S01]  /*7200*/  FMUL.FTZ R86, R86, c[0x0][0x2e0] ;  /* 0x0000b80056567a20 */ /* 0x000fe20000410000 */
[----:B------:R-:W-:Y:S01]  /*7210*/  MOV R26, UR32 ;  /* 0x00000020001a7c02 */ /* 0x000fe20008000f00 */
[----:B------:R-:W-:Y:S01]  /*7220*/  FMUL.FTZ R87, R87, c[0x0][0x2e0] ;  /* 0x0000b80057577a20 */ /* 0x000fe20000410000 */
[----:B------:R-:W-:Y:S01]  /*7230*/  F2FP.BF16.PACK_AB R85, R85, R84 ;  /* 0x000000545555723e */ /* 0x000fe200000010ff */
[----:B------:R-:W-:Y:S01]  /*7240*/  FMUL.FTZ R96, R96, c[0x0][0x2e0] ;  /* 0x0000b80060607a20 */ /* 0x000fe20000410000 */
[----:B------:R-:W4:Y:S01]  /*7250*/  S2R R2, SR_CTAID.Y ;  /* 0x0000000000027919 */ /* 0x000f220000002600 */
[----:B------:R-:W-:Y:S01]  /*7260*/  FMUL.FTZ R97, R97, c[0x0][0x2e0] ;  /* 0x0000b80061617a20 */ /* 0x000fe20000410000 */
[----:B------:R-:W-:Y:S01]  /*7270*/  F2FP.BF16.PACK_AB R87, R87, R86 ;  /* 0x000000565757723e */ /* 0x000fe200000010ff */
[----:B------:R-:W-:Y:S01]  /*7280*/  FMUL.FTZ R98, R98, c[0x0][0x2e0] ;  /* 0x0000b80062627a20 */ /* 0x000fe20000410000 */
[----:B------:R-:W-:Y:S01]  /*7290*/  MOV R24, UR32 ;  /* 0x0000002000187c02 */ /* 0x000fe20008000f00 */
[----:B------:R-:W-:Y:S01]  /*72a0*/  FMUL.FTZ R99, R99, c[0x0][0x2e0] ;  /* 0x0000b80063637a20 */ /* 0x000fe20000410000 */
[----:B------:R-:W-:Y:S01]  /*72b0*/  F2FP.BF16.PACK_AB R96, R97, R96 ;  /* 0x000000606160723e */ /* 0x000fe200000010ff */
[----:B------:R-:W-:Y:S01]  /*72c0*/  FMUL.FTZ R88, R88, c[0x0][0x2e0] ;  /* 0x0000b80058587a20 */ /* 0x000fe20000410000 */
[----:B------:R-:W-:Y:S01]  /*72d0*/  ULDC.64 UR4, c[0x0][0x3a0] ;  /* 0x0000e80000047ab9 */ /* 0x000fe20000000a00 */
[----:B------:R-:W-:Y:S01]  /*72e0*/  FMUL.FTZ R89, R89, c[0x0][0x2e0] ;  /* 0x0000b80059597a20 */ /* 0x000fe20000410000 */
[----:B------:R-:W-:Y:S01]  /*72f0*/  F2FP.BF16.PACK_AB R98, R99, R98 ;  /* 0x000000626362723e */ /* 0x000fe200000010ff */
[----:B------:R-:W-:Y:S01]  /*7300*/  FMUL.FTZ R90, R90, c[0x0][0x2e0] ;  /* 0x0000b8005a5a7a20 */ /* 0x000fe20000410000 */
[----:B------:R-:W-:Y:S01]  /*7310*/  ULDC.64 UR6, c[0x0][0x3a8] ;  /* 0x0000ea0000067ab9 */ /* 0x000fe20000000a00 */
[----:B------:R-:W-:Y:S01]  /*7320*/  FMUL.FTZ R91, R91, c[0x0][0x2e0] ;  /* 0x0000b8005b5b7a20 */ /* 0x000fe20000410000 */
[----:B--2---:R-:W-:Y:S01]  /*7330*/  SHF.R.S32.HI R5, RZ, 0x1f, R0 ;  /* 0x0000001fff057819 */ /* 0x004fe20000011400 */
        /* <DEDUP_REMOVED lines=8> */
[----:B------:R-:W-:Y:S01]  /*73c0*/  FMUL.FTZ R68, R68, c[0x0][0x2dc] ;  /* 0x0000b70044447a20 */ /* 0x000fe20000410000 */
[----:B------:R-:W-:Y:S01]  /*73d0*/  F2FP.BF16.PACK_AB R92, R93, R92 ;  /* 0x0000005c5d5c723e */ /* 0x000fe200000010ff */
[----:B------:R-:W-:Y:S01]  /*73e0*/  FMUL.FTZ R69, R69, c[0x0][0x2dc] ;  /* 0x0000b70045457a20 */ /* 0x000fe20000410000 */
[----:B------:R-:W-:Y:S01]  /*73f0*/  F2FP.BF16.PACK_AB R94, R95, R94 ;  /* 0x0000005e5f5e723e */ /* 0x000fe200000010ff */
[----:B------:R-:W-:Y:S01]  /*7400*/  FMUL.FTZ R70, R70, c[0x0][0x2dc] ;  /* 0x0000b70046467a20 */ /* 0x000fe20000410000 */
[----:B------:R-:W-:Y:S01]  /*7410*/  SHF.R.S32.HI R5, RZ, 0x2, R5 ;  /* 0x00000002ff057819 */ /* 0x000fe20000011405 */
        /* <DEDUP_REMOVED lines=26> */
[----:B------:R-:W-:Y:S01]  /*75c0*/  IMAD.WIDE.U32 R8, R5, c[0x0][0x3a0], RZ ;  /* 0x0000e80005087a25 */ /* 0x000fe200078e00ff */
[----:B------:R-:W-:Y:S01]  /*75d0*/  SHF.R.S32.HI R4, RZ, 0x1f, R5 ;  /* 0x0000001fff047819 */ /* 0x000fe20000011405 */
[----:B------:R-:W-:Y:S01]  /*75e0*/  STS [R189+0x1000], R92 ;  /* 0x0010005cbd007388 */ /* 0x000fe20000000800 */
[----:B------:R-:W-:Y:S01]  /*75f0*/  F2FP.BF16.PACK_AB R78, R79, R78 ;  /* 0x0000004e4f4e723e */ /* 0x000fe200000010ff */
[----:B------:R-:W-:Y:S01]  /*7600*/  UIMAD UR4, UR33, UR4, URZ ;  /* 0x00000004210472a4 */ /* 0x000fe2000f8e023f */
[----:B------:R-:W-:Y:S01]  /*7610*/  IADD3 R7, -R7, R0, RZ ;  /* 0x0000000007077210 */ /* 0x000fe20007ffe1ff */
[----:B------:R-:W-:Y:S01]  /*7620*/  STS [R189+0x1200], R94 ;  /* 0x0012005ebd007388 */ /* 0x000fe20000000800 */
[C---:B------:R-:W-:Y:S01]  /*7630*/  IMAD R0, R4.reuse, c[0x0][0x3a0], RZ ;  /* 0x0000e80004007a24 */ /* 0x040fe200078e02ff */
[----:B----4-:R-:W-:Y:S01]  /*7640*/  SHF.R.S32.HI R11, RZ, 0x1f, R2 ;  /* 0x0000001fff0b7819 */ /* 0x010fe20000011402 */
[----:B------:R-:W-:Y:S01]  /*7650*/  IMAD R6, R4, c[0x0][0x3a8], RZ ;  /* 0x0000ea0004067a24 */ /* 0x000fe200078e02ff */
[----:B------:R-:W-:Y:S01]  /*7660*/  STS [R190+0x2000], R69 ;  /* 0x00200045be007388 */ /* 0x000fe20000000800 */
[----:B------:R-:W-:Y:S01]  /*7670*/  IMAD R15, R5, c[0x0][0x3a4], R0 ;  /* 0x0000e900050f7a24 */ /* 0x000fe200078e0200 */
[----:B------:R-:W-:Y:S01]  /*7680*/  SHF.L.U32 R32, R7, 0x3, RZ ;  /* 0x0000000307207819 */ /* 0x000fe200000006ff */
[----:B------:R-:W-:Y:S01]  /*7690*/  IMAD R6, R5, c[0x0][0x3ac], R6 ;  /* 0x0000eb0005067a24 */ /* 0x000fe200078e0206 */
[----:B------:R-:W-:Y:S01]  /*76a0*/  STS [R190+0x2200], R71 ;  /* 0x00220047be007388 */ /* 0x000fe20000000800 */
[----:B------:R-:W-:Y:S01]  /*76b0*/  IMAD R13, R11, c[0x0][0x388], RZ ;  /* 0x0000e2000b0d7a24 */ /* 0x000fe200078e02ff */
[----:B------:R-:W-:Y:S01]  /*76c0*/  IADD3 R9, R9, R15, RZ ;  /* 0x0000000f09097210 */ /* 0x000fe20007ffe0ff */
[----:B------:R-:W-:Y:S01]  /*76d0*/  IMAD.WIDE.U32 R14, R5, c[0x0][0x3a8], RZ ;  /* 0x0000ea00050e7a25 */ /* 0x000fe200078e00ff */
[----:B------:R-:W-:Y:S01]  /*76e0*/  STS [R189+0x2000], R80 ;  /* 0x00200050bd007388 */ /* 0x000fe20000000800 */
[--C-:B------:R-:W-:Y:S01]  /*76f0*/  SHF.R.S32.HI R33, RZ, 0x1f, R32.reuse ;  /* 0x0000001fff217819 */ /* 0x100fe20000011420 */
[----:B------:R-:W-:Y:S01]  /*7700*/  UIMAD UR6, UR33, UR6, URZ ;  /* 0x00000006210672a4 */ /* 0x000fe2000f8e023f */
[----:B------:R-:W-:Y:S01]  /*7710*/  IMAD R11, R11, c[0x0][0x390], RZ ;  /* 0x0000e4000b0b7a24 */ /* 0x000fe200078e02ff */
[----:B------:R-:W-:Y:S01]  /*7720*/  STS [R189+0x2200], R82 ;  /* 0x00220052bd007388 */ /* 0x000fe20000000800 */
[----:B------:R-:W-:Y:S01]  /*7730*/  IADD3 R7, R15, R6, RZ ;  /* 0x000000060f077210 */ /* 0x000fe20007ffe0ff */
[C---:B------:R-:W-:Y:S01]  /*7740*/  IMAD R5, R2.reuse, c[0x0][0x38c], R13 ;  /* 0x0000e30002057a24 */ /* 0x040fe200078e020d */
[----:B------:R-:W-:Y:S01]  /*7750*/  MOV R6, R14 ;  /* 0x0000000e00067202 */ /* 0x000fe20000000f00 */
[----:B------:R-:W-:Y:S01]  /*7760*/  STS [R190+0x3000], R73 ;  /* 0x00300049be007388 */ /* 0x000fe20000000800 */
[----:B------:R-:W-:Y:S01]  /*7770*/  IMAD.WIDE.U32 R30, R2, c[0x0][0x388], R32 ;  /* 0x0000e200021e7a25 */ /* 0x000fe200078e0020 */
[----:B------:R-:W-:-:S02]  /*7780*/  UIMAD UR4, UR32, UR5, UR4 ;  /* 0x00000005200472a4 */ /* 0x000fc4000f8e0204 */
[----:B------:R-:W-:Y:S01]  /*7790*/  STS [R190+0x3200], R75 ;  /* 0x0032004bbe007388 */ /* 0x000fe20000000800 */
[----:B------:R-:W-:Y:S01]  /*77a0*/  IMAD R28, R2, c[0x0][0x394], R11 ;  /* 0x0000e500021c7a24 */ /* 0x000fe200078e020b */
[----:B------:R-:W-:Y:S01]  /*77b0*/  IADD3 R31, R31, R5, RZ ;  /* 0x000000051f1f7210 */ /* 0x000fe20007ffe0ff */
[----:B------:R-:W-:Y:S01]  /*77c0*/  IMAD.WIDE.U32 R26, R26, c[0x0][0x3a0], R8 ;  /* 0x0000e8001a1a7a25 */ /* 0x000fe200078e0008 */
[----:B------:R-:W-:Y:S01]  /*77d0*/  STS [R189+0x3000], R76 ;  /* 0x0030004cbd007388 */ /* 0x000fe20000000800 */
[----:B------:R-:W-:Y:S02]  /*77e0*/  UIMAD UR32, UR32, UR7, UR6 ;  /* 0x00000007202072a4 */ /* 0x000fe4000f8e0206 */
[----:B------:R-:W-:Y:S01]  /*77f0*/  IMAD.WIDE.U32 R24, R24, c[0x0][0x3a8], R6 ;  /* 0x0000ea0018187a25 */ /* 0x000fe200078e0006 */
[----:B------:R-:W-:Y:S03]  /*7800*/  STS [R189+0x3200], R78 ;  /* 0x0032004ebd007388 */ /* 0x000fe60000000800 */
[----:B------:R-:W-:Y:S01]  /*7810*/  IMAD.WIDE.U32 R32, R2, c[0x0][0x390], R32 ;  /* 0x0000e40002207a25 */ /* 0x000fe200078e0020 */
[----:B------:R-:W-:Y:S04]  /*7820*/  BAR.SYNC.DEFER_BLOCKING 0x0 ;  /* 0x0000000000007b1d */ /* 0x000fe80000010000 */
[----:B------:R-:W-:-:S02]  /*7830*/  IADD3 R29, R33, R28, RZ ;  /* 0x0000001c211d7210 */ /* 0x000fc40007ffe0ff */
[----:B------:R-:W2:Y:S01]  /*7840*/  S2R R0, SR_CTAID.Z ;  /* 0x0000000000007919 */ /* 0x000ea20000002700 */
[----:B------:R-:W-:-:S03]  /*7850*/  MOV R28, R32 ;  /* 0x00000020001c7202 */ /* 0x000fc60000000f00 */
[----:B------:R-:W4:Y:S04]  /*7860*/  LDS.128 R16, [R22+0x6000] ;  /* 0x0060000016107984 */ /* 0x000f280000000c00 */
[----:B------:R-:W3:Y:S01]  /*7870*/  LDS.128 R12, [R22+0x7000] ;  /* 0x00700000160c7984 */ /* 0x000ee20000000c00 */
[----:B--2---:R-:W-:Y:S01]  /*7880*/  SHF.R.S32.HI R21, RZ, 0x1f, R0 ;  /* 0x0000001fff157819 */ /* 0x004fe20000011400 */
[----:B------:R-:W-:Y:S02]  /*7890*/  IMAD.WIDE.U32 R28, R0, c[0x0][0x3c0], R28 ;  /* 0x0000f000001c7a25 */ /* 0x000fe400078e001c */
[----:B------:R-:W2:Y:S02]  /*78a0*/  LDS.128 R8, [R22+0x8000] ;  /* 0x0080000016087984 */ /* 0x000ea40000000c00 */
[----:B------:R-:W-:-:S02]  /*78b0*/  IMAD R23, R21, c[0x0][0x3b8], RZ ;  /* 0x0000ee0015177a24 */ /* 0x000fc400078e02ff */
[----:B------:R1:W2:Y:S01]  /*78c0*/  LDS.128 R4, [R22+0x9000] ;  /* 0x0090000016047984 */ /* 0x0002a20000000c00 */
[----:B------:R-:W-:Y:S02]  /*78d0*/  IMAD R21, R21, c[0x0][0x3c0], RZ ;  /* 0x0000f00015157a24 */ /* 0x000fe400078e02ff */
[C---:B------:R-:W-:Y:S02]  /*78e0*/  IMAD R20, R0.reuse, c[0x0][0x3bc], R23 ;  /* 0x0000ef0000147a24 */ /* 0x040fe400078e0217 */
[----:B------:R-:W-:Y:S01]  /*78f0*/  IMAD R2, R0, c[0x0][0x3c4], R21 ;  /* 0x0000f10000027a24 */ /* 0x000fe200078e0215 */
[----:B------:R-:W-:Y:S01]  /*7900*/  IADD3 R21, P0, R28, R24, RZ ;  /* 0x000000181c157210 */ /* 0x000fe20007f1e0ff */
[----:B------:R-:W-:-:S03]  /*7910*/  IMAD.WIDE.U32 R30, R0, c[0x0][0x3b8], R30 ;  /* 0x0000ee00001e7a25 */ /* 0x000fc600078e001e */
[----:B------:R-:W-:Y:S02]  /*7920*/  IADD3 R2, R29, R2, RZ ;  /* 0x000000021d027210 */ /* 0x000fe40007ffe0ff */
[----:B------:R-:W-:Y:S02]  /*7930*/  IADD3 R0, R31, R20, RZ ;  /* 0x000000141f007210 */ /* 0x000fe40007ffe0ff */
[----:B------:R-:W-:Y:S02]  /*7940*/  IADD3 R20, P1, R30, R26, RZ ;  /* 0x0000001a1e147210 */ /* 0x000fe40007f3e0ff */
[----:B------:R-:W-:Y:S02]  /*7950*/  IADD3.X R2, R2, UR32, R25, P0, !PT ;  /* 0x0000002002027c10 */ /* 0x000fe400087fe419 */
[----:B------:R-:W-:Y:S02]  /*7960*/  LEA R26, P0, R21, c[0x0][0x348], 0x1 ;  /* 0x0000d200151a7a11 */ /* 0x000fe400078008ff */
[----:B------:R-:W-:-:S02]  /*7970*/  IADD3.X R23, R0, UR4, R27, P1, !PT ;  /* 0x0000000400177c10 */ /* 0x000fc40008ffe41b */
[C---:B------:R-:W-:Y:S02]  /*7980*/  LEA R24, P1, R20.reuse, c[0x0][0x340], 0x1 ;  /* 0x0000d00014187a11 */ /* 0x040fe400078208ff */
[----:B------:R-:W-:Y:S02]  /*7990*/  MOV R0, c[0x0][0x3a0] ;  /* 0x0000e80000007a02 */ /* 0x000fe40000000f00 */
[----:B------:R-:W-:Y:S02]  /*79a0*/  LEA.HI.X R27, R21, c[0x0][0x34c], R2, 0x1, P0 ;  /* 0x0000d300151b7a11 */ /* 0x000fe400000f0c02 */
[----:B------:R-:W-:Y:S02]  /*79b0*/  MOV R21, c[0x0][0x3a8] ;  /* 0x0000ea0000157a02 */ /* 0x000fe40000000f00 */
[----:B------:R-:W-:Y:S02]  /*79c0*/  LEA.HI.X R25, R20, c[0x0][0x344], R23, 0x1, P1 ;  /* 0x0000d10014197a11 */ /* 0x000fe400008f0c17 */
[----:B------:R-:W-:-:S02]  /*79d0*/  MOV R23, c[0x0][0x3a4] ;  /* 0x0000e90000177a02 */ /* 0x000fc40000000f00 */
[C---:B-1----:R-:W-:Y:S01]  /*79e0*/  LEA R22, P1, R0.reuse, R24, 0x7 ;  /* 0x0000001800167211 */ /* 0x042fe200078238ff */
[----:B----4-:R1:W-:Y:S01]  /*79f0*/  STG.E.128 [R24.64], R16 ;  /* 0x0000001018007986 */ /* 0x0103e2000c101d3a */
[----:B------:R-:W-:Y:S02]  /*7a00*/  MOV R2, c[0x0][0x3ac] ;  /* 0x0000eb0000027a02 */ /* 0x000fe40000000f00 */
[C---:B------:R-:W-:Y:S02]  /*7a10*/  LEA R20, P0, R21.reuse, R26, 0x7 ;  /* 0x0000001a15147211 */ /* 0x040fe400078038ff */
[----:B------:R-:W-:Y:S02]  /*7a20*/  LEA.HI.X R23, R0, R25, R23, 0x7, P1 ;  /* 0x0000001900177211 */ /* 0x000fe400008f3c17 */
[----:B------:R-:W-:-:S03]  /*7a30*/  LEA.HI.X R21, R21, R27, R2, 0x7, P0 ;  /* 0x0000001b15157211 */ /* 0x000fc600000f3c02 */
[----:B---3--:R1:W-:Y:S04]  /*7a40*/  STG.E.128 [R22.64], R12 ;  /* 0x0000000c16007986 */ /* 0x0083e8000c101d3a */
[----:B--2---:R1:W-:Y:S04]  /*7a50*/  STG.E.128 [R26.64], R8 ;  /* 0x000000081a007986 */ /* 0x0043e8000c101d3a */
[----:B------:R1:W-:Y:S02]  /*7a60*/  STG.E.128 [R20.64], R4 ;  /* 0x0000000414007986 */ /* 0x0003e4000c101d3a */
.L_x_514:
        /* <DEDUP_REMOVED lines=11> */
.L_x_521:
[----:B------:R-:W-:Y:S05]  /*7b20*/  EXIT ;  /* 0x000000000000794d */ /* 0x000fea0003800000 */
.L_x_523:
        /* <DEDUP_REMOVED lines=13> */
.L_x_1338:


//--------------------- .text._ZN5flash44flash_bwd_dq_dk_dv_loop_seqk_parallel_kernelI23Flash_bwd_kernel_traitsILi32ELi128ELi128ELi8ELi4ELi4ELi4ELb1ELb0EN7cutlass10bfloat16_tE19Flash_kernel_traitsILi32ELi128ELi128ELi8ES3_EELb0ELb0ELb0ELb0ELb1ELb1ELb1EEEvNS_16Flash_bwd_paramsE --------------------------
	.section	.text._ZN5flash44flash_bwd_dq_dk_dv_loop_seqk_parallel_kernelI23Flash_bwd_kernel_traitsILi32ELi128ELi128ELi8ELi4ELi4ELi4ELb1ELb0EN7cutlass10bfloat16_tE19Flash_kernel_traitsILi32ELi128ELi128ELi8ES3_EELb0ELb0ELb0ELb0ELb1ELb1ELb1EEEvNS_16Flash_bwd_paramsE,"ax",@progbits
	.sectioninfo	@"SHI_REGISTERS=255"
	.align	128
        .global         _ZN5flash44flash_bwd_dq_dk_dv_loop_seqk_parallel_kernelI23Flash_bwd_kernel_traitsILi32ELi128ELi128ELi8ELi4ELi4ELi4ELb1ELb0EN7cutlass10bfloat16_tE19Flash_kernel_traitsILi32ELi128ELi128ELi8ES3_EELb0ELb0ELb0ELb0ELb1ELb1ELb1EEEvNS_16Flash_bwd_paramsE
        .type           _ZN5flash44flash_bwd_dq_dk_dv_loop_seqk_parallel_kernelI23Flash_bwd_kernel_traitsILi32ELi128ELi128ELi8ELi4ELi4ELi4ELb1ELb0EN7cutlass10bfloat16_tE19Flash_kernel_traitsILi32ELi128ELi128ELi8ES3_EELb0ELb0ELb0ELb0ELb1ELb1ELb1EEEvNS_16Flash_bwd_paramsE,@function
        .size           _ZN5flash44flash_bwd_dq_dk_dv_loop_seqk_parallel_kernelI23Flash_bwd_kernel_traitsILi32ELi128ELi128ELi8ELi4ELi4ELi4ELb1ELb0EN7cutlass10bfloat16_tE19Flash_kernel_traitsILi32ELi128ELi128ELi8ES3_EELb0ELb0ELb0ELb0ELb1ELb1ELb1EEEvNS_16Flash_bwd_paramsE,(.L_x_1339 - _ZN5flash44flash_bwd_dq_dk_dv_loop_seqk_parallel_kernelI23Flash_bwd_kernel_traitsILi32ELi128ELi128ELi8ELi4ELi4ELi4ELb1ELb0EN7cutlass10bfloat16_tE19Flash_kernel_traitsILi32ELi128ELi128ELi8ES3_EELb0ELb0ELb0ELb0ELb1ELb1ELb1EEEvNS_16Flash_bwd_paramsE)
        .other          _ZN5flash44flash_bwd_dq_dk_dv_loop_seqk_parallel_kernelI23Flash_bwd_kernel_traitsILi32ELi128ELi128ELi8ELi4ELi4ELi4ELb1ELb0EN7cutlass10bfloat16_tE19Flash_kernel_traitsILi32ELi128ELi128ELi8ES3_EELb0ELb0ELb0ELb0ELb1ELb1ELb1EEEvNS_16Flash_bwd_paramsE,@"STO_CUDA_ENTRY STV_DEFAULT"
_ZN5flash44flash_bwd_dq_dk_dv_loop_seqk_parallel_kernelI23Flash_bwd_kernel_traitsILi32ELi128ELi128ELi8ELi4ELi4ELi4ELb1ELb0EN7cutlass10bfloat16_tE19Flash_kernel_traitsILi32ELi128ELi128ELi8ES3_EELb0ELb0ELb0ELb0ELb1ELb1ELb1EEEvNS_16Flash_bwd_paramsE:
.text._ZN5flash44flash_bwd_dq_dk_dv_loop_seqk_parallel_kernelI23Flash_bwd_kernel_traitsILi32ELi128ELi128ELi8ELi4ELi4ELi4ELb1ELb0EN7cutlass10bfloat16_tE19Flash_kernel_traitsILi32ELi128ELi128ELi8ES3_EELb0ELb0ELb0ELb0ELb1ELb1ELb1EEEvNS_16Flash_bwd_paramsE:
        /* <DEDUP_REMOVED lines=12> */
[----:B------:R-:W-:Y:S01]  /*00c0*/  IMAD.MOV.U32 R215, RZ, RZ, -0x10 ;  /* 0xfffffff0ffd77424 */ /* 0x000fe200078e00ff */
[----:B------:R-:W-:Y:S01]  /*00d0*/  ULDC UR46, c[0x0][0x22c] ;  /* 0x00008b00002e7ab9 */ /* 0x000fe20000000800 */
[----:B------:R-:W-:Y:S01]  /*00e0*/  IMAD.MOV.U32 R157, RZ, RZ, 0x20 ;  /* 0x00000020ff9d7424 */ /* 0x000fe200078e00ff */
        /* <DEDUP_REMOVED lines=20> */
[----:B------:R-:W-:Y:S01]  /*0230*/  LOP3.LUT R7, R2, 0xfffffffc, RZ, 0xc0, !PT ;  /* 0xfffffffc02077812 */ /* 0x000fe200078ec0ff */
[----:B------:R-:W-:Y:S01]  /*0240*/  USHF.L.U32 UR26, UR51, 0x3, URZ ;  /* 0x00000003331a7899 */ /* 0x000fe2000800063f */
[----:B------:R-:W-:Y:S01]  /*0250*/  LOP3.LUT R5, R0, 0xffffffe0, RZ, 0xc0, !PT ;  /* 0xffffffe000057812 */ /* 0x000fe200078ec0ff */
[----:B------:R-:W-:Y:S01]  /*0260*/  USHF.L.U32 UR25, UR51, 0x4, URZ ;  /* 0x0000000433197899 */ /* 0x000fe2000800063f */
[CC--:B------:R-:W-:Y:S01]  /*0270*/  LEA.HI R4, R3.reuse, R8.reuse, RZ, 0x4 ;  /* 0x0000000803047211 */ /* 0x0c0fe200078f20ff */
[C---:B------:R-:W-:Y:S01]  /*0280*/  IMAD.IADD R17, R8.reuse, 0x1, -R7 ;  /* 0x0000000108117824 */ /* 0x040fe200078e0a07 */
[----:B------:R-:W-:Y:S01]  /*0290*/  LEA.HI R15, R3, R8, RZ, 0x7 ;  /* 0x00000008030f7211 */ /* 0x000fe200078f38ff */
[----:B------:R-:W-:Y:S01]  /*02a0*/  IMAD.IADD R11, R8, 0x1, -R5 ;  /* 0x00000001080b7824 */ /* 0x000fe200078e0a05 */
[----:B------:R-:W-:Y:S01]  /*02b0*/  LOP3.LUT R3, R150, 0xfffffff8, RZ, 0xc0, !PT ;  /* 0xfffffff896037812 */ /* 0x000fe200078ec0ff */
[----:B------:R-:W-:Y:S01]  /*02c0*/  UIMAD UR24, UR51, 0x18, URZ ;  /* 0x00000018331878a4 */ /* 0x000fe2000f8e023f */
[----:B------:R-:W-:Y:S01]  /*02d0*/  SHF.R.S32.HI R9, RZ, 0x3, R150 ;  /* 0x00000003ff097819 */ /* 0x000fe20000011496 */
[----:B------:R-:W-:Y:S01]  /*02e0*/  USHF.L.U32 UR23, UR51, 0x5, URZ ;  /* 0x0000000533177899 */ /* 0x000fe2000800063f */
[----:B------:R-:W-:Y:S01]  /*02f0*/  LOP3.LUT R6, R4, 0xfffffff0, RZ, 0xc0, !PT ;  /* 0xfffffff004067812 */ /* 0x000fe200078ec0ff */
[C---:B------:R-:W-:Y:S01]  /*0300*/  IMAD.IADD R13, R8.reuse, 0x1, -R3 ;  /* 0x00000001080d7824 */ /* 0x040fe200078e0a03 */
[--C-:B------:R-:W-:Y:S01]  /*0310*/  SHF.R.S32.HI R7, RZ, 0x5, R0.reuse ;  /* 0x00000005ff077819 */ /* 0x100fe20000011400 */
[----:B------:R-:W-:Y:S01]  /*0320*/  IMAD.SHL.U32 R9, R9, 0x40, RZ ;  /* 0x0000004009097824 */ /* 0x000fe200078e00ff */
[----:B------:R-:W-:Y:S01]  /*0330*/  SHF.R.S32.HI R5, RZ, 0x1f, R0 ;  /* 0x0000001fff057819 */ /* 0x000fe20000011400 */
[----:B------:R-:W-:Y:S01]  /*0340*/  IMAD.IADD R6, R8, 0x1, -R6 ;  /* 0x0000000108067824 */ /* 0x000fe200078e0a06 */
[--C-:B------:R-:W-:Y:S01]  /*0350*/  SHF.R.S32.HI R0, RZ, 0x2, R2.reuse ;  /* 0x00000002ff007819 */ /* 0x100fe20000011402 */
[----:B------:R-:W-:Y:S01]  /*0360*/  UIMAD UR22, UR51, 0x28, URZ ;  /* 0x00000028331678a4 */ /* 0x000fe2000f8e023f */
[----:B------:R-:W-:Y:S01]  /*0370*/  SHF.R.S32.HI R3, RZ, 0x1f, R2 ;  /* 0x0000001fff037819 */ /* 0x000fe20000011402 */
[----:B------:R-:W-:Y:S01]  /*0380*/  UIMAD UR21, UR51, 0x30, URZ ;  /* 0x00000030331578a4 */ /* 0x000fe2000f8e023f */
[----:B------:R-:W-:Y:S01]  /*0390*/  SHF.R.S32.HI R10, RZ, 0x4, R4 ;  /* 0x00000004ff0a7819 */ /* 0x000fe20000011404 */
[----:B------:R-:W-:Y:S01]  /*03a0*/  UIMAD UR20, UR51, 0x38, URZ ;  /* 0x00000038331478a4 */ /* 0x000fe2000f8e023f */
[-C--:B------:R-:W-:Y:S01]  /*03b0*/  LEA.HI R8, R2, R0.reuse, RZ, 0x1 ;  /* 0x0000000002087211 */ /* 0x080fe200078f08ff */
[----:B------:R-:W-:Y:S01]  /*03c0*/  USHF.L.U32 UR19, UR51, 0x6, URZ ;  /* 0x0000000633137899 */ /* 0x000fe2000800063f */
[----:B------:R-:W-:Y:S01]  /*03d0*/  LEA.HI R3, R3, R0, RZ, 0x3 ;  /* 0x0000000003037211 */ /* 0x000fe200078f18ff */
[----:B------:R-:W-:Y:S01]  /*03e0*/  UIMAD UR18, UR51, 0x48, URZ ;  /* 0x00000048331278a4 */ /* 0x000fe2000f8e023f */
[----:B------:R-:W-:Y:S01]  /*03f0*/  LEA.HI R12, R5, R7, RZ, 0x2 ;  /* 0x00000007050c7211 */ /* 0x000fe200078f10ff */
[----:B------:R-:W-:Y:S01]  /*0400*/  IMAD.SHL.U32 R5, R17, 0x8, RZ ;  /* 0x0000000811057824 */ /* 0x000fe200078e00ff */
[----:B------:R-:W-:Y:S01]  /*0410*/  LOP3.LUT R2, R9, 0xc0, RZ, 0xc0, !PT ;  /* 0x000000c009027812 */ /* 0x000fe200078ec0ff */
[----:B------:R-:W-:Y:S01]  /*0420*/  UIMAD UR17, UR51, 0x50, URZ ;  /* 0x00000050331178a4 */ /* 0x000fe2000f8e023f */
[----:B------:R-:W-:Y:S01]  /*0430*/  LEA.HI R9, R4, R10, RZ, 0x1 ;  /* 0x0000000a04097211 */ /* 0x000fe200078f08ff */
[----:B------:R-:W-:Y:S01]  /*0440*/  UIMAD UR16, UR51, 0x58, URZ ;  /* 0x00000058331078a4 */ /* 0x000fe2000f8e023f */
[----:B------:R-:W-:Y:S01]  /*0450*/  LOP3.LUT R4, R8, 0x7fffffe, RZ, 0xc0, !PT ;  /* 0x07fffffe08047812 */ /* 0x000fe200078ec0ff */
[----:B------:R-:W-:Y:S01]  /*0460*/  UIMAD UR15, UR51, 0x60, URZ ;  /* 0x00000060330f78a4 */ /* 0x000fe2000f8e023f */
[----:B------:R-:W-:Y:S01]  /*0470*/  LOP3.LUT R3, R3, 0xfffffff8, RZ, 0xc0, !PT ;  /* 0xfffffff803037812 */ /* 0x000fe200078ec0ff */
[----:B------:R-:W-:Y:S01]  /*0480*/  UIMAD UR14, UR51, 0x68, URZ ;  /* 0x00000068330e78a4 */ /* 0x000fe2000f8e023f */
[----:B------:R-:W-:Y:S01]  /*0490*/  LOP3.LUT R8, R2, 0x18, R5, 0xf8, !PT ;  /* 0x0000001802087812 */ /* 0x000fe200078ef805 */
[C---:B------:R-:W-:Y:S01]  /*04a0*/  IMAD.IADD R5, R0.reuse, 0x1, -R4 ;  /* 0x0000000100057824 */ /* 0x040fe200078e0a04 */
[----:B------:R-:W-:Y:S01]  /*04b0*/  SHF.R.U32.HI R2, RZ, 0x3, R2 ;  /* 0x00000003ff027819 */ /* 0x000fe20000011602 */
[----:B------:R-:W-:Y:S01]  /*04c0*/  IMAD.IADD R4, R0, 0x1, -R3 ;  /* 0x0000000100047824 */ /* 0x000fe200078e0a03 */
[----:B------:R-:W-:Y:S01]  /*04d0*/  LOP3.LUT R0, R12, 0xfffffffc, RZ, 0xc0, !PT ;  /* 0xfffffffc0c007812 */ /* 0x000fe200078ec0ff */
[----:B------:R-:W-:Y:S01]  /*04e0*/  UIMAD UR13, UR51, 0x70, URZ ;  /* 0x00000070330d78a4 */ /* 0x000fe2000f8e023f */
[----:B------:R-:W-:Y:S01]  /*04f0*/  LOP3.LUT R3, R8, R2, RZ, 0x3c, !PT ;  /* 0x0000000208037212 */ /* 0x000fe200078e3cff */
[----:B------:R-:W-:Y:S01]  /*0500*/  UIMAD UR12, UR51, 0x78, URZ ;  /* 0x00000078330c78a4 */ /* 0x000fe2000f8e023f */
[----:B------:R-:W-:Y:S01]  /*0510*/  LOP3.LUT R2, R9, 0xfffffffe, RZ, 0xc0, !PT ;  /* 0xfffffffe09027812 */ /* 0x000fe200078ec0ff */
[C---:B------:R-:W-:Y:S01]  /*0520*/  IMAD.IADD R162, R7.reuse, 0x1, -R0 ;  /* 0x0000000107a27824 */ /* 0x040fe200078e0a00 */
[----:B------:R-:W-:Y:S01]  /*0530*/  SHF.R.S32.HI R9, RZ, 0x1f, R11 ;  /* 0x0000001fff097819 */ /* 0x000fe2000001140b */
[----:B------:R-:W-:Y:S01]  /*0540*/  IMAD R0, R7, 0x8, R5 ;  /* 0x0000000807007824 */ /* 0x000fe200078e0205 */
[----:B------:R-:W-:Y:S01]  /*0550*/  LEA.HI R8, R13, R13, RZ, 0x1 ;  /* 0x0000000d0d087211 */ /* 0x000fe200078f08ff */
[----:B------:R-:W-:Y:S01]  /*0560*/  IMAD.IADD R14, R10, 0x1, -R2 ;  /* 0x000000010a0e7824 */ /* 0x000fe200078e0a02 */
[----:B------:R-:W-:Y:S01]  /*0570*/  LEA.HI R19, R9, R11, RZ, 0x2 ;  /* 0x0000000b09137211 */ /* 0x000fe200078f10ff */
[----:B------:R-:W-:Y:S01]  /*0580*/  IMAD.U32 R2, R0, 0x20, R3 ;  /* 0x0000002000027824 */ /* 0x000fe200078e0003 */
[----:B------:R-:W-:Y:S01]  /*0590*/  LOP3.LUT R0, R8, 0x3fffffe, RZ, 0xc0, !PT ;  /* 0x03fffffe08007812 */ /* 0x000fe200078ec0ff */
[----:B------:R-:W-:Y:S01]  /*05a0*/  IMAD.SHL.U32 R7, R17, 0x2, RZ ;  /* 0x0000000211077824 */ /* 0x000fe200078e00ff */
[----:B------:R-:W-:Y:S01]  /*05b0*/  SHF.R.S32.HI R11, RZ, 0x7, R15 ;  /* 0x00000007ff0b7819 */ /* 0x000fe2000001140f */
[----:B------:R-:W-:Y:S01]  /*05c0*/  USHF.R.S32.HI UR55, URZ, 0x1f, UR53 ;  /* 0x0000001f3f377899 */ /* 0x000fe20008011435 */
[----:B------:R-:W-:Y:S01]  /*05d0*/  SHF.R.S32.HI R9, RZ, 0x1f, R6 ;  /* 0x0000001fff097819 */ /* 0x000fe20000011406 */
[----:B------:R1:W-:Y:S01]  /*05e0*/  STL [R1+0x14], R2 ;  /* 0x0000140201007387 */ /* 0x0003e20000100800 */
[----:B------:R-:W-:Y:S01]  /*05f0*/  IMAD.IADD R3, R13, 0x1, -R0 ;  /* 0x000000010d037824 */ /* 0x000fe200078e0a00 */
[-C--:B------:R-:W-:Y:S01]  /*0600*/  LEA.HI R0, R6, R6.reuse, RZ, 0x1 ;  /* 0x0000000606007211 */ /* 0x080fe200078f08ff */
[----:B------:R-:W-:Y:S01]  /*0610*/  IMAD R221, R11, 0x2000, R7 ;  /* 0x000020000bdd7824 */ /* 0x000fe200078e0207 */
[----:B------:R-:W-:Y:S01]  /*0620*/  LEA.HI R9, R9, R6, RZ, 0x3 ;  /* 0x0000000609097211 */ /* 0x000fe200078f18ff */
[----:B------:R-:W-:Y:S01]  /*0630*/  ULDC.64 UR60, c[0x0][0x118] ;  /* 0x00004600003c7ab9 */ /* 0x000fe20000000a00 */
[----:B------:R-:W-:-:S02]  /*0640*/  SHF.R.S32.HI R5, RZ, 0x1, R0 ;  /* 0x00000001ff057819 */ /* 0x000fc40000011400 */
[C---:B------:R-:W-:Y:S02]  /*0650*/  LEA.HI R10, R4.reuse, R4, RZ, 0x1 ;  /* 0x00000004040a7211 */ /* 0x040fe400078f08ff */
[C---:B------:R-:W-:Y:S02]  /*0660*/  LOP3.LUT P5, RZ, R4.reuse, 0x2, RZ, 0xc0, !PT ;  /* 0x0000000204ff7812 */ /* 0x040fe400078ac0ff */
[----:B------:R-:W-:Y:S02]  /*0670*/  LOP3.LUT P4, RZ, R4, 0x4, RZ, 0xc0, !PT ;  /* 0x0000000404ff7812 */ /* 0x000fe4000788c0ff */
[----:B------:R-:W-:Y:S01]  /*0680*/  SEL R216, R157, 0xffffffe0, !P5 ;  /* 0xffffffe09dd87807 */ /* 0x000fe20006800000 */
[----:B-1----:R-:W-:-:S04]  /*0690*/  IMAD R2, R11, 0x8, R14 ;  /* 0x000000080b027824 */ /* 0x002fc800078e020e */
[----:B------:R-:W-:Y:S01]  /*06a0*/  IMAD R20, R2, 0x8, R3 ;  /* 0x0000000802147824 */ /* 0x000fe200078e0203 */
[----:B------:R-:W-:Y:S02]  /*06b0*/  LOP3.LUT R3, R0, 0x7fffffe, RZ, 0xc0, !PT ;  /* 0x07fffffe00037812 */ /* 0x000fe400078ec0ff */
[----:B------:R-:W-:Y:S02]  /*06c0*/  LOP3.LUT R2, R9, 0xfffffff8, RZ, 0xc0, !PT ;  /* 0xfffffff809027812 */ /* 0x000fe400078ec0ff */
[----:B------:R-:W-:Y:S01]  /*06d0*/  SHF.R.S32.HI R0, RZ, 0x1f, R0 ;  /* 0x0000001fff007819 */ /* 0x000fe20000011400 */
[C---:B------:R-:W-:Y:S02]  /*06e0*/  IMAD.IADD R15, R6.reuse, 0x1, -R3 ;  /* 0x00000001060f7824 */ /* 0x040fe400078e0a03 */
[----:B------:R-:W-:Y:S01]  /*06f0*/  IMAD.IADD R18, R6, 0x1, -R2 ;  /* 0x0000000106127824 */ /* 0x000fe200078e0a02 */
[----:B------:R-:W-:Y:S02]  /*0700*/  LEA.HI R0, R0, R5, RZ, 0x2 ;  /* 0x0000000500007211 */ /* 0x000fe400078f10ff */
[----:B------:R-:W-:-:S02]  /*0710*/  LOP3.LUT R2, R4, 0x1, RZ, 0xc0, !PT ;  /* 0x0000000104027812 */ /* 0x000fc400078ec0ff */
[----:B------:R-:W-:Y:S02]  /*0720*/  LOP3.LUT R0, R0, 0xfffffffc, RZ, 0xc0, !PT ;  /* 0xfffffffc00007812 */ /* 0x000fe400078ec0ff */
[----:B------:R-:W-:Y:S01]  /*0730*/  ISETP.NE.U32.AND P6, PT, R2, 0x1, PT ;  /* 0x000000010200780c */ /* 0x000fe20003fc5070 */
[----:B------:R-:W-:Y:S02]  /*0740*/  IMAD.SHL.U32 R2, R13, 0x40, RZ ;  /* 0x000000400d027824 */ /* 0x000fe400078e00ff */
[----:B------:R-:W-:Y:S01]  /*0750*/  IMAD.IADD R16, R5, 0x1, -R0 ;  /* 0x0000000105107824 */ /* 0x000fe200078e0a00 */
[----:B------:R-:W-:Y:S02]  /*0760*/  SHF.R.S32.HI R0, RZ, 0x1, R8 ;  /* 0x00000001ff007819 */ /* 0x000fe40000011408 */
[----:B------:R-:W-:Y:S02]  /*0770*/  LOP3.LUT R8, R2, 0x1c0, RZ, 0xc0, !PT ;  /* 0x000001c002087812 */ /* 0x000fe400078ec0ff */
[----:B------:R-:W-:Y:S01]  /*0780*/  LOP3.LUT R2, R10, 0x3fffffe, RZ, 0xc0, !PT ;  /* 0x03fffffe0a027812 */ /* 0x000fe200078ec0ff */
[C---:B------:R-:W-:Y:S01]  /*0790*/  IMAD.SHL.U32 R6, R0.reuse, 0x40, RZ ;  /* 0x0000004000067824 */ /* 0x040fe200078e00ff */
[----:B------:R-:W-:Y:S01]  /*07a0*/  LOP3.LUT P0, RZ, R0, 0x2, RZ, 0xc0, !PT ;  /* 0x0000000200ff7812 */ /* 0x000fe2000780c0ff */
[----:B------:R-:W-:Y:S01]  /*07b0*/  IMAD.SHL.U32 R0, R162, 0x10, RZ ;  /* 0x00000010a2007824 */ /* 0x000fe200078e00ff */
[----:B------:R-:W-:Y:S01]  /*07c0*/  SHF.R.S32.HI R5, RZ, 0x3, R9 ;  /* 0x00000003ff057819 */ /* 0x000fe20000011409 */
[C---:B------:R-:W-:Y:S01]  /*07d0*/  IMAD.IADD R12, R4.reuse, 0x1, -R2 ;  /* 0x00000001040c7824 */ /* 0x040fe200078e0a02 */
[----:B------:R-:W-:Y:S01]  /*07e0*/  SEL R215, R215, 0x10, !P6 ;  /* 0x00000010d7d77807 */ /* 0x000fe20007000000 */
        /* <DEDUP_REMOVED lines=9> */
[----:B------:R-:W-:-:S02]  /*0880*/  LEA.HI R2, R2, R2, RZ, 0x1d ;  /* 0x0000000202027211 */ /* 0x000fc400078fe8ff */
[--C-:B------:R-:W-:Y:S02]  /*0890*/  LOP3.LUT R3, R3, 0x8, R150.reuse, 0xf8, !PT ;  /* 0x0000000803037812 */ /* 0x100fe400078ef896 */
[----:B------:R-:W-:Y:S02]  /*08a0*/  LOP3.LUT R150, R0, 0x8, R150, 0xf8, !PT ;  /* 0x0000000800967812 */ /* 0x000fe400078ef896 */
[----:B------:R-:W-:Y:S01]  /*08b0*/  IADD3 R221, R2, R221, R4 ;  /* 0x000000dd02dd7210 */ /* 0x000fe20007ffe004 */
[----:B------:R-:W-:Y:S01]  /*08c0*/  IMAD.SHL.U32 R4, R14, 0x10, RZ ;  /* 0x000000100e047824 */ /* 0x000fe200078e00ff */
[----:B------:R-:W-:Y:S02]  /*08d0*/  SHF.R.U32.HI R0, RZ, 0x3, R0 ;  /* 0x00000003ff007819 */ /* 0x000fe40000011600 */
[----:B------:R-:W-:Y:S01]  /*08e0*/  SHF.R.U32.HI R2, RZ, 0x3, R8 ;  /* 0x00000003ff027819 */ /* 0x000fe20000011608 */
[----:B------:R-:W-:Y:S01]  /*08f0*/  IMAD.SHL.U32 R221, R221, 0x2, RZ ;  /* 0x00000002dddd7824 */ /* 0x000fe200078e00ff */
[----:B------:R-:W-:Y:S01]  /*0900*/  LOP3.LUT R150, R150, R0, RZ, 0x3c, !PT ;  /* 0x0000000096967212 */ /* 0x000fe200078e3cff */
[----:B------:R-:W-:Y:S01]  /*0910*/  IMAD R0, R162, 0x200, R7 ;  /* 0x00000200a2007824 */ /* 0x000fe200078e0207 */
[----:B------:R-:W-:Y:S01]  /*0920*/  LOP3.LUT R5, R3, R2, RZ, 0x3c, !PT ;  /* 0x0000000203057212 */ /* 0x000fe200078e3cff */
[----:B------:R-:W-:Y:S01]  /*0930*/  IMAD.IADD R219, R221, 0x1, R215 ;  /* 0x00000001dddb7824 */ /* 0x000fe200078e02d7 */
[----:B------:R-:W-:Y:S01]  /*0940*/  IADD3 R2, R19, -0x80, RZ ;  /* 0xffffff8013027810 */ /* 0x000fe20007ffe0ff */
[----:B------:R-:W-:Y:S01]  /*0950*/  IMAD R12, R12, 0x20, R0 ;  /* 0x000000200c0c7824 */ /* 0x000fe200078e0200 */
[----:B------:R-:W-:Y:S01]  /*0960*/  SHF.R.S32.HI R0, RZ, 0x1, R10 ;  /* 0x00000001ff007819 */ /* 0x000fe2000001140a */
[----:B------:R-:W-:Y:S01]  /*0970*/  IMAD.U32 R150, R20, 0x20, R150 ;  /* 0x0000002014967824 */ /* 0x000fe200078e0096 */
[----:B------:R-:W-:Y:S01]  /*0980*/  SHF.R.S32.HI R3, RZ, 0x1f, R2 ;  /* 0x0000001fff037819 */ /* 0x000fe20000011402 */
[--C-:B------:R-:W-:Y:S01]  /*0990*/  IMAD.IADD R220, R221, 0x1, R216.reuse ;  /* 0x00000001dddc7824 */ /* 0x100fe200078e02d8 */
[C---:B------:R-:W-:Y:S01]  /*09a0*/  LOP3.LUT P3, RZ, R0.reuse, 0x2, RZ, 0xc0, !PT ;  /* 0x0000000200ff7812 */ /* 0x040fe2000786c0ff */
[----:B------:R-:W-:Y:S01]  /*09b0*/  IMAD.SHL.U32 R0, R0, 0x40, RZ ;  /* 0x0000004000007824 */ /* 0x000fe200078e00ff */
[----:B------:R-:W-:Y:S01]  /*09c0*/  SHF.L.U64.HI R2, R2, 0x2, R3 ;  /* 0x0000000202027819 */ /* 0x000fe20000010203 */
[----:B------:R-:W-:Y:S01]  /*09d0*/  IMAD.IADD R218, R219, 0x1, R216 ;  /* 0x00000001dbda7824 */ /* 0x000fe200078e02d8 */
[----:B------:R-:W-:-:S02]  /*09e0*/  R2P PR, R18, 0x6 ;  /* 0x0000000612007804 */ /* 0x000fc40000000000 */
[----:B------:R-:W-:Y:S01]  /*09f0*/  LOP3.LUT R0, R0, 0xc0, RZ, 0xc0, !PT ;  /* 0x000000c000007812 */ /* 0x000fe200078ec0ff */
[----:B------:R1:W-:Y:S01]  /*0a00*/  STL [R1+0x24], R2 ;  /* 0x0000240201007387 */ /* 0x0003e20000100800 */
[C---:B------:R-:W-:Y:S02]  /*0a10*/  IADD3 R214, R221.reuse, 0x40, RZ ;  /* 0x00000040ddd67810 */ /* 0x040fe40007ffe0ff */
[----:B------:R-:W-:Y:S02]  /*0a20*/  SHF.R.U32.HI R3, RZ, 0x3, R0 ;  /* 0x00000003ff037819 */ /* 0x000fe40000011600 */
[----:B------:R-:W-:Y:S02]  /*0a30*/  @P4 IADD3 R214, R221, -0x40, RZ ;  /* 0xffffffc0ddd64810 */ /* 0x000fe40007ffe0ff */
[----:B------:R-:W-:Y:S02]  /*0a40*/  SEL R149, R157, 0xffffffe0, !P0 ;  /* 0xffffffe09d957807 */ /* 0x000fe40004000000 */
[----:B------:R-:W-:Y:S01]  /*0a50*/  SEL R152, R152, 0xffffffc0, !P2 ;  /* 0xffffffc098987807 */ /* 0x000fe20005000000 */
[----:B------:R-:W-:Y:S01]  /*0a60*/  IMAD.IADD R215, R215, 0x1, R214 ;  /* 0x00000001d7d77824 */ /* 0x000fe200078e02d6 */
[----:B------:R-:W-:Y:S01]  /*0a70*/  LOP3.LUT P0, RZ, R16, 0x2, RZ, 0xc0, !PT ;  /* 0x0000000210ff7812 */ /* 0x000fe2000780c0ff */
[----:B------:R-:W-:-:S02]  /*0a80*/  IMAD R149, R150, 0x2, R149 ;  /* 0x0000000296957824 */ /* 0x000fc400078e0295 */
[----:B------:R-:W-:Y:S01]  /*0a90*/  IMAD.IADD R217, R216, 0x1, R214 ;  /* 0x00000001d8d97824 */ /* 0x000fe200078e02d6 */
[----:B------:R-:W-:Y:S01]  /*0aa0*/  SEL R157, R157, 0xffffffe0, !P0 ;  /* 0xffffffe09d9d7807 */ /* 0x000fe20004000000 */
[----:B------:R-:W-:Y:S02]  /*0ab0*/  IMAD.SHL.U32 R150, R150, 0x2, RZ ;  /* 0x0000000296967824 */ /* 0x000fe400078e00ff */
[----:B------:R-:W-:Y:S02]  /*0ac0*/  IMAD.IADD R216, R216, 0x1, R215 ;  /* 0x00000001d8d87824 */ /* 0x000fe400078e02d7 */
[----:B-1----:R-:W-:-:S05]  /*0ad0*/  IMAD.SHL.U32 R2, R11, 0x8, RZ ;  /* 0x000000080b027824 */ /* 0x002fca00078e00ff */
[----:B------:R-:W-:-:S04]  /*0ae0*/  LOP3.LUT R2, R2, 0x8, RZ, 0xc0, !PT ;  /* 0x0000000802027812 */ /* 0x000fc800078ec0ff */
[----:B------:R-:W-:Y:S01]  /*0af0*/  LOP3.LUT R8, R3, R0, R2, 0x1e, !PT ;  /* 0x0000000003087212 */ /* 0x000fe200078e1e02 */
[----:B------:R-:W-:Y:S01]  /*0b00*/  IMAD.SHL.U32 R0, R18, 0x40, RZ ;  /* 0x0000004012007824 */ /* 0x000fe200078e00ff */
[----:B------:R-:W-:Y:S01]  /*0b10*/  LOP3.LUT R7, R2, 0x10, R4, 0xf8, !PT ;  /* 0x0000001002077812 */ /* 0x000fe200078ef804 */
        /* <DEDUP_REMOVED lines=18> */
[----:B------:R1:W-:Y:S01]  /*0c40*/  STL [R1+0x28], R9 ;  /* 0x0000280901007387 */ /* 0x0003e20000100800 */
[----:B------:R-:W-:Y:S01]  /*0c50*/  @P3 IADD3 R0, R9, -0x20, RZ ;  /* 0xffffffe009003810 */ /* 0x000fe20007ffe0ff */
[----:B------:R-:W-:Y:S01]  /*0c60*/  IMAD.IADD R162, R162, 0x1, R5 ;  /* 0x00000001a2a27824 */ /* 0x000fe200078e0205 */
[----:B------:R-:W-:Y:S01]  /*0c70*/  LEA R151, R151, 0x8000, 0x1 ;  /* 0x0000800097977811 */ /* 0x000fe200078e08ff */
[----:B------:R-:W-:Y:S02]  /*0c80*/  IMAD.SHL.U32 R2, R3, 0x2, RZ ;  /* 0x0000000203027824 */ /* 0x000fe400078e00ff */
[----:B------:R1:W-:Y:S01]  /*0c90*/  STL [R1+0x2c], R0 ;  /* 0x00002c0001007387 */ /* 0x0003e20000100800 */
[C---:B------:R-:W-:Y:S01]  /*0ca0*/  IADD3 R158, R151.reuse, 0x20, RZ ;  /* 0x00000020979e7810 */ /* 0x040fe20007ffe0ff */
[C---:B------:R-:W-:Y:S01]  /*0cb0*/  IMAD.IADD R153, R151.reuse, 0x1, R152 ;  /* 0x0000000197997824 */ /* 0x040fe200078e0298 */
[----:B------:R-:W-:-:S04]  /*0cc0*/  @P1 IADD3 R158, R151, -0x20, RZ ;  /* 0xffffffe0979e1810 */ /* 0x000fc80007ffe0ff */
[----:B------:R-:W-:Y:S01]  /*0cd0*/  IADD3 R161, R158, 0x2000, RZ ;  /* 0x000020009ea17810 */ /* 0x000fe20007ffe0ff */
[----:B------:R-:W-:Y:S01]  /*0ce0*/  IMAD.IADD R152, R152, 0x1, R158 ;  /* 0x0000000198987824 */ /* 0x000fe200078e029e */
[C---:B------:R-:W-:Y:S02]  /*0cf0*/  IADD3 R160, R158.reuse, 0x4000, RZ ;  /* 0x000040009ea07810 */ /* 0x040fe40007ffe0ff */
[----:B------:R-:W-:Y:S02]  /*0d00*/  IADD3 R159, R158, 0x6000, RZ ;  /* 0x000060009e9f7810 */ /* 0x000fe40007ffe0ff */
.L_x_532:
[----:B------:R-:W-:Y:S01]  /*0d10*/  ULDC.64 UR6, c[0x0][0x258] ;  /* 0x0000960000067ab9 */ /* 0x000fe20000000a00 */
[----:B------:R-:W-:Y:S01]  /*0d20*/  ISETP.NE.U32.AND P1, PT, RZ, c[0x0][0x250], PT ;  /* 0x00009400ff007a0c */ /* 0x000fe20003f25070 */
[----:B------:R-:W-:Y:S02]  /*0d30*/  UISETP.NE.U32.AND UP1, UPT, URZ, UR6, UPT ;  /* 0x000000063f00728c */ /* 0x000fe4000bf25070 */
[----:B------:R-:W-:Y:S01]  /*0d40*/  ULDC.64 UR8, c[0x0][0x258] ;  /* 0x0000960000087ab9 */ /* 0x000fe20000000a00 */
[----:B------:R-:W-:Y:S01]  /*0d50*/  ISETP.NE.AND.EX P1, PT, RZ, c[0x0][0x254], PT, P1 ;  /* 0x00009500ff007a0c */ /* 0x000fe20003f25310 */
[----:B------:R-:W-:-:S02]  /*0d60*/  UISETP.NE.AND.EX UP1, UPT, URZ, UR7, UPT, UP1 ;  /* 0x000000073f00728c */ /* 0x000fc4000bf25310 */
[----:B------:R-:W-:-:S04]  /*0d70*/  ULDC.64 UR28, c[0x0][0x118] ;  /* 0x00004600001c7ab9 */ /* 0x000fc80000000a00 */
[----:B------:R-:W-:-:S05]  /*0d80*/  PLOP3.LUT P0, PT, PT, PT, UP1, 0x80, 0x0 ;  /* 0x000000000000781c */ /* 0x000fca0003f0f018 */
[----:B------:R-:W-:Y:S01]  /*0d90*/  @UP1 UMOV UR6, 0x4 ;  /* 0x0000000400061882 */ /* 0x000fe20000000000 */
[----:B-1----:R-:W2:Y:S01]  /*0da0*/  @P1 S2R R7, SR_CTAID.Y ;  /* 0x0000000000071919 */ /* 0x002ea20000002600 */
[----:B------:R-:W-:-:S06]  /*0db0*/  @P1 IMAD.MOV.U32 R6, RZ, RZ, 0x4 ;  /* 0x00000004ff061424 */ /* 0x000fcc00078e00ff */
[----:B-1----:R-:W1:Y:S01]  /*0dc0*/  @P0 S2R R0, SR_CTAID.Y ;  /* 0x0000000000000919 */ /* 0x002e620000002600 */
[----:B--2---:R-:W-:-:S06]  /*0dd0*/  @P1 IMAD.WIDE R6, R7, R6, c[0x0][0x250] ;  /* 0x0000940007061625 */ /* 0x004fcc00078e0206 */
[----:B------:R-:W2:Y:S01]  /*0de0*/  @P1 LDG.E R6, [R6.64] ;  /* 0x0000001c06061981 */ /* 0x000ea2000c1e1900 */
[----:B-1----:R-:W1:Y:S02]  /*0df0*/  @P0 R2UR UR7, R0 ;  /* 0x00000000000703c2 */ /* 0x002e6400000e0000 */
[----:B-1----:R-:W-:Y:S02]  /*0e00*/  @UP1 UIMAD.WIDE UR6, UR7, UR6, UR8 ;  /* 0x00000006070612a5 */ /* 0x002fe4000f8e0208 */
[----:B------:R-:W-:Y:S02]  /*0e10*/  UMOV UR27, URZ ;  /* 0x0000003f001b7c82 */ /* 0x000fe40008000000 */
[----:B------:R-:W-:Y:S02]  /*0e20*/  ULDC.64 UR8, c[0x0][0x218] ;  /* 0x0000860000087ab9 */ /* 0x000fe40000000a00 */
[----:B------:R-:W-:Y:S02]  /*0e30*/  IMAD.U32 R4, RZ, RZ, UR6 ;  /* 0x00000006ff047e24 */ /* 0x000fe4000f8e00ff */
[----:B------:R-:W-:Y:S01]  /*0e40*/  IMAD.U32 R5, RZ, RZ, UR7 ;  /* 0x00000007ff057e24 */ /* 0x000fe2000f8e00ff */
[----:B------:R-:W-:-:S04]  /*0e50*/  ULDC.64 UR6, c[0x0][0x268] ;  /* 0x00009a0000067ab9 */ /* 0x000fc80000000a00 */
[----:B------:R-:W3:Y:S01]  /*0e60*/  @P0 LDG.E R0, [R4.64] ;  /* 0x0000001c04000981 */ /* 0x000ee2000c1e1900 */
[----:B------:R-:W-:-:S04]  /*0e70*/  @!UP1 UISETP.NE.U32.AND UP0, UPT, URZ, UR6, UPT ;  /* 0x000000063f00928c */ /* 0x000fc8000bf05070 */
[----:B------:R-:W-:-:S04]  /*0e80*/  @!UP1 UISETP.NE.AND.EX UP0, UPT, URZ, UR7, UPT, UP0 ;  /* 0x000000073f00928c */ /* 0x000fc8000bf05300 */
[----:B------:R-:W-:Y:S02]  /*0e90*/  @!UP1 USEL UR9, URZ, UR9, !UP0 ;  /* 0x000000093f099287 */ /* 0x000fe4000c000000 */
[----:B------:R-:W-:Y:S01]  /*0ea0*/  USHF.L.U32 UR6, UR41, 0x7, URZ ;  /* 0x0000000729067899 */ /* 0x000fe2000800063f */
[----:B--2---:R-:W1:Y:S08]  /*0eb0*/  @P1 R2UR UR27, R6 ;  /* 0x00000000061b13c2 */ /* 0x004e7000000e0000 */
[----:B---3--:R-:W1:Y:S02]  /*0ec0*/  @P0 R2UR UR10, R0 ;  /* 0x00000000000a03c2 */ /* 0x008e6400000e0000 */
[----:B-1----:R-:W-:-:S02]  /*0ed0*/  @UP1 UIADD3 UR7, UR10, -UR27, URZ ;  /* 0x8000001b0a071290 */ /* 0x002fc4000fffe03f */
[----:B------:R-:W-:-:S04]  /*0ee0*/  @!UP1 UIADD3 UR7, UR9, UR8, -UR27 ;  /* 0x0000000809079290 */ /* 0x000fc8000fffe81b */
[----:B------:R-:W-:-:S06]  /*0ef0*/  UISETP.GE.AND UP0, UPT, UR6, UR7, UPT ;  /* 0x000000070600728c */ /* 0x000fcc000bf06270 */
[----:B------:R-:W-:-:S13]  /*0f00*/  PLOP3.LUT P0, PT, PT, PT, UP0, 0x80, 0x0 ;  /* 0x000000000000781c */ /* 0x000fda0003f0f008 */
[----:B------:R-:W-:Y:S05]  /*0f10*/  @P0 BRA `(.L_x_524) ;  /* 0x000067d000000947 */ /* 0x000fea0003800000 */
        /* <DEDUP_REMOVED lines=46> */
[----:B------:R-:W-:Y:S01]  /*1200*/  @!UP0 UIMAD UR34, UR8, UR30, URZ ;  /* 0x0000001e082282a4 */ /* 0x000fe2000f8e023f */
[----:B------:R-:W-:Y:S01]  /*1210*/  IMAD.MOV.U32 R4, RZ, RZ, R3 ;  /* 0x000000ffff047224 */ /* 0x000fe200078e0003 */
[----:B------:R-:W-:Y:S02]  /*1220*/  USHF.R.S32.HI UR45, URZ, 0x1f, UR36 ;  /* 0x0000001f3f2d7899 */ /* 0x000fe40008011424 */
[----:B------:R-:W-:Y:S01]  /*1230*/  USHF.R.S32.HI UR11, URZ, 0x1f, UR10 ;  /* 0x0000001f3f0b7899 */ /* 0x000fe2000801140a */
[----:B------:R-:W-:-:S04]  /*1240*/  IMAD.HI.U32 R0, R0, R4, RZ ;  /* 0x0000000400007227 */ /* 0x000fc800078e00ff */
        /* <DEDUP_REMOVED lines=21> */
.L_x_525:
[----:B------:R-:W-:Y:S02]  /*13a0*/  ULDC UR7, c[0x0][0x1c0] ;  /* 0x0000700000077ab9 */ /* 0x000fe40000000800 */
[----:B------:R-:W-:Y:S02]  /*13b0*/  UIMAD UR7, UR33, UR7, UR32 ;  /* 0x00000007210772a4 */ /* 0x000fe4000f8e0220 */
[----:B------:R-:W-:Y:S02]  /*13c0*/  ULDC UR8, c[0x0][0x224] ;  /* 0x0000890000087ab9 */ /* 0x000fe40000000800 */
[----:B------:R-:W-:Y:S02]  /*13d0*/  UIMAD UR38, UR7, UR8, URZ ;  /* 0x00000008072672a4 */ /* 0x000fe4000f8e023f */
.L_x_526:
[----:B------:R-:W2:Y:S01]  /*13e0*/  LDL R26, [R1+0x14] ;  /* 0x00001400011a7983 */ /* 0x000ea20000100800 */
[----:B------:R-:W-:Y:S02]  /*13f0*/  ULDC.64 UR30, c[0x0][0x1a8] ;  /* 0x00006a00001e7ab9 */ /* 0x000fe40000000a00 */
[----:B------:R-:W-:Y:S01]  /*1400*/  ULDC.64 UR8, c[0x0][0x378] ;  /* 0x0000de0000087ab9 */ /* 0x000fe20000000a00 */
[----:B------:R-:W3:Y:S01]  /*1410*/  LDL R25, [R1+0x30] ;  /* 0x0000300001197983 */ /* 0x000ee20000100800 */
[----:B------:R-:W-:Y:S01]  /*1420*/  UIMAD UR30, UR37, UR30, URZ ;  /* 0x0000001e251e72a4 */ /* 0x000fe2000f8e023f */
[----:B------:R-:W-:Y:S01]  /*1430*/  IMAD R10, R17, c[0x0][0x1b8], RZ ;  /* 0x00006e00110a7a24 */ /* 0x000fe200078e02ff */
[----:B------:R-:W-:Y:S01]  /*1440*/  UIMAD UR7, UR37, UR8, URZ ;  /* 0x00000008250772a4 */ /* 0x000fe2000f8e023f */
[----:B------:R-:W1:Y:S01]  /*1450*/  S2R R23, SR_TID.X ;  /* 0x0000000000177919 */ /* 0x000e620000002100 */
[----:B------:R-:W-:Y:S01]  /*1460*/  UIMAD UR40, UR32, UR31, UR30 ;  /* 0x0000001f202872a4 */ /* 0x000fe2000f8e021e */
[----:B------:R-:W-:Y:S01]  /*1470*/  IMAD R10, R0, c[0x0][0x1bc], R10 ;  /* 0x00006f00000a7a24 */ /* 0x000fe200078e020a */
[----:B------:R-:W-:Y:S01]  /*1480*/  UIMAD UR39, UR32, UR9, UR7 ;  /* 0x00000009202772a4 */ /* 0x000fe2000f8e0207 */
[----:B------:R-:W4:Y:S01]  /*1490*/  S2R R14, SR_CTAID.Y ;  /* 0x00000000000e7919 */ /* 0x000f220000002600 */
[----:B------:R-:W-:-:S02]  /*14a0*/  ULDC.64 UR30, c[0x0][0x188] ;  /* 0x00006200001e7ab9 */ /* 0x000fc40000000a00 */
[----:B------:R-:W-:Y:S02]  /*14b0*/  ULDC.64 UR8, c[0x0][0x178] ;  /* 0x00005e0000087ab9 */ /* 0x000fe40000000a00 */
[----:B------:R-:W-:Y:S02]  /*14c0*/  UIMAD UR7, UR44, UR8, URZ ;  /* 0x000000082c0772a4 */ /* 0x000fe4000f8e023f */
[----:B------:R-:W-:Y:S02]  /*14d0*/  UIMAD UR30, UR44, UR30, URZ ;  /* 0x0000001e2c1e72a4 */ /* 0x000fe4000f8e023f */
[----:B------:R-:W-:Y:S02]  /*14e0*/  UIMAD UR37, UR33, UR9, UR7 ;  /* 0x00000009212572a4 */ /* 0x000fe4000f8e0207 */
[----:B------:R-:W-:Y:S02]  /*14f0*/  UIMAD UR31, UR33, UR31, UR30 ;  /* 0x0000001f211f72a4 */ /* 0x000fe4000f8e021e */
[----:B------:R-:W-:-:S02]  /*1500*/  ULDC.64 UR8, c[0x0][0x368] ;  /* 0x0000da0000087ab9 */ /* 0x000fc40000000a00 */
[----:B------:R-:W-:Y:S02]  /*1510*/  UIMAD UR7, UR44, UR8, URZ ;  /* 0x000000082c0772a4 */ /* 0x000fe4000f8e023f */
[----:B------:R-:W-:Y:S02]  /*1520*/  UIADD3 UR27, UP0, UR6, UR27, URZ ;  /* 0x0000001b061b7290 */ /* 0x000fe4000ff1e03f */
[----:B------:R-:W-:Y:S01]  /*1530*/  UIMAD UR32, UR33, UR9, UR7 ;  /* 0x00000009212072a4 */ /* 0x000fe2000f8e0207 */
[----:B-1----:R-:W-:Y:S01]  /*1540*/  SHF.R.S32.HI R24, RZ, 0x1f, R23 ;  /* 0x0000001fff187819 */ /* 0x002fe20000011417 */
[----:B------:R-:W-:Y:S02]  /*1550*/  UIADD3.X UR30, UR43, UR42, URZ, UP0, !UPT ;  /* 0x0000002a2b1e7290 */ /* 0x000fe400087fe43f */
[----:B------:R-:W-:Y:S01]  /*1560*/  IMAD.U32 R11, RZ, RZ, UR27 ;  /* 0x0000001bff0b7e24 */ /* 0x000fe2000f8e00ff */
[----:B------:R-:W-:Y:S01]  /*1570*/  LEA.HI R3, R24, R23, RZ, 0x2 ;  /* 0x0000001718037211 */ /* 0x000fe200078f10ff */
[----:B------:R-:W-:-:S02]  /*1580*/  ULDC.64 UR6, c[0x0][0x1a0] ;  /* 0x0000680000067ab9 */ /* 0x000fc40000000a00 */
[----:B------:R-:W-:Y:S01]  /*1590*/  UIMAD UR6, UR30, UR6, URZ ;  /* 0x000000061e0672a4 */ /* 0x000fe2000f8e023f */
[----:B------:R-:W-:Y:S01]  /*15a0*/  LOP3.LUT R4, R3, 0xfffffffc, RZ, 0xc0, !PT ;  /* 0xfffffffc03047812 */ /* 0x000fe200078ec0ff */
[----:B------:R-:W-:Y:S01]  /*15b0*/  ULDC.64 UR8, c[0x0][0x180] ;  /* 0x0000600000087ab9 */ /* 0x000fe20000000a00 */
[----:B------:R-:W-:Y:S01]  /*15c0*/  SHF.R.S32.HI R3, RZ, 0x2, R3 ;  /* 0x00000002ff037819 */ /* 0x000fe20000011403 */
[----:B------:R-:W-:Y:S02]  /*15d0*/  UIMAD UR6, UR27, UR7, UR6 ;  /* 0x000000071b0672a4 */ /* 0x000fe4000f8e0206 */
[----:B------:R-:W-:Y:S01]  /*15e0*/  IMAD.IADD R4, R23, 0x1, -R4 ;  /* 0x0000000117047824 */ /* 0x000fe200078e0a04 */
[----:B------:R-:W-:Y:S01]  /*15f0*/  SHF.R.S32.HI R20, RZ, 0x1f, R3 ;  /* 0x0000001fff147819 */ /* 0x000fe20000011403 */
[----:B------:R-:W-:Y:S01]  /*1600*/  IMAD.WIDE.U32 R12, R3, c[0x0][0x1a0], RZ ;  /* 0x00006800030c7a25 */ /* 0x000fe200078e00ff */
[----:B------:R-:W-:Y:S02]  /*1610*/  UIMAD UR8, UR44, UR8, URZ ;  /* 0x000000082c0872a4 */ /* 0x000fe4000f8e023f */
[----:B------:R-:W-:Y:S01]  /*1620*/  ULDC.64 UR42, c[0x0][0x200] ;  /* 0x00008000002a7ab9 */ /* 0x000fe20000000a00 */
[----:B------:R-:W-:Y:S01]  /*1630*/  IMAD.SHL.U32 R4, R4, 0x8, RZ ;  /* 0x0000000804047824 */ /* 0x000fe200078e00ff */
[----:B------:R-:W-:Y:S01]  /*1640*/  UIMAD UR8, UR33, UR9, UR8 ;  /* 0x00000009210872a4 */ /* 0x000fe2000f8e0208 */
[----:B------:R-:W-:-:S03]  /*1650*/  IMAD R6, R20, c[0x0][0x1a0], RZ ;  /* 0x0000680014067a24 */ /* 0x000fc600078e02ff */
[----:B------:R-:W-:Y:S01]  /*1660*/  SHF.R.S32.HI R5, RZ, 0x1f, R4 ;  /* 0x0000001fff057819 */ /* 0x000fe20000011404 */
[----:B------:R-:W-:-:S04]  /*1670*/  IMAD R6, R3, c[0x0][0x1a4], R6 ;  /* 0x0000690003067a24 */ /* 0x000fc800078e0206 */
[----:B----4-:R-:W-:-:S04]  /*1680*/  IMAD.WIDE.U32 R8, R14, c[0x0][0x188], R4 ;  /* 0x000062000e087a25 */ /* 0x010fc800078e0004 */
[----:B------:R-:W-:Y:S01]  /*1690*/  IMAD.IADD R7, R13, 0x1, R6 ;  /* 0x000000010d077824 */ /* 0x000fe200078e0206 */
[----:B------:R-:W-:Y:S01]  /*16a0*/  IADD3 R9, R9, UR31, RZ ;  /* 0x0000001f09097c10 */ /* 0x000fe2000fffe0ff */
[----:B------:R-:W-:-:S04]  /*16b0*/  IMAD.MOV.U32 R6, RZ, RZ, R12 ;  /* 0x000000ffff067224 */ /* 0x000fc800078e000c */
[----:B------:R-:W-:-:S04]  /*16c0*/  IMAD.WIDE.U32 R8, R0, c[0x0][0x1b8], R8 ;  /* 0x00006e0000087a25 */ /* 0x000fc800078e0008 */
[----:B------:R-:W-:-:S04]  /*16d0*/  IMAD.WIDE.U32 R6, R11, c[0x0][0x1a0], R6 ;  /* 0x000068000b067a25 */ /* 0x000fc800078e0006 */
[----:B------:R-:W-:Y:S01]  /*16e0*/  IMAD.IADD R9, R9, 0x1, R10 ;  /* 0x0000000109097824 */ /* 0x000fe200078e020a */
[----:B------:R-:W-:-:S04]  /*16f0*/  IADD3 R18, P1, R8, R6, RZ ;  /* 0x0000000608127210 */ /* 0x000fc80007f3e0ff */
[----:B------:R-:W-:Y:S01]  /*1700*/  IADD3.X R19, R9, UR6, R7, P1, !PT ;  /* 0x0000000609137c10 */ /* 0x000fe20008ffe407 */
[C-C-:B------:R-:W-:Y:S01]  /*1710*/  IMAD.WIDE.U32 R8, R14.reuse, c[0x0][0x368], R4.reuse ;  /* 0x0000da000e087a25 */ /* 0x140fe200078e0004 */
[----:B------:R-:W-:Y:S01]  /*1720*/  IADD3 R10, P1, R3, UR10, RZ ;  /* 0x0000000a030a7c10 */ /* 0x000fe2000ff3e0ff */
[----:B------:R-:W-:Y:S02]  /*1730*/  ULDC.64 UR6, c[0x0][0x198] ;  /* 0x0000660000067ab9 */ /* 0x000fe40000000a00 */
[--C-:B------:R-:W-:Y:S01]  /*1740*/  IMAD.WIDE.U32 R6, R14, c[0x0][0x180], R4.reuse ;  /* 0x000060000e067a25 */ /* 0x100fe200078e0004 */
[----:B------:R-:W-:Y:S01]  /*1750*/  IADD3.X R16, R20, UR11, RZ, P1, !PT ;  /* 0x0000000b14107c10 */ /* 0x000fe20008ffe4ff */
[----:B------:R-:W-:Y:S01]  /*1760*/  UIMAD UR6, UR30, UR6, URZ ;  /* 0x000000061e0672a4 */ /* 0x000fe2000f8e023f */
[----:B------:R-:W-:Y:S01]  /*1770*/  IADD3 R9, R9, UR32, RZ ;  /* 0x0000002009097c10 */ /* 0x000fe2000fffe0ff */
[----:B------:R-:W-:Y:S01]  /*1780*/  IMAD.WIDE.U32 R4, R10, c[0x0][0x190], R4 ;  /* 0x000064000a047a25 */ /* 0x000fe200078e0004 */
[----:B------:R-:W-:Y:S01]  /*1790*/  IADD3 R7, R7, UR8, RZ ;  /* 0x0000000807077c10 */ /* 0x000fe2000fffe0ff */
[----:B------:R-:W-:-:S02]  /*17a0*/  UIMAD UR6, UR27, UR7, UR6 ;  /* 0x000000071b0672a4 */ /* 0x000fc4000f8e0206 */
[C---:B------:R-:W-:Y:S01]  /*17b0*/  IMAD R11, R16.reuse, c[0x0][0x190], RZ ;  /* 0x00006400100b7a24 */ /* 0x040fe200078e02ff */
[----:B------:R-:W-:Y:S01]  /*17c0*/  UIADD3 UR8, UR10, UR34, URZ ;  /* 0x000000220a087290 */ /* 0x000fe2000fffe03f */
[----:B------:R-:W-:Y:S02]  /*17d0*/  IMAD R16, R16, c[0x0][0x370], RZ ;  /* 0x0000dc0010107a24 */ /* 0x000fe400078e02ff */
[C---:B------:R-:W-:Y:S01]  /*17e0*/  IMAD R11, R10.reuse, c[0x0][0x194], R11 ;  /* 0x000065000a0b7a24 */ /* 0x040fe200078e020b */
[----:B------:R-:W-:Y:S01]  /*17f0*/  UIMAD.WIDE UR8, UR8, UR59, UR42 ;  /* 0x0000003b080872a5 */ /* 0x000fe2000f8e022a */
[----:B------:R-:W-:-:S04]  /*1800*/  IMAD.WIDE.U32 R8, R10, c[0x0][0x370], R8 ;  /* 0x0000dc000a087a25 */ /* 0x000fc800078e0008 */
[----:B------:R-:W-:-:S04]  /*1810*/  IMAD.IADD R5, R5, 0x1, R11 ;  /* 0x0000000105057824 */ /* 0x000fc800078e020b */
[----:B------:R-:W-:-:S04]  /*1820*/  IMAD.WIDE.U32 R14, R14, c[0x0][0x178], R4 ;  /* 0x00005e000e0e7a25 */ /* 0x000fc800078e0004 */
[----:B------:R-:W-:Y:S01]  /*1830*/  IMAD R4, R20, c[0x0][0x198], RZ ;  /* 0x0000660014047a24 */ /* 0x000fe200078e02ff */
[----:B------:R-:W-:Y:S02]  /*1840*/  IADD3 R11, R15, UR37, RZ ;  /* 0x000000250f0b7c10 */ /* 0x000fe4000fffe0ff */
[----:B------:R-:W1:Y:S01]  /*1850*/  S2R R15, SR_CTAID.Z ;  /* 0x00000000000f7919 */ /* 0x000e620000002700 */
[C---:B------:R-:W-:Y:S02]  /*1860*/  IMAD R12, R3.reuse, c[0x0][0x19c], R4 ;  /* 0x00006700030c7a24 */ /* 0x040fe400078e0204 */
[----:B------:R-:W-:-:S04]  /*1870*/  IMAD.WIDE.U32 R4, R3, c[0x0][0x198], RZ ;  /* 0x0000660003047a25 */ /* 0x000fc800078e00ff */
[----:B------:R-:W-:Y:S01]  /*1880*/  IMAD R3, R17, c[0x0][0x1b0], RZ ;  /* 0x00006c0011037a24 */ /* 0x000fe200078e02ff */
[----:B------:R-:W-:Y:S01]  /*1890*/  IADD3 R5, R5, R12, RZ ;  /* 0x0000000c05057210 */ /* 0x000fe20007ffe0ff */
[----:B------:R-:W-:Y:S02]  /*18a0*/  IMAD.U32 R12, RZ, RZ, UR27 ;  /* 0x0000001bff0c7e24 */ /* 0x000fe4000f8e00ff */
[----:B------:R-:W-:Y:S02]  /*18b0*/  IMAD R3, R0, c[0x0][0x1b4], R3 ;  /* 0x00006d0000037a24 */ /* 0x000fe400078e0203 */
[----:B------:R-:W-:-:S04]  /*18c0*/  IMAD.WIDE.U32 R12, R12, c[0x0][0x198], R4 ;  /* 0x000066000c0c7a25 */ /* 0x000fc800078e0004 */
[----:B------:R-:W-:-:S04]  /*18d0*/  IMAD.WIDE.U32 R4, R0, c[0x0][0x1b0], R6 ;  /* 0x00006c0000047a25 */ /* 0x000fc800078e0006 */
[----:B------:R-:W-:Y:S01]  /*18e0*/  IMAD.IADD R3, R5, 0x1, R3 ;  /* 0x0000000105037824 */ /* 0x000fe200078e0203 */
[----:B------:R-:W-:Y:S01]  /*18f0*/  IADD3 R0, P1, R4, R12, RZ ;  /* 0x0000000c04007210 */ /* 0x000fe20007f3e0ff */
[----:B------:R-:W-:Y:S01]  /*1900*/  IMAD R6, R10, c[0x0][0x374], R16 ;  /* 0x0000dd000a067a24 */ /* 0x000fe200078e0210 */
[----:B------:R-:W-:Y:S01]  /*1910*/  LEA R4, P2, R18, c[0x0][0x170], 0x1 ;  /* 0x00005c0012047a11 */ /* 0x000fe200078408ff */
[----:B------:R-:W-:Y:S01]  /*1920*/  IMAD.MOV.U32 R10, RZ, RZ, R14 ;  /* 0x000000ffff0a7224 */ /* 0x000fe200078e000e */
[----:B------:R-:W-:Y:S01]  /*1930*/  IADD3.X R3, R3, UR6, R13, P1, !PT ;  /* 0x0000000603037c10 */ /* 0x000fe20008ffe40d */
[----:B------:R-:W-:Y:S01]  /*1940*/  IMAD.IADD R9, R9, 0x1, R6 ;  /* 0x0000000109097824 */ /* 0x000fe200078e0206 */
[----:B------:R-:W-:Y:S01]  /*1950*/  LEA R6, P1, R0, c[0x0][0x168], 0x1 ;  /* 0x00005a0000067a11 */ /* 0x000fe200078208ff */
[----:B------:R-:W-:Y:S01]  /*1960*/  ULEA.HI.SX32 UR6, UR35, 0xffffffff, 0x19 ;  /* 0xffffffff23067891 */ /* 0x000fe2000f8fca3f */
[----:B------:R-:W-:Y:S01]  /*1970*/  LEA.HI.X R5, R18, c[0x0][0x174], R19, 0x1, P2 ;  /* 0x00005d0012057a11 */ /* 0x000fe200010f0c13 */
[----:B------:R-:W-:Y:S01]  /*1980*/  IMAD.MOV.U32 R13, RZ, RZ, c[0x0][0x1a4] ;  /* 0x00006900ff0d7624 */ /* 0x000fe200078e00ff */
[----:B------:R-:W-:Y:S01]  /*1990*/  LEA.HI.X R7, R0, c[0x0][0x16c], R3, 0x1, P1 ;  /* 0x00005b0000077a11 */ /* 0x000fe200008f0c03 */
[----:B------:R-:W-:Y:S01]  /*19a0*/  IMAD.MOV.U32 R3, RZ, RZ, c[0x0][0x1a0] ;  /* 0x00006800ff037624 */ /* 0x000fe200078e00ff */
[----:B------:R-:W-:Y:S01]  /*19b0*/  MOV R0, c[0x0][0x198] ;  /* 0x0000660000007a02 */ /* 0x000fe20000000f00 */
[----:B------:R-:W-:Y:S01]  /*19c0*/  IMAD.MOV.U32 R16, RZ, RZ, c[0x0][0x19c] ;  /* 0x00006700ff107624 */ /* 0x000fe200078e00ff */
[----:B------:R-:W-:Y:S01]  /*19d0*/  ULEA.HI UR7, UR6, UR6, URZ, 0x1 ;  /* 0x0000000606077291 */ /* 0x000fe2000f8f083f */
[----:B-1----:R-:W-:Y:S01]  /*19e0*/  IMAD.WIDE.U32 R10, R15, c[0x0][0x1a8], R10 ;  /* 0x00006a000f0a7a25 */ /* 0x002fe200078e000a */
[----:B------:R-:W-:-:S02]  /*19f0*/  LEA R12, P2, R3, R4, 0x7 ;  /* 0x00000004030c7211 */ /* 0x000fc400078438ff */
[C---:B------:R-:W-:Y:S01]  /*1a00*/  LEA R14, P1, R0.reuse, R6, 0x7 ;  /* 0x00000006000e7211 */ /* 0x040fe200078238ff */
[----:B------:R-:W-:Y:S01]  /*1a10*/  IMAD.WIDE.U32 R8, R15, c[0x0][0x378], R8 ;  /* 0x0000de000f087a25 */ /* 0x000fe200078e0008 */
[----:B------:R-:W-:Y:S01]  /*1a20*/  @P0 BAR.SYNC.DEFER_BLOCKING 0x0 ;  /* 0x0000000000000b1d */ /* 0x000fe20000010000 */
[----:B------:R-:W-:Y:S01]  /*1a30*/  LEA.HI.X R13, R3, R5, R13, 0x7, P2 ;  /* 0x00000005030d7211 */ /* 0x000fe200010f3c0d */
[----:B------:R-:W-:Y:S01]  /*1a40*/  ULOP3.LUT UR7, UR7, 0xfffffffe, URZ, 0xc0, !UPT ;  /* 0xfffffffe07077892 */ /* 0x000fe2000f8ec03f */
[----:B------:R-:W-:Y:S02]  /*1a50*/  LEA.HI.X R15, R0, R7, R16, 0x7, P1 ;  /* 0x00000007000f7211 */ /* 0x000fe400008f3c10 */
[----:B------:R-:W-:Y:S01]  /*1a60*/  IADD3 R3, R11, UR40, RZ ;  /* 0x000000280b037c10 */ /* 0x000fe2000fffe0ff */
[----:B------:R-:W-:Y:S01]  /*1a70*/  UIADD3 UR7, UR6, -UR7, URZ ;  /* 0x8000000706077290 */ /* 0x000fe2000fffe03f */
[C---:B------:R-:W-:Y:S02]  /*1a80*/  LEA R238, P1, R10.reuse, c[0x0][0x160], 0x1 ;  /* 0x000058000aee7a11 */ /* 0x040fe400078208ff */
[----:B------:R-:W-:Y:S01]  /*1a90*/  IADD3 R9, R9, UR39, RZ ;  /* 0x0000002709097c10 */ /* 0x000fe2000fffe0ff */
[----:B------:R-:W-:Y:S01]  /*1aa0*/  UISETP.NE.AND UP0, UPT, UR7, 0x1, UPT ;  /* 0x000000010700788c */ /* 0x000fe2000bf05270 */
[----:B------:R-:W-:Y:S01]  /*1ab0*/  LEA.HI.X R239, R10, c[0x0][0x164], R3, 0x1, P1 ;  /* 0x000059000aef7a11 */ /* 0x000fe200008f0c03 */
[----:B------:R-:W-:Y:S01]  /*1ac0*/  IMAD.MOV.U32 R3, RZ, RZ, c[0x0][0x370] ;  /* 0x0000dc00ff037624 */ /* 0x000fe200078e00ff */
[----:B------:R-:W-:Y:S01]  /*1ad0*/  LEA R236, P0, R8, c[0x0][0x330], 0x1 ;  /* 0x0000cc0008ec7a11 */ /* 0x000fe200078008ff */
[----:B------:R-:W-:-:S03]  /*1ae0*/  UMOV UR7, UR9 ;  /* 0x0000000900077c82 */ /* 0x000fc60008000000 */
[----:B------:R-:W-:Y:S02]  /*1af0*/  LEA.HI.X R237, R8, c[0x0][0x334], R9, 0x1, P0 ;  /* 0x0000cd0008ed7a11 */ /* 0x000fe400000f0c09 */
[----:B------:R-:W-:Y:S02]  /*1b00*/  LEA R10, P0, R3, R236, 0x7 ;  /* 0x000000ec030a7211 */ /* 0x000fe400078038ff */
[----:B------:R-:W-:-:S04]  /*1b10*/  MOV R9, c[0x0][0x190] ;  /* 0x0000640000097a02 */ /* 0x000fc80000000f00 */
[----:B------:R-:W-:Y:S01]  /*1b20*/  LEA R8, P2, R9, R238, 0x7 ;  /* 0x000000ee09087211 */ /* 0x000fe200078438ff */
[----:B------:R-:W-:Y:S02]  /*1b30*/  ULDC UR32, c[0x0][0x224] ;  /* 0x0000890000207ab9 */ /* 0x000fe40000000800 */
[----:B------:R-:W-:Y:S02]  /*1b40*/  ULDC UR31, c[0x0][0x22c] ;  /* 0x00008b00001f7ab9 */ /* 0x000fe40000000800 */
[----:B------:R-:W-:Y:S02]  /*1b50*/  UIMAD.WIDE UR32, UR33, UR32, UR10 ;  /* 0x00000020212072a5 */ /* 0x000fe4000f8e020a */
[----:B------:R-:W-:-:S04]  /*1b60*/  UIMAD UR11, UR52, UR31, UR54 ;  /* 0x0000001f340b72a4 */ /* 0x000fc8000f8e0236 */
[----:B------:R-:W-:Y:S02]  /*1b70*/  UIADD3 UR11, UR47, UR11, URZ ;  /* 0x0000000b2f0b7290 */ /* 0x000fe4000fffe03f */
[----:B------:R-:W-:Y:S02]  /*1b80*/  UIADD3 UR10, UR10, UR38, URZ ;  /* 0x000000260a0a7290 */ /* 0x000fe4000fffe03f */
[----:B------:R-:W-:Y:S01]  /*1b90*/  ULDC.64 UR34, c[0x0][0x3c8] ;  /* 0x0000f20000227ab9 */ /* 0x000fe20000000a00 */
        /* <DEDUP_REMOVED lines=12> */
[----:B--2---:R-:W-:-:S05]  /*1c60*/  IMAD.SHL.U32 R0, R26, 0x2, RZ ;  /* 0x000000021a007824 */ /* 0x004fca00078e00ff */
[----:B------:R-:W-:Y:S01]  /*1c70*/  @!PT LDS RZ, [RZ] ;  /* 0x00000000fffff984 */ /* 0x000fe20000000800 */
[----:B------:R-:W-:Y:S01]  /*1c80*/  @!PT LDS RZ, [RZ] ;  /* 0x00000000fffff984 */ /* 0x000fe20000000800 */
[----:B------:R-:W-:Y:S01]  /*1c90*/  @!PT LDS RZ, [RZ] ;  /* 0x00000000fffff984 */ /* 0x000fe20000000800 */
[----:B------:R1:W-:Y:S04]  /*1ca0*/  LDGSTS.E.BYPASS.LTC128B.128 [R0+0x8000], [R4.64] ;  /* 0x0800000004007fae */ /* 0x0003e8000b901d5c */
[----:B------:R2:W-:Y:S04]  /*1cb0*/  LDGSTS.E.BYPASS.LTC128B.128 [R0+0x9000], [R12.64] ;  /* 0x090000000c007fae */ /* 0x0005e8000b901d5c */
[----:B------:R-:W0:Y:S04]  /*1cc0*/  LDGDEPBAR ;  /* 0x00000000000079af */ /* 0x000e280000000000 */
[----:B------:R4:W-:Y:S01]  /*1cd0*/  LDGSTS.E.BYPASS.LTC128B.128 [R0+0x4000], [R236.64] ;  /* 0x04000000ec007fae */ /* 0x0009e2000b901d5c */
[----:B-1----:R-:W-:-:S02]  /*1ce0*/  IMAD.MOV.U32 R4, RZ, RZ, c[0x0][0x374] ;  /* 0x0000dd00ff047624 */ /* 0x002fc400078e00ff */
[----:B--2---:R-:W-:-:S03]  /*1cf0*/  IMAD.MOV.U32 R12, RZ, RZ, c[0x0][0x194] ;  /* 0x00006500ff0c7624 */ /* 0x004fc600078e00ff */
[----:B------:R-:W-:Y:S01]  /*1d00*/  LEA.HI.X R11, R3, R237, R4, 0x7, P0 ;  /* 0x000000ed030b7211 */ /* 0x000fe200000f3c04 */
[----:B---3--:R-:W-:Y:S01]  /*1d10*/  IMAD.SHL.U32 R4, R25, 0x4, RZ ;  /* 0x0000000419047824 */ /* 0x008fe200078e00ff */
[----:B------:R-:W-:Y:S02]  /*1d20*/  IADD3 R3, R26, 0x1000, RZ ;  /* 0x000010001a037810 */ /* 0x000fe40007ffe0ff */
[----:B------:R-:W-:Y:S01]  /*1d30*/  PLOP3.LUT P0, PT, PT, PT, UP0, 0x80, 0x0 ;  /* 0x000000000000781c */ /* 0x000fe20003f0f008 */
[----:B------:R1:W-:Y:S01]  /*1d40*/  LDGSTS.E.BYPASS.LTC128B.128 [R0+0x5000], [R10.64] ;  /* 0x050000000a007fae */ /* 0x0003e2000b901d5c */
[----:B------:R-:W-:Y:S02]  /*1d50*/  LEA.HI.X R9, R9, R239, R12, 0x7, P2 ;  /* 0x000000ef09097211 */ /* 0x000fe400010f3c0c */
[----:B------:R-:W-:Y:S02]  /*1d60*/  SEL R3, R3, R26, !P0 ;  /* 0x0000001a03037207 */ /* 0x000fe40004000000 */
[----:B------:R-:W-:-:S02]  /*1d70*/  SHF.R.S32.HI R13, RZ, 0x1f, R25 ;  /* 0x0000001fff0d7819 */ /* 0x000fc40000011419 */
[----:B------:R-:W-:Y:S01]  /*1d80*/  IADD3 R4, P1, R4, UR8, RZ ;  /* 0x0000000804047c10 */ /* 0x000fe2000ff3e0ff */
[----:B------:R-:W-:Y:S01]  /*1d90*/  IMAD.SHL.U32 R12, R3, 0x2, RZ ;  /* 0x00000002030c7824 */ /* 0x000fe200078e00ff */
[----:B------:R-:W-:-:S04]  /*1da0*/  SHF.L.U64.HI R5, R25, 0x2, R13 ;  /* 0x0000000219057819 */ /* 0x000fc8000001020d */
[----:B------:R2:W-:Y:S01]  /*1db0*/  LDGSTS.E.BYPASS.LTC128B.128 [R12], [R238.64] ;  /* 0x00000000ee0c7fae */ /* 0x0005e2000b901d5c */
[----:B------:R-:W-:-:S03]  /*1dc0*/  IADD3.X R5, R5, UR7, RZ, P1, !PT ;  /* 0x0000000705057c10 */ /* 0x000fc60008ffe4ff */
[----:B------:R3:W-:Y:S04]  /*1dd0*/  LDGSTS.E.BYPASS.LTC128B.128 [R12+0x1000], [R8.64] ;  /* 0x01000000080c7fae */ /* 0x0007e8000b901d5c */
[----:B------:R4:W-:Y:S04]  /*1de0*/  LDGSTS.E.BYPASS.LTC128B.128 [R0+0x6000], [R6.64] ;  /* 0x0600000006007fae */ /* 0x0009e8000b901d5c */
[----:B------:R4:W-:Y:S04]  /*1df0*/  LDGSTS.E.BYPASS.LTC128B.128 [R0+0x7000], [R14.64] ;  /* 0x070000000e007fae */ /* 0x0009e8000b901d5c */
[----:B------:R-:W0:Y:S04]  /*1e00*/  LDGDEPBAR ;  /* 0x00000000000079af */ /* 0x000e280000000000 */
[----:B-1----:R1:W5:Y:S04]  /*1e10*/  LDG.E R10, [R4.64+0x100] ;  /* 0x0001001c040a7981 */ /* 0x002368000c1e1900 */
[----:B------:R1:W5:Y:S04]  /*1e20*/  LDG.E R11, [R4.64+0x120] ;  /* 0x0001201c040b7981 */ /* 0x000368000c1e1900 */
[----:B---3--:R1:W5:Y:S04]  /*1e30*/  LDG.E R8, [R4.64] ;  /* 0x0000001c04087981 */ /* 0x008368000c1e1900 */
[----:B------:R1:W5:Y:S01]  /*1e40*/  LDG.E R9, [R4.64+0x20] ;  /* 0x0000201c04097981 */ /* 0x000362000c1e1900 */
[----:B----4-:R-:W-:Y:S01]  /*1e50*/  LEA.HI R0, R24, R23, RZ, 0x5 ;  /* 0x0000001718007211 */ /* 0x010fe200078f28ff */
[----:B------:R-:W-:Y:S01]  /*1e60*/  UIADD3 UR9, UP0, UR32, UR49, URZ ;  /* 0x0000003120097290 */ /* 0x000fe2000ff1e03f */
[----:B------:R-:W-:Y:S01]  /*1e70*/  IMAD.U32 R6, RZ, RZ, UR46 ;  /* 0x0000002eff067e24 */ /* 0x000fe2000f8e00ff */
[----:B------:R-:W-:-:S04]  /*1e80*/  DEPBAR.LE SB0, 0x1 ;  /* 0x000080400000791a */ /* 0x000fc80000000000 */
[----:B------:R-:W-:Y:S01]  /*1e90*/  LOP3.LUT R3, R0, 0xffffffe0, RZ, 0xc0, !PT ;  /* 0xffffffe000037812 */ /* 0x000fe200078ec0ff */
[----:B-1----:R-:W-:Y:S01]  /*1ea0*/  IMAD.U32 R4, RZ, RZ, UR36 ;  /* 0x00000024ff047e24 */ /* 0x002fe2000f8e00ff */
[----:B------:R-:W-:-:S03]  /*1eb0*/  SHF.R.S32.HI R0, RZ, 0x5, R0 ;  /* 0x00000005ff007819 */ /* 0x000fc60000011400 */
[----:B------:R-:W-:Y:S01]  /*1ec0*/  IMAD.IADD R3, R23, 0x1, -R3 ;  /* 0x0000000117037824 */ /* 0x000fe200078e0a03 */
[----:B------:R-:W-:Y:S01]  /*1ed0*/  UIADD3.X UR32, UR33, UR48, URZ, UP0, !UPT ;  /* 0x0000003021207290 */ /* 0x000fe200087fe43f */
[----:B------:R-:W-:Y:S02]  /*1ee0*/  BAR.SYNC.DEFER_BLOCKING 0x0 ;  /* 0x0000000000007b1d */ /* 0x000fe40000010000 */
[----:B------:R-:W-:Y:S01]  /*1ef0*/  IMAD R0, R0, UR51, R3 ;  /* 0x0000003300007c24 */ /* 0x000fe2000f8e0203 */
[----:B------:R-:W-:-:S04]  /*1f00*/  MOV R3, UR45 ;  /* 0x0000002d00037c02 */ /* 0x000fc80008000f00 */
[----:B------:R-:W-:Y:S02]  /*1f10*/  IADD3 R4, P2, P1, R0, UR53, R4 ;  /* 0x0000003500047c10 */ /* 0x000fe4000f95e004 */
[----:B------:R-:W-:-:S04]  /*1f20*/  SHF.R.S32.HI R0, RZ, 0x1f, R0 ;  /* 0x0000001fff007819 */ /* 0x000fc80000011400 */
[----:B------:R-:W-:Y:S02]  /*1f30*/  IADD3.X R0, R0, UR55, R3, P2, P1 ;  /* 0x0000003700007c10 */ /* 0x000fe400097e2403 */
[----:B------:R-:W-:Y:S01]  /*1f40*/  IADD3 R4, P1, R4, R22, RZ ;  /* 0x0000001604047210 */ /* 0x000fe20007f3e0ff */
[----:B------:R-:W-:-:S04]  /*1f50*/  UIMAD UR11, UR11, UR9, URZ ;  /* 0x000000090b0b72a4 */ /* 0x000fc8000f8e023f */
[----:B------:R-:W-:Y:S01]  /*1f60*/  IMAD.X R5, R0, 0x1, R21, P1 ;  /* 0x0000000100057824 */ /* 0x000fe200008e0615 */
[----:B------:R-:W-:-:S03]  /*1f70*/  UIMAD UR11, UR32, UR46, UR11 ;  /* 0x0000002e200b72a4 */ /* 0x000fc6000f8e020b */
[----:B------:R-:W-:Y:S01]  /*1f80*/  IMAD.WIDE.U32 R4, R6, UR9, R4 ;  /* 0x0000000906047c25 */ /* 0x000fe2000f8e0004 */
[----:B------:R-:W-:Y:S01]  /*1f90*/  UISETP.GE.AND UP0, UPT, UR58, 0x1, UPT ;  /* 0x000000013a00788c */ /* 0x000fe2000bf06270 */
[----:B------:R2:W1:Y:S03]  /*1fa0*/  LDSM.16.M88.4 R116, [R150+0x8000] ;  /* 0x008000009674783b */ /* 0x0004660000000200 */
[----:B------:R-:W-:Y:S01]  /*1fb0*/  IADD3 R0, R5, UR11, RZ ;  /* 0x0000000b05007c10 */ /* 0x000fe2000fffe0ff */
[----:B------:R-:W-:Y:S01]  /*1fc0*/  IMAD.U32 R7, RZ, RZ, UR47 ;  /* 0x0000002fff077e24 */ /* 0x000fe2000f8e00ff */
[C---:B------:R-:W-:Y:S01]  /*1fd0*/  LEA R164, P1, R4.reuse, c[0x0][0x350], 0x2 ;  /* 0x0000d40004a47a11 */ /* 0x040fe200078210ff */
[----:B------:R2:W3:Y:S03]  /*1fe0*/  LDSM.16.M88.4 R120, [R150+0x8400] ;  /* 0x008400009678783b */ /* 0x0004e60000000200 */
[----:B------:R-:W-:Y:S01]  /*1ff0*/  LEA.HI.X R165, R4, c[0x0][0x354], R0, 0x2, P1 ;  /* 0x0000d50004a57a11 */ /* 0x000fe200008f1400 */
[----:B------:R2:W4:Y:S01]  /*2000*/  LDSM.16.M88.4 R124, [R150+0x8800] ;  /* 0x00880000967c783b */ /* 0x0005220000000200 */
[----:B------:R-:W-:Y:S01]  /*2010*/  PLOP3.LUT P1, PT, PT, PT, UP0, 0x80, 0x0 ;  /* 0x000000000000781c */ /* 0x000fe20003f2f008 */
[----:B------:R-:W-:-:S02]  /*2020*/  UIMAD.WIDE UR10, UR10, UR59, UR34 ;  /* 0x0000003b0a0a72a5 */ /* 0x000fc4000f8e0222 */
[----:B------:R2:W1:Y:S01]  /*2030*/  LDSM.16.M88.4 R128, [R150+0x8c00] ;  /* 0x008c00009680783b */ /* 0x0004620000000200 */
[----:B------:R-:W-:-:S03]  /*2040*/  CS2R R74, SRZ ;  /* 0x00000000004a7805 */ /* 0x000fc6000001ff00 */
[----:B------:R2:W1:Y:S01]  /*2050*/  LDSM.16.M88.4 R132, [R149+0x8000] ;  /* 0x008000009584783b */ /* 0x0004620000000200 */
[----:B------:R-:W-:-:S03]  /*2060*/  CS2R R72, SRZ ;  /* 0x0000000000487805 */ /* 0x000fc6000001ff00 */
[----:B------:R2:W1:Y:S01]  /*2070*/  LDSM.16.M88.4 R136, [R149+0x8400] ;  /* 0x008400009588783b */ /* 0x0004620000000200 */
[----:B------:R-:W-:-:S03]  /*2080*/  CS2R R70, SRZ ;  /* 0x0000000000467805 */ /* 0x000fc6000001ff00 */
[----:B------:R2:W1:Y:S01]  /*2090*/  LDSM.16.M88.4 R140, [R149+0x8800] ;  /* 0x00880000958c783b */ /* 0x0004620000000200 */
[----:B------:R-:W-:-:S03]  /*20a0*/  CS2R R68, SRZ ;  /* 0x0000000000447805 */ /* 0x000fc6000001ff00 */
[----:B------:R2:W1:Y:S01]  /*20b0*/  LDSM.16.M88.4 R144, [R149+0x8c00] ;  /* 0x008c00009590783b */ /* 0x0004620000000200 */
[----:B------:R-:W-:Y:S05]  /*20c0*/  @!P1 BRA `(.L_x_527) ;  /* 0x00004e5000009947 */ /* 0x000fea0003800000 */
[----:B------:R2:W-:Y:S01]  /*20d0*/  STL [R1], R12 ;  /* 0x0000000c01007387 */ /* 0x0005e20000100800 */
[----:B------:R-:W-:Y:S01]  /*20e0*/  IADD3 R3, R156, 0x1000, RZ ;  /* 0x000010009c037810 */ /* 0x000fe20007ffe0ff */
[----:B------:R-:W-:Y:S01]  /*20f0*/  IMAD.MOV.U32 R95, RZ, RZ, RZ ;  /* 0x000000ffff5f7224 */ /* 0x000fe200078e00ff */
[----:B------:R-:W-:Y:S01]  /*2100*/  IADD3 R0, R162, 0x1000, RZ ;  /* 0x00001000a2007810 */ /* 0x000fe20007ffe0ff */
[----:B-----5:R2:W-:Y:S01]  /*2110*/  STL [R1+0x10], R8 ;  /* 0x0000100801007387 */ /* 0x0205e20000100800 */
[----:B------:R-:W-:Y:S01]  /*2120*/  SEL R3, R3, R156, !P0 ;  /* 0x0000009c03037207 */ /* 0x000fe20004000000 */
[----:B------:R-:W-:Y:S01]  /*2130*/  UMOV UR9, UR11 ;  /* 0x0000000b00097c82 */ /* 0x000fe20008000000 */
[----:B------:R-:W-:Y:S01]  /*2140*/  SEL R0, R0, R162, !P0 ;  /* 0x000000a200007207 */ /* 0x000fe20004000000 */
[----:B------:R2:W-:Y:S02]  /*2150*/  STL [R1+0xc], R9 ;  /* 0x00000c0901007387 */ /* 0x0005e40000100800 */
[----:B------:R-:W-:-:S02]  /*2160*/  IMAD.SHL.U32 R3, R3, 0x2, RZ ;  /* 0x0000000203037824 */ /* 0x000fc400078e00ff */
[----:B------:R2:W-:Y:S01]  /*2170*/  STL [R1+0x8], R10 ;  /* 0x0000080a01007387 */ /* 0x0005e20000100800 */
[----:B------:R-:W-:-:S03]  /*2180*/  IMAD.SHL.U32 R148, R0, 0x2, RZ ;  /* 0x0000000200947824 */ /* 0x000fc600078e00ff */
[----:B------:R2:W-:Y:S04]  /*2190*/  STL [R1+0x4], R11 ;  /* 0x0000040b01007387 */ /* 0x0005e80000100800 */
[C---:B------:R-:W-:Y:S01]  /*21a0*/  IADD3 R0, R25.reuse, -0x80, RZ ;  /* 0xffffff8019007810 */ /* 0x040fe20007ffe0ff */
[C---:B------:R-:W-:Y:S01]  /*21b0*/  IMAD.SHL.U32 R4, R25.reuse, 0x4, RZ ;  /* 0x0000000419047824 */ /* 0x040fe200078e00ff */
[----:B------:R-:W-:Y:S01]  /*21c0*/  SHF.L.U64.HI R5, R25, 0x2, R13 ;  /* 0x0000000219057819 */ /* 0x000fe2000001020d */
[----:B------:R-:W-:Y:S01]  /*21d0*/  IMAD.SHL.U32 R154, R162, 0x2, RZ ;  /* 0x00000002a29a7824 */ /* 0x000fe200078e00ff */
[----:B------:R-:W-:-:S03]  /*21e0*/  SHF.L.U32 R0, R0, 0x2, RZ ;  /* 0x0000000200007819 */ /* 0x000fc600000006ff */
[----:B------:R2:W-:Y:S01]  /*21f0*/  STL [R1+0x20], R5 ;  /* 0x0000200501007387 */ /* 0x0005e20000100800 */
[----:B------:R-:W-:-:S03]  /*2200*/  IMAD.IADD R155, R154, 0x1, R157 ;  /* 0x000000019a9b7824 */ /* 0x000fc600078e029d */
[----:B------:R2:W-:Y:S04]  /*2210*/  STL [R1+0x1c], R4 ;  /* 0x00001c0401007387 */ /* 0x0005e80000100800 */
[----:B------:R2:W-:Y:S02]  /*2220*/  STL [R1+0x18], R0 ;  /* 0x0000180001007387 */ /* 0x0005e40000100800 */
.L_x_530:
[----:B--2---:R-:W2:Y:S01]  /*2230*/  LDL R0, [R1+0x10] ;  /* 0x0000100001007983 */ /* 0x004ea20000100800 */
[----:B------:R-:W-:Y:S01]  /*2240*/  IADD3 R112, R157, R148, RZ ;  /* 0x000000949d707210 */ /* 0x000fe20007ffe0ff */
[----:B------:R-:W-:Y:S02]  /*2250*/  UISETP.GE.AND UP2, UPT, UR6, 0x1, UPT ;  /* 0x000000010600788c */ /* 0x000fe4000bf46270 */
[----:B----4-:R-:W4:Y:S04]  /*2260*/  LDL R163, [R1+0x8] ;  /* 0x0000080001a37983 */ /* 0x010f280000100800 */
[----:B---3--:R-:W3:Y:S01]  /*2270*/  LDL R166, [R1+0xc] ;  /* 0x00000c0001a67983 */ /* 0x008ee20000100800 */
        /* <DEDUP_REMOVED lines=49> */
[----:B-1----:R-:W4:Y:S04]  /*2590*/  LDL R3, [R1+0x1c] ;  /* 0x00001c0001037983 */ /* 0x002f280000100800 */
[----:B------:R-:W4:Y:S01]  /*25a0*/  LDL R2, [R1+0x4] ;  /* 0x0000040001027983 */ /* 0x000f220000100800 */
[----:B------:R-:W-:Y:S04]  /*25b0*/  DEPBAR.LE SB0, 0x0 ;  /* 0x000080000000791a */ /* 0x000fe80000000000 */
[----:B------:R-:W-:Y:S08]  /*25c0*/  BAR.SYNC.DEFER_BLOCKING 0x0 ;  /* 0x0000000000007b1d */ /* 0x000ff00000010000 */
[----:B------:R-:W-:Y:S08]  /*25d0*/  LDSM.16.M88.4 R64, [R148] ;  /* 0x000000009440783b */ /* 0x000ff00000000200 */
[----:B------:R-:W1:Y:S08]  /*25e0*/  LDSM.16.M88.4 R16, [R150+0x6000] ;  /* 0x006000009610783b */ /* 0x000e700000000200 */
[----:B------:R-:W3:Y:S08]  /*25f0*/  LDSM.16.M88.4 R60, [R148+0x1000] ;  /* 0x00100000943c783b */ /* 0x000ef00000000200 */
[----:B------:R-:W3:Y:S08]  /*2600*/  LDSM.16.M88.4 R32, [R150+0x6400] ;  /* 0x006400009620783b */ /* 0x000ef00000000200 */
[----:B------:R-:W3:Y:S08]  /*2610*/  LDSM.16.M88.4 R48, [R150+0x6800] ;  /* 0x006800009630783b */ /* 0x000ef00000000200 */
[----:B------:R-:W3:Y:S01]  /*2620*/  LDSM.16.M88.4 R100, [R150+0x6c00] ;  /* 0x006c00009664783b */ /* 0x000ee20000000200 */
[----:B--2---:R-:W-:Y:S01]  /*2630*/  FSETP.NEU.FTZ.AND P0, PT, R0, -INF , PT ;  /* 0xff8000000000780b */ /* 0x004fe20003f1d000 */
[-C--:B-1----:R-:W-:Y:S06]  /*2640*/  HMMA.16816.F32.BF16 R4, R64, R16.reuse, RZ ;  /* 0x000000104004723c */ /* 0x082fec00000418ff */
[----:B------:R-:W-:Y:S02]  /*2650*/  LDSM.16.M88.4 R104, [R112] ;  /* 0x000000007068783b */ /* 0x000fe40000000200 */
[C---:B---3--:R-:W-:Y:S06]  /*2660*/  HMMA.16816.F32.BF16 R8, R60.reuse, R16, RZ ;  /* 0x000000103c08723c */ /* 0x048fec00000418ff */
        /* <DEDUP_REMOVED lines=26> */
[----:B------:R2:W-:Y:S01]  /*2810*/  MUFU.TANH R81, R10 ;  /* 0x0000000a00517308 */ /* 0x0005e20000002400 */
        /* <DEDUP_REMOVED lines=12> */
[----:B------:R-:W-:Y:S02]  /*28e0*/  FMUL.FTZ R19, R19, c[0x0][0x2ec] ;  /* 0x0000bb0013137a20 */ /* 0x000fe40000410000 */
[----:B--2---:R-:W-:Y:S05]  /*28f0*/  FMUL.FTZ R10, R0, 1.4426950216293334961 ;  /* 0x3fb8aa3b000a7820 */ /* 0x004fea0000410000 */
[----:B------:R-:W-:Y:S02]  /*2900*/  FSEL R10, R10, RZ, P0 ;  /* 0x000000ff0a0a7208 */ /* 0x000fe40000000000 */
[----:B------:R-:W-:Y:S01]  /*2910*/  MUFU.TANH R95, R12 ;  /* 0x0000000c005f7308 */ /* 0x000fe20000002400 */
[----:B------:R-:W-:Y:S02]  /*2920*/  FSETP.NEU.FTZ.AND P0, PT, R166, -INF , PT ;  /* 0xff800000a600780b */ /* 0x000fe40003f1d000 */
[--C-:B-1----:R-:W-:Y:S02]  /*2930*/  FFMA.FTZ R0, R234, c[0x0][0x23c], -R10.reuse ;  /* 0x00008f00ea007a23 */ /* 0x102fe4000001080a */
[----:B----4-:R-:W-:Y:S05]  /*2940*/  FMUL.FTZ R8, R163, 1.4426950216293334961 ;  /* 0x3fb8aa3ba3087820 */ /* 0x010fea0000410000 */
[----:B------:R3:W-:Y:S10]  /*2950*/  MUFU.EX2 R191, R0 ;  /* 0x0000000000bf7308 */ /* 0x0007f40000000800 */
[----:B------:R-:W-:Y:S10]  /*2960*/  MUFU.TANH R79, R14 ;  /* 0x0000000e004f7308 */ /* 0x000ff40000002400 */
[----:B------:R-:W1:Y:S01]  /*2970*/  MUFU.TANH R236, R6 ;  /* 0x0000000600ec7308 */ /* 0x000e620000002400 */
[----:B---3--:R-:W-:Y:S09]  /*2980*/  FFMA.FTZ R0, R231, c[0x0][0x23c], -R10 ;  /* 0x00008f00e7007a23 */ /* 0x008ff2000001080a */
[----:B------:R-:W-:Y:S10]  /*2990*/  MUFU.TANH R78, R15 ;  /* 0x0000000f004e7308 */ /* 0x000ff40000002400 */
[----:B------:R2:W-:Y:S10]  /*29a0*/  MUFU.TANH R162, R7 ;  /* 0x0000000700a27308 */ /* 0x0005f40000002400 */
[----:B------:R-:W-:Y:S10]  /*29b0*/  MUFU.TANH R80, R11 ;  /* 0x0000000b00507308 */ /* 0x000ff40000002400 */
[----:B------:R3:W4:Y:S01]  /*29c0*/  MUFU.TANH R96, R9 ;  /* 0x0000000900607308 */ /* 0x0007220000002400 */
[----:B--2---:R-:W2:Y:S09]  /*29d0*/  LDSM.16.M88.4 R4, [R149+0x6400] ;  /* 0x006400009504783b */ /* 0x004eb20000000200 */
[----:B------:R1:W-:Y:S10]  /*29e0*/  MUFU.EX2 R188, R0 ;  /* 0x0000000000bc7308 */ /* 0x0003f40000000800 */
[----:B------:R-:W2:Y:S01]  /*29f0*/  MUFU.TANH R94, R13 ;  /* 0x0000000d005e7308 */ /* 0x000ea20000002400 */
[----:B---3--:R-:W-:Y:S05]  /*2a00*/  FMUL.FTZ R9, R166, 1.4426950216293334961 ;  /* 0x3fb8aa3ba6097820 */ /* 0x008fea0000410000 */
[----:B------:R-:W-:Y:S04]  /*2a10*/  FSEL R9, R9, RZ, P0 ;  /* 0x000000ff09097208 */ /* 0x000fe80000000000 */
[----:B------:R-:W3:Y:S01]  /*2a20*/  MUFU.TANH R239, R16 ;  /* 0x0000001000ef7308 */ /* 0x000ee20000002400 */
[----:B------:R-:W-:Y:S01]  /*2a30*/  FSETP.NEU.FTZ.AND P0, PT, R163, -INF , PT ;  /* 0xff800000a300780b */ /* 0x000fe20003f1d000 */
[--C-:B-1----:R-:W-:Y:S03]  /*2a40*/  FFMA.FTZ R0, R236, c[0x0][0x23c], -R9.reuse ;  /* 0x00008f00ec007a23 */ /* 0x102fe60000010809 */
[----:B------:R-:W-:Y:S02]  /*2a50*/  FSEL R8, R8, RZ, P0 ;  /* 0x000000ff08087208 */ /* 0x000fe40000000000 */
[----:B------:R-:W-:Y:S03]  /*2a60*/  FSETP.NEU.FTZ.AND P0, PT, R2, -INF , PT ;  /* 0xff8000000200780b */ /* 0x000fe60003f1d000 */
[----:B------:R1:W-:Y:S01]  /*2a70*/  MUFU.EX2 R205, R0 ;  /* 0x0000000000cd7308 */ /* 0x0003e20000000800 */
[--C-:B----4-:R-:W-:Y:S01]  /*2a80*/  FFMA.FTZ R11, R96, c[0x0][0x23c], -R8.reuse ;  /* 0x00008f00600b7a23 */ /* 0x110fe20000010808 */
[-C--:B--2---:R-:W-:Y:S08]  /*2a90*/  HMMA.16816.F32.BF16 R20, R104, R4.reuse, R20 ;  /* 0x000000046814723c */ /* 0x084ff00000041814 */
[----:B------:R-:W2:Y:S01]  /*2aa0*/  MUFU.TANH R238, R17 ;  /* 0x0000001100ee7308 */ /* 0x000ea20000002400 */
[C---:B------:R-:W-:Y:S07]  /*2ab0*/  HMMA.16816.F32.BF16 R24, R112.reuse, R4, R24 ;  /* 0x000000047018723c */ /* 0x040fee0000041818 */
[--C-:B------:R-:W-:Y:S02]  /*2ac0*/  FFMA.FTZ R4, R95, c[0x0][0x23c], -R8.reuse ;  /* 0x00008f005f047a23 */ /* 0x100fe40000010808 */
[----:B------:R-:W2:Y:S01]  /*2ad0*/  MUFU.TANH R161, R18 ;  /* 0x0000001200a17308 */ /* 0x000ea20000002400 */
[-C--:B------:R-:W-:Y:S03]  /*2ae0*/  HMMA.16816.F32.BF16 R28, R112, R6.reuse, R28 ;  /* 0x00000006701c723c */ /* 0x080fe6000004181c */
[--C-:B-1----:R-:W-:Y:S02]  /*2af0*/  FFMA.FTZ R0, R162, c[0x0][0x23c], -R9.reuse ;  /* 0x00008f00a2007a23 */ /* 0x102fe40000010809 */
[----:B------:R-:W-:Y:S03]  /*2b00*/  FMUL.FTZ R20, R20, c[0x0][0x2ec] ;  /* 0x0000bb0014147a20 */ /* 0x000fe60000410000 */
[C---:B------:R-:W-:Y:S01]  /*2b10*/  HMMA.16816.F32.BF16 R32, R104.reuse, R6, R32 ;  /* 0x000000066820723c */ /* 0x040fe20000041820 */
[----:B------:R1:W-:Y:S03]  /*2b20*/  MUFU.EX2 R204, R0 ;  /* 0x0000000000cc7308 */ /* 0x0003e60000000800 */
[----:B------:R-:W-:Y:S02]  /*2b30*/  FMUL.FTZ R22, R22, c[0x0][0x2ec] ;  /* 0x0000bb0016167a20 */ /* 0x000fe40000410000 */
[----:B------:R-:W-:Y:S02]  /*2b40*/  FMUL.FTZ R23, R23, c[0x0][0x2ec] ;  /* 0x0000bb0017177a20 */ /* 0x000fe40000410000 */
[----:B------:R-:W-:Y:S03]  /*2b50*/  FMUL.FTZ R5, R24, c[0x0][0x2ec] ;  /* 0x0000bb0018057a20 */ /* 0x000fe60000410000 */
        /* <DEDUP_REMOVED lines=9> */
[--C-:B-1----:R-:W-:Y:S02]  /*2bf0*/  FFMA.FTZ R0, R97, c[0x0][0x23c], -R8.reuse ;  /* 0x00008f0061007a23 */ /* 0x102fe40000010808 */
[----:B------:R-:W-:Y:S02]  /*2c00*/  FMUL.FTZ R35, R35, c[0x0][0x2ec] ;  /* 0x0000bb0023237a20 */ /* 0x000fe40000410000 */
[----:B------:R-:W-:Y:S01]  /*2c10*/  FMUL.FTZ R21, R21, c[0x0][0x2ec] ;  /* 0x0000bb0015157a20 */ /* 0x000fe20000410000 */
[----:B------:R1:W-:Y:S01]  /*2c20*/  MUFU.EX2 R223, R0 ;  /* 0x0000000000df7308 */ /* 0x0003e20000000800 */
[----:B------:R-:W-:Y:S02]  /*2c30*/  FMUL.FTZ R33, R33, c[0x0][0x2ec] ;  /* 0x0000bb0021217a20 */ /* 0x000fe40000410000 */
[----:B------:R-:W-:Y:S02]  /*2c40*/  FMUL.FTZ R32, R32, c[0x0][0x2ec] ;  /* 0x0000bb0020207a20 */ /* 0x000fe40000410000 */
[----:B--2---:R-:W-:Y:S05]  /*2c50*/  FFMA.FTZ R4, R94, c[0x0][0x23c], -R8 ;  /* 0x00008f005e047a23 */ /* 0x004fea0000010808 */
[----:B------:R-:W-:Y:S10]  /*2c60*/  MUFU.TANH R74, R31 ;  /* 0x0000001f004a7308 */ /* 0x000ff40000002400 */
[----:B------:R2:W-:Y:S01]  /*2c70*/  MUFU.EX2 R212, R4 ;  /* 0x0000000400d47308 */ /* 0x0005e20000000800 */
[----:B-1----:R-:W-:Y:S02]  /*2c80*/  FMUL.FTZ R0, R2, 1.4426950216293334961 ;  /* 0x3fb8aa3b02007820 */ /* 0x002fe40000410000 */
[----:B------:R-:W4:Y:S03]  /*2c90*/  LDL R2, [R1+0x20] ;  /* 0x0000200001027983 */ /* 0x000f260000100800 */
[----:B------:R-:W-:Y:S04]  /*2ca0*/  FSEL R0, R0, RZ, P0 ;  /* 0x000000ff00007208 */ /* 0x000fe80000000000 */
[----:B------:R-:W-:Y:S10]  /*2cb0*/  MUFU.TANH R77, R26 ;  /* 0x0000001a004d7308 */ /* 0x000ff40000002400 */
[----:B------:R-:W-:Y:S01]  /*2cc0*/  MUFU.TANH R160, R19 ;  /* 0x0000001300a07308 */ /* 0x000fe20000002400 */
[--C-:B--2---:R-:W-:Y:S09]  /*2cd0*/  FFMA.FTZ R4, R79, c[0x0][0x23c], -R0.reuse ;  /* 0x00008f004f047a23 */ /* 0x104ff20000010800 */
[----:B------:R-:W-:Y:S10]  /*2ce0*/  MUFU.TANH R76, R27 ;  /* 0x0000001b004c7308 */ /* 0x000ff40000002400 */
[----:B------:R1:W-:Y:S10]  /*2cf0*/  MUFU.EX2 R230, R4 ;  /* 0x0000000400e67308 */ /* 0x0003f40000000800 */
[----:B------:R2:W-:Y:S10]  /*2d00*/  MUFU.EX2 R222, R11 ;  /* 0x0000000b00de7308 */ /* 0x0005f40000000800 */
[----:B------:R-:W-:Y:S01]  /*2d10*/  MUFU.TANH R237, R20 ;  /* 0x0000001400ed7308 */ /* 0x000fe20000002400 */
[--C-:B-1----:R-:W-:Y:S09]  /*2d20*/  FFMA.FTZ R4, R78, c[0x0][0x23c], -R0.reuse ;  /* 0x00008f004e047a23 */ /* 0x102ff20000010800 */
[----:B------:R3:W-:Y:S01]  /*2d30*/  MUFU.EX2 R229, R4 ;  /* 0x0000000400e57308 */ /* 0x0007e20000000800 */
[----:B--2---:R-:W-:Y:S09]  /*2d40*/  FFMA.FTZ R11, R81, c[0x0][0x23c], -R0 ;  /* 0x00008f00510b7a23 */ /* 0x004ff20000010800 */
[----:B------:R1:W-:Y:S10]  /*2d50*/  MUFU.EX2 R233, R11 ;  /* 0x0000000b00e97308 */ /* 0x0003f40000000800 */
[----:B------:R-:W-:Y:S01]  /*2d60*/  MUFU.TANH R93, R5 ;  /* 0x00000005005d7308 */ /* 0x000fe20000002400 */
[----:B---3--:R-:W-:Y:S09]  /*2d70*/  FFMA.FTZ R4, R239, c[0x0][0x23c], -R10 ;  /* 0x00008f00ef047a23 */ /* 0x008ff2000001080a */
[----:B------:R2:W-:Y:S01]  /*2d80*/  MUFU.EX2 R181, R4 ;  /* 0x0000000400b57308 */ /* 0x0005e20000000800 */
[----:B-1----:R-:W-:Y:S09]  /*2d90*/  FFMA.FTZ R11, R80, c[0x0][0x23c], -R0 ;  /* 0x00008f00500b7a23 */ /* 0x002ff20000010800 */
[----:B------:R1:W-:Y:S10]  /*2da0*/  MUFU.EX2 R232, R11 ;  /* 0x0000000b00e87308 */ /* 0x0003f40000000800 */
[----:B------:R-:W3:Y:S01]  /*2db0*/  MUFU.TANH R228, R21 ;  /* 0x0000001500e47308 */ /* 0x000ee20000002400 */
[--C-:B--2---:R-:W-:Y:S09]  /*2dc0*/  FFMA.FTZ R4, R238, c[0x0][0x23c], -R10.reuse ;  /* 0x00008f00ee047a23 */ /* 0x104ff2000001080a */
[----:B------:R2:W-:Y:S01]  /*2dd0*/  MUFU.EX2 R180, R4 ;  /* 0x0000000400b47308 */ /* 0x0005e20000000800 */
[----:B-1----:R-:W-:Y:S09]  /*2de0*/  FMUL.FTZ R11, R28, c[0x0][0x2ec] ;  /* 0x0000bb001c0b7a20 */ /* 0x002ff20000410000 */
[----:B------:R3:W-:Y:S10]  /*2df0*/  MUFU.TANH R91, R11 ;  /* 0x0000000b005b7308 */ /* 0x0007f40000002400 */
[----:B------:R-:W-:Y:S01]  /*2e00*/  MUFU.TANH R90, R29 ;  /* 0x0000001d005a7308 */ /* 0x000fe20000002400 */
[--C-:B--2---:R-:W-:Y:S09]  /*2e10*/  FFMA.FTZ R4, R161, c[0x0][0x23c], -R9.reuse ;  /* 0x00008f00a1047a23 */ /* 0x104ff20000010809 */
[----:B------:R1:W-:Y:S01]  /*2e20*/  MUFU.EX2 R195, R4 ;  /* 0x0000000400c37308 */ /* 0x0003e20000000800 */
[--C-:B---3--:R-:W-:Y:S09]  /*2e30*/  FFMA.FTZ R11, R228, c[0x0][0x23c], -R10.reuse ;  /* 0x00008f00e40b7a23 */ /* 0x108ff2000001080a */
[----:B------:R-:W2:Y:S10]  /*2e40*/  MUFU.TANH R159, R22 ;  /* 0x00000016009f7308 */ /* 0x000eb40000002400 */
[----:B------:R2:W-:Y:S01]  /*2e50*/  MUFU.EX2 R176, R11 ;  /* 0x0000000b00b07308 */ /* 0x0005e20000000800 */
[--C-:B-1----:R-:W-:Y:S09]  /*2e60*/  FFMA.FTZ R4, R160, c[0x0][0x23c], -R9.reuse ;  /* 0x00008f00a0047a23 */ /* 0x102ff20000010809 */
[----:B------:R1:W-:Y:S10]  /*2e70*/  MUFU.EX2 R194, R4 ;  /* 0x0000000400c27308 */ /* 0x0003f40000000800 */
[----:B------:R-:W3:Y:S01]  /*2e80*/  MUFU.TANH R158, R23 ;  /* 0x00000017009e7308 */ /* 0x000ee20000002400 */
[--C-:B--2---:R-:W-:Y:S09]  /*2e90*/  FFMA.FTZ R11, R159, c[0x0][0x23c], -R9.reuse ;  /* 0x00008f009f0b7a23 */ /* 0x104ff20000010809 */
[----:B------:R3:W-:Y:S01]  /*2ea0*/  MUFU.EX2 R190, R11 ;  /* 0x0000000b00be7308 */ /* 0x0007e20000000800 */
[----:B-1----:R-:W-:Y:S09]  /*2eb0*/  FFMA.FTZ R4, R237, c[0x0][0x23c], -R10 ;  /* 0x00008f00ed047a23 */ /* 0x002ff2000001080a */
[----:B------:R1:W-:Y:S10]  /*2ec0*/  MUFU.EX2 R177, R4 ;  /* 0x0000000400b17308 */ /* 0x0003f40000000800 */
[----:B------:R-:W-:Y:S01]  /*2ed0*/  MUFU.TANH R250, R32 ;  /* 0x0000002000fa7308 */ /* 0x000fe20000002400 */
[--C-:B---3--:R-:W-:Y:S09]  /*2ee0*/  FFMA.FTZ R11, R158, c[0x0][0x23c], -R9.reuse ;  /* 0x00008f009e0b7a23 */ /* 0x108ff20000010809 */
[----:B------:R2:W-:Y:S01]  /*2ef0*/  MUFU.EX2 R189, R11 ;  /* 0x0000000b00bd7308 */ /* 0x0005e20000000800 */
[----:B-1----:R-:W1:Y:S09]  /*2f00*/  LDSM.16.M88.4 R4, [R149+0x6800] ;  /* 0x006800009504783b */ /* 0x002e720000000200 */
[----:B------:R-:W3:Y:S10]  /*2f10*/  MUFU.TANH R92, R25 ;  /* 0x00000019005c7308 */ /* 0x000ef40000002400 */
[----:B------:R-:W-:Y:S01]  /*2f20*/  MUFU.TANH R156, R34 ;  /* 0x00000022009c7308 */ /* 0x000fe20000002400 */
[--C-:B--2---:R-:W-:Y:S09]  /*2f30*/  FFMA.FTZ R11, R93, c[0x0][0x23c], -R8.reuse ;  /* 0x00008f005d0b7a23 */ /* 0x104ff20000010808 */
[----:B------:R3:W-:Y:S10]  /*2f40*/  MUFU.EX2 R207, R11 ;  /* 0x0000000b00cf7308 */ /* 0x0007f40000000800 */
[----:B------:R-:W2:Y:S01]  /*2f50*/  MUFU.TANH R249, R33 ;  /* 0x0000002100f97308 */ /* 0x000ea20000002400 */
[-C--:B-1----:R-:W-:Y:S09]  /*2f60*/  HMMA.16816.F32.BF16 R36, R104, R4.reuse, R36 ;  /* 0x000000046824723c */ /* 0x082ff20000041824 */
[----:B------:R-:W1:Y:S01]  /*2f70*/  MUFU.TANH R153, R35 ;  /* 0x0000002300997308 */ /* 0x000e620000002400 */
[C---:B------:R-:W-:Y:S04]  /*2f80*/  HMMA.16816.F32.BF16 R40, R112.reuse, R4, R40 ;  /* 0x000000047028723c */ /* 0x040fe80000041828 */
[--C-:B---3--:R-:W-:Y:S03]  /*2f90*/  FFMA.FTZ R11, R92, c[0x0][0x23c], -R8.reuse ;  /* 0x00008f005c0b7a23 */ /* 0x108fe60000010808 */
[----:B------:R-:W-:Y:S02]  /*2fa0*/  FFMA.FTZ R4, R91, c[0x0][0x23c], -R8 ;  /* 0x00008f005b047a23 */ /* 0x000fe40000010808 */
[----:B------:R3:W-:Y:S01]  /*2fb0*/  MUFU.EX2 R206, R11 ;  /* 0x0000000b00ce7308 */ /* 0x0007e20000000800 */
[-C--:B------:R-:W-:Y:S04]  /*2fc0*/  HMMA.16816.F32.BF16 R44, R112, R6.reuse, R44 ;  /* 0x00000006702c723c */ /* 0x080fe8000004182c */
[----:B------:R-:W-:Y:S04]  /*2fd0*/  FMUL.FTZ R36, R36, c[0x0][0x2ec] ;  /* 0x0000bb0024247a20 */ /* 0x000fe80000410000 */
[C---:B------:R-:W-:Y:S01]  /*2fe0*/  HMMA.16816.F32.BF16 R48, R104.reuse, R6, R48 ;  /* 0x000000066830723c */ /* 0x040fe20000041830 */
[----:B------:R1:W-:Y:S03]  /*2ff0*/  MUFU.EX2 R203, R4 ;  /* 0x0000000400cb7308 */ /* 0x0003e60000000800 */
[----:B------:R-:W-:Y:S02]  /*3000*/  FMUL.FTZ R37, R37, c[0x0][0x2ec] ;  /* 0x0000bb0025257a20 */ /* 0x000fe40000410000 */
[----:B------:R-:W-:Y:S02]  /*3010*/  FMUL.FTZ R38, R38, c[0x0][0x2ec] ;  /* 0x0000bb0026267a20 */ /* 0x000fe40000410000 */
[----:B------:R-:W-:Y:S03]  /*3020*/  FMUL.FTZ R42, R42, c[0x0][0x2ec] ;  /* 0x0000bb002a2a7a20 */ /* 0x000fe60000410000 */
[----:B------:R-:W-:Y:S01]  /*3030*/  MUFU.TANH R152, R38 ;  /* 0x0000002600987308 */ /* 0x000fe20000002400 */
[----:B------:R-:W-:Y:S02]  /*3040*/  FMUL.FTZ R5, R40, c[0x0][0x2ec] ;  /* 0x0000bb0028057a20 */ /* 0x000fe40000410000 */
[----:B------:R-:W-:Y:S02]  /*3050*/  FMUL.FTZ R43, R43, c[0x0][0x2ec] ;  /* 0x0000bb002b2b7a20 */ /* 0x000fe40000410000 */
[----:B------:R-:W-:Y:S02]  /*3060*/  FMUL.FTZ R39, R39, c[0x0][0x2ec] ;  /* 0x0000bb0027277a20 */ /* 0x000fe40000410000 */
[----:B---3--:R-:W-:Y:S02]  /*3070*/  FFMA.FTZ R11, R77, c[0x0][0x23c], -R0 ;  /* 0x00008f004d0b7a23 */ /* 0x008fe40000010800 */
[----:B------:R-:W-:Y:S01]  /*3080*/  FMUL.FTZ R41, R41, c[0x0][0x2ec] ;  /* 0x0000bb0029297a20 */ /* 0x000fe20000410000 */
[----:B------:R-:W-:Y:S01]  /*3090*/  MUFU.TANH R73, R42 ;  /* 0x0000002a00497308 */ /* 0x000fe20000002400 */
[----:B------:R-:W-:Y:S02]  /*30a0*/  FMUL.FTZ R45, R45, c[0x0][0x2ec] ;  /* 0x0000bb002d2d7a20 */ /* 0x000fe40000410000 */
[----:B------:R-:W-:Y:S02]  /*30b0*/  FMUL.FTZ R48, R48, c[0x0][0x2ec] ;  /* 0x0000bb0030307a20 */ /* 0x000fe40000410000 */
[----:B------:R-:W-:Y:S02]  /*30c0*/  FMUL.FTZ R46, R46, c[0x0][0x2ec] ;  /* 0x0000bb002e2e7a20 */ /* 0x000fe40000410000 */
[----:B-1----:R-:W-:Y:S02]  /*30d0*/  FFMA.FTZ R4, R90, c[0x0][0x23c], -R8 ;  /* 0x00008f005a047a23 */ /* 0x002fe40000010808 */
[----:B------:R-:W-:Y:S01]  /*30e0*/  FMUL.FTZ R47, R47, c[0x0][0x2ec] ;  /* 0x0000bb002f2f7a20 */ /* 0x000fe20000410000 */
[----:B------:R1:W-:Y:S01]  /*30f0*/  MUFU.EX2 R227, R11 ;  /* 0x0000000b00e37308 */ /* 0x0003e20000000800 */
[----:B------:R-:W-:Y:S02]  /*3100*/  FMUL.FTZ R49, R49, c[0x0][0x2ec] ;  /* 0x0000bb0031317a20 */ /* 0x000fe40000410000 */
[----:B------:R-:W-:Y:S02]  /*3110*/  FMUL.FTZ R50, R50, c[0x0][0x2ec] ;  /* 0x0000bb0032327a20 */ /* 0x000fe40000410000 */
[----:B------:R-:W-:Y:S05]  /*3120*/  FMUL.FTZ R51, R51, c[0x0][0x2ec] ;  /* 0x0000bb0033337a20 */ /* 0x000fea0000410000 */
[----:B------:R3:W-:Y:S10]  /*3130*/  MUFU.EX2 R202, R4 ;  /* 0x0000000400ca7308 */ /* 0x0007f40000000800 */
[----:B------:R-:W-:Y:S01]  /*3140*/  MUFU.TANH R72, R43 ;  /* 0x0000002b00487308 */ /* 0x000fe20000002400 */
[--C-:B-1----:R-:W-:Y:S09]  /*3150*/  FFMA.FTZ R11, R76, c[0x0][0x23c], -R0.reuse ;  /* 0x00008f004c0b7a23 */ /* 0x102ff20000010800 */
[----:B------:R-:W-:Y:S01]  /*3160*/  MUFU.TANH R89, R5 ;  /* 0x0000000500597308 */ /* 0x000fe20000002400 */
[--C-:B---3--:R-:W-:Y:S09]  /*3170*/  FFMA.FTZ R4, R75, c[0x0][0x23c], -R0.reuse ;  /* 0x00008f004b047a23 */ /* 0x108ff20000010800 */
[----:B------:R1:W-:Y:S10]  /*3180*/  MUFU.EX2 R225, R4 ;  /* 0x0000000400e17308 */ /* 0x0003f40000000800 */
[----:B------:R-:W-:Y:S10]  /*3190*/  MUFU.TANH R86, R45 ;  /* 0x0000002d00567308 */ /* 0x000ff40000002400 */
[----:B------:R-:W-:Y:S01]  /*31a0*/  MUFU.TANH R151, R39 ;  /* 0x0000002700977308 */ /* 0x000fe20000002400 */
[----:B-1----:R-:W-:Y:S09]  /*31b0*/  FFMA.FTZ R4, R74, c[0x0][0x23c], -R0 ;  /* 0x00008f004a047a23 */ /* 0x002ff20000010800 */
[----:B------:R1:W-:Y:S10]  /*31c0*/  MUFU.EX2 R224, R4 ;  /* 0x0000000400e07308 */ /* 0x0003f40000000800 */
[----:B------:R-:W-:Y:S10]  /*31d0*/  MUFU.TANH R71, R46 ;  /* 0x0000002e00477308 */ /* 0x000ff40000002400 */
[----:B------:R-:W-:Y:S01]  /*31e0*/  MUFU.TANH R88, R41 ;  /* 0x0000002900587308 */ /* 0x000fe20000002400 */
[--C-:B-1----:R-:W-:Y:S09]  /*31f0*/  FFMA.FTZ R4, R250, c[0x0][0x23c], -R10.reuse ;  /* 0x00008f00fa047a23 */ /* 0x102ff2000001080a */
[----:B------:R2:W-:Y:S10]  /*3200*/  MUFU.EX2 R173, R4 ;  /* 0x0000000400ad7308 */ /* 0x0005f40000000800 */
[----:B------:R-:W-:Y:S10]  /*3210*/  MUFU.TANH R70, R47 ;  /* 0x0000002f00467308 */ /* 0x000ff40000002400 */
[----:B------:R-:W-:Y:S01]  /*3220*/  MUFU.TANH R99, R50 ;  /* 0x0000003200637308 */ /* 0x000fe20000002400 */
[--C-:B--2---:R-:W-:Y:S09]  /*3230*/  FFMA.FTZ R4, R249, c[0x0][0x23c], -R10.reuse ;  /* 0x00008f00f9047a23 */ /* 0x104ff2000001080a */
[----:B------:R1:W-:Y:S10]  /*3240*/  MUFU.EX2 R172, R4 ;  /* 0x0000000400ac7308 */ /* 0x0003f40000000800 */
[----:B------:R-:W-:Y:S10]  /*3250*/  MUFU.TANH R98, R51 ;  /* 0x0000003300627308 */ /* 0x000ff40000002400 */
[----:B------:R2:W-:Y:S01]  /*3260*/  MUFU.EX2 R226, R11 ;  /* 0x0000000b00e27308 */ /* 0x0005e20000000800 */
[--C-:B-1----:R-:W-:Y:S09]  /*3270*/  FFMA.FTZ R4, R156, c[0x0][0x23c], -R9.reuse ;  /* 0x00008f009c047a23 */ /* 0x102ff20000010809 */
[----:B------:R1:W-:Y:S10]  /*3280*/  MUFU.EX2 R183, R4 ;  /* 0x0000000400b77308 */ /* 0x0003f40000000800 */
[----:B------:R-:W3:Y:S01]  /*3290*/  MUFU.TANH R248, R36 ;  /* 0x0000002400f87308 */ /* 0x000ee20000002400 */
[----:B--2---:R-:W-:Y:S09]  /*32a0*/  FMUL.FTZ R11, R44, c[0x0][0x2ec] ;  /* 0x0000bb002c0b7a20 */ /* 0x004ff20000410000 */
[----:B------:R-:W-:Y:S01]  /*32b0*/  MUFU.TANH R87, R11 ;  /* 0x0000000b00577308 */ /* 0x000fe20000002400 */
[--C-:B-1----:R-:W-:Y:S09]  /*32c0*/  FFMA.FTZ R4, R153, c[0x0][0x23c], -R9.reuse ;  /* 0x00008f0099047a23 */ /* 0x102ff20000010809 */
[----:B------:R3:W-:Y:S10]  /*32d0*/  MUFU.EX2 R182, R4 ;  /* 0x0000000400b67308 */ /* 0x0007f40000000800 */
[----:B------:R-:W1:Y:S10]  /*32e0*/  MUFU.TANH R247, R37 ;  /* 0x0000002500f77308 */ /* 0x000e740000002400 */
[----:B------:R-:W-:Y:S01]  /*32f0*/  MUFU.TANH R243, R49 ;  /* 0x0000003100f37308 */ /* 0x000fe20000002400 */
[--C-:B---3--:R-:W-:Y:S09]  /*3300*/  FFMA.FTZ R4, R248, c[0x0][0x23c], -R10.reuse ;  /* 0x00008f00f8047a23 */ /* 0x108ff2000001080a */
[----:B------:R2:W-:Y:S01]  /*3310*/  MUFU.EX2 R169, R4 ;  /* 0x0000000400a97308 */ /* 0x0005e20000000800 */
[----:B-1----:R-:W-:Y:S09]  /*3320*/  FFMA.FTZ R11, R247, c[0x0][0x23c], -R10 ;  /* 0x00008f00f70b7a23 */ /* 0x002ff2000001080a */
[----:B------:R1:W-:Y:S10]  /*3330*/  MUFU.EX2 R168, R11 ;  /* 0x0000000b00a87308 */ /* 0x0003f40000000800 */
[----:B------:R-:W-:Y:S01]  /*3340*/  MUFU.TANH R244, R48 ;  /* 0x0000003000f47308 */ /* 0x000fe20000002400 */
[----:B--2---:R-:W2:Y:S01]  /*3350*/  LDSM.16.M88.4 R4, [R149+0x6c00] ;  /* 0x006c00009504783b */ /* 0x004ea20000000200 */
[--C-:B-1----:R-:W-:Y:S08]  /*3360*/  FFMA.FTZ R11, R152, c[0x0][0x23c], -R9.reuse ;  /* 0x00008f00980b7a23 */ /* 0x102ff00000010809 */
[----:B------:R1:W-:Y:S02]  /*3370*/  MUFU.EX2 R179, R11 ;  /* 0x0000000b00b37308 */ /* 0x0003e40000000800 */
[--C-:B-1----:R-:W-:Y:S01]  /*3380*/  FFMA.FTZ R11, R151, c[0x0][0x23c], -R9.reuse ;  /* 0x00008f00970b7a23 */ /* 0x102fe20000010809 */
[-C--:B--2---:R-:W-:Y:S07]  /*3390*/  HMMA.16816.F32.BF16 R52, R104, R4.reuse, R52 ;  /* 0x000000046834723c */ /* 0x084fee0000041834 */
[----:B------:R1:W-:Y:S01]  /*33a0*/  MUFU.EX2 R178, R11 ;  /* 0x0000000b00b27308 */ /* 0x0003e20000000800 */
[C---:B------:R-:W-:Y:S07]  /*33b0*/  HMMA.16816.F32.BF16 R56, R112.reuse, R4, R56 ;  /* 0x000000047038723c */ /* 0x040fee0000041838 */
[--C-:B------:R-:W-:Y:S01]  /*33c0*/  FFMA.FTZ R4, R87, c[0x0][0x23c], -R8.reuse ;  /* 0x00008f0057047a23 */ /* 0x100fe20000010808 */
[-C--:B------:R-:W-:Y:S03]  /*33d0*/  HMMA.16816.F32.BF16 R60, R112, R6.reuse, R60 ;  /* 0x00000006703c723c */ /* 0x080fe6000004183c */
[----:B------:R2:W-:Y:S05]  /*33e0*/  MUFU.EX2 R193, R4 ;  /* 0x0000000400c17308 */ /* 0x0005ea0000000800 */
[----:B------:R-:W-:Y:S01]  /*33f0*/  FMUL.FTZ R52, R52, c[0x0][0x2ec] ;  /* 0x0000bb0034347a20 */ /* 0x000fe20000410000 */
[----:B------:R-:W-:Y:S04]  /*3400*/  HMMA.16816.F32.BF16 R64, R104, R6, R64 ;  /* 0x000000066840723c */ /* 0x000fe80000041840 */
[--C-:B-1----:R-:W-:Y:S01]  /*3410*/  FFMA.FTZ R11, R89, c[0x0][0x23c], -R8.reuse ;  /* 0x00008f00590b7a23 */ /* 0x102fe20000010808 */
[----:B------:R-:W1:Y:S01]  /*3420*/  MUFU.TANH R242, R52 ;  /* 0x0000003400f27308 */ /* 0x000e620000002400 */
[----:B------:R-:W-:Y:S01]  /*3430*/  FMUL.FTZ R53, R53, c[0x0][0x2ec] ;  /* 0x0000bb0035357a20 */ /* 0x000fe20000410000 */
[----:B------:R-:W-:Y:S01]  /*3440*/  F2FP.BF16.PACK_AB R7, R180, R181 ;  /* 0x000000b5b407723e */ /* 0x000fe200000010ff */
[----:B------:R-:W-:Y:S04]  /*3450*/  FMUL.FTZ R58, R58, c[0x0][0x2ec] ;  /* 0x0000bb003a3a7a20 */ /* 0x000fe80000410000 */
[----:B------:R-:W-:Y:S02]  /*3460*/  FMUL.FTZ R54, R54, c[0x0][0x2ec] ;  /* 0x0000bb0036367a20 */ /* 0x000fe40000410000 */
[----:B------:R-:W-:Y:S01]  /*3470*/  FMUL.FTZ R59, R59, c[0x0][0x2ec] ;  /* 0x0000bb003b3b7a20 */ /* 0x000fe20000410000 */
[----:B------:R3:W-:Y:S01]  /*3480*/  MUFU.EX2 R198, R11 ;  /* 0x0000000b00c67308 */ /* 0x0007e20000000800 */
[----:B------:R-:W-:Y:S02]  /*3490*/  FMUL.FTZ R55, R55, c[0x0][0x2ec] ;  /* 0x0000bb0037377a20 */ /* 0x000fe40000410000 */
[----:B--2---:R-:W-:Y:S02]  /*34a0*/  FFMA.FTZ R4, R86, c[0x0][0x23c], -R8 ;  /* 0x00008f0056047a23 */ /* 0x004fe40000010808 */
[----:B------:R-:W-:Y:S02]  /*34b0*/  FMUL.FTZ R57, R57, c[0x0][0x2ec] ;  /* 0x0000bb0039397a20 */ /* 0x000fe40000410000 */
[----:B------:R-:W-:Y:S02]  /*34c0*/  FMUL.FTZ R60, R60, c[0x0][0x2ec] ;  /* 0x0000bb003c3c7a20 */ /* 0x000fe40000410000 */
[----:B------:R-:W-:Y:S01]  /*34d0*/  FMUL.FTZ R61, R61, c[0x0][0x2ec] ;  /* 0x0000bb003d3d7a20 */ /* 0x000fe20000410000 */
[----:B------:R-:W-:Y:S01]  /*34e0*/  MUFU.TANH R69, R58 ;  /* 0x0000003a00457308 */ /* 0x000fe20000002400 */
[----:B------:R-:W-:Y:S02]  /*34f0*/  FMUL.FTZ R62, R62, c[0x0][0x2ec] ;  /* 0x0000bb003e3e7a20 */ /* 0x000fe40000410000 */
[----:B------:R-:W-:Y:S02]  /*3500*/  FMUL.FTZ R64, R64, c[0x0][0x2ec] ;  /* 0x0000bb0040407a20 */ /* 0x000fe40000410000 */
[----:B-1----:R-:W-:Y:S02]  /*3510*/  FFMA.FTZ R6, R242, c[0x0][0x23c], -R10 ;  /* 0x00008f00f2067a23 */ /* 0x002fe4000001080a */
[----:B------:R-:W-:Y:S02]  /*3520*/  FMUL.FTZ R65, R65, c[0x0][0x2ec] ;  /* 0x0000bb0041417a20 */ /* 0x000fe40000410000 */
[----:B------:R-:W-:Y:S01]  /*3530*/  FMUL.FTZ R66, R66, c[0x0][0x2ec] ;  /* 0x0000bb0042427a20 */ /* 0x000fe20000410000 */
[----:B------:R-:W-:Y:S01]  /*3540*/  MUFU.TANH R84, R57 ;  /* 0x0000003900547308 */ /* 0x000fe20000002400 */
[----:B------:R-:W-:Y:S02]  /*3550*/  FMUL.FTZ R67, R67, c[0x0][0x2ec] ;  /* 0x0000bb0043437a20 */ /* 0x000fe40000410000 */
[----:B------:R-:W-:Y:S02]  /*3560*/  FMUL.FTZ R63, R63, c[0x0][0x2ec] ;  /* 0x0000bb003f3f7a20 */ /* 0x000fe40000410000 */
[----:B---3--:R-:W-:Y:S05]  /*3570*/  FFMA.FTZ R11, R88, c[0x0][0x23c], -R8 ;  /* 0x00008f00580b7a23 */ /* 0x008fea0000010808 */
[----:B------:R1:W-:Y:S10]  /*3580*/  MUFU.EX2 R197, R11 ;  /* 0x0000000b00c57308 */ /* 0x0003f40000000800 */
[----:B------:R-:W-:Y:S10]  /*3590*/  MUFU.EX2 R114, R6 ;  /* 0x0000000600727308 */ /* 0x000ff40000000800 */
[----:B------:R-:W2:Y:S01]  /*35a0*/  MUFU.TANH R241, R53 ;  /* 0x0000003500f17308 */ /* 0x000ea20000002400 */
[----:B-1----:R-:W-:Y:S09]  /*35b0*/  FFMA.FTZ R11, R73, c[0x0][0x23c], -R0 ;  /* 0x00008f00490b7a23 */ /* 0x002ff20000010800 */
[----:B------:R-:W-:Y:S10]  /*35c0*/  MUFU.TANH R68, R59 ;  /* 0x0000003b00447308 */ /* 0x000ff40000002400 */
[----:B------:R-:W-:Y:S01]  /*35d0*/  MUFU.TANH R83, R60 ;  /* 0x0000003c00537308 */ /* 0x000fe20000002400 */
[----:B--2---:R-:W-:Y:S09]  /*35e0*/  FFMA.FTZ R6, R241, c[0x0][0x23c], -R10 ;  /* 0x00008f00f1067a23 */ /* 0x004ff2000001080a */
[----:B------:R1:W-:Y:S10]  /*35f0*/  MUFU.EX2 R211, R11 ;  /* 0x0000000b00d37308 */ /* 0x0003f40000000800 */
[----:B------:R-:W-:Y:S10]  /*3600*/  MUFU.EX2 R113, R6 ;  /* 0x0000000600717308 */ /* 0x000ff40000000800 */
[----:B------:R-:W2:Y:S01]  /*3610*/  MUFU.TANH R252, R54 ;  /* 0x0000003600fc7308 */ /* 0x000ea20000002400 */
[----:B-1----:R-:W-:Y:S09]  /*3620*/  FFMA.FTZ R11, R72, c[0x0][0x23c], -R0 ;  /* 0x00008f00480b7a23 */ /* 0x002ff20000010800 */
[----:B------:R-:W-:Y:S10]  /*3630*/  MUFU.TANH R82, R61 ;  /* 0x0000003d00527308 */ /* 0x000ff40000002400 */
[----:B------:R-:W1:Y:S01]  /*3640*/  MUFU.TANH R240, R64 ;  /* 0x0000004000f07308 */ /* 0x000e620000002400 */
[--C-:B--2---:R-:W-:Y:S09]  /*3650*/  FFMA.FTZ R6, R252, c[0x0][0x23c], -R9.reuse ;  /* 0x00008f00fc067a23 */ /* 0x104ff20000010809 */
[----:B------:R2:W-:Y:S10]  /*3660*/  MUFU.EX2 R210, R11 ;  /* 0x0000000b00d27308 */ /* 0x0005f40000000800 */
[----:B------:R-:W-:Y:S01]  /*3670*/  MUFU.EX2 R171, R6 ;  /* 0x0000000600ab7308 */ /* 0x000fe20000000800 */
[--C-:B-1----:R-:W-:Y:S09]  /*3680*/  FFMA.FTZ R12, R240, c[0x0][0x23c], -R10.reuse ;  /* 0x00008f00f00c7a23 */ /* 0x102ff2000001080a */
[----:B------:R-:W1:Y:S01]  /*3690*/  MUFU.TANH R251, R55 ;  /* 0x0000003700fb7308 */ /* 0x000e620000002400 */
[----:B--2---:R-:W-:Y:S09]  /*36a0*/  FMUL.FTZ R11, R56, c[0x0][0x2ec] ;  /* 0x0000bb00380b7a20 */ /* 0x004ff20000410000 */
[----:B------:R2:W3:Y:S10]  /*36b0*/  MUFU.TANH R85, R11 ;  /* 0x0000000b00557308 */ /* 0x0004f40000002400 */
[----:B------:R-:W3:Y:S01]  /*36c0*/  MUFU.TANH R235, R65 ;  /* 0x0000004100eb7308 */ /* 0x000ee20000002400 */
[--C-:B-1----:R-:W-:Y:S09]  /*36d0*/  FFMA.FTZ R6, R251, c[0x0][0x23c], -R9.reuse ;  /* 0x00008f00fb067a23 */ /* 0x102ff20000010809 */
[----:B------:R3:W-:Y:S01]  /*36e0*/  MUFU.EX2 R170, R6 ;  /* 0x0000000600aa7308 */ /* 0x0007e20000000800 */
[----:B--2---:R-:W-:Y:S09]  /*36f0*/  FFMA.FTZ R11, R244, c[0x0][0x23c], -R10 ;  /* 0x00008f00f40b7a23 */ /* 0x004ff2000001080a */
[----:B------:R-:W1:Y:S10]  /*3700*/  MUFU.TANH R246, R66 ;  /* 0x0000004200f67308 */ /* 0x000e740000002400 */
[----:B------:R-:W2:Y:S01]  /*3710*/  MUFU.TANH R245, R67 ;  /* 0x0000004300f57308 */ /* 0x000ea20000002400 */
[--C-:B---3--:R-:W-:Y:S09]  /*3720*/  FFMA.FTZ R6, R85, c[0x0][0x23c], -R8.reuse ;  /* 0x00008f0055067a23 */ /* 0x108ff20000010808 */
[----:B------:R3:W-:Y:S10]  /*3730*/  MUFU.EX2 R187, R6 ;  /* 0x0000000600bb7308 */ /* 0x0007f40000000800 */
[----:B------:R-:W-:Y:S10]  /*3740*/  MUFU.EX2 R112, R12 ;  /* 0x0000000c00707308 */ /* 0x000ff40000000800 */
[----:B------:R1:W-:Y:S01]  /*3750*/  MUFU.EX2 R192, R4 ;  /* 0x0000000400c07308 */ /* 0x0003e20000000800 */
[----:B---3--:R-:W-:Y:S09]  /*3760*/  FFMA.FTZ R6, R84, c[0x0][0x23c], -R8 ;  /* 0x00008f0054067a23 */ /* 0x008ff20000010808 */
[----:B------:R3:W-:Y:S10]  /*3770*/  MUFU.EX2 R186, R6 ;  /* 0x0000000600ba7308 */ /* 0x0007f40000000800 */
[----:B------:R2:W-:Y:S01]  /*3780*/  MUFU.EX2 R163, R11 ;  /* 0x0000000b00a37308 */ /* 0x0005e20000000800 */
[--C-:B-1----:R-:W-:Y:S09]  /*3790*/  FFMA.FTZ R4, R71, c[0x0][0x23c], -R0.reuse ;  /* 0x00008f0047047a23 */ /* 0x102ff20000010800 */
[----:B------:R1:W-:Y:S01]  /*37a0*/  MUFU.EX2 R209, R4 ;  /* 0x0000000400d17308 */ /* 0x0003e20000000800 */
[----:B---3--:R-:W-:Y:S09]  /*37b0*/  FFMA.FTZ R6, R69, c[0x0][0x23c], -R0 ;  /* 0x00008f0045067a23 */ /* 0x008ff20000010800 */
[----:B------:R3:W-:Y:S01]  /*37c0*/  MUFU.EX2 R201, R6 ;  /* 0x0000000600c97308 */ /* 0x0007e20000000800 */
[--C-:B--2---:R-:W-:Y:S02]  /*37d0*/  FFMA.FTZ R11, R243, c[0x0][0x23c], -R10.reuse ;  /* 0x00008f00f30b7a23 */ /* 0x104fe4000001080a */
[----:B------:R-:W-:Y:S07]  /*37e0*/  FFMA.FTZ R10, R235, c[0x0][0x23c], -R10 ;  /* 0x00008f00eb0a7a23 */ /* 0x000fee000001080a */
[----:B------:R2:W-:Y:S01]  /*37f0*/  MUFU.EX2 R111, R10 ;  /* 0x0000000a006f7308 */ /* 0x0005e20000000800 */
[--C-:B-1----:R-:W-:Y:S09]  /*3800*/  FFMA.FTZ R4, R70, c[0x0][0x23c], -R0.reuse ;  /* 0x00008f0046047a23 */ /* 0x102ff20000010800 */
[----:B------:R1:W-:Y:S01]  /*3810*/  MUFU.EX2 R115, R11 ;  /* 0x0000000b00737308 */ /* 0x0003e20000000800 */
[----:B---3--:R-:W-:Y:S09]  /*3820*/  FFMA.FTZ R6, R68, c[0x0][0x23c], -R0 ;  /* 0x00008f0044067a23 */ /* 0x008ff20000010800 */
[----:B------:R3:W-:Y:S01]  /*3830*/  MUFU.EX2 R200, R6 ;  /* 0x0000000600c87308 */ /* 0x0007e20000000800 */
[--C-:B--2---:R-:W-:Y:S09]  /*3840*/  FFMA.FTZ R10, R246, c[0x0][0x23c], -R9.reuse ;  /* 0x00008f00f60a7a23 */ /* 0x104ff20000010809 */
[----:B------:R2:W-:Y:S01]  /*3850*/  MUFU.EX2 R208, R4 ;  /* 0x0000000400d07308 */ /* 0x0005e20000000800 */
[--C-:B-1----:R-:W-:Y:S09]  /*3860*/  FFMA.FTZ R11, R99, c[0x0][0x23c], -R9.reuse ;  /* 0x00008f00630b7a23 */ /* 0x102ff20000010809 */
[----:B------:R1:W-:Y:S01]  /*3870*/  MUFU.EX2 R175, R11 ;  /* 0x0000000b00af7308 */ /* 0x0003e20000000800 */
[--C-:B---3--:R-:W-:Y:S02]  /*3880*/  FFMA.FTZ R6, R83, c[0x0][0x23c], -R8.reuse ;  /* 0x00008f0053067a23 */ /* 0x108fe40000010808 */
[----:B------:R-:W-:Y:S07]  /*3890*/  FFMA.FTZ R8, R82, c[0x0][0x23c], -R8 ;  /* 0x00008f0052087a23 */ /* 0x000fee0000010808 */
[----:B------:R-:W-:Y:S01]  /*38a0*/  MUFU.EX2 R185, R6 ;  /* 0x0000000600b97308 */ /* 0x000fe20000000800 */
[----:B--2---:R-:W-:Y:S04]  /*38b0*/  IADD3 R4, P0, R3, UR10, RZ ;  /* 0x0000000a03047c10 */ /* 0x004fe8000ff1e0ff */
[----:B----4-:R-:W-:Y:S05]  /*38c0*/  IADD3.X R5, R2, UR9, RZ, P0, !PT ;  /* 0x0000000902057c10 */ /* 0x010fea00087fe4ff */
[----:B------:R-:W2:Y:S01]  /*38d0*/  MUFU.TANH R3, R62 ;  /* 0x0000003e00037308 */ /* 0x000ea20000002400 */
[----:B------:R3:W4:Y:S01]  /*38e0*/  LDG.E R110, [R4.64] ;  /* 0x0000001c046e7981 */ /* 0x000722000c1e1900 */
[--C-:B-1----:R-:W-:Y:S02]  /*38f0*/  FFMA.FTZ R11, R98, c[0x0][0x23c], -R9.reuse ;  /* 0x00008f00620b7a23 */ /* 0x102fe40000010809 */
[----:B------:R-:W-:Y:S01]  /*3900*/  FFMA.FTZ R9, R245, c[0x0][0x23c], -R9 ;  /* 0x00008f00f5097a23 */ /* 0x000fe20000010809 */
[----:B------:R3:W3:Y:S05]  /*3910*/  LDG.E R109, [R4.64+0x20] ;  /* 0x0000201c046d7981 */ /* 0x0006ea000c1e1900 */
[----:B------:R-:W1:Y:S01]  /*3920*/  MUFU.TANH R2, R63 ;  /* 0x0000003f00027308 */ /* 0x000e620000002400 */
[----:B------:R3:W3:Y:S09]  /*3930*/  LDG.E R108, [R4.64+0x100] ;  /* 0x0001001c046c7981 */ /* 0x0006f2000c1e1900 */
[----:B------:R1:W1:Y:S01]  /*3940*/  MUFU.EX2 R174, R11 ;  /* 0x0000000b00ae7308 */ /* 0x0002620000000800 */
[--C-:B--2---:R-:W-:Y:S09]  /*3950*/  FFMA.FTZ R6, R3, c[0x0][0x23c], -R0.reuse ;  /* 0x00008f0003067a23 */ /* 0x104ff20000010800 */
[----:B------:R2:W-:Y:S01]  /*3960*/  MUFU.EX2 R184, R8 ;  /* 0x0000000800b87308 */ /* 0x0005e20000000800 */
[----:B-1----:R-:W-:Y:S09]  /*3970*/  FFMA.FTZ R0, R2, c[0x0][0x23c], -R0 ;  /* 0x00008f0002007a23 */ /* 0x002ff20000010800 */
[----:B------:R1:W-:Y:S01]  /*3980*/  MUFU.EX2 R199, R6 ;  /* 0x0000000600c77308 */ /* 0x0003e20000000800 */
[----:B------:R-:W-:Y:S05]  /*3990*/  F2FP.BF16.PACK_AB R11, R188, R191 ;  /* 0x000000bfbc0b723e */ /* 0x000fea00000010ff */
[----:B------:R1:W-:Y:S04]  /*39a0*/  STS [R221+0x10000], R11 ;  /* 0x0100000bdd007388 */ /* 0x0003e80000000800 */
[----:B------:R1:W-:Y:S01]  /*39b0*/  MUFU.EX2 R167, R10 ;  /* 0x0000000a00a77308 */ /* 0x0003e20000000800 */
[----:B--2---:R-:W-:Y:S05]  /*39c0*/  F2FP.BF16.PACK_AB R8, R204, R205 ;  /* 0x000000cdcc08723e */ /* 0x004fea00000010ff */
[----:B------:R2:W-:Y:S04]  /*39d0*/  STS [R221+0x10400], R8 ;  /* 0x01040008dd007388 */ /* 0x0005e80000000800 */
[----:B------:R2:W2:Y:S01]  /*39e0*/  MUFU.EX2 R166, R9 ;  /* 0x0000000900a67308 */ /* 0x0004a20000000800 */
[----:B------:R2:W-:Y:S01]  /*39f0*/  STS [R219+0x10000], R7 ;  /* 0x01000007db007388 */ /* 0x0005e20000000800 */
[----:B-1----:R-:W-:Y:S05]  /*3a00*/  F2FP.BF16.PACK_AB R6, R194, R195 ;  /* 0x000000c3c206723e */ /* 0x002fea00000010ff */
[----:B------:R1:W-:Y:S03]  /*3a10*/  STS [R219+0x10400], R6 ;  /* 0x01040006db007388 */ /* 0x0003e60000000800 */
[----:B------:R1:W1:Y:S01]  /*3a20*/  MUFU.EX2 R196, R0 ;  /* 0x0000000000c47308 */ /* 0x0002620000000800 */
[----:B------:R-:W-:Y:S02]  /*3a30*/  F2FP.BF16.PACK_AB R11, R222, R223 ;  /* 0x000000dfde0b723e */ /* 0x000fe400000010ff */
[----:B------:R-:W-:Y:S03]  /*3a40*/  F2FP.BF16.PACK_AB R10, R226, R227 ;  /* 0x000000e3e20a723e */ /* 0x000fe600000010ff */
[----:B------:R-:W-:Y:S01]  /*3a50*/  STS [R221+0x12000], R11 ;  /* 0x0120000bdd007388 */ /* 0x000fe20000000800 */
[----:B--2---:R-:W-:Y:S02]  /*3a60*/  F2FP.BF16.PACK_AB R8, R232, R233 ;  /* 0x000000e9e808723e */ /* 0x004fe400000010ff */
[----:B------:R-:W-:Y:S02]  /*3a70*/  F2FP.BF16.PACK_AB R9, R178, R179 ;  /* 0x000000b3b209723e */ /* 0x000fe400000010ff */
[----:B------:R-:W-:Y:S01]  /*3a80*/  F2FP.BF16.PACK_AB R7, R212, R213 ;  /* 0x000000d5d407723e */ /* 0x000fe200000010ff */
[----:B------:R2:W-:Y:S04]  /*3a90*/  STS [R221+0x12400], R8 ;  /* 0x01240008dd007388 */ /* 0x0005e80000000800 */
[----:B------:R2:W-:Y:S01]  /*3aa0*/  STS [R219+0x12000], R7 ;  /* 0x01200007db007388 */ /* 0x0005e20000000800 */
[----:B-1----:R-:W-:Y:S02]  /*3ab0*/  F2FP.BF16.PACK_AB R6, R229, R230 ;  /* 0x000000e6e506723e */ /* 0x002fe400000010ff */
[----:B------:R-:W-:Y:S03]  /*3ac0*/  F2FP.BF16.PACK_AB R0, R174, R175 ;  /* 0x000000afae00723e */ /* 0x000fe600000010ff */
[----:B------:R1:W-:Y:S01]  /*3ad0*/  STS [R219+0x12400], R6 ;  /* 0x01240006db007388 */ /* 0x0003e20000000800 */
[----:B--2---:R-:W-:Y:S02]  /*3ae0*/  F2FP.BF16.PACK_AB R8, R189, R190 ;  /* 0x000000bebd08723e */ /* 0x004fe400000010ff */
[----:B------:R-:W-:Y:S03]  /*3af0*/  F2FP.BF16.PACK_AB R7, R172, R173 ;  /* 0x000000adac07723e */ /* 0x000fe600000010ff */
[----:B------:R2:W-:Y:S01]  /*3b00*/  STS [R220+0x10400], R8 ;  /* 0x01040008dc007388 */ /* 0x0005e20000000800 */
[----:B-1----:R-:W-:Y:S05]  /*3b10*/  F2FP.BF16.PACK_AB R6, R176, R177 ;  /* 0x000000b1b006723e */ /* 0x002fea00000010ff */
[----:B------:R1:W-:Y:S04]  /*3b20*/  STS [R220+0x10000], R6 ;  /* 0x01000006dc007388 */ /* 0x0003e80000000800 */
[----:B------:R1:W-:Y:S01]  /*3b30*/  STS [R218+0x10000], R7 ;  /* 0x01000007da007388 */ /* 0x0003e20000000800 */
[----:B--2---:R-:W-:Y:S02]  /*3b40*/  F2FP.BF16.PACK_AB R8, R202, R203 ;  /* 0x000000cbca08723e */ /* 0x004fe400000010ff */
[----:B-1----:R-:W-:Y:S02]  /*3b50*/  F2FP.BF16.PACK_AB R6, R182, R183 ;  /* 0x000000b7b606723e */ /* 0x002fe400000010ff */
[----:B------:R-:W-:Y:S03]  /*3b60*/  F2FP.BF16.PACK_AB R7, R206, R207 ;  /* 0x000000cfce07723e */ /* 0x000fe600000010ff */
[----:B------:R1:W-:Y:S04]  /*3b70*/  STS [R218+0x10400], R6 ;  /* 0x01040006da007388 */ /* 0x0003e80000000800 */
[----:B------:R2:W-:Y:S04]  /*3b80*/  STS [R220+0x12000], R7 ;  /* 0x01200007dc007388 */ /* 0x0005e80000000800 */
[----:B------:R-:W-:Y:S04]  /*3b90*/  STS [R220+0x12400], R10 ;  /* 0x0124000adc007388 */ /* 0x000fe80000000800 */
[----:B------:R2:W-:Y:S01]  /*3ba0*/  STS [R218+0x12000], R8 ;  /* 0x01200008da007388 */ /* 0x0005e20000000800 */
[----:B-1----:R-:W-:Y:S02]  /*3bb0*/  F2FP.BF16.PACK_AB R6, R168, R169 ;  /* 0x000000a9a806723e */ /* 0x002fe400000010ff */
[----:B--2---:R-:W-:Y:S05]  /*3bc0*/  F2FP.BF16.PACK_AB R7, R224, R225 ;  /* 0x000000e1e007723e */ /* 0x004fea00000010ff */
[----:B------:R1:W-:Y:S01]  /*3bd0*/  STS [R218+0x12400], R7 ;  /* 0x01240007da007388 */ /* 0x0003e20000000800 */
[----:B------:R-:W-:Y:S03]  /*3be0*/  F2FP.BF16.PACK_AB R8, R197, R198 ;  /* 0x000000c6c508723e */ /* 0x000fe600000010ff */
[----:B------:R2:W-:Y:S04]  /*3bf0*/  STS [R214+0x10000], R6 ;  /* 0x01000006d6007388 */ /* 0x0005e80000000800 */
[----:B------:R2:W-:Y:S04]  /*3c00*/  STS [R214+0x10400], R9 ;  /* 0x01040009d6007388 */ /* 0x0005e80000000800 */
[----:B------:R2:W-:Y:S01]  /*3c10*/  STS [R215+0x10400], R0 ;  /* 0x01040000d7007388 */ /* 0x0005e20000000800 */
[----:B-1----:R-:W-:Y:S02]  /*3c20*/  F2FP.BF16.PACK_AB R7, R210, R211 ;  /* 0x000000d3d207723e */ /* 0x002fe400000010ff */
[----:B--2---:R-:W-:Y:S02]  /*3c30*/  F2FP.BF16.PACK_AB R6, R115, R163 ;  /* 0x000000a37306723e */ /* 0x004fe400000010ff */
[----:B------:R-:W-:Y:S03]  /*3c40*/  F2FP.BF16.PACK_AB R9, R192, R193 ;  /* 0x000000c1c009723e */ /* 0x000fe600000010ff */
        /* <DEDUP_REMOVED lines=16> */
[----:B------:R-:W-:Y:S01]  /*3d50*/  STS [R216+0x10400], R7 ;  /* 0x01040007d8007388 */ /* 0x000fe20000000800 */
[----:B------:R-:W-:Y:S03]  /*3d60*/  F2FP.BF16.PACK_AB R0, R196, R199 ;  /* 0x000000c7c400723e */ /* 0x000fe600000010ff */
[----:B------:R-:W-:Y:S04]  /*3d70*/  STS [R217+0x12000], R9 ;  /* 0x01200009d9007388 */ /* 0x000fe80000000800 */
[----:B------:R-:W-:Y:S04]  /*3d80*/  STS [R217+0x12400], R8 ;  /* 0x01240008d9007388 */ /* 0x000fe80000000800 */
[----:B------:R1:W-:Y:S04]  /*3d90*/  STS [R216+0x12400], R0 ;  /* 0x01240000d8007388 */ /* 0x0003e80000000800 */
[----:B------:R-:W-:Y:S04]  /*3da0*/  STS [R216+0x12000], R6 ;  /* 0x01200006d8007388 */ /* 0x000fe80000000800 */
[----:B------:R-:W3:Y:S08]  /*3db0*/  LDSM.16.M88.4 R64, [R154+0x4000] ;  /* 0x004000009a40783b */ /* 0x000ef00000000200 */
[----:B------:R-:W2:Y:S08]  /*3dc0*/  LDSM.16.M88.4 R60, [R154+0x5000] ;  /* 0x005000009a3c783b */ /* 0x000eb00000000200 */
[----:B------:R-:W2:Y:S08]  /*3dd0*/  LDSM.16.M88.4 R100, [R155+0x4000] ;  /* 0x004000009b64783b */ /* 0x000eb00000000200 */
[----:B-1----:R3:W4:Y:S04]  /*3de0*/  LDG.E R0, [R4.64+0x120] ;  /* 0x0001201c04007981 */ /* 0x002728000c1e1900 */
[----:B------:R-:W1:Y:S01]  /*3df0*/  LDSM.16.M88.4 R104, [R155+0x5000] ;  /* 0x005000009b68783b */ /* 0x000e620000000200 */
[-C--:B---3--:R-:W-:Y:S08]  /*3e00*/  HMMA.16816.F32.BF16 R4, R64, R116.reuse, RZ ;  /* 0x000000744004723c */ /* 0x088ff000000418ff */
        /* <DEDUP_REMOVED lines=21> */
[C---:B------:R-:W-:Y:S01]  /*3f60*/  FADD.FTZ R18, -R109.reuse, R18 ;  /* 0x000000126d127221 */ /* 0x040fe20000010100 */
[-C--:B------:R-:W-:Y:S03]  /*3f70*/  HMMA.16816.F32.BF16 R28, R104, R138.reuse, R28 ;  /* 0x0000008a681c723c */ /* 0x080fe6000004181c */
[C---:B------:R-:W-:Y:S05]  /*3f80*/  FADD.FTZ R19, -R109.reuse, R19 ;  /* 0x000000136d137221 */ /* 0x040fea0000010100 */
[C---:B------:R-:W-:Y:S08]  /*3f90*/  HMMA.16816.F32.BF16 R32, R100.reuse, R138, R32 ;  /* 0x0000008a6420723c */ /* 0x040ff00000041820 */
[-C--:B------:R-:W-:Y:S08]  /*3fa0*/  HMMA.16816.F32.BF16 R36, R100, R140.reuse, R36 ;  /* 0x0000008c6424723c */ /* 0x080ff00000041824 */
[C---:B------:R-:W-:Y:S08]  /*3fb0*/  HMMA.16816.F32.BF16 R40, R104.reuse, R140, R40 ;  /* 0x0000008c6828723c */ /* 0x040ff00000041828 */
[C---:B----4-:R-:W-:Y:S01]  /*3fc0*/  FADD.FTZ R33, -R110.reuse, R33 ;  /* 0x000000216e217221 */ /* 0x050fe20000010100 */
[-C--:B------:R-:W-:Y:S03]  /*3fd0*/  HMMA.16816.F32.BF16 R44, R104, R142.reuse, R44 ;  /* 0x0000008e682c723c */ /* 0x080fe6000004182c */
[C---:B------:R-:W-:Y:S02]  /*3fe0*/  FADD.FTZ R32, -R110.reuse, R32 ;  /* 0x000000206e207221 */ /* 0x040fe40000010100 */
[C---:B------:R-:W-:Y:S02]  /*3ff0*/  FADD.FTZ R35, -R109.reuse, R35 ;  /* 0x000000236d237221 */ /* 0x040fe40000010100 */
[C---:B------:R-:W-:Y:S01]  /*4000*/  FADD.FTZ R34, -R109.reuse, R34 ;  /* 0x000000226d227221 */ /* 0x040fe20000010100 */
[C---:B------:R-:W-:Y:S08]  /*4010*/  HMMA.16816.F32.BF16 R48, R100.reuse, R142, R48 ;  /* 0x0000008e6430723c */ /* 0x040ff00000041830 */
[-C--:B------:R-:W-:Y:S08]  /*4020*/  HMMA.16816.F32.BF16 R52, R100, R144.reuse, R52 ;  /* 0x000000906434723c */ /* 0x080ff00000041834 */
[C---:B------:R-:W-:Y:S08]  /*4030*/  HMMA.16816.F32.BF16 R56, R104.reuse, R144, R56 ;  /* 0x000000906838723c */ /* 0x040ff00000041838 */
[C---:B------:R-:W-:Y:S01]  /*4040*/  FADD.FTZ R49, -R110.reuse, R49 ;  /* 0x000000316e317221 */ /* 0x040fe20000010100 */
[-C--:B------:R-:W-:Y:S03]  /*4050*/  HMMA.16816.F32.BF16 R60, R104, R146.reuse, R60 ;  /* 0x00000092683c723c */ /* 0x080fe6000004183c */
[C---:B------:R-:W-:Y:S02]  /*4060*/  FADD.FTZ R48, -R110.reuse, R48 ;  /* 0x000000306e307221 */ /* 0x040fe40000010100 */
[C---:B------:R-:W-:Y:S02]  /*4070*/  FADD.FTZ R51, -R109.reuse, R51 ;  /* 0x000000336d337221 */ /* 0x040fe40000010100 */
[----:B------:R-:W-:Y:S01]  /*4080*/  FADD.FTZ R50, -R109, R50 ;  /* 0x000000326d327221 */ /* 0x000fe20000010100 */
[----:B------:R-:W-:Y:S01]  /*4090*/  HMMA.16816.F32.BF16 R64, R100, R146, R64 ;  /* 0x000000926440723c */ /* 0x000fe20000041840 */
[----:B------:R-:W-:Y:S05]  /*40a0*/  MOV R107, c[0x0][0x22c] ;  /* 0x00008b00006b7a02 */ /* 0x000fea0000000f00 */
[----:B------:R-:W-:Y:S02]  /*40b0*/  IMAD R107, R107, c[0x0][0x1c0], RZ ;  /* 0x000070006b6b7a24 */ /* 0x000fe400078e02ff */
[----:B------:R-:W-:Y:S04]  /*40c0*/  FADD.FTZ R102, -R110, R4 ;  /* 0x000000046e667221 */ /* 0x000fe80000010100 */
[----:B------:R-:W-:Y:S01]  /*40d0*/  FFMA.FTZ R101, -R234, R234, 1 ;  /* 0x3f800000ea657423 */ /* 0x000fe200000101ea */
[----:B------:R-:W-:Y:S01]  /*40e0*/  LEA R107, -R107, RZ, 0x7 ;  /* 0x000000ff6b6b7211 */ /* 0x000fe200078e39ff */
[----:B------:R-:W-:Y:S02]  /*40f0*/  FADD.FTZ R4, -R110, R5 ;  /* 0x000000056e047221 */ /* 0x000fe40000010100 */
[----:B------:R-:W-:Y:S01]  /*4100*/  FFMA.FTZ R100, -R231, R231, 1 ;  /* 0x3f800000e7647423 */ /* 0x000fe200000101e7 */
[----:B------:R-:W-:Y:S01]  /*4110*/  LEA R164, P0, R107, R164, 0x2 ;  /* 0x000000a46ba47211 */ /* 0x000fe200078010ff */
[----:B------:R-:W-:Y:S02]  /*4120*/  FMUL.FTZ R5, R191, R102 ;  /* 0x00000066bf057220 */ /* 0x000fe40000410000 */
[----:B------:R-:W-:Y:S01]  /*4130*/  FMUL.FTZ R101, R101, c[0x0][0x2ec] ;  /* 0x0000bb0065657a20 */ /* 0x000fe20000410000 */
[----:B------:R-:W-:Y:S01]  /*4140*/  LEA.HI.X.SX32 R165, R107, R165, 0x2, P0 ;  /* 0x000000a56ba57211 */ /* 0x000fe200000f16ff */
[----:B------:R-:W-:Y:S02]  /*4150*/  FMUL.FTZ R4, R188, R4 ;  /* 0x00000004bc047220 */ /* 0x000fe40000410000 */
[----:B------:R-:W-:Y:S02]  /*4160*/  FMUL.FTZ R100, R100, c[0x0][0x2ec] ;  /* 0x0000bb0064647a20 */ /* 0x000fe40000410000 */
[C---:B------:R-:W-:Y:S02]  /*4170*/  FADD.FTZ R102, -R110.reuse, R16 ;  /* 0x000000106e667221 */ /* 0x040fe40000010100 */
[C---:B------:R-:W-:Y:S02]  /*4180*/  FADD.FTZ R16, -R110.reuse, R17 ;  /* 0x000000116e107221 */ /* 0x040fe40000010100 */
[----:B------:R-:W-:Y:S02]  /*4190*/  FMUL.FTZ R234, R101, R5 ;  /* 0x0000000565ea7220 */ /* 0x000fe40000410000 */
[----:B------:R-:W-:Y:S02]  /*41a0*/  FADD.FTZ R5, -R110, R20 ;  /* 0x000000146e057221 */ /* 0x000fe40000010100 */
[----:B------:R-:W-:Y:S02]  /*41b0*/  FFMA.FTZ R20, -R238, R238, 1 ;  /* 0x3f800000ee147423 */ /* 0x000fe400000101ee */
[----:B------:R-:W-:Y:S02]  /*41c0*/  FMUL.FTZ R231, R100, R4 ;  /* 0x0000000464e77220 */ /* 0x000fe40000410000 */
[----:B------:R-:W-:Y:S02]  /*41d0*/  FMUL.FTZ R16, R180, R16 ;  /* 0x00000010b4107220 */ /* 0x000fe40000410000 */
[----:B------:R-:W-:Y:S02]  /*41e0*/  FADD.FTZ R4, -R110, R21 ;  /* 0x000000156e047221 */ /* 0x000fe40000010100 */
[----:B------:R-:W-:Y:S02]  /*41f0*/  FFMA.FTZ R21, -R239, R239, 1 ;  /* 0x3f800000ef157423 */ /* 0x000fe400000101ef */
[----:B------:R-:W-:Y:S01]  /*4200*/  FMUL.FTZ R20, R20, c[0x0][0x2ec] ;  /* 0x0000bb0014147a20 */ /* 0x000fe20000410000 */
[----:B------:R1:W5:Y:S01]  /*4210*/  LDL.LU R239, [R1+0xec] ;  /* 0x0000ec0001ef7983 */ /* 0x0003620000300800 */
[----:B------:R-:W-:Y:S02]  /*4220*/  FFMA.FTZ R101, -R228, R228, 1 ;  /* 0x3f800000e4657423 */ /* 0x000fe400000101e4 */
[----:B------:R-:W-:Y:S01]  /*4230*/  FMUL.FTZ R17, R181, R102 ;  /* 0x00000066b5117220 */ /* 0x000fe20000410000 */
[----:B------:R1:W5:Y:S01]  /*4240*/  LDL.LU R238, [R1+0xe8] ;  /* 0x0000e80001ee7983 */ /* 0x0003620000300800 */
[----:B------:R-:W-:Y:S02]  /*4250*/  FMUL.FTZ R4, R176, R4 ;  /* 0x00000004b0047220 */ /* 0x000fe40000410000 */
[----:B------:R-:W-:Y:S02]  /*4260*/  FMUL.FTZ R21, R21, c[0x0][0x2ec] ;  /* 0x0000bb0015157a20 */ /* 0x000fe40000410000 */
[----:B------:R-:W-:Y:S02]  /*4270*/  FFMA.FTZ R100, -R237, R237, 1 ;  /* 0x3f800000ed647423 */ /* 0x000fe400000101ed */
[----:B------:R-:W-:Y:S01]  /*4280*/  FMUL.FTZ R191, R20, R16 ;  /* 0x0000001014bf7220 */ /* 0x000fe20000410000 */
[----:B------:R1:W5:Y:S01]  /*4290*/  LDL.LU R237, [R1+0xe4] ;  /* 0x0000e40001ed7983 */ /* 0x0003620000300800 */
[----:B------:R-:W-:Y:S02]  /*42a0*/  FMUL.FTZ R16, R101, c[0x0][0x2ec] ;  /* 0x0000bb0065107a20 */ /* 0x000fe40000410000 */
[----:B------:R-:W-:Y:S02]  /*42b0*/  FFMA.FTZ R20, -R249, R249, 1 ;  /* 0x3f800000f9147423 */ /* 0x000fe400000101f9 */
[----:B------:R-:W-:Y:S02]  /*42c0*/  FMUL.FTZ R5, R177, R5 ;  /* 0x00000005b1057220 */ /* 0x000fe40000410000 */
[----:B------:R-:W-:Y:S02]  /*42d0*/  FMUL.FTZ R228, R21, R17 ;  /* 0x0000001115e47220 */ /* 0x000fe40000410000 */
[----:B------:R-:W-:Y:S02]  /*42e0*/  FMUL.FTZ R17, R100, c[0x0][0x2ec] ;  /* 0x0000bb0064117a20 */ /* 0x000fe40000410000 */
[----:B------:R-:W-:Y:S02]  /*42f0*/  FMUL.FTZ R181, R16, R4 ;  /* 0x0000000410b57220 */ /* 0x000fe40000410000 */
[----:B------:R-:W-:Y:S02]  /*4300*/  FMUL.FTZ R16, R172, R33 ;  /* 0x00000021ac107220 */ /* 0x000fe40000410000 */
[----:B------:R-:W-:Y:S02]  /*4310*/  FADD.FTZ R4, -R110, R37 ;  /* 0x000000256e047221 */ /* 0x000fe40000010100 */
[----:B------:R-:W-:Y:S02]  /*4320*/  FFMA.FTZ R21, -R250, R250, 1 ;  /* 0x3f800000fa157423 */ /* 0x000fe400000101fa */
[----:B------:R-:W-:Y:S02]  /*4330*/  FMUL.FTZ R20, R20, c[0x0][0x2ec] ;  /* 0x0000bb0014147a20 */ /* 0x000fe40000410000 */
[----:B------:R-:W-:Y:S02]  /*4340*/  FFMA.FTZ R33, -R247, R247, 1 ;  /* 0x3f800000f7217423 */ /* 0x000fe400000101f7 */
[----:B------:R-:W-:Y:S02]  /*4350*/  FMUL.FTZ R188, R17, R5 ;  /* 0x0000000511bc7220 */ /* 0x000fe40000410000 */
[----:B------:R-:W-:Y:S02]  /*4360*/  FMUL.FTZ R17, R173, R32 ;  /* 0x00000020ad117220 */ /* 0x000fe40000410000 */
[----:B------:R-:W-:Y:S02]  /*4370*/  FADD.FTZ R5, -R110, R36 ;  /* 0x000000246e057221 */ /* 0x000fe40000010100 */
[----:B------:R-:W-:Y:S02]  /*4380*/  FMUL.FTZ R4, R168, R4 ;  /* 0x00000004a8047220 */ /* 0x000fe40000410000 */
[----:B------:R-:W-:Y:S02]  /*4390*/  FMUL.FTZ R21, R21, c[0x0][0x2ec] ;  /* 0x0000bb0015157a20 */ /* 0x000fe40000410000 */
[----:B------:R-:W-:Y:S02]  /*43a0*/  FFMA.FTZ R32, -R248, R248, 1 ;  /* 0x3f800000f8207423 */ /* 0x000fe400000101f8 */
[----:B------:R-:W-:Y:S02]  /*43b0*/  FMUL.FTZ R177, R20, R16 ;  /* 0x0000001014b17220 */ /* 0x000fe40000410000 */
[----:B------:R-:W-:Y:S02]  /*43c0*/  FMUL.FTZ R16, R33, c[0x0][0x2ec] ;  /* 0x0000bb0021107a20 */ /* 0x000fe40000410000 */
[----:B------:R-:W-:Y:S02]  /*43d0*/  FFMA.FTZ R20, -R243, R243, 1 ;  /* 0x3f800000f3147423 */ /* 0x000fe400000101f3 */
[----:B------:R-:W-:Y:S02]  /*43e0*/  FMUL.FTZ R5, R169, R5 ;  /* 0x00000005a9057220 */ /* 0x000fe40000410000 */
[----:B------:R-:W-:Y:S02]  /*43f0*/  FMUL.FTZ R180, R21, R17 ;  /* 0x0000001115b47220 */ /* 0x000fe40000410000 */
[----:B------:R-:W-:Y:S02]  /*4400*/  FMUL.FTZ R17, R32, c[0x0][0x2ec] ;  /* 0x0000bb0020117a20 */ /* 0x000fe40000410000 */
[----:B------:R-:W-:Y:S02]  /*4410*/  FMUL.FTZ R173, R16, R4 ;  /* 0x0000000410ad7220 */ /* 0x000fe40000410000 */
[----:B------:R-:W-:Y:S02]  /*4420*/  FMUL.FTZ R4, R115, R49 ;  /* 0x0000003173047220 */ /* 0x000fe40000410000 */
[----:B------:R-:W-:Y:S02]  /*4430*/  FFMA.FTZ R21, -R244, R244, 1 ;  /* 0x3f800000f4157423 */ /* 0x000fe400000101f4 */
[----:B------:R-:W-:Y:S02]  /*4440*/  FMUL.FTZ R20, R20, c[0x0][0x2ec] ;  /* 0x0000bb0014147a20 */ /* 0x000fe40000410000 */
[----:B------:R-:W-:Y:S02]  /*4450*/  FMUL.FTZ R176, R17, R5 ;  /* 0x0000000511b07220 */ /* 0x000fe40000410000 */
        /* <DEDUP_REMOVED lines=12> */
[----:B------:R-:W-:Y:S02]  /*4520*/  FMUL.FTZ R5, R112, R64 ;  /* 0x0000004070057220 */ /* 0x000fe40000410000 */
[----:B------:R-:W-:Y:S02]  /*4530*/  FFMA.FTZ R33, -R242, R242, 1 ;  /* 0x3f800000f2217423 */ /* 0x000fe400000101f2 */
[----:B------:R-:W-:Y:S02]  /*4540*/  FMUL.FTZ R21, R21, c[0x0][0x2ec] ;  /* 0x0000bb0015157a20 */ /* 0x000fe40000410000 */
[----:B------:R-:W-:Y:S02]  /*4550*/  FMUL.FTZ R114, R20, R4 ;  /* 0x0000000414727220 */ /* 0x000fe40000410000 */
[----:B------:R-:W-:Y:S02]  /*4560*/  FADD.FTZ R4, -R109, R7 ;  /* 0x000000076d047221 */ /* 0x000fe40000010100 */
[----:B------:R-:W-:Y:S02]  /*4570*/  FFMA.FTZ R7, -R236, R236, 1 ;  /* 0x3f800000ec077423 */ /* 0x000fe400000101ec */
[----:B------:R-:W-:Y:S01]  /*4580*/  FADD.FTZ R16, -R110, R53 ;  /* 0x000000356e107221 */ /* 0x000fe20000010100 */
[----:B------:R1:W5:Y:S01]  /*4590*/  LDL.LU R236, [R1+0xe0] ;  /* 0x0000e00001ec7983 */ /* 0x0003620000300800 */
[----:B------:R-:W-:Y:S02]  /*45a0*/  FFMA.FTZ R32, -R241, R241, 1 ;  /* 0x3f800000f1207423 */ /* 0x000fe400000101f1 */
[----:B------:R-:W-:Y:S02]  /*45b0*/  FMUL.FTZ R33, R33, c[0x0][0x2ec] ;  /* 0x0000bb0021217a20 */ /* 0x000fe40000410000 */
[----:B------:R-:W-:Y:S02]  /*45c0*/  FMUL.FTZ R115, R21, R5 ;  /* 0x0000000515737220 */ /* 0x000fe40000410000 */
[----:B------:R-:W-:Y:S02]  /*45d0*/  FADD.FTZ R5, -R109, R6 ;  /* 0x000000066d057221 */ /* 0x000fe40000010100 */
[----:B------:R-:W-:Y:S02]  /*45e0*/  FFMA.FTZ R6, -R162, R162, 1 ;  /* 0x3f800000a2067423 */ /* 0x000fe400000101a2 */
[----:B------:R-:W-:Y:S01]  /*45f0*/  FMUL.FTZ R16, R113, R16 ;  /* 0x0000001071107220 */ /* 0x000fe20000410000 */
[----:B------:R1:W5:Y:S01]  /*4600*/  LDL.LU R162, [R1+0xdc] ;  /* 0x0000dc0001a27983 */ /* 0x0003620000300800 */
[----:B------:R-:W-:Y:S02]  /*4610*/  FMUL.FTZ R32, R32, c[0x0][0x2ec] ;  /* 0x0000bb0020207a20 */ /* 0x000fe40000410000 */
[----:B------:R-:W-:Y:S02]  /*4620*/  FMUL.FTZ R168, R33, R17 ;  /* 0x0000001121a87220 */ /* 0x000fe40000410000 */
        /* <DEDUP_REMOVED lines=9> */
[----:B------:R-:W-:Y:S02]  /*46c0*/  FMUL.FTZ R113, R7, R5 ;  /* 0x0000000507717220 */ /* 0x000fe40000410000 */
[----:B------:R-:W-:Y:S02]  /*46d0*/  FMUL.FTZ R7, R195, R18 ;  /* 0x00000012c3077220 */ /* 0x000fe40000410000 */
[----:B------:R-:W-:Y:S02]  /*46e0*/  FFMA.FTZ R18, -R159, R159, 1 ;  /* 0x3f8000009f127423 */ /* 0x000fe4000001019f */
[----:B------:R-:W-:Y:S01]  /*46f0*/  FMUL.FTZ R112, R6, R4 ;  /* 0x0000000406707220 */ /* 0x000fe20000410000 */
[----:B------:R1:W5:Y:S01]  /*4700*/  LDL.LU R159, [R1+0xd0] ;  /* 0x0000d000019f7983 */ /* 0x0003620000300800 */
[----:B------:R-:W-:Y:S02]  /*4710*/  FMUL.FTZ R6, R194, R19 ;  /* 0x00000013c2067220 */ /* 0x000fe40000410000 */
[----:B------:R-:W-:Y:S02]  /*4720*/  FADD.FTZ R4, -R109, R23 ;  /* 0x000000176d047221 */ /* 0x000fe40000010100 */
[----:B------:R-:W-:Y:S02]  /*4730*/  FMUL.FTZ R17, R17, c[0x0][0x2ec] ;  /* 0x0000bb0011117a20 */ /* 0x000fe40000410000 */
[----:B------:R-:W-:Y:S02]  /*4740*/  FMUL.FTZ R16, R16, c[0x0][0x2ec] ;  /* 0x0000bb0010107a20 */ /* 0x000fe40000410000 */
[----:B------:R-:W-:Y:S02]  /*4750*/  FFMA.FTZ R19, -R158, R158, 1 ;  /* 0x3f8000009e137423 */ /* 0x000fe4000001019e */
[----:B------:R-:W-:Y:S01]  /*4760*/  FADD.FTZ R5, -R109, R22 ;  /* 0x000000166d057221 */ /* 0x000fe20000010100 */
[----:B------:R1:W5:Y:S01]  /*4770*/  LDL.LU R158, [R1+0xcc] ;  /* 0x0000cc00019e7983 */ /* 0x0003620000300800 */
[----:B------:R-:W-:Y:S02]  /*4780*/  FMUL.FTZ R4, R189, R4 ;  /* 0x00000004bd047220 */ /* 0x000fe40000410000 */
[----:B------:R-:W-:Y:S02]  /*4790*/  FMUL.FTZ R111, R17, R7 ;  /* 0x00000007116f7220 */ /* 0x000fe40000410000 */
[----:B------:R-:W-:Y:S02]  /*47a0*/  FMUL.FTZ R110, R16, R6 ;  /* 0x00000006106e7220 */ /* 0x000fe40000410000 */
[----:B------:R-:W-:Y:S02]  /*47b0*/  FMUL.FTZ R6, R19, c[0x0][0x2ec] ;  /* 0x0000bb0013067a20 */ /* 0x000fe40000410000 */
[----:B------:R-:W-:Y:S02]  /*47c0*/  FFMA.FTZ R17, -R156, R156, 1 ;  /* 0x3f8000009c117423 */ /* 0x000fe4000001019c */
[----:B------:R-:W-:Y:S01]  /*47d0*/  FFMA.FTZ R16, -R153, R153, 1 ;  /* 0x3f80000099107423 */ /* 0x000fe20000010199 */
[----:B------:R1:W5:Y:S01]  /*47e0*/  LDL.LU R156, [R1+0xc8] ;  /* 0x0000c800019c7983 */ /* 0x0003620000300800 */
[----:B------:R-:W-:Y:S02]  /*47f0*/  FMUL.FTZ R5, R190, R5 ;  /* 0x00000005be057220 */ /* 0x000fe40000410000 */
[----:B------:R-:W-:Y:S01]  /*4800*/  FMUL.FTZ R7, R18, c[0x0][0x2ec] ;  /* 0x0000bb0012077a20 */ /* 0x000fe20000410000 */
[----:B------:R1:W5:Y:S01]  /*4810*/  LDL.LU R153, [R1+0xc4] ;  /* 0x0000c40001997983 */ /* 0x0003620000300800 */
[----:B------:R-:W-:Y:S02]  /*4820*/  FMUL.FTZ R106, R6, R4 ;  /* 0x00000004066a7220 */ /* 0x000fe40000410000 */
[----:B------:R-:W-:Y:S02]  /*4830*/  FMUL.FTZ R6, R182, R35 ;  /* 0x00000023b6067220 */ /* 0x000fe40000410000 */
[----:B------:R-:W-:Y:S02]  /*4840*/  FADD.FTZ R4, -R109, R39 ;  /* 0x000000276d047221 */ /* 0x000fe40000010100 */
        /* <DEDUP_REMOVED lines=8> */
[----:B------:R-:W-:Y:S01]  /*48d0*/  FMUL.FTZ R104, R16, R6 ;  /* 0x0000000610687220 */ /* 0x000fe20000410000 */
[----:B------:R1:W5:Y:S01]  /*48e0*/  LDL.LU R152, [R1+0xc0] ;  /* 0x0000c00001987983 */ /* 0x0003620000300800 */
[----:B------:R-:W-:Y:S02]  /*48f0*/  FMUL.FTZ R6, R19, c[0x0][0x2ec] ;  /* 0x0000bb0013067a20 */ /* 0x000fe40000410000 */
[----:B------:R-:W-:Y:S01]  /*4900*/  FFMA.FTZ R16, -R98, R98, 1 ;  /* 0x3f80000062107423 */ /* 0x000fe20000010162 */
[----:B------:R1:W5:Y:S01]  /*4910*/  LDL.LU R151, [R1+0xbc] ;  /* 0x0000bc0001977983 */ /* 0x0003620000300800 */
[----:B------:R-:W-:Y:S02]  /*4920*/  FMUL.FTZ R5, R179, R5 ;  /* 0x00000005b3057220 */ /* 0x000fe40000410000 */
[----:B------:R-:W-:Y:S02]  /*4930*/  FMUL.FTZ R105, R17, R7 ;  /* 0x0000000711697220 */ /* 0x000fe40000410000 */
[----:B------:R-:W-:Y:S02]  /*4940*/  FMUL.FTZ R7, R18, c[0x0][0x2ec] ;  /* 0x0000bb0012077a20 */ /* 0x000fe40000410000 */
[----:B------:R-:W-:Y:S02]  /*4950*/  FMUL.FTZ R102, R6, R4 ;  /* 0x0000000406667220 */ /* 0x000fe40000410000 */
[----:B------:R-:W-:Y:S02]  /*4960*/  FMUL.FTZ R4, R174, R51 ;  /* 0x00000033ae047220 */ /* 0x000fe40000410000 */
[----:B------:R-:W-:Y:S02]  /*4970*/  FFMA.FTZ R17, -R99, R99, 1 ;  /* 0x3f80000063117423 */ /* 0x000fe40000010163 */
[----:B------:R-:W-:Y:S01]  /*4980*/  FMUL.FTZ R16, R16, c[0x0][0x2ec] ;  /* 0x0000bb0010107a20 */ /* 0x000fe20000410000 */
[----:B------:R1:W5:Y:S01]  /*4990*/  LDL.LU R99, [R1+0xb8] ;  /* 0x0000b80001637983 */ /* 0x0003620000300800 */
[----:B------:R-:W-:Y:S02]  /*49a0*/  FMUL.FTZ R103, R7, R5 ;  /* 0x0000000507677220 */ /* 0x000fe40000410000 */
[----:B------:R-:W-:Y:S01]  /*49b0*/  FMUL.FTZ R5, R175, R50 ;  /* 0x00000032af057220 */ /* 0x000fe20000410000 */
[----:B------:R1:W5:Y:S01]  /*49c0*/  LDL.LU R98, [R1+0xb4] ;  /* 0x0000b40001627983 */ /* 0x0003620000300800 */
        /* <DEDUP_REMOVED lines=9> */
[C---:B------:R-:W-:Y:S02]  /*4a60*/  FADD.FTZ R7, -R109.reuse, R54 ;  /* 0x000000366d077221 */ /* 0x040fe40000010100 */
[----:B------:R-:W-:Y:S02]  /*4a70*/  FADD.FTZ R6, -R109, R55 ;  /* 0x000000376d067221 */ /* 0x000fe40000010100 */
[----:B------:R-:W-:Y:S02]  /*4a80*/  FMUL.FTZ R5, R167, R66 ;  /* 0x00000042a7057220 */ /* 0x000fe40000410000 */
[----:B------:R-:W-:Y:S02]  /*4a90*/  FFMA.FTZ R19, -R252, R252, 1 ;  /* 0x3f800000fc137423 */ /* 0x000fe400000101fc */
[----:B------:R-:W-:Y:S02]  /*4aa0*/  FFMA.FTZ R18, -R251, R251, 1 ;  /* 0x3f800000fb127423 */ /* 0x000fe400000101fb */
[----:B------:R-:W-:Y:S02]  /*4ab0*/  FMUL.FTZ R17, R17, c[0x0][0x2ec] ;  /* 0x0000bb0011117a20 */ /* 0x000fe40000410000 */
[----:B------:R-:W-:Y:S02]  /*4ac0*/  FMUL.FTZ R55, R16, R4 ;  /* 0x0000000410377220 */ /* 0x000fe40000410000 */
[----:B------:R-:W-:Y:S02]  /*4ad0*/  FADD.FTZ R4, -R108, R13 ;  /* 0x0000000d6c047221 */ /* 0x000fe40000010100 */
[----:B------:R-:W-:Y:S02]  /*4ae0*/  FFMA.FTZ R13, -R97, R97, 1 ;  /* 0x3f800000610d7423 */ /* 0x000fe40000010161 */
[----:B------:R-:W-:Y:S01]  /*4af0*/  FMUL.FTZ R7, R171, R7 ;  /* 0x00000007ab077220 */ /* 0x000fe20000410000 */
[----:B------:R1:W5:Y:S01]  /*4b00*/  LDL.LU R97, [R1+0xb0] ;  /* 0x0000b00001617983 */ /* 0x0003620000300800 */
[----:B------:R-:W-:Y:S02]  /*4b10*/  FMUL.FTZ R6, R170, R6 ;  /* 0x00000006aa067220 */ /* 0x000fe40000410000 */
[----:B------:R-:W-:Y:S02]  /*4b20*/  FMUL.FTZ R19, R19, c[0x0][0x2ec] ;  /* 0x0000bb0013137a20 */ /* 0x000fe40000410000 */
[----:B------:R-:W-:Y:S02]  /*4b30*/  FMUL.FTZ R18, R18, c[0x0][0x2ec] ;  /* 0x0000bb0012127a20 */ /* 0x000fe40000410000 */
[----:B------:R-:W-:Y:S02]  /*4b40*/  FMUL.FTZ R64, R17, R5 ;  /* 0x0000000511407220 */ /* 0x000fe40000410000 */
[----:B------:R-:W-:Y:S02]  /*4b50*/  FADD.FTZ R5, -R108, R12 ;  /* 0x0000000c6c057221 */ /* 0x000fe40000010100 */
[----:B------:R-:W-:Y:S02]  /*4b60*/  FFMA.FTZ R12, -R96, R96, 1 ;  /* 0x3f800000600c7423 */ /* 0x000fe40000010160 */
[----:B------:R-:W-:Y:S01]  /*4b70*/  FMUL.FTZ R66, R19, R7 ;  /* 0x0000000713427220 */ /* 0x000fe20000410000 */
[----:B------:R1:W5:Y:S01]  /*4b80*/  LDL.LU R96, [R1+0xac] ;  /* 0x0000ac0001607983 */ /* 0x0003620000300800 */
[----:B------:R-:W-:Y:S02]  /*4b90*/  FMUL.FTZ R65, R18, R6 ;  /* 0x0000000612417220 */ /* 0x000fe40000410000 */
[C---:B------:R-:W-:Y:S02]  /*4ba0*/  FADD.FTZ R7, -R108.reuse, R8 ;  /* 0x000000086c077221 */ /* 0x040fe40000010100 */
[----:B------:R-:W-:Y:S02]  /*4bb0*/  FADD.FTZ R6, -R108, R9 ;  /* 0x000000096c067221 */ /* 0x000fe40000010100 */
[----:B------:R-:W-:Y:S02]  /*4bc0*/  FFMA.FTZ R9, -R95, R95, 1 ;  /* 0x3f8000005f097423 */ /* 0x000fe4000001015f */
[----:B------:R-:W-:Y:S01]  /*4bd0*/  FMUL.FTZ R7, R223, R7 ;  /* 0x00000007df077220 */ /* 0x000fe20000410000 */
[----:B------:R1:W5:Y:S01]  /*4be0*/  LDL.LU R95, [R1+0xa8] ;  /* 0x0000a800015f7983 */ /* 0x0003620000300800 */
[----:B------:R-:W-:Y:S02]  /*4bf0*/  FFMA.FTZ R8, -R94, R94, 1 ;  /* 0x3f8000005e087423 */ /* 0x000fe4000001015e */
[----:B------:R-:W-:Y:S01]  /*4c00*/  FMUL.FTZ R13, R13, c[0x0][0x2ec] ;  /* 0x0000bb000d0d7a20 */ /* 0x000fe20000410000 */
[----:B------:R1:W5:Y:S01]  /*4c10*/  LDL.LU R94, [R1+0xa4] ;  /* 0x0000a400015e7983 */ /* 0x0003620000300800 */
[----:B------:R-:W-:Y:S02]  /*4c20*/  FMUL.FTZ R6, R222, R6 ;  /* 0x00000006de067220 */ /* 0x000fe40000410000 */
[----:B------:R-:W-:Y:S02]  /*4c30*/  FMUL.FTZ R12, R12, c[0x0][0x2ec] ;  /* 0x0000bb000c0c7a20 */ /* 0x000fe40000410000 */
[----:B------:R-:W-:Y:S02]  /*4c40*/  FMUL.FTZ R54, R13, R7 ;  /* 0x000000070d367220 */ /* 0x000fe40000410000 */
        /* <DEDUP_REMOVED lines=8> */
[----:B------:R-:W-:Y:S02]  /*4cd0*/  FMUL.FTZ R8, R8, c[0x0][0x2ec] ;  /* 0x0000bb0008087a20 */ /* 0x000fe40000410000 */
[----:B------:R-:W-:Y:S02]  /*4ce0*/  FMUL.FTZ R20, R9, R5 ;  /* 0x0000000509147220 */ /* 0x000fe40000410000 */
[----:B------:R-:W-:Y:S02]  /*4cf0*/  FADD.FTZ R7, -R108, R24 ;  /* 0x000000186c077221 */ /* 0x000fe40000010100 */
[----:B------:R-:W-:Y:S02]  /*4d00*/  FFMA.FTZ R9, -R91, R91, 1 ;  /* 0x3f8000005b097423 */ /* 0x000fe4000001015b */
[----:B------:R-:W-:Y:S01]  /*4d10*/  FMUL.FTZ R19, R8, R4 ;  /* 0x0000000408137220 */ /* 0x000fe20000410000 */
[----:B------:R1:W5:Y:S01]  /*4d20*/  LDL.LU R91, [R1+0x98] ;  /* 0x00009800015b7983 */ /* 0x0003620000300800 */
[----:B------:R-:W-:Y:S02]  /*4d30*/  FADD.FTZ R6, -R108, R25 ;  /* 0x000000196c067221 */ /* 0x000fe40000010100 */
[----:B------:R-:W-:Y:S02]  /*4d40*/  FMUL.FTZ R7, R207, R7 ;  /* 0x00000007cf077220 */ /* 0x000fe40000410000 */
[----:B------:R-:W-:Y:S02]  /*4d50*/  FFMA.FTZ R8, -R90, R90, 1 ;  /* 0x3f8000005a087423 */ /* 0x000fe4000001015a */
[----:B------:R-:W-:Y:S01]  /*4d60*/  FMUL.FTZ R13, R13, c[0x0][0x2ec] ;  /* 0x0000bb000d0d7a20 */ /* 0x000fe20000410000 */
[----:B------:R1:W5:Y:S01]  /*4d70*/  LDL.LU R90, [R1+0x94] ;  /* 0x00009400015a7983 */ /* 0x0003620000300800 */
[----:B------:R-:W-:Y:S02]  /*4d80*/  FADD.FTZ R5, -R108, R28 ;  /* 0x0000001c6c057221 */ /* 0x000fe40000010100 */
[----:B------:R-:W-:Y:S02]  /*4d90*/  FMUL.FTZ R6, R206, R6 ;  /* 0x00000006ce067220 */ /* 0x000fe40000410000 */
[----:B------:R-:W-:Y:S02]  /*4da0*/  FMUL.FTZ R12, R12, c[0x0][0x2ec] ;  /* 0x0000bb000c0c7a20 */ /* 0x000fe40000410000 */
[----:B------:R-:W-:Y:S02]  /*4db0*/  FMUL.FTZ R53, R13, R7 ;  /* 0x000000070d357220 */ /* 0x000fe40000410000 */
[----:B------:R-:W-:Y:S02]  /*4dc0*/  FFMA.FTZ R13, -R89, R89, 1 ;  /* 0x3f800000590d7423 */ /* 0x000fe40000010159 */
[----:B------:R-:W-:Y:S01]  /*4dd0*/  FADD.FTZ R4, -R108, R29 ;  /* 0x0000001d6c047221 */ /* 0x000fe20000010100 */
        /* <DEDUP_REMOVED lines=46> */
[----:B------:R-:W-:Y:S02]  /*50c0*/  FADD.FTZ R6, -R0, R11 ;  /* 0x0000000b00067221 */ /* 0x000fe40000010100 */
[----:B------:R-:W-:Y:S02]  /*50d0*/  FFMA.FTZ R11, -R81, R81, 1 ;  /* 0x3f800000510b7423 */ /* 0x000fe40000010151 */
[----:B------:R-:W-:Y:S01]  /*50e0*/  FADD.FTZ R4, -R108, R61 ;  /* 0x0000003d6c047221 */ /* 0x000fe20000010100 */
[----:B------:R1:W5:Y:S01]  /*50f0*/  LDL.LU R81, [R1+0x70] ;  /* 0x0000700001517983 */ /* 0x0003620000300800 */
[----:B------:R-:W-:Y:S02]  /*5100*/  FMUL.FTZ R5, R185, R5 ;  /* 0x00000005b9057220 */ /* 0x000fe40000410000 */
        /* <DEDUP_REMOVED lines=85> */
[C---:B------:R-:W-:Y:S02]  /*5660*/  FADD.FTZ R4, -R0.reuse, R62 ;  /* 0x0000003e00047221 */ /* 0x040fe40000010100 */
[----:B------:R-:W-:Y:S02]  /*5670*/  FADD.FTZ R0, -R0, R63 ;  /* 0x0000003f00007221 */ /* 0x000fe40000010100 */
[----:B------:R-:W-:Y:S02]  /*5680*/  FMUL.FTZ R6, R201, R6 ;  /* 0x00000006c9067220 */ /* 0x000fe40000410000 */
[----:B------:R-:W-:Y:S02]  /*5690*/  FMUL.FTZ R5, R200, R5 ;  /* 0x00000005c8057220 */ /* 0x000fe40000410000 */
[----:B------:R-:W-:Y:S02]  /*56a0*/  FMUL.FTZ R4, R199, R4 ;  /* 0x00000004c7047220 */ /* 0x000fe40000410000 */
        /* <DEDUP_REMOVED lines=10> */
[----:B-1----:R-:W2:Y:S01]  /*5750*/  LDL.LU R24, [R1] ;  /* 0x0000000001187983 */ /* 0x002ea20000300800 */
[----:B------:R-:W-:Y:S01]  /*5760*/  IMAD.MOV.U32 R5, RZ, RZ, c[0x0][0x190] ;  /* 0x00006400ff057624 */ /* 0x000fe200078e00ff */
[----:B------:R-:W-:Y:S01]  /*5770*/  ULOP3.LUT UR11, UR6, 0x1, URZ, 0xc0, !UPT ;  /* 0x00000001060b7892 */ /* 0x000fe2000f8ec03f */
[----:B------:R-:W-:Y:S02]  /*5780*/  IMAD.MOV.U32 R6, RZ, RZ, c[0x0][0x194] ;  /* 0x00006500ff067624 */ /* 0x000fe400078e00ff */
[C---:B------:R-:W-:Y:S01]  /*5790*/  IMAD.U32 R0, R5.reuse, -0x80, RZ ;  /* 0xffffff8005007824 */ /* 0x040fe200078e00ff */
[----:B------:R-:W-:Y:S04]  /*57a0*/  UISETP.NE.U32.AND UP0, UPT, UR11, 0x1, UPT ;  /* 0x000000010b00788c */ /* 0x000fe8000bf05070 */
[C---:B-----5:R-:W-:Y:S01]  /*57b0*/  LEA R4, P0, R0.reuse, R238, 0x1 ;  /* 0x000000ee00047211 */ /* 0x060fe200078008ff */
[----:B------:R-:W-:Y:S03]  /*57c0*/  USEL UR11, UR50, 0x2000, !UP0 ;  /* 0x00002000320b7887 */ /* 0x000fe6000c000000 */
[----:B------:R-:W-:Y:S01]  /*57d0*/  LEA.HI.X.SX32 R0, R0, R239, 0x1, P0 ;  /* 0x000000ef00007211 */ /* 0x000fe200000f0eff */
[----:B------:R-:W-:Y:S02]  /*57e0*/  IMAD.MOV.U32 R238, RZ, RZ, R4 ;  /* 0x000000ffffee7224 */ /* 0x000fe400078e0004 */
[----:B------:R-:W-:Y:S02]  /*57f0*/  IADD3 R148, R148, UR11, RZ ;  /* 0x0000000b94947c10 */ /* 0x000fe4000fffe0ff */
[----:B------:R-:W-:Y:S01]  /*5800*/  IMAD.MOV.U32 R239, RZ, RZ, R0 ;  /* 0x000000ffffef7224 */ /* 0x000fe200078e0000 */
[C---:B------:R-:W-:Y:S04]  /*5810*/  LEA R4, P0, R5.reuse, R238, 0x7 ;  /* 0x000000ee05047211 */ /* 0x040fe800078038ff */
[----:B------:R-:W-:Y:S02]  /*5820*/  LEA.HI.X R5, R5, R239, R6, 0x7, P0 ;  /* 0x000000ef05057211 */ /* 0x000fe400000f3c06 */
[----:B--2---:R-:W-:Y:S05]  /*5830*/  IADD3 R24, R24, UR11, RZ ;  /* 0x0000000b18187c10 */ /* 0x004fea000fffe0ff */
[----:B------:R-:W-:Y:S01]  /*5840*/  @!PT LDS RZ, [RZ] ;  /* 0x00000000fffff984 */ /* 0x000fe20000000800 */
[----:B------:R-:W-:Y:S01]  /*5850*/  @!PT LDS RZ, [RZ] ;  /* 0x00000000fffff984 */ /* 0x000fe20000000800 */
[----:B------:R-:W-:Y:S01]  /*5860*/  @!PT LDS RZ, [RZ] ;  /* 0x00000000fffff984 */ /* 0x000fe20000000800 */
[----:B------:R1:W-:Y:S04]  /*5870*/  LDGSTS.E.BYPASS.LTC128B.128 [R24], [R238.64] ;  /* 0x00000000ee187fae */ /* 0x0003e8000b901d44 */
[----:B------:R1:W-:Y:S04]  /*5880*/  LDGSTS.E.BYPASS.LTC128B.128 [R24+0x1000], [R4.64] ;  /* 0x0100000004187fae */ /* 0x0003e8000b901d44 */
[----:B------:R1:W-:Y:S04]  /*5890*/  STL [R1], R24 ;  /* 0x0000001801007387 */ /* 0x0003e80000100800 */
[----:B------:R-:W0:Y:S02]  /*58a0*/  LDGDEPBAR ;  /* 0x00000000000079af */ /* 0x000e240000000000 */
.L_x_528:
[----:B-1----:R-:W-:Y:S02]  /*58b0*/  F2FP.BF16.PACK_AB R32, R231, R234 ;  /* 0x000000eae720723e */ /* 0x002fe400000010ff */
        /* <DEDUP_REMOVED lines=123> */
[----:B------:R-:W2:Y:S01]  /*6070*/  LDL R42, [R1+0x14] ;  /* 0x00001400012a7983 */ /* 0x000ea20000100800 */
[----:B------:R-:W-:Y:S02]  /*6080*/  IMAD.MOV.U32 R7, RZ, RZ, c[0x0][0x370] ;  /* 0x0000dc00ff077624 */ /* 0x000fe400078e00ff */
[----:B------:R-:W-:Y:S02]  /*6090*/  IMAD.MOV.U32 R8, RZ, RZ, c[0x0][0x374] ;  /* 0x0000dd00ff087624 */ /* 0x000fe400078e00ff */
[C---:B------:R-:W-:Y:S05]  /*60a0*/  IMAD.U32 R4, R7.reuse, -0x80, RZ ;  /* 0xffffff8007047824 */ /* 0x040fea00078e00ff */
[C---:B------:R-:W-:Y:S04]  /*60b0*/  LEA R5, P0, R4.reuse, R236, 0x1 ;  /* 0x000000ec04057211 */ /* 0x040fe800078008ff */
[----:B------:R-:W-:Y:S02]  /*60c0*/  LEA.HI.X.SX32 R4, R4, R237, 0x1, P0 ;  /* 0x000000ed04047211 */ /* 0x000fe400000f0eff */
[----:B------:R-:W-:Y:S03]  /*60d0*/  MOV R236, R5 ;  /* 0x0000000500ec7202 */ /* 0x000fe60000000f00 */
[----:B------:R-:W-:Y:S01]  /*60e0*/  IMAD.MOV.U32 R237, RZ, RZ, R4 ;  /* 0x000000ffffed7224 */ /* 0x000fe200078e0004 */
[C---:B------:R-:W-:Y:S04]  /*60f0*/  LEA R4, P0, R7.reuse, R236, 0x7 ;  /* 0x000000ec07047211 */ /* 0x040fe800078038ff */
[----:B------:R-:W-:Y:S02]  /*6100*/  LEA.HI.X R5, R7, R237, R8, 0x7, P0 ;  /* 0x000000ed07057211 */ /* 0x000fe400000f3c08 */
[----:B--2---:R-:W-:Y:S05]  /*6110*/  SHF.L.U32 R6, R42, 0x1, RZ ;  /* 0x000000012a067819 */ /* 0x004fea00000006ff */
[----:B------:R-:W-:Y:S01]  /*6120*/  @!PT LDS RZ, [RZ] ;  /* 0x00000000fffff984 */ /* 0x000fe20000000800 */
[----:B------:R-:W-:Y:S01]  /*6130*/  @!PT LDS RZ, [RZ] ;  /* 0x00000000fffff984 */ /* 0x000fe20000000800 */
[----:B------:R-:W-:Y:S01]  /*6140*/  @!PT LDS RZ, [RZ] ;  /* 0x00000000fffff984 */ /* 0x000fe20000000800 */
[----:B------:R1:W-:Y:S04]  /*6150*/  LDGSTS.E.BYPASS.LTC128B.128 [R6+0x4000], [R236.64] ;  /* 0x04000000ec067fae */ /* 0x0003e8000b901d44 */
[----:B------:R1:W-:Y:S04]  /*6160*/  LDGSTS.E.BYPASS.LTC128B.128 [R6+0x5000], [R4.64] ;  /* 0x0500000004067fae */ /* 0x0003e8000b901d44 */
[----:B------:R-:W0:Y:S02]  /*6170*/  LDGDEPBAR ;  /* 0x00000000000079af */ /* 0x000e240000000000 */
.L_x_529:
[----:B------:R-:W2:Y:S01]  /*6180*/  LDL R57, [R1+0x18] ;  /* 0x0000180001397983 */ /* 0x000ea20000100800 */
[----:B------:R-:W-:Y:S03]  /*6190*/  ULOP3.LUT UR11, UR6, 0x1, URZ, 0xc0, !UPT ;  /* 0x00000001060b7892 */ /* 0x000fe6000f8ec03f */
[----:B------:R-:W3:Y:S01]  /*61a0*/  LDL R56, [R1+0x24] ;  /* 0x0000240001387983 */ /* 0x000ee20000100800 */
[----:B------:R-:W-:Y:S02]  /*61b0*/  UISETP.NE.U32.AND UP0, UPT, UR11, 0x1, UPT ;  /* 0x000000010b00788c */ /* 0x000fe4000bf05070 */
[----:B------:R-:W-:Y:S01]  /*61c0*/  UIADD3 UR11, UR6, -0x1, URZ ;  /* 0xffffffff060b7890 */ /* 0x000fe2000fffe03f */
[----:B------:R4:W5:Y:S04]  /*61d0*/  LDL R52, [R1+0x4] ;  /* 0x0000040001347983 */ /* 0x0009680000100800 */
[----:B------:R4:W3:Y:S04]  /*61e0*/  LDL R53, [R1+0x8] ;  /* 0x0000080001357983 */ /* 0x0008e80000100800 */
[----:B------:R4:W4:Y:S04]  /*61f0*/  LDL R54, [R1+0xc] ;  /* 0x00000c0001367983 */ /* 0x0009280000100800 */
        /* <DEDUP_REMOVED lines=45> */
[C---:B-1----:R-:W-:Y:S08]  /*64d0*/  HMMA.16816.F32.BF16 R8, R32.reuse, R40, R8 ;  /* 0x000000282008723c */ /* 0x042ff00000041808 */
[-C--:B------:R-:W-:Y:S01]  /*64e0*/  HMMA.16816.F32.BF16 R12, R32, R42.reuse, R12 ;  /* 0x0000002a200c723c */ /* 0x080fe2000004180c */
[----:B------:R-:W1:Y:S03]  /*64f0*/  LDSM.16.M88.4 R32, [R152+0x6000] ;  /* 0x006000009820783b */ /* 0x000e660000000200 */
[----:B------:R-:W-:Y:S04]  /*6500*/  IMAD.U32 R0, RZ, RZ, UR25 ;  /* 0x00000019ff007e24 */ /* 0x000fe8000f8e00ff */
[----:B------:R-:W-:Y:S08]  /*6510*/  HMMA.16816.F32.BF16 R16, R36, R42, R16 ;  /* 0x0000002a2410723c */ /* 0x000ff00000041810 */
[-C--:B------:R-:W-:Y:S08]  /*6520*/  HMMA.16816.F32.BF16 R4, R20, R48.reuse, R4 ;  /* 0x000000301404723c */ /* 0x080ff00000041804 */
[C---:B------:R-:W-:Y:S08]  /*6530*/  HMMA.16816.F32.BF16 R8, R44.reuse, R48, R8 ;  /* 0x000000302c08723c */ /* 0x040ff00000041808 */
[-C--:B------:R-:W-:Y:S08]  /*6540*/  HMMA.16816.F32.BF16 R12, R44, R50.reuse, R12 ;  /* 0x000000322c0c723c */ /* 0x080ff0000004180c */
[----:B------:R-:W-:Y:S07]  /*6550*/  HMMA.16816.F32.BF16 R16, R20, R50, R16 ;  /* 0x000000321410723c */ /* 0x000fee0000041810 */
[----:B------:R-:W-:Y:S01]  /*6560*/  IMAD.U32 R22, RZ, RZ, UR26 ;  /* 0x0000001aff167e24 */ /* 0x000fe2000f8e00ff */
[-C--:B--2---:R-:W-:Y:S01]  /*6570*/  HMMA.16816.F32.BF16 R4, R24, R28.reuse, R4 ;  /* 0x0000001c1804723c */ /* 0x084fe20000041804 */
[----:B------:R-:W-:Y:S04]  /*6580*/  IMAD.U32 R23, RZ, RZ, UR26 ;  /* 0x0000001aff177e24 */ /* 0x000fe8000f8e00ff */
[-C--:B------:R-:W-:Y:S03]  /*6590*/  LEA R22, P1, R22, R164.reuse, 0x2 ;  /* 0x000000a416167211 */ /* 0x080fe600078210ff */
[C---:B-1----:R-:W-:Y:S04]  /*65a0*/  HMMA.16816.F32.BF16 R8, R32.reuse, R28, R8 ;  /* 0x0000001c2008723c */ /* 0x042fe80000041808 */
[----:B------:R-:W-:Y:S01]  /*65b0*/  @P2 IADD3 R20, P0, R57, UR8, RZ ;  /* 0x0000000839142c10 */ /* 0x000fe2000ff1e0ff */
[----:B------:R-:W-:Y:S01]  /*65c0*/  @UP2 UIADD3 UR8, UP1, UR8, -0x200, URZ ;  /* 0xfffffe0008082890 */ /* 0x000fe2000ff3e03f */
[-C--:B------:R-:W-:Y:S01]  /*65d0*/  LEA.HI.X.SX32 R23, R23, R165.reuse, 0x2, P1 ;  /* 0x000000a517177211 */ /* 0x080fe200008f16ff */
[----:B------:R-:W-:Y:S01]  /*65e0*/  IMAD.U32 R28, RZ, RZ, UR25 ;  /* 0x00000019ff1c7e24 */ /* 0x000fe2000f8e00ff */
[-C--:B------:R-:W-:Y:S01]  /*65f0*/  HMMA.16816.F32.BF16 R12, R32, R30.reuse, R12 ;  /* 0x0000001e200c723c */ /* 0x080fe2000004180c */
[----:B------:R-:W-:Y:S03]  /*6600*/  LDSM.16.MT88.4 R32, [R2+0xd000] ;  /* 0x00d000000220783b */ /* 0x000fe60000004200 */
[----:B---3--:R-:W-:Y:S01]  /*6610*/  @P2 IADD3.X R21, R56, UR7, RZ, P0, !PT ;  /* 0x0000000738152c10 */ /* 0x008fe200087fe4ff */
[----:B------:R-:W-:Y:S01]  /*6620*/  @UP2 UIADD3.X UR7, UR7, -0x1, URZ, UP1, !UPT ;  /* 0xffffffff07072890 */ /* 0x000fe20008ffe43f */
[-C--:B------:R-:W-:Y:S02]  /*6630*/  LEA R28, P0, R28, R164.reuse, 0x2 ;  /* 0x000000a41c1c7211 */ /* 0x080fe400078010ff */
[----:B------:R-:W-:Y:S01]  /*6640*/  HMMA.16816.F32.BF16 R16, R24, R30, R16 ;  /* 0x0000001e1810723c */ /* 0x000fe20000041810 */
[----:B-----5:R1:W2:Y:S03]  /*6650*/  @P2 LDG.E R52, [R20.64+0x120] ;  /* 0x0001200414342981 */ /* 0x0202a6000c1e1900 */
[-C--:B------:R-:W-:Y:S01]  /*6660*/  LEA.HI.X.SX32 R29, R0, R165.reuse, 0x2, P0 ;  /* 0x000000a5001d7211 */ /* 0x080fe200000f16ff */
[----:B------:R1:W3:Y:S01]  /*6670*/  @P2 LDG.E R53, [R20.64+0x100] ;  /* 0x0001000414352981 */ /* 0x0002e2000c1e1900 */
[----:B------:R-:W-:Y:S02]  /*6680*/  IMAD.U32 R0, RZ, RZ, UR24 ;  /* 0x00000018ff007e24 */ /* 0x000fe4000f8e00ff */
[----:B------:R-:W-:Y:S01]  /*6690*/  IMAD.U32 R24, RZ, RZ, UR24 ;  /* 0x00000018ff187e24 */ /* 0x000fe2000f8e00ff */
[----:B----4-:R1:W4:Y:S04]  /*66a0*/  @P2 LDG.E R54, [R20.64+0x20] ;  /* 0x0000200414362981 */ /* 0x010328000c1e1900 */
[----:B------:R1:W5:Y:S01]  /*66b0*/  @P2 LDG.E R55, [R20.64] ;  /* 0x0000000414372981 */ /* 0x000362000c1e1900 */
[-C--:B------:R-:W-:Y:S03]  /*66c0*/  LEA R24, P0, R24, R164.reuse, 0x2 ;  /* 0x000000a418187211 */ /* 0x080fe600078010ff */
[----:B------:R1:W-:Y:S01]  /*66d0*/  RED.E.ADD.F32.FTZ.RN.STRONG.GPU [R164.64], R4 ;  /* 0x00000004a400798e */ /* 0x0003e2000c10e784 */
[-C--:B------:R-:W-:Y:S01]  /*66e0*/  LEA.HI.X.SX32 R25, R0, R165.reuse, 0x2, P0 ;  /* 0x000000a500197211 */ /* 0x080fe200000f16ff */
[----:B------:R-:W-:Y:S02]  /*66f0*/  IMAD.U32 R0, RZ, RZ, UR21 ;  /* 0x00000015ff007e24 */ /* 0x000fe4000f8e00ff */
[----:B------:R1:W-:Y:S04]  /*6700*/  RED.E.ADD.F32.FTZ.RN.STRONG.GPU [R22.64], R5 ;  /* 0x000000051600798e */ /* 0x0003e8000c10e784 */
[----:B------:R1:W-:Y:S04]  /*6710*/  RED.E.ADD.F32.FTZ.RN.STRONG.GPU [R28.64], R6 ;  /* 0x000000061c00798e */ /* 0x0003e8000c10e784 */
[----:B------:R1:W-:Y:S04]  /*6720*/  RED.E.ADD.F32.FTZ.RN.STRONG.GPU [R24.64], R7 ;  /* 0x000000071800798e */ /* 0x0003e8000c10e784 */
[----:B------:R-:W-:Y:S04]  /*6730*/  LDSM.16.MT88.4 R24, [R2+0xc800] ;  /* 0x00c800000218783b */ /* 0x000fe80000004200 */
[----:B------:R-:W-:Y:S01]  /*6740*/  LDSM.16.MT88.4 R28, [R3+0x800] ;  /* 0x00080000031c783b */ /* 0x000fe20000004200 */
[----:B-1----:R-:W-:Y:S05]  /*6750*/  IMAD.U32 R20, RZ, RZ, UR22 ;  /* 0x00000016ff147e24 */ /* 0x002fea000f8e00ff */
[-C--:B------:R-:W-:Y:S01]  /*6760*/  LEA R20, P1, R20, R164.reuse, 0x2 ;  /* 0x000000a414147211 */ /* 0x080fe200078210ff */
[----:B------:R-:W-:Y:S02]  /*6770*/  IMAD.U32 R4, RZ, RZ, UR21 ;  /* 0x00000015ff047e24 */ /* 0x000fe4000f8e00ff */
[----:B------:R-:W-:Y:S03]  /*6780*/  IMAD.U32 R22, RZ, RZ, UR23 ;  /* 0x00000017ff167e24 */ /* 0x000fe6000f8e00ff */
[-C--:B------:R-:W-:Y:S01]  /*6790*/  LEA R4, P0, R4, R164.reuse, 0x2 ;  /* 0x000000a404047211 */ /* 0x080fe200078010ff */
[----:B------:R-:W-:Y:S02]  /*67a0*/  IMAD.U32 R5, RZ, RZ, UR22 ;  /* 0x00000016ff057e24 */ /* 0x000fe4000f8e00ff */
[----:B------:R-:W-:Y:S03]  /*67b0*/  IMAD.U32 R6, RZ, RZ, UR23 ;  /* 0x00000017ff067e24 */ /* 0x000fe6000f8e00ff */
[-C--:B------:R-:W-:Y:S01]  /*67c0*/  LEA.HI.X.SX32 R21, R5, R165.reuse, 0x2, P1 ;  /* 0x000000a505157211 */ /* 0x080fe200008f16ff */
[----:B------:R-:W-:Y:S01]  /*67d0*/  IMAD.U32 R7, RZ, RZ, UR19 ;  /* 0x00000013ff077e24 */ /* 0x000fe2000f8e00ff */
[-C--:B------:R-:W-:Y:S01]  /*67e0*/  LEA.HI.X.SX32 R5, R0, R165.reuse, 0x2, P0 ;  /* 0x000000a500057211 */ /* 0x080fe200000f16ff */
[----:B------:R-:W-:Y:S01]  /*67f0*/  IMAD.U32 R0, RZ, RZ, UR20 ;  /* 0x00000014ff007e24 */ /* 0x000fe2000f8e00ff */
[----:B--2---:R-:W-:Y:S04]  /*6800*/  @P2 STL [R1+0x4], R52 ;  /* 0x0000043401002387 */ /* 0x004fe80000100800 */
[----:B---3--:R-:W-:Y:S04]  /*6810*/  @P2 STL [R1+0x8], R53 ;  /* 0x0000083501002387 */ /* 0x008fe80000100800 */
[----:B----4-:R-:W-:Y:S04]  /*6820*/  @P2 STL [R1+0xc], R54 ;  /* 0x00000c3601002387 */ /* 0x010fe80000100800 */
[----:B-----5:R-:W-:Y:S01]  /*6830*/  @P2 STL [R1+0x10], R55 ;  /* 0x0000103701002387 */ /* 0x020fe20000100800 */
[-C--:B------:R-:W-:Y:S04]  /*6840*/  LEA R22, P2, R22, R164.reuse, 0x2 ;  /* 0x000000a416167211 */ /* 0x080fe800078410ff */
[-C--:B------:R-:W-:Y:S01]  /*6850*/  LEA.HI.X.SX32 R23, R6, R165.reuse, 0x2, P2 ;  /* 0x000000a506177211 */ /* 0x080fe200010f16ff */
[----:B------:R-:W-:Y:S04]  /*6860*/  IMAD.U32 R6, RZ, RZ, UR18 ;  /* 0x00000012ff067e24 */ /* 0x000fe8000f8e00ff */
[----:B------:R1:W-:Y:S01]  /*6870*/  RED.E.ADD.F32.FTZ.RN.STRONG.GPU [R22.64], R8 ;  /* 0x000000081600798e */ /* 0x0003e2000c10e784 */
[-C--:B------:R-:W-:Y:S03]  /*6880*/  LEA R6, P1, R6, R164.reuse, 0x2 ;  /* 0x000000a406067211 */ /* 0x080fe600078210ff */
[----:B------:R2:W-:Y:S04]  /*6890*/  RED.E.ADD.F32.FTZ.RN.STRONG.GPU [R20.64], R9 ;  /* 0x000000091400798e */ /* 0x0005e8000c10e784 */
[----:B------:R3:W-:Y:S01]  /*68a0*/  RED.E.ADD.F32.FTZ.RN.STRONG.GPU [R4.64], R10 ;  /* 0x0000000a0400798e */ /* 0x0007e2000c10e784 */
[----:B-1----:R-:W-:Y:S02]  /*68b0*/  IMAD.U32 R8, RZ, RZ, UR19 ;  /* 0x00000013ff087e24 */ /* 0x002fe4000f8e00ff */
[----:B--2---:R-:W-:Y:S03]  /*68c0*/  IMAD.U32 R20, RZ, RZ, UR20 ;  /* 0x00000014ff147e24 */ /* 0x004fe6000f8e00ff */
[-C--:B------:R-:W-:Y:S01]  /*68d0*/  LEA R8, P2, R8, R164.reuse, 0x2 ;  /* 0x000000a408087211 */ /* 0x080fe200078410ff */
[----:B---3--:R-:W-:Y:S01]  /*68e0*/  IMAD.U32 R5, RZ, RZ, UR18 ;  /* 0x00000012ff057e24 */ /* 0x008fe2000f8e00ff */
[-C--:B------:R-:W-:Y:S01]  /*68f0*/  LEA R20, P0, R20, R164.reuse, 0x2 ;  /* 0x000000a414147211 */ /* 0x080fe200078010ff */
[----:B------:R-:W-:Y:S01]  /*6900*/  IMAD.U32 R4, RZ, RZ, UR17 ;  /* 0x00000011ff047e24 */ /* 0x000fe2000f8e00ff */
[-C--:B------:R-:W-:Y:S01]  /*6910*/  LEA.HI.X.SX32 R9, R7, R165.reuse, 0x2, P2 ;  /* 0x000000a507097211 */ /* 0x080fe200010f16ff */
[----:B------:R-:W-:Y:S01]  /*6920*/  IMAD.U32 R10, RZ, RZ, UR15 ;  /* 0x0000000fff0a7e24 */ /* 0x000fe2000f8e00ff */
[-C--:B------:R-:W-:Y:S01]  /*6930*/  LEA.HI.X.SX32 R21, R0, R165.reuse, 0x2, P0 ;  /* 0x000000a500157211 */ /* 0x080fe200000f16ff */
[----:B------:R-:W-:Y:S01]  /*6940*/  IMAD.U32 R0, RZ, RZ, UR17 ;  /* 0x00000011ff007e24 */ /* 0x000fe2000f8e00ff */
[-C--:B------:R-:W-:Y:S02]  /*6950*/  LEA.HI.X.SX32 R7, R5, R165.reuse, 0x2, P1 ;  /* 0x000000a505077211 */ /* 0x080fe400008f16ff */
[-C--:B------:R-:W-:Y:S01]  /*6960*/  LEA R4, P0, R4, R164.reuse, 0x2 ;  /* 0x000000a404047211 */ /* 0x080fe200078010ff */
[----:B------:R1:W-:Y:S01]  /*6970*/  RED.E.ADD.F32.FTZ.RN.STRONG.GPU [R20.64], R11 ;  /* 0x0000000b1400798e */ /* 0x0003e2000c10e784 */
[-C--:B------:R-:W-:Y:S02]  /*6980*/  LEA R10, P3, R10, R164.reuse, 0x2 ;  /* 0x000000a40a0a7211 */ /* 0x080fe400078610ff */
[-C--:B------:R-:W-:Y:S01]  /*6990*/  LEA.HI.X.SX32 R5, R0, R165.reuse, 0x2, P0 ;  /* 0x000000a500057211 */ /* 0x080fe200000f16ff */
[----:B------:R2:W-:Y:S01]  /*69a0*/  RED.E.ADD.F32.FTZ.RN.STRONG.GPU [R8.64], R16 ;  /* 0x000000100800798e */ /* 0x0005e2000c10e784 */
[----:B------:R-:W-:Y:S03]  /*69b0*/  IMAD.U32 R0, RZ, RZ, UR16 ;  /* 0x00000010ff007e24 */ /* 0x000fe6000f8e00ff */
[----:B------:R3:W-:Y:S04]  /*69c0*/  RED.E.ADD.F32.FTZ.RN.STRONG.GPU [R6.64], R17 ;  /* 0x000000110600798e */ /* 0x0007e8000c10e784 */
[----:B------:R4:W-:Y:S04]  /*69d0*/  RED.E.ADD.F32.FTZ.RN.STRONG.GPU [R4.64], R18 ;  /* 0x000000120400798e */ /* 0x0009e8000c10e784 */
[----:B------:R-:W-:Y:S01]  /*69e0*/  LDSM.16.MT88.4 R20, [R3+0x400] ;  /* 0x000400000314783b */ /* 0x000fe20000004200 */
[----:B-1----:R-:W-:Y:S02]  /*69f0*/  IMAD.U32 R11, RZ, RZ, UR15 ;  /* 0x0000000fff0b7e24 */ /* 0x002fe4000f8e00ff */
[----:B--2---:R-:W-:Y:S03]  /*6a00*/  IMAD.U32 R16, RZ, RZ, UR16 ;  /* 0x00000010ff107e24 */ /* 0x004fe6000f8e00ff */
[-C--:B------:R-:W-:Y:S01]  /*6a10*/  LEA.HI.X.SX32 R11, R11, R165.reuse, 0x2, P3 ;  /* 0x000000a50b0b7211 */ /* 0x080fe200018f16ff */
[----:B------:R-:W-:Y:S02]  /*6a20*/  IMAD.U32 R8, RZ, RZ, UR14 ;  /* 0x0000000eff087e24 */ /* 0x000fe4000f8e00ff */
[----:B---3--:R-:W-:Y:S01]  /*6a30*/  IMAD.U32 R6, RZ, RZ, UR13 ;  /* 0x0000000dff067e24 */ /* 0x008fe2000f8e00ff */
[-C--:B------:R-:W-:Y:S01]  /*6a40*/  LEA R16, P0, R16, R164.reuse, 0x2 ;  /* 0x000000a410107211 */ /* 0x080fe200078010ff */
[----:B------:R-:W-:Y:S01]  /*6a50*/  IMAD.U32 R9, RZ, RZ, UR14 ;  /* 0x0000000eff097e24 */ /* 0x000fe2000f8e00ff */
[-C--:B------:R-:W-:Y:S01]  /*6a60*/  LEA R8, P2, R8, R164.reuse, 0x2 ;  /* 0x000000a408087211 */ /* 0x080fe200078410ff */
[----:B----4-:R-:W-:Y:S01]  /*6a70*/  IMAD.U32 R4, RZ, RZ, UR12 ;  /* 0x0000000cff047e24 */ /* 0x010fe2000f8e00ff */
[-C--:B------:R-:W-:Y:S01]  /*6a80*/  LEA.HI.X.SX32 R17, R0, R165.reuse, 0x2, P0 ;  /* 0x000000a500117211 */ /* 0x080fe200000f16ff */
[----:B------:R-:W-:Y:S01]  /*6a90*/  IMAD.U32 R7, RZ, RZ, UR13 ;  /* 0x0000000dff077e24 */ /* 0x000fe2000f8e00ff */
[-C--:B------:R-:W-:Y:S01]  /*6aa0*/  LEA R6, P1, R6, R164.reuse, 0x2 ;  /* 0x000000a406067211 */ /* 0x080fe200078210ff */
[----:B------:R-:W-:Y:S01]  /*6ab0*/  IMAD.U32 R5, RZ, RZ, UR12 ;  /* 0x0000000cff057e24 */ /* 0x000fe2000f8e00ff */
[-C--:B------:R-:W-:Y:S01]  /*6ac0*/  LEA.HI.X.SX32 R9, R9, R165.reuse, 0x2, P2 ;  /* 0x000000a509097211 */ /* 0x080fe200010f16ff */
[----:B------:R-:W-:Y:S01]  /*6ad0*/  RED.E.ADD.F32.FTZ.RN.STRONG.GPU [R16.64], R19 ;  /* 0x000000131000798e */ /* 0x000fe2000c10e784 */
[----:B------:R-:W-:Y:S02]  /*6ae0*/  LEA R4, P0, R4, R164, 0x2 ;  /* 0x000000a404047211 */ /* 0x000fe400078010ff */
[-C--:B------:R-:W-:Y:S01]  /*6af0*/  LEA.HI.X.SX32 R7, R7, R165.reuse, 0x2, P1 ;  /* 0x000000a507077211 */ /* 0x080fe200008f16ff */
[----:B------:R-:W-:Y:S01]  /*6b00*/  RED.E.ADD.F32.FTZ.RN.STRONG.GPU [R10.64], R12 ;  /* 0x0000000c0a00798e */ /* 0x000fe2000c10e784 */
[----:B------:R-:W-:Y:S02]  /*6b10*/  LEA.HI.X.SX32 R5, R5, R165, 0x2, P0 ;  /* 0x000000a505057211 */ /* 0x000fe400000f16ff */
[----:B------:R-:W-:Y:S01]  /*6b20*/  PLOP3.LUT P0, PT, PT, PT, UP0, 0x80, 0x0 ;  /* 0x000000000000781c */ /* 0x000fe20003f0f008 */
[----:B------:R-:W-:Y:S01]  /*6b30*/  RED.E.ADD.F32.FTZ.RN.STRONG.GPU [R8.64], R13 ;  /* 0x0000000d0800798e */ /* 0x000fe2000c10e784 */
[----:B------:R-:W-:Y:S01]  /*6b40*/  ISETP.LT.AND P1, PT, RZ, UR6, PT ;  /* 0x00000006ff007c0c */ /* 0x000fe2000bf21270 */
[----:B------:R-:W-:Y:S01]  /*6b50*/  @UP2 UIADD3 UR10, UP0, UR10, -0x200, URZ ;  /* 0xfffffe000a0a2890 */ /* 0x000fe2000ff1e03f */
[C---:B------:R-:W-:Y:S01]  /*6b60*/  IADD3 R0, R3.reuse, -0x2000, RZ ;  /* 0xffffe00003007810 */ /* 0x040fe20007ffe0ff */
[----:B------:R-:W-:Y:S01]  /*6b70*/  RED.E.ADD.F32.FTZ.RN.STRONG.GPU [R6.64], R14 ;  /* 0x0000000e0600798e */ /* 0x000fe2000c10e784 */
[----:B------:R-:W-:Y:S02]  /*6b80*/  UMOV UR6, UR11 ;  /* 0x0000000b00067c82 */ /* 0x000fe40008000000 */
[----:B------:R-:W-:Y:S01]  /*6b90*/  @UP2 UIADD3.X UR9, UR9, -0x1, URZ, UP0, !UPT ;  /* 0xffffffff09092890 */ /* 0x000fe200087fe43f */
[----:B------:R-:W-:Y:S04]  /*6ba0*/  LDSM.16.MT88.4 R8, [R3] ;  /* 0x000000000308783b */ /* 0x000fe80000004200 */
[----:B------:R-:W-:Y:S01]  /*6bb0*/  RED.E.ADD.F32.FTZ.RN.STRONG.GPU [R4.64], R15 ;  /* 0x0000000f0400798e */ /* 0x000fe2000c10e784 */
[----:B------:R-:W-:Y:S03]  /*6bc0*/  @P0 IADD3 R0, R3, 0x2000, RZ ;  /* 0x0000200003000810 */ /* 0x000fe60007ffe0ff */
[----:B------:R-:W1:Y:S04]  /*6bd0*/  LDSM.16.MT88.4 R4, [R2+0x8000] ;  /* 0x008000000204783b */ /* 0x000e680000004200 */
[----:B------:R-:W2:Y:S04]  /*6be0*/  LDSM.16.MT88.4 R12, [R2+0xc000] ;  /* 0x00c00000020c783b */ /* 0x000ea80000004200 */
[----:B------:R-:W3:Y:S01]  /*6bf0*/  LDSM.16.MT88.4 R16, [R2+0x8800] ;  /* 0x008800000210783b */ /* 0x000ee20000004200 */
[-C--:B-1----:R-:W-:Y:S08]  /*6c00*/  HMMA.16816.F32.BF16 R84, R4, R8.reuse, R84 ;  /* 0x000000080454723c */ /* 0x082ff00000041854 */
[C---:B--2---:R-:W-:Y:S08]  /*6c10*/  HMMA.16816.F32.BF16 R88, R12.reuse, R8, R88 ;  /* 0x000000080c58723c */ /* 0x044ff00000041858 */
[-C--:B------:R-:W-:Y:S01]  /*6c20*/  HMMA.16816.F32.BF16 R92, R12, R10.reuse, R92 ;  /* 0x0000000a0c5c723c */ /* 0x080fe2000004185c */
[----:B------:R-:W1:Y:S07]  /*6c30*/  LDSM.16.MT88.4 R12, [R2+0x9000] ;  /* 0x00900000020c783b */ /* 0x000e6e0000004200 */
[----:B------:R-:W-:Y:S01]  /*6c40*/  HMMA.16816.F32.BF16 R96, R4, R10, R96 ;  /* 0x0000000a0460723c */ /* 0x000fe20000041860 */
[----:B------:R-:W-:Y:S04]  /*6c50*/  LDSM.16.MT88.4 R4, [R2+0x9800] ;  /* 0x009800000204783b */ /* 0x000fe80000004200 */
[----:B------:R-:W2:Y:S03]  /*6c60*/  LDSM.16.MT88.4 R8, [R3+0xc00] ;  /* 0x000c00000308783b */ /* 0x000ea60000004200 */
[-C--:B---3--:R-:W-:Y:S08]  /*6c70*/  HMMA.16816.F32.BF16 R84, R16, R20.reuse, R84 ;  /* 0x000000141054723c */ /* 0x088ff00000041854 */
[C---:B------:R-:W-:Y:S08]  /*6c80*/  HMMA.16816.F32.BF16 R88, R24.reuse, R20, R88 ;  /* 0x000000141858723c */ /* 0x040ff00000041858 */
[-C--:B------:R-:W-:Y:S01]  /*6c90*/  HMMA.16816.F32.BF16 R92, R24, R22.reuse, R92 ;  /* 0x00000016185c723c */ /* 0x080fe2000004185c */
[----:B------:R-:W3:Y:S07]  /*6ca0*/  LDSM.16.MT88.4 R24, [R2+0xd800] ;  /* 0x00d800000218783b */ /* 0x000eee0000004200 */
        /* <DEDUP_REMOVED lines=9> */
[----:B------:R-:W-:Y:S03]  /*6d40*/  LDSM.16.MT88.4 R28, [R2+0xe800] ;  /* 0x00e80000021c783b */ /* 0x000fe60000004200 */
[-C--:B--2---:R-:W-:Y:S08]  /*6d50*/  HMMA.16816.F32.BF16 R84, R4, R8.reuse, R84 ;  /* 0x000000080454723c */ /* 0x084ff00000041854 */
[C---:B---3--:R-:W-:Y:S08]  /*6d60*/  HMMA.16816.F32.BF16 R88, R24.reuse, R8, R88 ;  /* 0x000000081858723c */ /* 0x048ff00000041858 */
        /* <DEDUP_REMOVED lines=11> */
[----:B------:R4:W5:Y:S03]  /*6e20*/  LDSM.16.MT88.4 R20, [R3+0x1c00] ;  /* 0x001c00000314783b */ /* 0x0009660000004200 */
[-C--:B--2---:R-:W-:Y:S08]  /*6e30*/  HMMA.16816.F32.BF16 R84, R12, R24.reuse, R84 ;  /* 0x000000180c54723c */ /* 0x084ff00000041854 */
[C---:B------:R-:W-:Y:S08]  /*6e40*/  HMMA.16816.F32.BF16 R88, R28.reuse, R24, R88 ;  /* 0x000000181c58723c */ /* 0x040ff00000041858 */
[-C--:B------:R-:W-:Y:S01]  /*6e50*/  HMMA.16816.F32.BF16 R92, R28, R26.reuse, R92 ;  /* 0x0000001a1c5c723c */ /* 0x080fe2000004185c */
[----:B------:R-:W2:Y:S03]  /*6e60*/  LDSM.16.MT88.4 R28, [R2+0xf800] ;  /* 0x00f80000021c783b */ /* 0x000ea60000004200 */
[----:B----4-:R-:W-:Y:S04]  /*6e70*/  IMAD.MOV.U32 R3, RZ, RZ, R0 ;  /* 0x000000ffff037224 */ /* 0x010fe800078e0000 */
[----:B------:R-:W-:Y:S08]  /*6e80*/  HMMA.16816.F32.BF16 R96, R12, R26, R96 ;  /* 0x0000001a0c60723c */ /* 0x000ff00000041860 */
[-C--:B---3--:R-:W-:Y:S08]  /*6e90*/  HMMA.16816.F32.BF16 R84, R4, R8.reuse, R84 ;  /* 0x000000080454723c */ /* 0x088ff00000041854 */
[C---:B-1----:R-:W-:Y:S08]  /*6ea0*/  HMMA.16816.F32.BF16 R88, R32.reuse, R8, R88 ;  /* 0x000000082058723c */ /* 0x042ff00000041858 */
[-C--:B------:R-:W-:Y:S08]  /*6eb0*/  HMMA.16816.F32.BF16 R92, R32, R10.reuse, R92 ;  /* 0x0000000a205c723c */ /* 0x080ff0000004185c */
[----:B------:R-:W-:Y:S08]  /*6ec0*/  HMMA.16816.F32.BF16 R96, R4, R10, R96 ;  /* 0x0000000a0460723c */ /* 0x000ff00000041860 */
[-C--:B-----5:R-:W-:Y:S08]  /*6ed0*/  HMMA.16816.F32.BF16 R84, R16, R20.reuse, R84 ;  /* 0x000000141054723c */ /* 0x0a0ff00000041854 */
[C---:B--2---:R-:W-:Y:S08]  /*6ee0*/  HMMA.16816.F32.BF16 R88, R28.reuse, R20, R88 ;  /* 0x000000141c58723c */ /* 0x044ff00000041858 */
[-C--:B------:R-:W-:Y:S08]  /*6ef0*/  HMMA.16816.F32.BF16 R92, R28, R22.reuse, R92 ;  /* 0x000000161c5c723c */ /* 0x080ff0000004185c */
[----:B------:R-:W-:Y:S01]  /*6f00*/  HMMA.16816.F32.BF16 R96, R16, R22, R96 ;  /* 0x000000161060723c */ /* 0x000fe20000041860 */
[----:B------:R-:W-:-:S07]  /*6f10*/  @P1 BRA `(.L_x_530) ;  /* 0xffffb31000001947 */ /* 0x000fce000383ffff */
.L_x_527:
[----:B--2---:R-:W2:Y:S04]  /*6f20*/  LDL R13, [R1+0x28] ;  /* 0x00002800010d7983 */ /* 0x004ea80000100800 */
[----:B----4-:R-:W4:Y:S04]  /*6f30*/  LDL R16, [R1+0x2c] ;  /* 0x00002c0001107983 */ /* 0x010f280000100800 */
[----:B---3--:R-:W3:Y:S04]  /*6f40*/  LDL R15, [R1+0x14] ;  /* 0x00001400010f7983 */ /* 0x008ee80000100800 */
[----:B-----5:R-:W1:Y:S01]  /*6f50*/  S2R R11, SR_TID.X ;  /* 0x00000000000b7919 */ /* 0x020e620000002100 */
[----:B------:R-:W-:Y:S01]  /*6f60*/  FMUL.FTZ R84, R84, c[0x0][0x2e0] ;  /* 0x0000b80054547a20 */ /* 0x000fe20000410000 */
[----:B------:R-:W-:Y:S01]  /*6f70*/  F2FP.BF16.PACK_AB R68, R69, R68 ;  /* 0x000000444544723e */ /* 0x000fe200000010ff */
[----:B------:R-:W-:-:S02]  /*6f80*/  FMUL.FTZ R7, R85, c[0x0][0x2e0] ;  /* 0x0000b80055077a20 */ /* 0x000fc40000410000 */
[----:B------:R-:W-:Y:S02]  /*6f90*/  FMUL.FTZ R86, R86, c[0x0][0x2e0] ;  /* 0x0000b80056567a20 */ /* 0x000fe40000410000 */
[----:B------:R-:W-:Y:S02]  /*6fa0*/  FMUL.FTZ R6, R87, c[0x0][0x2e0] ;  /* 0x0000b80057067a20 */ /* 0x000fe40000410000 */
[----:B------:R-:W-:Y:S02]  /*6fb0*/  FMUL.FTZ R96, R96, c[0x0][0x2e0] ;  /* 0x0000b80060607a20 */ /* 0x000fe40000410000 */
[----:B------:R-:W-:Y:S01]  /*6fc0*/  FMUL.FTZ R3, R97, c[0x0][0x2e0] ;  /* 0x0000b80061037a20 */ /* 0x000fe20000410000 */
[----:B------:R-:W2:Y:S01]  /*6fd0*/  S2R R12, SR_CTAID.Y ;  /* 0x00000000000c7919 */ /* 0x000ea20000002600 */
[----:B------:R-:W-:Y:S02]  /*6fe0*/  FMUL.FTZ R98, R98, c[0x0][0x2e0] ;  /* 0x0000b80062627a20 */ /* 0x000fe40000410000 */
[----:B------:R-:W-:Y:S01]  /*6ff0*/  FMUL.FTZ R0, R99, c[0x0][0x2e0] ;  /* 0x0000b80063007a20 */ /* 0x000fe20000410000 */
[----:B------:R-:W-:Y:S01]  /*7000*/  F2FP.BF16.PACK_AB R7, R7, R84 ;  /* 0x000000540707723e */ /* 0x000fe200000010ff */
[----:B------:R-:W-:Y:S01]  /*7010*/  BAR.SYNC.DEFER_BLOCKING 0x0 ;  /* 0x0000000000007b1d */ /* 0x000fe20000010000 */
[----:B------:R-:W-:Y:S01]  /*7020*/  FMUL.FTZ R88, R88, c[0x0][0x2e0] ;  /* 0x0000b80058587a20 */ /* 0x000fe20000410000 */
[----:B------:R-:W-:Y:S01]  /*7030*/  F2FP.BF16.PACK_AB R6, R6, R86 ;  /* 0x000000560606723e */ /* 0x000fe200000010ff */
[----:B------:R-:W-:Y:S01]  /*7040*/  FMUL.FTZ R5, R89, c[0x0][0x2e0] ;  /* 0x0000b80059057a20 */ /* 0x000fe20000410000 */
[----:B------:R-:W-:Y:S01]  /*7050*/  F2FP.BF16.PACK_AB R3, R3, R96 ;  /* 0x000000600303723e */ /* 0x000fe200000010ff */
[----:B------:R-:W-:-:S02]  /*7060*/  FMUL.FTZ R90, R90, c[0x0][0x2e0] ;  /* 0x0000b8005a5a7a20 */ /* 0x000fc40000410000 */
[----:B------:R-:W-:Y:S01]  /*7070*/  FMUL.FTZ R4, R91, c[0x0][0x2e0] ;  /* 0x0000b8005b047a20 */ /* 0x000fe20000410000 */
[----:B-1----:R-:W-:Y:S01]  /*7080*/  SHF.R.S32.HI R10, RZ, 0x1f, R11 ;  /* 0x0000001fff0a7819 */ /* 0x002fe2000001140b */
[----:B------:R-:W-:Y:S01]  /*7090*/  FMUL.FTZ R92, R92, c[0x0][0x2e0] ;  /* 0x0000b8005c5c7a20 */ /* 0x000fe20000410000 */
[----:B------:R-:W-:Y:S01]  /*70a0*/  F2FP.BF16.PACK_AB R0, R0, R98 ;  /* 0x000000620000723e */ /* 0x000fe200000010ff */
[----:B------:R-:W-:Y:S01]  /*70b0*/  FMUL.FTZ R9, R93, c[0x0][0x2e0] ;  /* 0x0000b8005d097a20 */ /* 0x000fe20000410000 */
[----:B------:R-:W-:Y:S01]  /*70c0*/  LEA.HI R10, R10, R11, RZ, 0x2 ;  /* 0x0000000b0a0a7211 */ /* 0x000fe200078f10ff */
[----:B------:R-:W-:Y:S02]  /*70d0*/  FMUL.FTZ R94, R94, c[0x0][0x2e0] ;  /* 0x0000b8005e5e7a20 */ /* 0x000fe40000410000 */
[----:B------:R-:W-:Y:S01]  /*70e0*/  FMUL.FTZ R8, R95, c[0x0][0x2e0] ;  /* 0x0000b8005f087a20 */ /* 0x000fe20000410000 */
[----:B------:R-:W-:Y:S02]  /*70f0*/  F2FP.BF16.PACK_AB R5, R5, R88 ;  /* 0x000000580505723e */ /* 0x000fe400000010ff */
[----:B------:R-:W-:-:S02]  /*7100*/  F2FP.BF16.PACK_AB R70, R71, R70 ;  /* 0x000000464746723e */ /* 0x000fc400000010ff */
[----:B------:R-:W-:Y:S02]  /*7110*/  F2FP.BF16.PACK_AB R80, R81, R80 ;  /* 0x000000505150723e */ /* 0x000fe400000010ff */
[----:B------:R-:W-:Y:S02]  /*7120*/  F2FP.BF16.PACK_AB R82, R83, R82 ;  /* 0x000000525352723e */ /* 0x000fe400000010ff */
[----:B------:R-:W-:Y:S02]  /*7130*/  F2FP.BF16.PACK_AB R72, R73, R72 ;  /* 0x000000484948723e */ /* 0x000fe400000010ff */
[----:B------:R-:W-:Y:S02]  /*7140*/  F2FP.BF16.PACK_AB R74, R75, R74 ;  /* 0x0000004a4b4a723e */ /* 0x000fe400000010ff */
[----:B------:R-:W-:Y:S02]  /*7150*/  F2FP.BF16.PACK_AB R76, R77, R76 ;  /* 0x0000004c4d4c723e */ /* 0x000fe400000010ff */
[----:B------:R-:W-:Y:S01]  /*7160*/  F2FP.BF16.PACK_AB R78, R79, R78 ;  /* 0x0000004e4f4e723e */ /* 0x000fe200000010ff */
[----:B------:R-:W1:Y:S01]  /*7170*/  S2R R14, SR_CTAID.Z ;  /* 0x00000000000e7919 */ /* 0x000e620000002700 */
[----:B------:R-:W-:Y:S01]  /*7180*/  F2FP.BF16.PACK_AB R4, R4, R90 ;  /* 0x0000005a0404723e */ /* 0x000fe200000010ff */
[----:B------:R-:W-:Y:S01]  /*7190*/  ULDC.64 UR6, c[0x0][0x3a0] ;  /* 0x0000e80000067ab9 */ /* 0x000fe20000000a00 */
[----:B------:R-:W-:Y:S01]  /*71a0*/  F2FP.BF16.PACK_AB R9, R9, R92 ;  /* 0x0000005c0909723e */ /* 0x000fe200000010ff */
[----:B------:R-:W-:Y:S01]  /*71b0*/  ULDC.64 UR8, c[0x0][0x3a8] ;  /* 0x0000ea0000087ab9 */ /* 0x000fe20000000a00 */
[----:B------:R-:W-:Y:S01]  /*71c0*/  F2FP.BF16.PACK_AB R8, R8, R94 ;  /* 0x0000005e0808723e */ /* 0x000fe200000010ff */
[----:B------:R-:W-:-:S02]  /*71d0*/  UIMAD UR6, UR30, UR6, URZ ;  /* 0x000000061e0672a4 */ /* 0x000fc4000f8e023f */
[----:B------:R-:W-:Y:S02]  /*71e0*/  UIMAD UR30, UR30, UR8, URZ ;  /* 0x000000081e1e72a4 */ /* 0x000fe4000f8e023f */
[----:B------:R-:W-:Y:S01]  /*71f0*/  UIMAD UR6, UR27, UR7, UR6 ;  /* 0x000000071b0672a4 */ /* 0x000fe2000f8e0206 */
[----:B--2---:R-:W-:Y:S04]  /*7200*/  STS [R13], R7 ;  /* 0x000000070d007388 */ /* 0x004fe80000000800 */
[----:B------:R-:W-:Y:S04]  /*7210*/  STS [R13+0x200], R6 ;  /* 0x000200060d007388 */ /* 0x000fe80000000800 */
[----:B----4-:R2:W-:Y:S04]  /*7220*/  STS [R16], R3 ;  /* 0x0000000310007388 */ /* 0x0105e80000000800 */
[----:B------:R4:W-:Y:S04]  /*7230*/  STS [R16+0x200], R0 ;  /* 0x0002000010007388 */ /* 0x0009e80000000800 */
[----:B------:R1:W-:Y:S04]  /*7240*/  STS [R13+0x1000], R5 ;  /* 0x001000050d007388 */ /* 0x0003e80000000800 */
[----:B------:R3:W-:Y:S04]  /*7250*/  STS [R13+0x1200], R4 ;  /* 0x001200040d007388 */ /* 0x0007e80000000800 */
[----:B------:R-:W-:Y:S04]  /*7260*/  STS [R16+0x1000], R9 ;  /* 0x0010000910007388 */ /* 0x000fe80000000800 */
[----:B------:R3:W-:Y:S01]  /*7270*/  STS [R16+0x1200], R8 ;  /* 0x0012000810007388 */ /* 0x0007e20000000800 */
[----:B--2---:R-:W-:-:S02]  /*7280*/  LOP3.LUT R3, R10, 0xfffffffc, RZ, 0xc0, !PT ;  /* 0xfffffffc0a037812 */ /* 0x004fc400078ec0ff */
[----:B----4-:R-:W-:Y:S01]  /*7290*/  SHF.R.S32.HI R0, RZ, 0x2, R10 ;  /* 0x00000002ff007819 */ /* 0x010fe2000001140a */
[----:B------:R-:W-:Y:S03]  /*72a0*/  STS [R13+0x2000], R68 ;  /* 0x002000440d007388 */ /* 0x000fe60000000800 */
[----:B-1----:R-:W-:Y:S01]  /*72b0*/  SHF.R.S32.HI R5, RZ, 0x1f, R0 ;  /* 0x0000001fff057819 */ /* 0x002fe20000011400 */
[----:B------:R-:W-:Y:S01]  /*72c0*/  STS [R13+0x2200], R70 ;  /* 0x002200460d007388 */ /* 0x000fe20000000800 */
[----:B---3--:R-:W-:-:S03]  /*72d0*/  IADD3 R4, -R3, R11, RZ ;  /* 0x0000000b03047210 */ /* 0x008fc60007ffe1ff */
[----:B------:R-:W-:Y:S01]  /*72e0*/  STS [R16+0x2000], R80 ;  /* 0x0020005010007388 */ /* 0x000fe20000000800 */
[----:B------:R-:W-:-:S03]  /*72f0*/  IMAD R3, R5, c[0x0][0x3a0], RZ ;  /* 0x0000e80005037a24 */ /* 0x000fc600078e02ff */
[----:B------:R-:W-:Y:S01]  /*7300*/  STS [R16+0x2200], R82 ;  /* 0x0022005210007388 */ /* 0x000fe20000000800 */
[----:B------:R-:W-:-:S03]  /*7310*/  IMAD R3, R0, c[0x0][0x3a4], R3 ;  /* 0x0000e90000037a24 */ /* 0x000fc600078e0203 */
[----:B------:R-:W-:Y:S01]  /*7320*/  STS [R13+0x3000], R72 ;  /* 0x003000480d007388 */ /* 0x000fe20000000800 */
[----:B------:R-:W-:-:S03]  /*7330*/  IMAD.WIDE.U32 R8, R0, c[0x0][0x3a0], RZ ;  /* 0x0000e80000087a25 */ /* 0x000fc600078e00ff */
[----:B------:R1:W-:Y:S01]  /*7340*/  STS [R13+0x3200], R74 ;  /* 0x0032004a0d007388 */ /* 0x0003e20000000800 */
[----:B------:R-:W-:Y:S01]  /*7350*/  SHF.R.S32.HI R10, RZ, 0x1f, R12 ;  /* 0x0000001fff0a7819 */ /* 0x000fe2000001140c */
[----:B------:R-:W-:Y:S02]  /*7360*/  IMAD R5, R5, c[0x0][0x3a8], RZ ;  /* 0x0000ea0005057a24 */ /* 0x000fe400078e02ff */
[----:B------:R-:W-:Y:S01]  /*7370*/  STS [R16+0x3000], R76 ;  /* 0x0030004c10007388 */ /* 0x000fe20000000800 */
[----:B------:R-:W-:-:S03]  /*7380*/  SHF.L.U32 R4, R4, 0x3, RZ ;  /* 0x0000000304047819 */ /* 0x000fc600000006ff */
[----:B------:R-:W-:Y:S01]  /*7390*/  STS [R16+0x3200], R78 ;  /* 0x0032004e10007388 */ /* 0x000fe20000000800 */
[----:B------:R-:W-:Y:S02]  /*73a0*/  IMAD.IADD R9, R9, 0x1, R3 ;  /* 0x0000000109097824 */ /* 0x000fe400078e0203 */
[C---:B------:R-:W-:Y:S02]  /*73b0*/  IMAD R3, R0.reuse, c[0x0][0x3ac], R5 ;  /* 0x0000eb0000037a24 */ /* 0x040fe400078e0205 */
[----:B------:R-:W-:Y:S01]  /*73c0*/  IMAD.WIDE.U32 R6, R0, c[0x0][0x3a8], RZ ;  /* 0x0000ea0000067a25 */ /* 0x000fe200078e00ff */
[----:B------:R-:W-:-:S04]  /*73d0*/  SHF.R.S32.HI R5, RZ, 0x1f, R4 ;  /* 0x0000001fff057819 */ /* 0x000fc80000011404 */
[----:B------:R-:W-:Y:S01]  /*73e0*/  IADD3 R7, R7, R3, RZ ;  /* 0x0000000307077210 */ /* 0x000fe20007ffe0ff */
[C---:B-1----:R-:W-:Y:S02]  /*73f0*/  IMAD R13, R10.reuse, c[0x0][0x388], RZ ;  /* 0x0000e2000a0d7a24 */ /* 0x042fe400078e02ff */
[----:B------:R-:W-:Y:S01]  /*7400*/  IMAD R10, R10, c[0x0][0x390], RZ ;  /* 0x0000e4000a0a7a24 */ /* 0x000fe200078e02ff */
[----:B------:R-:W-:Y:S01]  /*7410*/  MOV R0, UR27 ;  /* 0x0000001b00007c02 */ /* 0x000fe20008000f00 */
[C---:B------:R-:W-:Y:S02]  /*7420*/  IMAD R13, R12.reuse, c[0x0][0x38c], R13 ;  /* 0x0000e3000c0d7a24 */ /* 0x040fe400078e020d */
[C---:B------:R-:W-:Y:S02]  /*7430*/  IMAD R3, R12.reuse, c[0x0][0x394], R10 ;  /* 0x0000e5000c037a24 */ /* 0x040fe400078e020a */
[----:B------:R-:W-:-:S04]  /*7440*/  IMAD.WIDE.U32 R10, R12, c[0x0][0x388], R4 ;  /* 0x0000e2000c0a7a25 */ /* 0x000fc800078e0004 */
[----:B------:R-:W-:-:S04]  /*7450*/  IMAD.WIDE.U32 R4, R12, c[0x0][0x390], R4 ;  /* 0x0000e4000c047a25 */ /* 0x000fc800078e0004 */
[----:B------:R-:W-:Y:S02]  /*7460*/  IMAD.U32 R12, RZ, RZ, UR27 ;  /* 0x0000001bff0c7e24 */ /* 0x000fe4000f8e00ff */
[----:B------:R-:W-:Y:S02]  /*7470*/  IMAD.IADD R11, R11, 0x1, R13 ;  /* 0x000000010b0b7824 */ /* 0x000fe400078e020d */
[----:B------:R-:W-:-:S04]  /*7480*/  IMAD.WIDE.U32 R12, R12, c[0x0][0x3a0], R8 ;  /* 0x0000e8000c0c7a25 */ /* 0x000fc800078e0008 */
[----:B------:R-:W-:Y:S01]  /*7490*/  IMAD.WIDE.U32 R8, R0, c[0x0][0x3a8], R6 ;  /* 0x0000ea0000087a25 */ /* 0x000fe200078e0006 */
[----:B------:R-:W-:Y:S01]  /*74a0*/  SHF.L.U32 R0, R15, 0x1, RZ ;  /* 0x000000010f007819 */ /* 0x000fe200000006ff */
[----:B------:R-:W-:Y:S01]  /*74b0*/  BAR.SYNC.DEFER_BLOCKING 0x0 ;  /* 0x0000000000007b1d */ /* 0x000fe20000010000 */
[----:B------:R-:W-:Y:S01]  /*74c0*/  SHF.R.S32.HI R6, RZ, 0x1f, R14 ;  /* 0x0000001fff067819 */ /* 0x000fe2000001140e */
[----:B------:R-:W-:-:S04]  /*74d0*/  IMAD.IADD R5, R5, 0x1, R3 ;  /* 0x0000000105057824 */ /* 0x000fc800078e0203 */
[----:B------:R-:W-:Y:S02]  /*74e0*/  IMAD R3, R6, c[0x0][0x3b8], RZ ;  /* 0x0000ee0006037a24 */ /* 0x000fe400078e02ff */
[----:B------:R-:W-:-:S04]  /*74f0*/  IMAD.WIDE.U32 R4, R14, c[0x0][0x3c0], R4 ;  /* 0x0000f0000e047a25 */ /* 0x000fc800078e0004 */
[----:B------:R-:W-:Y:S01]  /*7500*/  IMAD R3, R14, c[0x0][0x3bc], R3 ;  /* 0x0000ef000e037a24 */ /* 0x000fe200078e0203 */
[----:B------:R-:W1:Y:S04]  /*7510*/  LDS.128 R28, [R0+0x6000] ;  /* 0x00600000001c7984 */ /* 0x000e680000000c00 */
[----:B------:R-:W2:Y:S04]  /*7520*/  LDS.128 R24, [R0+0x7000] ;  /* 0x0070000000187984 */ /* 0x000ea80000000c00 */
[----:B------:R-:W3:Y:S04]  /*7530*/  LDS.128 R20, [R0+0x8000] ;  /* 0x0080000000147984 */ /* 0x000ee80000000c00 */
[----:B------:R4:W1:Y:S01]  /*7540*/  LDS.128 R16, [R0+0x9000] ;  /* 0x0090000000107984 */ /* 0x0008620000000c00 */
[----:B------:R-:W-:Y:S01]  /*7550*/  UIMAD UR27, UR27, UR9, UR30 ;  /* 0x000000091b1b72a4 */ /* 0x000fe2000f8e021e */
[----:B----4-:R-:W-:-:S02]  /*7560*/  IMAD R0, R6, c[0x0][0x3c0], RZ ;  /* 0x0000f00006007a24 */ /* 0x010fc400078e02ff */
[----:B------:R-:W-:-:S04]  /*7570*/  IMAD.WIDE.U32 R6, R14, c[0x0][0x3b8], R10 ;  /* 0x0000ee000e067a25 */ /* 0x000fc800078e000a */
[----:B------:R-:W-:Y:S01]  /*7580*/  IMAD R0, R14, c[0x0][0x3c4], R0 ;  /* 0x0000f1000e007a24 */ /* 0x000fe200078e0200 */
[----:B------:R-:W-:Y:S02]  /*7590*/  IADD3 R7, R7, R3, RZ ;  /* 0x0000000307077210 */ /* 0x000fe40007ffe0ff */
[----:B------:R-:W-:Y:S01]  /*75a0*/  IADD3 R3, P1, R6, R12, RZ ;  /* 0x0000000c06037210 */ /* 0x000fe20007f3e0ff */
[----:B------:R-:W-:Y:S01]  /*75b0*/  IMAD.IADD R5, R5, 0x1, R0 ;  /* 0x0000000105057824 */ /* 0x000fe200078e0200 */
[----:B------:R-:W-:Y:S02]  /*75c0*/  IADD3 R0, P0, R4, R8, RZ ;  /* 0x0000000804007210 */ /* 0x000fe40007f1e0ff */
[----:B------:R-:W-:Y:S02]  /*75d0*/  IADD3.X R12, R7, UR6, R13, P1, !PT ;  /* 0x00000006070c7c10 */ /* 0x000fe40008ffe40d */
[----:B------:R-:W-:Y:S02]  /*75e0*/  LEA R6, P1, R3, c[0x0][0x340], 0x1 ;  /* 0x0000d00003067a11 */ /* 0x000fe400078208ff */
[----:B------:R-:W-:-:S02]  /*75f0*/  IADD3.X R5, R5, UR27, R9, P0, !PT ;  /* 0x0000001b05057c10 */ /* 0x000fc400087fe409 */
[C---:B------:R-:W-:Y:S02]  /*7600*/  LEA R4, P0, R0.reuse, c[0x0][0x348], 0x1 ;  /* 0x0000d20000047a11 */ /* 0x040fe400078008ff */
[----:B------:R-:W-:Y:S02]  /*7610*/  LEA.HI.X R7, R3, c[0x0][0x344], R12, 0x1, P1 ;  /* 0x0000d10003077a11 */ /* 0x000fe400008f0c0c */
[----:B------:R-:W-:Y:S02]  /*7620*/  MOV R3, c[0x0][0x3a0] ;  /* 0x0000e80000037a02 */ /* 0x000fe40000000f00 */
[----:B------:R-:W-:Y:S01]  /*7630*/  LEA.HI.X R5, R0, c[0x0][0x34c], R5, 0x1, P0 ;  /* 0x0000d30000057a11 */ /* 0x000fe200000f0c05 */
[----:B------:R-:W-:Y:S01]  /*7640*/  IMAD.MOV.U32 R0, RZ, RZ, c[0x0][0x3a8] ;  /* 0x0000ea00ff007624 */ /* 0x000fe200078e00ff */
[----:B------:R-:W-:Y:S01]  /*7650*/  MOV R11, c[0x0][0x3a4] ;  /* 0x0000e900000b7a02 */ /* 0x000fe20000000f00 */
[----:B------:R-:W-:Y:S01]  /*7660*/  IMAD.MOV.U32 R9, RZ, RZ, c[0x0][0x3ac] ;  /* 0x0000eb00ff097624 */ /* 0x000fe200078e00ff */
[----:B------:R-:W-:-:S02]  /*7670*/  LEA R10, P1, R3, R6, 0x7 ;  /* 0x00000006030a7211 */ /* 0x000fc400078238ff */
[C---:B------:R-:W-:Y:S02]  /*7680*/  LEA R8, P0, R0.reuse, R4, 0x7 ;  /* 0x0000000400087211 */ /* 0x040fe400078038ff */
[----:B------:R-:W-:Y:S02]  /*7690*/  LEA.HI.X R11, R3, R7, R11, 0x7, P1 ;  /* 0x00000007030b7211 */ /* 0x000fe400008f3c0b */
[----:B------:R-:W-:Y:S01]  /*76a0*/  LEA.HI.X R9, R0, R5, R9, 0x7, P0 ;  /* 0x0000000500097211 */ /* 0x000fe200000f3c09 */
[----:B-1----:R1:W-:Y:S04]  /*76b0*/  STG.E.128 [R6.64], R28 ;  /* 0x0000001c06007986 */ /* 0x0023e8000c101d3c */
[----:B--2---:R1:W-:Y:S04]  /*76c0*/  STG.E.128 [R10.64], R24 ;  /* 0x000000180a007986 */ /* 0x0043e8000c101d3c */
[----:B---3--:R1:W-:Y:S04]  /*76d0*/  STG.E.128 [R4.64], R20 ;  /* 0x0000001404007986 */ /* 0x0083e8000c101d3c */
[----:B------:R1:W-:Y:S02]  /*76e0*/  STG.E.128 [R8.64], R16 ;  /* 0x0000001008007986 */ /* 0x0003e4000c101d3c */
.L_x_524:
        /* <DEDUP_REMOVED lines=11> */
.L_x_531:
[----:B------:R-:W-:Y:S05]  /*77a0*/  EXIT ;  /* 0x000000000000794d */ /* 0x000fea0003800000 */
.L_x_533:
        /* <DEDUP_REMOVED lines=13> */
.L_x_1339:


//--------------------- .text._ZN5flash44flash_bwd_dq_dk_dv_loop_seqk_parallel_kernelI23Flash_bwd_kernel_traitsILi32ELi128ELi128ELi8ELi4ELi4ELi4ELb1ELb0EN7cutlass10bfloat16_tE19Flash_kernel_traitsILi32ELi128ELi128ELi8ES3_EELb1ELb0ELb0ELb1ELb0ELb0ELb0EEEvNS_16Flash_bwd_paramsE --------------------------
	.section	.text._ZN5flash44flash_bwd_dq_dk_dv_loop_seqk_parallel_kernelI23Flash_bwd_kernel_traitsILi32ELi128ELi128ELi8ELi4ELi4ELi4ELb1ELb0EN7cutlass10bfloat16_tE19Flash_kernel_traitsILi32ELi128ELi128ELi8ES3_EELb1ELb0ELb0ELb1ELb0ELb0ELb0EEEvNS_16Flash_bwd_paramsE,"ax",@progbits
	.sectioninfo	@"SHI_REGISTERS=255"
	.align	128
        .global         _ZN5flash44flash_bwd_dq_dk_dv_loop_seqk_parallel_kernelI23Flash_bwd_kernel_traitsILi32ELi128ELi128ELi8ELi4ELi4ELi4ELb1ELb0EN7cutlass10bfloat16_tE19Flash_kernel_traitsILi32ELi128ELi128ELi8ES3_EELb1ELb0ELb0ELb1ELb0ELb0ELb0EEEvNS_16Flash_bwd_paramsE
        .type           _ZN5flash44flash_bwd_dq_dk_dv_loop_seqk_parallel_kernelI23Flash_bwd_kernel_traitsILi32ELi128ELi128ELi8ELi4ELi4ELi4ELb1ELb0EN7cutlass10bfloat16_tE19Flash_kernel_traitsILi32ELi128ELi128ELi8ES3_EELb1ELb0ELb0ELb1ELb0ELb0ELb0EEEvNS_16Flash_bwd_paramsE,@function
        .size           _ZN5flash44flash_bwd_dq_dk_dv_loop_seqk_parallel_kernelI23Flash_bwd_kernel_traitsILi32ELi128ELi128ELi8ELi4ELi4ELi4ELb1ELb0EN7cutlass10bfloat16_tE19Flash_kernel_traitsILi32ELi128ELi128ELi8ES3_EELb1ELb0ELb0ELb1ELb0ELb0ELb0EEEvNS_16Flash_bwd_paramsE,(.L_x_1340 - _ZN5flash44flash_bwd_dq_dk_dv_loop_seqk_parallel_kernelI23Flash_bwd_kernel_traitsILi32ELi128ELi128ELi8ELi4ELi4ELi4ELb1ELb0EN7cutlass10bfloat16_tE19Flash_kernel_traitsILi32ELi128ELi128ELi8ES3_EELb1ELb0ELb0ELb1ELb0ELb0ELb0EEEvNS_16Flash_bwd_paramsE)
        .other          _ZN5flash44flash_bwd_dq_dk_dv_loop_seqk_parallel_kernelI23Flash_bwd_kernel_traitsILi32ELi128ELi128ELi8ELi4ELi4ELi4ELb1ELb0EN7cutlass10bfloat16_tE19Flash_kernel_traitsILi32ELi128ELi128ELi8ES3_EELb1ELb0ELb0ELb1ELb0ELb0ELb0EEEvNS_16Flash_bwd_paramsE,@"STO_CUDA_ENTRY STV_DEFAULT"
_ZN5flash44flash_bwd_dq_dk_dv_loop_seqk_parallel_kernelI23Flash_bwd_kernel_traitsILi32ELi128ELi128ELi8ELi4ELi4ELi4ELb1ELb0EN7cutlass10bfloat16_tE19Flash_kernel_traitsILi32ELi128ELi128ELi8ES3_EELb1ELb0ELb0ELb1ELb0ELb0ELb0EEEvNS_16Flash_bwd_paramsE:
.text._ZN5flash44flash_bwd_dq_dk_dv_loop_seqk_parallel_kernelI23Flash_bwd_kernel_traitsILi32ELi128ELi128ELi8ELi4ELi4ELi4ELb1ELb0EN7cutlass10bfloat16_tE19Flash_kernel_traitsILi32ELi128ELi128ELi8ES3_EELb1ELb0ELb0ELb1ELb0ELb0ELb0EEEvNS_16Flash_bwd_paramsE:
        /* <DEDUP_REMOVED lines=25> */
[----:B------:R-:W-:Y:S02]  /*0190*/  ULDC UR14, c[0x0][0x1c0] ;  /* 0x00007000000e7ab9 */ /* 0x000fe40000000800 */
[----:B------:R4:W-:Y:S01]  /*01a0*/  STL [R1+0x44], R0 ;  /* 0x0000440001007387 */ /* 0x0009e20000100800 */
[----:B------:R-:W-:Y:S02]  /*01b0*/  ULDC.U8 UR9, c[0x0][0x328] ;  /* 0x0000ca0000097ab9 */ /* 0x000fe40000000000 */
[----:B------:R-:W-:Y:S02]  /*01c0*/  ULDC UR21, c[0x0][0x224] ;  /* 0x0000890000157ab9 */ /* 0x000fe40000000800 */
[----:B------:R-:W-:Y:S01]  /*01d0*/  UIMAD.WIDE UR54, UR60, UR54, URZ ;  /* 0x000000363c3672a5 */ /* 0x000fe2000f8e023f */
[----:B-1----:R-:W-:Y:S01]  /*01e0*/  SHF.R.S32.HI R6, RZ, 0x1f, R11 ;  /* 0x0000001fff067819 */ /* 0x002fe2000001140b */
[----:B------:R-:W-:-:S02]  /*01f0*/  ULDC UR8, c[0x0][0x1c0] ;  /* 0x0000700000087ab9 */ /* 0x000fc40000000800 */
[----:B--2---:R-:W-:Y:S01]  /*0200*/  UIMAD UR20, UR52, UR60, URZ ;  /* 0x0000003c341472a4 */ /* 0x004fe2000f8e023f */
[CC--:B------:R-:W-:Y:S01]  /*0210*/  LEA.HI R7, R6.reuse, R11.reuse, RZ, 0x2 ;  /* 0x0000000b06077211 */ /* 0x0c0fe200078f10ff */
[----:B------:R-:W-:Y:S01]  /*0220*/  ULOP3.LUT UR4, UR52, UR15, URZ, 0x3c, !UPT ;  /* 0x0000000f34047292 */ /* 0x000fe2000f8e3c3f */
[CC--:B------:R-:W-:Y:S01]  /*0230*/  LEA.HI R5, R6.reuse, R11.reuse, RZ, 0x5 ;  /* 0x0000000b06057211 */ /* 0x0c0fe200078f28ff */
[----:B------:R-:W-:Y:S01]  /*0240*/  UIMAD UR60, UR60, UR14, URZ ;  /* 0x0000000e3c3c72a4 */ /* 0x000fe2000f8e023f */
[--C-:B------:R-:W-:Y:S01]  /*0250*/  SHF.R.S32.HI R2, RZ, 0x1f, R7.reuse ;  /* 0x0000001fff027819 */ /* 0x100fe20000011407 */
[----:B------:R-:W-:Y:S01]  /*0260*/  UISETP.NE.AND UP2, UPT, UR9, URZ, UPT ;  /* 0x0000003f0900728c */ /* 0x000fe2000bf45270 */
[CC--:B------:R-:W-:Y:S01]  /*0270*/  LEA.HI R14, R6.reuse, R11.reuse, RZ, 0x7 ;  /* 0x0000000b060e7211 */ /* 0x0c0fe200078f38ff */
[----:B---3--:R-:W-:Y:S01]  /*0280*/  UIMAD.WIDE.U32 UR14, UR50, UR21, URZ ;  /* 0x00000015320e72a5 */ /* 0x008fe2000f8e003f */
[CC--:B------:R-:W-:Y:S01]  /*0290*/  LEA.HI R149, R6.reuse, R11.reuse, RZ, 0x3 ;  /* 0x0000000b06957211 */ /* 0x0c0fe200078f18ff */
[----:B------:R-:W-:Y:S01]  /*02a0*/  UIMAD UR5, UR50, UR8, UR52 ;  /* 0x00000008320572a4 */ /* 0x000fe2000f8e0234 */
[----:B------:R-:W-:Y:S01]  /*02b0*/  LEA.HI R6, R6, R11, RZ, 0x4 ;  /* 0x0000000b06067211 */ /* 0x000fe200078f20ff */
[----:B------:R-:W-:Y:S01]  /*02c0*/  USHF.L.U32 UR9, UR50, 0x7, URZ ;  /* 0x0000000732097899 */ /* 0x000fe2000800063f */
[----:B------:R-:W-:Y:S01]  /*02d0*/  LOP3.LUT R3, R7, 0xfffffffc, RZ, 0xc0, !PT ;  /* 0xfffffffc07037812 */ /* 0x000fe200078ec0ff */
[----:B------:R-:W-:Y:S01]  /*02e0*/  USHF.R.S32.HI UR8, URZ, 0x1f, UR52 ;  /* 0x0000001f3f087899 */ /* 0x000fe20008011434 */
[----:B------:R-:W-:Y:S01]  /*02f0*/  LOP3.LUT R4, R5, 0xffffffe0, RZ, 0xc0, !PT ;  /* 0xffffffe005047812 */ /* 0x000fe200078ec0ff */
[----:B------:R-:W-:Y:S01]  /*0300*/  ULDC.U8 UR13, c[0x0][0x3d0] ;  /* 0x0000f400000d7ab9 */ /* 0x000fe20000000000 */
[----:B----4-:R-:W-:Y:S01]  /*0310*/  SHF.R.S32.HI R0, RZ, 0x2, R7 ;  /* 0x00000002ff007819 */ /* 0x010fe20000011407 */
[C---:B------:R-:W-:Y:S01]  /*0320*/  IMAD.IADD R13, R11.reuse, 0x1, -R3 ;  /* 0x000000010b0d7824 */ /* 0x040fe200078e0a03 */
        /* <DEDUP_REMOVED lines=19> */
[----:B------:R-:W-:Y:S01]  /*0460*/  @UP2 UIMAD UR13, UR50, UR17, URZ ;  /* 0x00000011320d22a4 */ /* 0x000fe2000f8e023f */
[----:B------:R-:W-:Y:S01]  /*0470*/  LEA.HI R5, R6, R2, RZ, 0x1 ;  /* 0x0000000206057211 */ /* 0x000fe200078f08ff */
[----:B------:R-:W-:Y:S01]  /*0480*/  IMAD.U32 R6, RZ, RZ, UR4 ;  /* 0x00000004ff067e24 */ /* 0x000fe2000f8e00ff */
[----:B------:R-:W-:Y:S01]  /*0490*/  LEA.HI R18, R10, R4, RZ, 0x2 ;  /* 0x000000040a127211 */ /* 0x000fe200078f10ff */
[----:B------:R-:W-:Y:S01]  /*04a0*/  USHF.R.S32.HI UR7, URZ, 0x1f, UR21 ;  /* 0x0000001f3f077899 */ /* 0x000fe20008011415 */
[----:B------:R-:W-:Y:S01]  /*04b0*/  LEA.HI R4, R3, R0, RZ, 0x2 ;  /* 0x0000000003047211 */ /* 0x000fe200078f10ff */
[----:B------:R-:W-:Y:S01]  /*04c0*/  ULDC UR16, c[0x0][0x1c0] ;  /* 0x0000700000107ab9 */ /* 0x000fe20000000800 */
[----:B------:R-:W-:Y:S01]  /*04d0*/  LOP3.LUT R3, R5, 0xfffffffe, RZ, 0xc0, !PT ;  /* 0xfffffffe05037812 */ /* 0x000fe200078ec0ff */
[----:B------:R-:W-:Y:S01]  /*04e0*/  UIMAD UR4, UR50, UR16, UR52 ;  /* 0x00000010320472a4 */ /* 0x000fe2000f8e0234 */
[----:B------:R-:W-:Y:S01]  /*04f0*/  SHF.R.S32.HI R5, RZ, 0x3, R149 ;  /* 0x00000003ff057819 */ /* 0x000fe20000011495 */
[----:B------:R-:W-:Y:S01]  /*0500*/  ULDC UR18, c[0x0][0x1c0] ;  /* 0x0000700000127ab9 */ /* 0x000fe20000000800 */
[----:B------:R-:W-:Y:S01]  /*0510*/  LOP3.LUT R4, R4, 0xfffffffc, RZ, 0xc0, !PT ;  /* 0xfffffffc04047812 */ /* 0x000fe200078ec0ff */
[----:B------:R-:W-:Y:S01]  /*0520*/  IMAD.IADD R12, R2, 0x1, -R3 ;  /* 0x00000001020c7824 */ /* 0x000fe200078e0a03 */
[----:B------:R-:W-:Y:S01]  /*0530*/  SHF.R.S32.HI R20, RZ, 0x7, R14 ;  /* 0x00000007ff147819 */ /* 0x000fe2000001140e */
[----:B------:R-:W-:Y:S01]  /*0540*/  IMAD.SHL.U32 R2, R5, 0x40, RZ ;  /* 0x0000004005027824 */ /* 0x000fe200078e00ff */
[----:B------:R-:W-:Y:S01]  /*0550*/  SHF.R.S32.HI R10, RZ, 0x1f, R8 ;  /* 0x0000001fff0a7819 */ /* 0x000fe20000011408 */
[C---:B------:R-:W-:Y:S01]  /*0560*/  IMAD.IADD R19, R0.reuse, 0x1, -R4 ;  /* 0x0000000100137824 */ /* 0x040fe200078e0a04 */
[----:B------:R-:W-:Y:S01]  /*0570*/  LOP3.LUT P5, RZ, R7, 0x2, RZ, 0xc0, !PT ;  /* 0x0000000207ff7812 */ /* 0x000fe200078ac0ff */
[----:B------:R-:W-:Y:S01]  /*0580*/  IMAD R5, R0, 0x8, R9 ;  /* 0x0000000800057824 */ /* 0x000fe200078e0209 */
[----:B------:R-:W-:Y:S01]  /*0590*/  LEA.HI R9, R11, R11, RZ, 0x1 ;  /* 0x0000000b0b097211 */ /* 0x000fe200078f08ff */
[----:B------:R-:W-:Y:S01]  /*05a0*/  IMAD.U32 R0, RZ, RZ, UR20 ;  /* 0x00000014ff007e24 */ /* 0x000fe2000f8e00ff */
[----:B------:R-:W-:Y:S01]  /*05b0*/  STL [R1+0x10], R19 ;  /* 0x0000101301007387 */ /* 0x000fe20000100800 */
[----:B------:R-:W-:Y:S01]  /*05c0*/  LEA.HI R10, R10, R8, RZ, 0x3 ;  /* 0x000000080a0a7211 */ /* 0x000fe200078f18ff */
[----:B------:R-:W-:Y:S01]  /*05d0*/  USHF.L.U32 UR4, UR4, 0x5, URZ ;  /* 0x0000000504047899 */ /* 0x000fe2000800063f */
[----:B------:R-:W-:Y:S01]  /*05e0*/  LOP3.LUT P4, RZ, R7, 0x4, RZ, 0xc0, !PT ;  /* 0x0000000407ff7812 */ /* 0x000fe2000788c0ff */
[----:B------:R1:W-:Y:S01]  /*05f0*/  STL [R1+0x40], R0 ;  /* 0x0000400001007387 */ /* 0x0003e20000100800 */
[----:B------:R-:W-:Y:S01]  /*0600*/  USHF.L.U32 UR61, UR60, 0x7, URZ ;  /* 0x000000073c3d7899 */ /* 0x000fe2000800063f */
[----:B------:R-:W-:Y:S01]  /*0610*/  SEL R232, R157, 0xffffffe0, !P5 ;  /* 0xffffffe09de87807 */ /* 0x000fe20006800000 */
[----:B------:R-:W-:Y:S01]  /*0620*/  ULDC.U8 UR6, c[0x0][0x2d8] ;  /* 0x0000b60000067ab9 */ /* 0x000fe20000000000 */
[----:B------:R2:W-:Y:S01]  /*0630*/  STL [R1+0x3c], R6 ;  /* 0x00003c0601007387 */ /* 0x0005e20000100800 */
[----:B------:R-:W-:-:S02]  /*0640*/  ULDC.64 UR10, c[0x0][0x118] ;  /* 0x00004600000a7ab9 */ /* 0x000fc40000000a00 */
[----:B------:R-:W-:Y:S02]  /*0650*/  UIMAD.WIDE.U32 UR58, UR54, UR14, URZ ;  /* 0x0000000e363a72a5 */ /* 0x000fe4000f8e003f */
[----:B------:R-:W-:Y:S02]  /*0660*/  USHF.L.U32 UR44, UR60, 0x3, URZ ;  /* 0x000000033c2c7899 */ /* 0x000fe4000800063f */
[----:B------:R-:W-:Y:S02]  /*0670*/  USHF.L.U32 UR43, UR60, 0x4, URZ ;  /* 0x000000043c2b7899 */ /* 0x000fe4000800063f */
[----:B------:R-:W-:Y:S02]  /*0680*/  UIMAD UR42, UR60, 0x18, URZ ;  /* 0x000000183c2a78a4 */ /* 0x000fe4000f8e023f */
[----:B------:R-:W-:Y:S02]  /*0690*/  USHF.L.U32 UR41, UR60, 0x5, URZ ;  /* 0x000000053c297899 */ /* 0x000fe4000800063f */
[----:B------:R-:W-:-:S02]  /*06a0*/  UIMAD UR40, UR60, 0x28, URZ ;  /* 0x000000283c2878a4 */ /* 0x000fc4000f8e023f */
[----:B------:R-:W-:Y:S02]  /*06b0*/  UIMAD UR39, UR60, 0x30, URZ ;  /* 0x000000303c2778a4 */ /* 0x000fe4000f8e023f */
[----:B------:R-:W-:Y:S02]  /*06c0*/  UIMAD UR38, UR60, 0x38, URZ ;  /* 0x000000383c2678a4 */ /* 0x000fe4000f8e023f */
[----:B------:R-:W-:Y:S01]  /*06d0*/  USHF.L.U32 UR37, UR60, 0x6, URZ ;  /* 0x000000063c257899 */ /* 0x000fe2000800063f */
[----:B-1----:R-:W-:Y:S01]  /*06e0*/  LOP3.LUT R0, R2, 0xc0, RZ, 0xc0, !PT ;  /* 0x000000c002007812 */ /* 0x002fe200078ec0ff */
[----:B------:R-:W-:Y:S01]  /*06f0*/  UIMAD UR36, UR60, 0x48, URZ ;  /* 0x000000483c2478a4 */ /* 0x000fe2000f8e023f */
[----:B------:R-:W-:Y:S01]  /*0700*/  LOP3.LUT R2, R9, 0x7fffffe, RZ, 0xc0, !PT ;  /* 0x07fffffe09027812 */ /* 0x000fe200078ec0ff */
[----:B------:R-:W-:Y:S01]  /*0710*/  UIMAD UR35, UR60, 0x50, URZ ;  /* 0x000000503c2378a4 */ /* 0x000fe2000f8e023f */
[----:B------:R-:W-:Y:S01]  /*0720*/  SHF.R.U32.HI R4, RZ, 0x3, R0 ;  /* 0x00000003ff047819 */ /* 0x000fe20000011600 */
[----:B--2---:R-:W-:Y:S01]  /*0730*/  IMAD.SHL.U32 R6, R13, 0x2, RZ ;  /* 0x000000020d067824 */ /* 0x004fe200078e00ff */
[----:B------:R-:W-:Y:S01]  /*0740*/  LOP3.LUT R3, R0, 0x18, R246, 0xf8, !PT ;  /* 0x0000001800037812 */ /* 0x000fe200078ef8f6 */
[----:B------:R-:W-:Y:S01]  /*0750*/  IMAD.IADD R2, R11, 0x1, -R2 ;  /* 0x000000010b027824 */ /* 0x000fe200078e0a02 */
[----:B------:R-:W-:Y:S01]  /*0760*/  UIMAD UR34, UR60, 0x58, URZ ;  /* 0x000000583c2278a4 */ /* 0x000fe2000f8e023f */
[C---:B------:R-:W-:Y:S01]  /*0770*/  IMAD R0, R20.reuse, 0x8, R12 ;  /* 0x0000000814007824 */ /* 0x040fe200078e020c */
[----:B------:R-:W-:Y:S01]  /*0780*/  LOP3.LUT R3, R3, R4, RZ, 0x3c, !PT ;  /* 0x0000000403037212 */ /* 0x000fe200078e3cff */
[----:B------:R-:W-:Y:S01]  /*0790*/  IMAD R235, R20, 0x2000, R6 ;  /* 0x0000200014eb7824 */ /* 0x000fe200078e0206 */
[----:B------:R-:W-:Y:S01]  /*07a0*/  UIMAD UR33, UR60, 0x60, URZ ;  /* 0x000000603c2178a4 */ /* 0x000fe2000f8e023f */
[----:B------:R-:W-:Y:S01]  /*07b0*/  IMAD R17, R0, 0x8, R2 ;  /* 0x0000000800117824 */ /* 0x000fe200078e0202 */
[----:B------:R-:W-:Y:S01]  /*07c0*/  LEA.HI R0, R8, R8, RZ, 0x1 ;  /* 0x0000000808007211 */ /* 0x000fe200078f08ff */
[----:B------:R-:W-:Y:S01]  /*07d0*/  IMAD.U32 R2, R5, 0x20, R3 ;  /* 0x0000002005027824 */ /* 0x000fe200078e0003 */
[----:B------:R-:W-:Y:S01]  /*07e0*/  UIMAD UR32, UR60, 0x68, URZ ;  /* 0x000000683c2078a4 */ /* 0x000fe2000f8e023f */
[----:B------:R-:W-:Y:S01]  /*07f0*/  IMAD.U32 R5, RZ, RZ, UR8 ;  /* 0x00000008ff057e24 */ /* 0x000fe2000f8e00ff */
[----:B------:R-:W-:Y:S01]  /*0800*/  LOP3.LUT R4, R0, 0x7fffffe, RZ, 0xc0, !PT ;  /* 0x07fffffe00047812 */ /* 0x000fe200078ec0ff */
[----:B------:R-:W-:Y:S01]  /*0810*/  USHF.R.S32.HI UR8, URZ, 0x1f, UR50 ;  /* 0x0000001f3f087899 */ /* 0x000fe20008011432 */
[--C-:B------:R-:W-:Y:S01]  /*0820*/  SHF.R.S32.HI R3, RZ, 0x1, R0.reuse ;  /* 0x00000001ff037819 */ /* 0x100fe20000011400 */
[----:B------:R1:W-:Y:S01]  /*0830*/  STL [R1+0xc], R2 ;  /* 0x00000c0201007387 */ /* 0x0003e20000100800 */
[----:B------:R-:W-:Y:S01]  /*0840*/  SHF.R.S32.HI R0, RZ, 0x1f, R0 ;  /* 0x0000001fff007819 */ /* 0x000fe20000011400 */
[----:B------:R-:W-:Y:S01]  /*0850*/  IMAD.IADD R16, R8, 0x1, -R4 ;  /* 0x0000000108107824 */ /* 0x000fe200078e0a04 */
[----:B------:R-:W-:Y:S01]  /*0860*/  UIMAD UR31, UR60, 0x70, URZ ;  /* 0x000000703c1f78a4 */ /* 0x000fe2000f8e023f */
[----:B------:R-:W-:Y:S01]  /*0870*/  IMAD.U32 R4, RZ, RZ, UR14 ;  /* 0x0000000eff047e24 */ /* 0x000fe2000f8e00ff */
[----:B------:R-:W-:Y:S01]  /*0880*/  LEA.HI R0, R0, R3, RZ, 0x2 ;  /* 0x0000000300007211 */ /* 0x000fe200078f10ff */
[----:B------:R-:W-:Y:S01]  /*0890*/  IMAD.U32 R4, RZ, RZ, UR9 ;  /* 0x00000009ff047e24 */ /* 0x000fe2000f8e00ff */
[----:B------:R-:W-:Y:S01]  /*08a0*/  USHF.R.S32.HI UR9, URZ, 0x1f, UR52 ;  /* 0x0000001f3f097899 */ /* 0x000fe20008011434 */
[----:B------:R-:W-:Y:S01]  /*08b0*/  IMAD.U32 R4, RZ, RZ, UR8 ;  /* 0x00000008ff047e24 */ /* 0x000fe2000f8e00ff */
[----:B------:R-:W-:Y:S01]  /*08c0*/  LOP3.LUT R0, R0, 0xfffffffc, RZ, 0xc0, !PT ;  /* 0xfffffffc00007812 */ /* 0x000fe200078ec0ff */
[----:B------:R-:W-:Y:S01]  /*08d0*/  IMAD.U32 R5, RZ, RZ, UR15 ;  /* 0x0000000fff057e24 */ /* 0x000fe2000f8e00ff */
[----:B------:R-:W-:Y:S01]  /*08e0*/  UIMAD UR30, UR60, 0x78, URZ ;  /* 0x000000783c1e78a4 */ /* 0x000fe2000f8e023f */
[----:B------:R-:W-:Y:S01]  /*08f0*/  IMAD.SHL.U32 R4, R7, 0x40, RZ ;  /* 0x0000004007047824 */ /* 0x000fe200078e00ff */
[----:B------:R-:W-:Y:S01]  /*0900*/  UIADD3 UR29, -UR61, URZ, URZ ;  /* 0x0000003f3d1d7290 */ /* 0x000fe2000fffe13f */
[----:B------:R-:W-:Y:S01]  /*0910*/  IMAD.IADD R14, R3, 0x1, -R0 ;  /* 0x00000001030e7824 */ /* 0x000fe200078e0a00 */
[----:B------:R-:W-:Y:S01]  /*0920*/  UMOV UR57, 0xffffe000 ;  /* 0xffffe00000397882 */ /* 0x000fe20000000000 */
[----:B------:R-:W-:Y:S01]  /*0930*/  IMAD.U32 R0, RZ, RZ, UR8 ;  /* 0x00000008ff007e24 */ /* 0x000fe2000f8e00ff */
[----:B------:R-:W-:Y:S01]  /*0940*/  SHF.R.S32.HI R0, RZ, 0x1, R9 ;  /* 0x00000001ff007819 */ /* 0x000fe20000011409 */
[----:B------:R-:W-:Y:S01]  /*0950*/  IMAD.U32 R3, RZ, RZ, UR9 ;  /* 0x00000009ff037e24 */ /* 0x000fe2000f8e00ff */
[----:B------:R-:W-:Y:S01]  /*0960*/  LEA.HI R9, R7, R7, RZ, 0x1 ;  /* 0x0000000707097211 */ /* 0x000fe200078f08ff */
[----:B------:R-:W-:Y:S01]  /*0970*/  @!UP2 UIMAD UR8, UR50, UR18, UR52 ;  /* 0x000000123208a2a4 */ /* 0x000fe2000f8e0234 */
[----:B------:R-:W-:-:S02]  /*0980*/  LOP3.LUT P0, RZ, R0, 0x2, RZ, 0xc0, !PT ;  /* 0x0000000200ff7812 */ /* 0x000fc4000780c0ff */
[----:B------:R-:W-:Y:S02]  /*0990*/  SHF.R.S32.HI R3, RZ, 0x3, R10 ;  /* 0x00000003ff037819 */ /* 0x000fe4000001140a */
[----:B-1----:R-:W-:Y:S02]  /*09a0*/  LOP3.LUT R2, R10, 0xfffffff8, RZ, 0xc0, !PT ;  /* 0xfffffff80a027812 */ /* 0x002fe400078ec0ff */
[----:B------:R-:W-:Y:S01]  /*09b0*/  LOP3.LUT R4, R4, 0x1c0, RZ, 0xc0, !PT ;  /* 0x000001c004047812 */ /* 0x000fe200078ec0ff */
[----:B------:R-:W-:Y:S01]  /*09c0*/  IMAD R16, R3, 0x8, R16 ;  /* 0x0000000803107824 */ /* 0x000fe200078e0210 */
[----:B------:R-:W-:Y:S01]  /*09d0*/  SEL R150, R157, 0xffffffe0, !P0 ;  /* 0xffffffe09d967807 */ /* 0x000fe20004000000 */
[----:B------:R-:W-:Y:S01]  /*09e0*/  IMAD.IADD R15, R8, 0x1, -R2 ;  /* 0x00000001080f7824 */ /* 0x000fe200078e0a02 */
[----:B------:R-:W-:Y:S02]  /*09f0*/  LOP3.LUT R2, R7, 0x1, RZ, 0xc0, !PT ;  /* 0x0000000107027812 */ /* 0x000fe400078ec0ff */
[----:B------:R-:W-:-:S02]  /*0a00*/  LEA.HI R4, R4, R4, RZ, 0x1d ;  /* 0x0000000404047211 */ /* 0x000fc400078fe8ff */
[----:B------:R-:W-:Y:S01]  /*0a10*/  ISETP.NE.U32.AND P6, PT, R2, 0x1, PT ;  /* 0x000000010200780c */ /* 0x000fe20003fc5070 */
[----:B------:R-:W-:Y:S01]  /*0a20*/  IMAD.U32 R2, RZ, RZ, UR9 ;  /* 0x00000009ff027e24 */ /* 0x000fe2000f8e00ff */
[----:B------:R-:W-:Y:S01]  /*0a30*/  UIMAD UR9, UR5, UR19, URZ ;  /* 0x00000013050972a4 */ /* 0x000fe2000f8e023f */
[----:B------:R-:W-:Y:S01]  /*0a40*/  IMAD.SHL.U32 R2, R11, 0x40, RZ ;  /* 0x000000400b027824 */ /* 0x000fe200078e00ff */
[----:B------:R-:W-:Y:S01]  /*0a50*/  UIMAD UR5, UR7, UR50, URZ ;  /* 0x00000032070572a4 */ /* 0x000fe2000f8e023f */
[----:B------:R-:W-:Y:S01]  /*0a60*/  IMAD.SHL.U32 R11, R0, 0x40, RZ ;  /* 0x00000040000b7824 */ /* 0x000fe200078e00ff */
[----:B------:R-:W-:Y:S01]  /*0a70*/  @!UP2 UIMAD UR7, UR8, UR17, URZ ;  /* 0x000000110807a2a4 */ /* 0x000fe2000f8e023f */
[----:B------:R-:W-:Y:S01]  /*0a80*/  IMAD.SHL.U32 R0, R19, 0x10, RZ ;  /* 0x0000001013007824 */ /* 0x000fe200078e00ff */
[----:B------:R-:W-:Y:S02]  /*0a90*/  LOP3.LUT R8, R2, 0x1c0, RZ, 0xc0, !PT ;  /* 0x000001c002087812 */ /* 0x000fe400078ec0ff */
[----:B------:R-:W-:-:S02]  /*0aa0*/  LOP3.LUT R2, R9, 0x3fffffe, RZ, 0xc0, !PT ;  /* 0x03fffffe09027812 */ /* 0x000fc400078ec0ff */
[----:B------:R-:W-:Y:S02]  /*0ab0*/  LOP3.LUT R5, R8, 0x30, R0, 0xf8, !PT ;  /* 0x0000003008057812 */ /* 0x000fe400078ef800 */
[----:B------:R-:W-:Y:S01]  /*0ac0*/  SEL R231, R231, 0x10, !P6 ;  /* 0x00000010e7e77807 */ /* 0x000fe20007000000 */
[----:B------:R-:W-:Y:S01]  /*0ad0*/  IMAD.IADD R13, R7, 0x1, -R2 ;  /* 0x00000001070d7824 */ /* 0x000fe200078e0a02 */
[----:B------:R-:W-:Y:S01]  /*0ae0*/  LEA.HI.SX32 R7, R18, R0, 0x1e ;  /* 0x0000000012077211 */ /* 0x000fe200078ff2ff */
[----:B------:R-:W-:Y:S01]  /*0af0*/  IMAD.SHL.U32 R2, R19, 0x400, RZ ;  /* 0x0000040013027824 */ /* 0x000fe200078e00ff */
[----:B------:R-:W-:Y:S02]  /*0b00*/  LOP3.LUT R0, R11, 0xc0, RZ, 0xc0, !PT ;  /* 0x000000c00b007812 */ /* 0x000fe400078ec0ff */
[--C-:B------:R-:W-:Y:S01]  /*0b10*/  LOP3.LUT R5, R5, 0x8, R149.reuse, 0xf8, !PT ;  /* 0x0000000805057812 */ /* 0x100fe200078ef895 */
[----:B------:R-:W-:Y:S01]  /*0b20*/  IMAD R151, R3, 0x200, R2 ;  /* 0x0000020003977824 */ /* 0x000fe200078e0202 */
[----:B------:R-:W-:Y:S01]  /*0b30*/  LOP3.LUT R149, R0, 0x8, R149, 0xf8, !PT ;  /* 0x0000000800957812 */ /* 0x000fe200078ef895 */
[----:B------:R-:W-:Y:S01]  /*0b40*/  IMAD.U32 R3, RZ, RZ, UR9 ;  /* 0x00000009ff037e24 */ /* 0x000fe2000f8e00ff */
[----:B------:R-:W-:Y:S01]  /*0b50*/  SHF.R.U32.HI R0, RZ, 0x3, R0 ;  /* 0x00000003ff007819 */ /* 0x000fe20000011600 */
[----:B------:R-:W-:Y:S01]  /*0b60*/  STL [R1], R7 ;  /* 0x0000000701007387 */ /* 0x000fe20000100800 */
[----:B------:R-:W-:Y:S01]  /*0b70*/  IADD3 R235, R4, R235, R2 ;  /* 0x000000eb04eb7210 */ /* 0x000fe20007ffe002 */
[----:B------:R-:W-:Y:S01]  /*0b80*/  IMAD.SHL.U32 R4, R12, 0x10, RZ ;  /* 0x000000100c047824 */ /* 0x000fe200078e00ff */
[----:B------:R-:W-:Y:S01]  /*0b90*/  LOP3.LUT R149, R149, R0, RZ, 0x3c, !PT ;  /* 0x0000000095957212 */ /* 0x000fe200078e3cff */
[----:B------:R-:W-:Y:S01]  /*0ba0*/  IMAD.U32 R0, RZ, RZ, UR13 ;  /* 0x0000000dff007e24 */ /* 0x000fe2000f8e00ff */
[----:B------:R-:W-:Y:S01]  /*0bb0*/  SHF.R.U32.HI R2, RZ, 0x3, R8 ;  /* 0x00000003ff027819 */ /* 0x000fe20000011608 */
[----:B------:R-:W-:-:S02]  /*0bc0*/  IMAD.SHL.U32 R235, R235, 0x2, RZ ;  /* 0x00000002ebeb7824 */ /* 0x000fc400078e00ff */
[----:B------:R-:W-:Y:S01]  /*0bd0*/  IMAD.U32 R149, R17, 0x20, R149 ;  /* 0x0000002011957824 */ /* 0x000fe200078e0095 */
[----:B------:R1:W-:Y:S01]  /*0be0*/  STL [R1+0x38], R0 ;  /* 0x0000380001007387 */ /* 0x0003e20000100800 */
[----:B------:R-:W-:Y:S01]  /*0bf0*/  LOP3.LUT R5, R5, R2, RZ, 0x3c, !PT ;  /* 0x0000000205057212 */ /* 0x000fe200078e3cff */
[C---:B------:R-:W-:Y:S01]  /*0c00*/  IMAD.IADD R236, R235.reuse, 0x1, R231 ;  /* 0x00000001ebec7824 */ /* 0x040fe200078e02e7 */
[C---:B------:R-:W-:Y:S01]  /*0c10*/  IADD3 R230, R235.reuse, 0x40, RZ ;  /* 0x00000040ebe67810 */ /* 0x040fe20007ffe0ff */
[----:B------:R2:W-:Y:S01]  /*0c20*/  STL [R1+0x34], R3 ;  /* 0x0000340301007387 */ /* 0x0005e20000100800 */
[----:B------:R-:W-:Y:S01]  /*0c30*/  @P4 IADD3 R230, R235, -0x40, RZ ;  /* 0xffffffc0ebe64810 */ /* 0x000fe20007ffe0ff */
[----:B------:R-:W-:Y:S02]  /*0c40*/  IMAD.SHL.U32 R149, R149, 0x2, RZ ;  /* 0x0000000295957824 */ /* 0x000fe400078e00ff */
[----:B------:R-:W-:Y:S02]  /*0c50*/  IMAD.IADD R237, R235, 0x1, R232 ;  /* 0x00000001ebed7824 */ /* 0x000fe400078e02e8 */
[----:B------:R-:W-:-:S02]  /*0c60*/  IMAD.IADD R231, R231, 0x1, R230 ;  /* 0x00000001e7e77824 */ /* 0x000fc400078e02e6 */
[----:B------:R-:W-:Y:S02]  /*0c70*/  IMAD.IADD R234, R236, 0x1, R232 ;  /* 0x00000001ecea7824 */ /* 0x000fe400078e02e8 */
[C---:B------:R-:W-:Y:S02]  /*0c80*/  IMAD.IADD R233, R232.reuse, 0x1, R230 ;  /* 0x00000001e8e97824 */ /* 0x040fe400078e02e6 */
[----:B------:R-:W-:Y:S02]  /*0c90*/  IMAD.IADD R150, R149, 0x1, R150 ;  /* 0x0000000195967824 */ /* 0x000fe400078e0296 */
[----:B------:R-:W-:Y:S02]  /*0ca0*/  IMAD.IADD R232, R232, 0x1, R231 ;  /* 0x00000001e8e87824 */ /* 0x000fe400078e02e7 */
[----:B-1----:R-:W-:Y:S02]  /*0cb0*/  IMAD R0, R19, 0x200, R6 ;  /* 0x0000020013007824 */ /* 0x002fe400078e0206 */
[----:B--2---:R-:W-:Y:S01]  /*0cc0*/  IMAD.U32 R3, RZ, RZ, UR5 ;  /* 0x00000005ff037e24 */ /* 0x004fe2000f8e00ff */
[----:B------:R-:W-:Y:S01]  /*0cd0*/  UIMAD UR5, UR55, UR14, URZ ;  /* 0x0000000e370572a4 */ /* 0x000fe2000f8e023f */
[----:B------:R-:W-:-:S02]  /*0ce0*/  IMAD R13, R13, 0x20, R0 ;  /* 0x000000200d0d7824 */ /* 0x000fc400078e0200 */
[----:B------:R-:W-:Y:S01]  /*0cf0*/  IMAD.U32 R0, RZ, RZ, UR4 ;  /* 0x00000004ff007e24 */ /* 0x000fe2000f8e00ff */
[----:B------:R-:W-:Y:S01]  /*0d00*/  STL [R1+0x24], R3 ;  /* 0x0000240301007387 */ /* 0x000fe20000100800 */
[----:B------:R-:W-:Y:S01]  /*0d10*/  USHF.R.S32.HI UR4, URZ, 0x1f, UR4 ;  /* 0x0000001f3f047899 */ /* 0x000fe20008011404 */
[----:B------:R-:W-:Y:S01]  /*0d20*/  IMAD.U32 R2, RZ, RZ, UR5 ;  /* 0x00000005ff027e24 */ /* 0x000fe2000f8e00ff */
[----:B------:R-:W-:Y:S01]  /*0d30*/  USHF.R.S32.HI UR5, URZ, 0x1f, UR20 ;  /* 0x0000001f3f057899 */ /* 0x000fe20008011414 */
[----:B------:R1:W-:Y:S04]  /*0d40*/  STL [R1+0x20], R0 ;  /* 0x0000200001007387 */ /* 0x0003e80000100800 */
        /* <DEDUP_REMOVED lines=10> */
[----:B------:R-:W-:-:S02]  /*0df0*/  SHF.R.U32.HI R3, RZ, 0x3, R0 ;  /* 0x00000003ff037819 */ /* 0x000fc40000011600 */
[----:B------:R-:W-:Y:S02]  /*0e00*/  SEL R152, R152, 0xffffffc0, !P2 ;  /* 0xffffffc098987807 */ /* 0x000fe40005000000 */
[----:B------:R-:W-:Y:S01]  /*0e10*/  SEL R157, R157, 0xffffffe0, !P0 ;  /* 0xffffffe09d9d7807 */ /* 0x000fe20004000000 */
        /* <DEDUP_REMOVED lines=33> */
[----:B------:R3:W-:Y:S01]  /*1030*/  STL [R1+0x14], R4 ;  /* 0x0000140401007387 */ /* 0x0007e20000100800 */
[----:B------:R-:W-:Y:S01]  /*1040*/  IMAD.IADD R152, R152, 0x1, R158 ;  /* 0x0000000198987824 */ /* 0x000fe200078e029e */
[C---:B------:R-:W-:Y:S02]  /*1050*/  IADD3 R160, R158.reuse, 0x4000, RZ ;  /* 0x000040009ea07810 */ /* 0x040fe40007ffe0ff */
[----:B------:R-:W-:Y:S01]  /*1060*/  IADD3 R159, R158, 0x6000, RZ ;  /* 0x000060009e9f7810 */ /* 0x000fe20007ffe0ff */
[----:B-1----:R-:W-:Y:S01]  /*1070*/  IMAD.SHL.U32 R2, R3, 0x2, RZ ;  /* 0x0000000203027824 */ /* 0x002fe200078e00ff */
[C---:B--2---:R-:W-:Y:S02]  /*1080*/  IADD3 R0, R4.reuse, 0x20, RZ ;  /* 0x0000002004007810 */ /* 0x044fe40007ffe0ff */
[----:B------:R-:W-:-:S05]  /*1090*/  @P3 IADD3 R0, R4, -0x20, RZ ;  /* 0xffffffe004003810 */ /* 0x000fca0007ffe0ff */
[----:B------:R3:W-:Y:S02]  /*10a0*/  STL [R1+0x18], R0 ;  /* 0x0000180001007387 */ /* 0x0007e40000100800 */
.L_x_578:
        /* <DEDUP_REMOVED lines=28> */
[----:B---3--:R-:W-:Y:S02]  /*1270*/  MOV R4, UR8 ;  /* 0x0000000800047c02 */ /* 0x008fe40008000f00 */
[----:B------:R-:W-:Y:S02]  /*1280*/  PLOP3.LUT P1, PT, PT, PT, UP1, 0x80, 0x0 ;  /* 0x000000000000781c */ /* 0x000fe40003f2f018 */
[----:B------:R1:W3:Y:S01]  /*1290*/  @P2 LDG.E R3, [R6.64] ;  /* 0x0000003006032981 */ /* 0x0002e2000c1e1900 */
[----:B------:R-:W-:-:S10]  /*12a0*/  MOV R5, UR9 ;  /* 0x0000000900057c02 */ /* 0x000fd40008000f00 */
[----:B----4-:R-:W4:Y:S04]  /*12b0*/  @!P1 LDG.E R0, [R4.64] ;  /* 0x0000003004009981 */ /* 0x010f28000c1e1900 */
[----:B-1---5:R-:W5:Y:S01]  /*12c0*/  @P2 LDG.E R6, [R6.64+0x4] ;  /* 0x0000043006062981 */ /* 0x022f62000c1e1900 */
[----:B------:R-:W-:Y:S02]  /*12d0*/  UMOV UR4, 0xffffffff ;  /* 0xffffffff00047882 */ /* 0x000fe40000000000 */
[----:B------:R-:W-:Y:S02]  /*12e0*/  UMOV UR45, URZ ;  /* 0x0000003f002d7c82 */ /* 0x000fe40008000000 */
[----:B------:R-:W-:Y:S02]  /*12f0*/  UMOV UR47, 0xffffffff ;  /* 0xffffffff002f7882 */ /* 0x000fe40000000000 */
[----:B--2---:R1:W2:Y:S01]  /*1300*/  @P0 R2UR UR45, R8 ;  /* 0x00000000082d03c2 */ /* 0x0042a200000e0000 */
[----:B------:R-:W-:-:S07]  /*1310*/  ISETP.NE.U32.AND P0, PT, RZ, c[0x0][0x248], PT ;  /* 0x00009200ff007a0c */ /* 0x000fce0003f05070 */
[----:B---3--:R-:W3:Y:S01]  /*1320*/  @P2 R2UR UR4, R3 ;  /* 0x00000000030423c2 */ /* 0x008ee200000e0000 */
[----:B------:R-:W-:-:S07]  /*1330*/  ISETP.NE.AND.EX P0, PT, RZ, c[0x0][0x24c], PT, P0 ;  /* 0x00009300ff007a0c */ /* 0x000fce0003f05300 */
[----:B-----5:R-:W3:Y:S08]  /*1340*/  @P2 R2UR UR7, R6 ;  /* 0x00000000060723c2 */ /* 0x020ef000000e0000 */
[----:B----4-:R1:W4:Y:S01]  /*1350*/  @!P1 R2UR UR47, R0 ;  /* 0x00000000002f93c2 */ /* 0x01032200000e0000 */
[----:B---3--:R-:W-:-:S03]  /*1360*/  @UP6 UIADD3 UR20, UR7, -UR4, URZ ;  /* 0x8000000407146290 */ /* 0x008fc6000fffe03f */
        /* <DEDUP_REMOVED lines=10> */
.L_x_534:
        /* <DEDUP_REMOVED lines=58> */
.L_x_536:
        /* <DEDUP_REMOVED lines=18> */
.L_x_537:
[----:B------:R-:W2:Y:S01]  /*18d0*/  LDL R0, [R1+0x1c] ;  /* 0x00001c0001007983 */ /* 0x000ea20000100800 */
[----:B------:R-:W-:-:S03]  /*18e0*/  ULDC.64 UR14, c[0x0][0x370] ;  /* 0x0000dc00000e7ab9 */ /* 0x000fc60000000a00 */
[----:B------:R-:W3:Y:S04]  /*18f0*/  LDL R3, [R1+0x24] ;  /* 0x0000240001037983 */ /* 0x000ee80000100800 */
[----:B------:R-:W2:Y:S01]  /*1900*/  LDL R4, [R1+0x3c] ;  /* 0x00003c0001047983 */ /* 0x000ea20000100800 */
[----:B------:R-:W-:-:S04]  /*1910*/  @UP1 UIMAD.WIDE.U32 UR8, UR4, UR14, URZ ;  /* 0x0000000e040812a5 */ /* 0x000fc8000f8e003f */
[----:B------:R-:W-:-:S03]  /*1920*/  @UP1 UIMAD UR25, UR4, UR15, UR9 ;  /* 0x0000000f041912a4 */ /* 0x000fc6000f8e0209 */
[----:B------:R-:W-:Y:S02]  /*1930*/  @UP1 UMOV UR23, UR8 ;  /* 0x0000000800171c82 */ /* 0x000fe40008000000 */
[----:B------:R-:W-:Y:S02]  /*1940*/  ULDC.64 UR8, c[0x0][0x368] ;  /* 0x0000da0000087ab9 */ /* 0x000fe40000000a00 */
[----:B------:R-:W-:-:S04]  /*1950*/  @!UP1 UIMAD UR13, UR56, UR8, URZ ;  /* 0x00000008380d92a4 */ /* 0x000fc8000f8e023f */
[----:B------:R-:W-:Y:S02]  /*1960*/  @!UP1 UIMAD UR13, UR50, UR9, UR13 ;  /* 0x00000009320d92a4 */ /* 0x000fe4000f8e020d */
[----:B------:R-:W-:Y:S02]  /*1970*/  @!UP1 UIMAD.WIDE.U32 UR8, UR50, UR8, URZ ;  /* 0x00000008320892a5 */ /* 0x000fe4000f8e003f */
[----:B------:R-:W-:Y:S02]  /*1980*/  ULDC UR17, c[0x0][0x224] ;  /* 0x0000890000117ab9 */ /* 0x000fe40000000800 */
[----:B------:R-:W-:-:S03]  /*1990*/  UIMAD.WIDE.U32 UR14, UR50, UR17, URZ ;  /* 0x00000011320e72a5 */ /* 0x000fc6000f8e003f */
[----:B------:R-:W-:Y:S02]  /*19a0*/  @!UP1 UMOV UR23, UR8 ;  /* 0x0000000800179c82 */ /* 0x000fe40008000000 */
[----:B------:R-:W-:Y:S02]  /*19b0*/  @!UP1 UIADD3 UR25, UR9, UR13, URZ ;  /* 0x0000000d09199290 */ /* 0x000fe4000fffe03f */
[----:B------:R-:W-:Y:S01]  /*19c0*/  UIMAD UR13, UR55, UR4, URZ ;  /* 0x00000004370d72a4 */ /* 0x000fe2000f8e023f */
[----:B------:R-:W-:Y:S01]  /*19d0*/  IABS R6, c[0x0][0x1c8] ;  /* 0x0000720000067a13 */ /* 0x000fe20000000000 */
[----:B--2---:R1:W2:Y:S08]  /*19e0*/  R2UR UR16, R0 ;  /* 0x00000000001073c2 */ /* 0x0042b000000e0000 */
[----:B---3--:R3:W5:Y:S01]  /*19f0*/  R2UR UR19, R3 ;  /* 0x00000000031373c2 */ /* 0x00876200000e0000 */
[----:B-1----:R-:W4:Y:S04]  /*1a00*/  LDL R0, [R1+0x38] ;  /* 0x0000380001007983 */ /* 0x002f280000100800 */
[----:B---3--:R-:W3:Y:S01]  /*1a10*/  LDL R3, [R1+0x2c] ;  /* 0x00002c0001037983 */ /* 0x008ee20000100800 */
[----:B-----5:R-:W-:-:S02]  /*1a20*/  UIMAD UR8, UR56, UR17, UR19 ;  /* 0x00000011380872a4 */ /* 0x020fc4000f8e0213 */
[----:B------:R-:W1:Y:S02]  /*1a30*/  S2UR UR17, SR_CTAID.X ;  /* 0x00000000001179c3 */ /* 0x000e640000002500 */
[----:B------:R-:W-:-:S03]  /*1a40*/  UIADD3 UR8, UR15, UR8, URZ ;  /* 0x000000080f087290 */ /* 0x000fc6000fffe03f */
[----:B------:R-:W-:Y:S02]  /*1a50*/  ULDC.64 UR14, c[0x0][0x3d8] ;  /* 0x0000f600000e7ab9 */ /* 0x000fe40000000a00 */
[----:B--2---:R-:W-:-:S04]  /*1a60*/  UIMAD UR8, UR54, UR8, UR16 ;  /* 0x00000008360872a4 */ /* 0x004fc8000f8e0210 */
[----:B------:R-:W-:Y:S02]  /*1a70*/  UIADD3 UR16, UR59, UR8, URZ ;  /* 0x000000083b107290 */ /* 0x000fe4000fffe03f */
[----:B------:R-:W-:-:S04]  /*1a80*/  UIMAD.WIDE.U32 UR8, UR54, UR4, URZ ;  /* 0x00000004360872a5 */ /* 0x000fc8000f8e003f */
[----:B------:R-:W-:Y:S02]  /*1a90*/  @UP1 UIADD3 UR16, UR9, UR13, URZ ;  /* 0x0000000d09101290 */ /* 0x000fe4000fffe03f */
[----:B------:R-:W-:Y:S02]  /*1aa0*/  USEL UR24, UR58, UR8, !UP1 ;  /* 0x000000083a187287 */ /* 0x000fe4000c800000 */
[----:B-1----:R-:W-:Y:S01]  /*1ab0*/  UIMAD.WIDE.U32 UR8, UR17, UR14, URZ ;  /* 0x0000000e110872a5 */ /* 0x002fe2000f8e003f */
[----:B------:R1:W2:Y:S02]  /*1ac0*/  R2UR UR14, R4 ;  /* 0x00000000040e73c2 */ /* 0x0002a400000e0000 */
[----:B-1----:R-:W1:Y:S01]  /*1ad0*/  I2F.RP R4, R6 ;  /* 0x0000000600047306 */ /* 0x002e620000209400 */
[----:B------:R-:W-:Y:S02]  /*1ae0*/  USEL UR19, UR8, URZ, UP3 ;  /* 0x0000003f08137287 */ /* 0x000fe40009800000 */
[----:B------:R-:W-:-:S02]  /*1af0*/  UIMAD UR15, UR17, UR15, UR9 ;  /* 0x0000000f110f72a4 */ /* 0x000fc4000f8e0209 */
[----:B------:R-:W-:-:S03]  /*1b00*/  USHF.L.U64.HI UR8, UR50, 0x7, UR56 ;  /* 0x0000000732087899 */ /* 0x000fc60008010238 */
[----:B-1----:R-:W1:Y:S01]  /*1b10*/  MUFU.RCP R4, R4 ;  /* 0x0000000400047308 */ /* 0x002e620000001000 */
[----:B------:R-:W-:Y:S02]  /*1b20*/  USHF.L.U32 UR17, UR50, 0x7, URZ ;  /* 0x0000000732117899 */ /* 0x000fe4000800063f */
[----:B------:R-:W-:Y:S02]  /*1b30*/  USEL UR9, UR8, URZ, UP6 ;  /* 0x0000003f08097287 */ /* 0x000fe4000b000000 */
[----:B------:R-:W-:-:S04]  /*1b40*/  USEL UR8, UR17, URZ, UP6 ;  /* 0x0000003f11087287 */ /* 0x000fc8000b000000 */
[----:B------:R-:W-:Y:S01]  /*1b50*/  UIADD3 UR8, UP0, UR7, UR8, URZ ;  /* 0x0000000807087290 */ /* 0x000fe2000ff1e03f */
[----:B-1----:R-:W-:-:S03]  /*1b60*/  IADD3 R4, R4, 0xffffffe, RZ ;  /* 0x0ffffffe04047810 */ /* 0x002fc60007ffe0ff */
[----:B------:R-:W-:Y:S01]  /*1b70*/  UIADD3.X UR13, UR26, UR9, URZ, UP0, !UPT ;  /* 0x000000091a0d7290 */ /* 0x000fe200087fe43f */
[----:B------:R1:W5:Y:S01]  /*1b80*/  F2I.FTZ.U32.TRUNC.NTZ R5, R4 ;  /* 0x0000000400057305 */ /* 0x000362000021f000 */
[----:B------:R-:W-:-:S04]  /*1b90*/  UIMAD UR9, UR55, UR8, URZ ;  /* 0x00000008370972a4 */ /* 0x000fc8000f8e023f */
[----:B------:R-:W-:Y:S01]  /*1ba0*/  UIMAD UR13, UR54, UR13, UR9 ;  /* 0x0000000d360d72a4 */ /* 0x000fe2000f8e0209 */
[----:B-1----:R-:W-:Y:S01]  /*1bb0*/  IMAD.MOV.U32 R4, RZ, RZ, RZ ;  /* 0x000000ffff047224 */ /* 0x002fe200078e00ff */
[----:B------:R-:W-:-:S05]  /*1bc0*/  ISETP.NE.AND P1, PT, RZ, c[0x0][0x1c8], PT ;  /* 0x00007200ff007a0c */ /* 0x000fca0003f25270 */
[----:B----4-:R5:W1:Y:S08]  /*1bd0*/  R2UR UR9, R0 ;  /* 0x00000000000973c2 */ /* 0x010a7000000e0000 */
[----:B---3--:R3:W4:Y:S01]  /*1be0*/  R2UR UR17, R3 ;  /* 0x00000000031173c2 */ /* 0x00872200000e0000 */
[----:B-----5:R-:W-:-:S04]  /*1bf0*/  IMAD.MOV R0, RZ, RZ, -R5 ;  /* 0x000000ffff007224 */ /* 0x020fc800078e0a05 */
[----:B------:R-:W-:Y:S01]  /*1c00*/  IMAD R0, R0, R6, RZ ;  /* 0x0000000600007224 */ /* 0x000fe200078e02ff */
[----:B---3--:R-:W-:-:S03]  /*1c10*/  IABS R3, UR52 ;  /* 0x0000003400037c13 */ /* 0x008fc60008000000 */
        /* <DEDUP_REMOVED lines=12> */
[----:B------:R-:W-:Y:S01]  /*1ce0*/  @P2 IADD3 R4, R4, 0x1, RZ ;  /* 0x0000000104042810 */ /* 0x000fe20007ffe0ff */
[----:B------:R-:W-:-:S04]  /*1cf0*/  @UP2 UIMAD UR14, UR52, UR14, UR9 ;  /* 0x0000000e340e22a4 */ /* 0x000fc8000f8e0209 */
[----:B------:R-:W-:Y:S01]  /*1d00*/  @!P0 IMAD.MOV R4, RZ, RZ, -R4 ;  /* 0x000000ffff048224 */ /* 0x000fe200078e0a04 */
[----:B------:R-:W-:Y:S01]  /*1d10*/  PLOP3.LUT P0, PT, PT, PT, UP2, 0x80, 0x0 ;  /* 0x000000000000781c */ /* 0x000fe20003f0f028 */
[----:B------:R-:W-:Y:S02]  /*1d20*/  UIMAD.WIDE.U32 UR8, UR54, UR8, URZ ;  /* 0x00000008360872a5 */ /* 0x000fe4000f8e003f */
[----:B----4-:R-:W-:Y:S01]  /*1d30*/  @!UP2 UMOV UR14, UR17 ;  /* 0x00000011000eac82 */ /* 0x010fe20008000000 */
[----:B------:R-:W-:Y:S01]  /*1d40*/  @!P1 LOP3.LUT R4, RZ, c[0x0][0x1c8], RZ, 0x33, !PT ;  /* 0x00007200ff049a12 */ /* 0x000fe200078e33ff */
[----:B------:R-:W-:Y:S02]  /*1d50*/  USEL UR17, UR15, URZ, UP3 ;  /* 0x0000003f0f117287 */ /* 0x000fe40009800000 */
        /* <DEDUP_REMOVED lines=11> */
[----:B------:R-:W-:Y:S01]  /*1e10*/  ULDC.U8 UR6, c[0x0][0x2d8] ;  /* 0x0000b60000067ab9 */ /* 0x000fe20000000000 */
[----:B------:R-:W-:Y:S05]  /*1e20*/  BRA `(.L_x_539) ;  /* 0x0000003000007947 */ /* 0x000fea0003800000 */
.L_x_538:
[----:B------:R-:W2:Y:S02]  /*1e30*/  LDL R0, [R1+0x34] ;  /* 0x0000340001007983 */ /* 0x000ea40000100800 */
[----:B--2---:R1:W2:Y:S01]  /*1e40*/  R2UR UR4, R0 ;  /* 0x00000000000473c2 */ /* 0x0042a200000e0000 */
[----:B------:R-:W-:-:S07]  /*1e50*/  DEPBAR.LE SB1, 0x0, {2} ;  /* 0x000090040000791a */ /* 0x000fce0000000000 */
.L_x_539:
        /* <DEDUP_REMOVED lines=9> */
[----:B--2---:R-:W-:-:S03]  /*1ef0*/  UIADD3 UR8, UP5, UP4, UR8, UR61, UR6 ;  /* 0x0000003d08087290 */ /* 0x004fc6000fcbe006 */
[----:B------:R-:W-:Y:S01]  /*1f00*/  SHF.R.S32.HI R3, RZ, 0x2, R3 ;  /* 0x00000002ff037819 */ /* 0x000fe20000011403 */
[----:B------:R-:W-:Y:S02]  /*1f10*/  UIADD3 UR19, UP1, UP0, UR19, UR8, UR24 ;  /* 0x0000000813137290 */ /* 0x000fe4000f83e018 */
[----:B------:R-:W-:Y:S01]  /*1f20*/  USHF.R.S32.HI UR24, URZ, 0x1f, UR52 ;  /* 0x0000001f3f187899 */ /* 0x000fe20008011434 */
[----:B------:R-:W-:Y:S01]  /*1f30*/  SHF.R.S32.HI R18, RZ, 0x1f, R3 ;  /* 0x0000001fff127819 */ /* 0x000fe20000011403 */
[----:B------:R-:W-:-:S03]  /*1f40*/  ULDC.U8 UR6, c[0x0][0x2d8] ;  /* 0x0000b60000067ab9 */ /* 0x000fc60000000000 */
[----:B---3--:R1:W2:Y:S02]  /*1f50*/  R2UR UR8, R0 ;  /* 0x00000000000873c2 */ /* 0x0082a400000e0000 */
        /* <DEDUP_REMOVED lines=10> */
[----:B------:R-:W-:Y:S02]  /*2000*/  IMAD R0, R0, c[0x0][0x194], R5 ;  /* 0x0000650000007a24 */ /* 0x000fe400078e0205 */
        /* <DEDUP_REMOVED lines=10> */
[----:B------:R-:W-:Y:S01]  /*20b0*/  UMOV UR24, 0x4 ;  /* 0x0000000400187882 */ /* 0x000fe20000000000 */
        /* <DEDUP_REMOVED lines=11> */
[----:B------:R-:W-:Y:S01]  /*2170*/  ULEA.HI.SX32 UR7, UR46, 0xffffffff, 0x19 ;  /* 0xffffffff2e077891 */ /* 0x000fe2000f8fca3f */
        /* <DEDUP_REMOVED lines=8> */
[----:B------:R-:W-:Y:S02]  /*2200*/  ULDC.64 UR14, c[0x0][0x3c8] ;  /* 0x0000f200000e7ab9 */ /* 0x000fe40000000a00 */
[----:B------:R-:W-:Y:S01]  /*2210*/  IMAD R0, R18, c[0x0][0x370], RZ ;  /* 0x0000dc0012007a24 */ /* 0x000fe200078e02ff */
[----:B------:R-:W-:Y:S01]  /*2220*/  IADD3 R9, R9, UR16, RZ ;  /* 0x0000001009097c10 */ /* 0x000fe2000fffe0ff */
[C---:B------:R-:W-:Y:S01]  /*2230*/  IMAD.WIDE.U32 R6, R3.reuse, c[0x0][0x370], R6 ;  /* 0x0000dc0003067a25 */ /* 0x040fe200078e0006 */
[----:B------:R-:W-:Y:S01]  /*2240*/  ULDC.64 UR16, c[0x0][0x200] ;  /* 0x0000800000107ab9 */ /* 0x000fe20000000a00 */
[----:B------:R-:W-:Y:S01]  /*2250*/  LEA R12, P2, R8, c[0x0][0x160], 0x1 ;  /* 0x00005800080c7a11 */ /* 0x000fe200078408ff */
[----:B------:R-:W-:Y:S01]  /*2260*/  UIMAD.WIDE UR16, UR4, UR24, UR16 ;  /* 0x00000018041072a5 */ /* 0x000fe2000f8e0210 */
[----:B------:R-:W-:Y:S01]  /*2270*/  IMAD R0, R3, c[0x0][0x374], R0 ;  /* 0x0000dd0003007a24 */ /* 0x000fe200078e0200 */
[----:B------:R-:W-:Y:S01]  /*2280*/  LEA R10, P1, R6, c[0x0][0x330], 0x1 ;  /* 0x0000cc00060a7a11 */ /* 0x000fe200078208ff */
[----:B------:R-:W-:Y:S01]  /*2290*/  UIMAD.WIDE UR8, UR8, UR24, UR14 ;  /* 0x00000018080872a5 */ /* 0x000fe2000f8e020e */
[----:B------:R-:W-:Y:S01]  /*22a0*/  LEA.HI.X R13, R8, c[0x0][0x164], R9, 0x1, P2 ;  /* 0x00005900080d7a11 */ /* 0x000fe200010f0c09 */
[----:B------:R-:W-:-:S05]  /*22b0*/  IMAD.IADD R0, R7, 0x1, R0 ;  /* 0x0000000107007824 */ /* 0x000fca00078e0200 */
[----:B------:R-:W-:Y:S01]  /*22c0*/  LEA.HI.X R11, R6, c[0x0][0x334], R0, 0x1, P1 ;  /* 0x0000cd00060b7a11 */ /* 0x000fe200008f0c00 */
[----:B------:R-:W-:Y:S05]  /*22d0*/  @!P0 BRA `(.L_x_540) ;  /* 0x00008bb000008947 */ /* 0x000fea0003800000 */
[----:B------:R-:W2:Y:S01]  /*22e0*/  LDL R19, [R1+0xc] ;  /* 0x00000c0001137983 */ /* 0x000ea20000100800 */
        /* <DEDUP_REMOVED lines=13> */
[----:B------:R-:W-:Y:S01]  /*23c0*/  UMOV UR9, UR17 ;  /* 0x0000001100097c82 */ /* 0x000fe20008000000 */
[----:B------:R-:W-:Y:S01]  /*23d0*/  MOV R0, UR4 ;  /* 0x0000000400007c02 */ /* 0x000fe20008000f00 */
        /* <DEDUP_REMOVED lines=10> */
[----:B------:R-:W-:Y:S01]  /*2480*/  UISETP.NE.AND UP0, UPT, UR4, 0x1, UPT ;  /* 0x000000010400788c */ /* 0x000fe2000bf05270 */
[----:B------:R-:W-:Y:S01]  /*2490*/  IMAD.IADD R12, R7, 0x1, R5 ;  /* 0x00000001070c7824 */ /* 0x000fe200078e0205 */
[----:B------:R-:W-:-:S04]  /*24a0*/  UIMAD UR4, UR12, -0x80, UR5 ;  /* 0xffffff800c0478a4 */ /* 0x000fc8000f8e0205 */
[----:B------:R-:W-:Y:S02]  /*24b0*/  @P0 BAR.SYNC.DEFER_BLOCKING 0x0 ;  /* 0x0000000000000b1d */ /* 0x000fe40000010000 */
[----:B------:R-:W-:Y:S01]  /*24c0*/  ISETP.GE.AND P2, PT, R3, UR4, PT ;  /* 0x0000000403007c0c */ /* 0x000fe2000bf46270 */
[----:B--2---:R-:W-:-:S12]  /*24d0*/  IMAD.SHL.U32 R0, R19, 0x2, RZ ;  /* 0x0000000213007824 */ /* 0x004fd800078e00ff */
        /* <DEDUP_REMOVED lines=21> */
.L_x_542:
[----:B------:R-:W-:Y:S05]  /*2630*/  BSYNC B0 ;  /* 0x0000000000007941 */ /* 0x000fea0003800000 */
.L_x_541:
        /* <DEDUP_REMOVED lines=21> */
.L_x_544:
[----:B------:R-:W-:Y:S05]  /*2790*/  BSYNC B0 ;  /* 0x0000000000007941 */ /* 0x000fea0003800000 */
.L_x_543:
        /* <DEDUP_REMOVED lines=17> */
.L_x_546:
[----:B------:R-:W-:Y:S05]  /*28b0*/  BSYNC B0 ;  /* 0x0000000000007941 */ /* 0x000fea0003800000 */
.L_x_545:
        /* <DEDUP_REMOVED lines=15> */
.L_x_548:
[----:B------:R-:W-:Y:S05]  /*29b0*/  BSYNC B0 ;  /* 0x0000000000007941 */ /* 0x000fea0003800000 */
.L_x_547:
        /* <DEDUP_REMOVED lines=20> */
.L_x_550:
[----:B------:R-:W-:Y:S05]  /*2b00*/  BSYNC B0 ;  /* 0x0000000000007941 */ /* 0x000fea0003800000 */
.L_x_549:
        /* <DEDUP_REMOVED lines=20> */
.L_x_552:
[----:B------:R-:W-:Y:S05]  /*2c50*/  BSYNC B0 ;  /* 0x0000000000007941 */ /* 0x000fea0003800000 */
.L_x_551:
[----:B--2---:R-:W2:Y:S01]  /*2c60*/  LDL R12, [R1] ;  /* 0x00000000010c7983 */ /* 0x004ea20000100800 */
[----:B------:R-:W-:Y:S01]  /*2c70*/  ULDC.64 UR14, c[0x0][0x198] ;  /* 0x00006600000e7ab9 */ /* 0x000fe20000000a00 */
[----:B---3--:R-:W-:Y:S01]  /*2c80*/  IMAD.WIDE.U32 R6, R15, c[0x0][0x198], R246 ;  /* 0x000066000f067a25 */ /* 0x008fe200078e00f6 */
[----:B------:R-:W-:Y:S01]  /*2c90*/  UIMAD UR13, UR13, UR14, URZ ;  /* 0x0000000e0d0d72a4 */ /* 0x000fe2000f8e023f */
[----:B------:R-:W-:Y:S02]  /*2ca0*/  MOV R251, 0x7f800000 ;  /* 0x7f80000000fb7802 */ /* 0x000fe40000000f00 */
[----:B------:R-:W-:Y:S01]  /*2cb0*/  IMAD.MOV.U32 R252, RZ, RZ, 0x7f800000 ;  /* 0x7f800000fffc7424 */ /* 0x000fe200078e00ff */
[----:B------:R-:W-:Y:S01]  /*2cc0*/  UIMAD UR13, UR18, UR15, UR13 ;  /* 0x0000000f120d72a4 */ /* 0x000fe2000f8e020d */
[----:B------:R-:W-:Y:S01]  /*2cd0*/  IADD3 R8, P3, R6, UR21, RZ ;  /* 0x0000001506087c10 */ /* 0x000fe2000ff7e0ff */
[----:B------:R-:W-:Y:S01]  /*2ce0*/  IMAD.MOV.U32 R250, RZ, RZ, 0x7f800000 ;  /* 0x7f800000fffa7424 */ /* 0x000fe200078e00ff */
[----:B------:R-:W-:-:S02]  /*2cf0*/  MOV R245, 0x7f800000 ;  /* 0x7f80000000f57802 */ /* 0x000fc40000000f00 */
[----:B------:R-:W-:Y:S01]  /*2d00*/  MOV R10, 0x4 ;  /* 0x00000004000a7802 */ /* 0x000fe20000000f00 */
[----:B------:R-:W-:-:S05]  /*2d10*/  IMAD.U32 R5, RZ, RZ, UR13 ;  /* 0x0000000dff057e24 */ /* 0x000fca000f8e00ff */
[----:B------:R-:W-:Y:S02]  /*2d20*/  IADD3.X R9, R7, UR22, R5, P3, !PT ;  /* 0x0000001607097c10 */ /* 0x000fe40009ffe405 */
[C---:B--2---:R-:W-:Y:S02]  /*2d30*/  IADD3 R7, R12.reuse, 0x8, RZ ;  /* 0x000000080c077810 */ /* 0x044fe40007ffe0ff */
[C---:B------:R-:W-:Y:S02]  /*2d40*/  IADD3 R6, R12.reuse, 0x40, RZ ;  /* 0x000000400c067810 */ /* 0x040fe40007ffe0ff */
[----:B------:R-:W-:Y:S02]  /*2d50*/  ISETP.GE.AND P6, PT, R12, UR4, PT ;  /* 0x000000040c007c0c */ /* 0x000fe4000bfc6270 */
[----:B------:R-:W-:Y:S02]  /*2d60*/  ISETP.GE.AND P5, PT, R7, UR4, PT ;  /* 0x0000000407007c0c */ /* 0x000fe4000bfa6270 */
[----:B------:R-:W-:Y:S01]  /*2d70*/  ISETP.GE.AND P4, PT, R6, UR4, PT ;  /* 0x0000000406007c0c */ /* 0x000fe2000bf86270 */
[----:B------:R-:W-:Y:S01]  /*2d80*/  IMAD.MOV.U32 R6, RZ, RZ, 0x4 ;  /* 0x00000004ff067424 */ /* 0x000fe200078e00ff */
[----:B------:R-:W-:-:S03]  /*2d90*/  IADD3 R5, R12, 0x48, RZ ;  /* 0x000000480c057810 */ /* 0x000fc60007ffe0ff */
        /* <DEDUP_REMOVED lines=33> */
.L_x_554:
[----:B--2---:R-:W-:Y:S05]  /*2fb0*/  BSYNC B0 ;  /* 0x0000000000007941 */ /* 0x004fea0003800000 */
.L_x_553:
        /* <DEDUP_REMOVED lines=19> */
.L_x_556:
[----:B------:R-:W-:Y:S05]  /*30f0*/  BSYNC B0 ;  /* 0x0000000000007941 */ /* 0x000fea0003800000 */
.L_x_555:
[----:B--2---:R-:W2:Y:S01]  /*3100*/  LDL R3, [R1+0x20] ;  /* 0x0000200001037983 */ /* 0x004ea20000100800 */
[----:B------:R-:W-:Y:S02]  /*3110*/  ULDC.64 UR16, c[0x0][0x318] ;  /* 0x0000c60000107ab9 */ /* 0x000fe40000000a00 */
[----:B------:R-:W-:Y:S01]  /*3120*/  USHF.R.S32.HI UR13, URZ, 0x1f, UR52 ;  /* 0x0000001f3f0d7899 */ /* 0x000fe20008011434 */
[----:B------:R-:W0:Y:S01]  /*3130*/  LDGDEPBAR ;  /* 0x00000000000079af */ /* 0x000e220000000000 */
[----:B------:R-:W-:Y:S02]  /*3140*/  UISETP.NE.U32.AND UP1, UPT, URZ, UR16, UPT ;  /* 0x000000103f00728c */ /* 0x000fe4000bf25070 */
[----:B------:R-:W-:Y:S01]  /*3150*/  ULDC.64 UR18, c[0x0][0x320] ;  /* 0x0000c80000127ab9 */ /* 0x000fe20000000a00 */
[----:B-1-34-:R-:W3:Y:S01]  /*3160*/  LDL R0, [R1+0x28] ;  /* 0x0000280001007983 */ /* 0x01aee20000100800 */
[----:B------:R-:W-:-:S03]  /*3170*/  UISETP.NE.AND.EX UP1, UPT, URZ, UR17, UPT, UP1 ;  /* 0x000000113f00728c */ /* 0x000fc6000bf25310 */
[----:B------:R-:W1:Y:S03]  /*3180*/  S2R R6, SR_TID.X ;  /* 0x0000000000067919 */ /* 0x000e660000002100 */
[----:B------:R-:W-:Y:S01]  /*3190*/  PLOP3.LUT P1, PT, PT, PT, UP1, 0x80, 0x0 ;  /* 0x000000000000781c */ /* 0x000fe20003f2f018 */
[----:B------:R-:W4:Y:S04]  /*31a0*/  S2R R7, SR_TID.X ;  /* 0x0000000000077919 */ /* 0x000f280000002100 */
[----:B------:R-:W-:Y:S02]  /*31b0*/  @UP1 UIMAD UR4, UR56, UR18, URZ ;  /* 0x00000012380412a4 */ /* 0x000fe4000f8e023f */
[----:B------:R-:W-:-:S02]  /*31c0*/  @UP1 UMOV UR14, UR52 ;  /* 0x00000034000e1c82 */ /* 0x000fc40008000000 */
[----:B------:R-:W-:Y:S02]  /*31d0*/  @UP1 UMOV UR15, UR13 ;  /* 0x0000000d000f1c82 */ /* 0x000fe40008000000 */
[----:B------:R-:W-:Y:S01]  /*31e0*/  @UP1 UIMAD.WIDE.U32 UR14, UR50, UR18, UR14 ;  /* 0x00000012320e12a5 */ /* 0x000fe2000f8e000e */
[----:B------:R-:W-:-:S04]  /*31f0*/  DEPBAR.LE SB0, 0x1 ;  /* 0x000080400000791a */ /* 0x000fc80000000000 */
[----:B------:R-:W-:Y:S01]  /*3200*/  BAR.SYNC.DEFER_BLOCKING 0x0 ;  /* 0x0000000000007b1d */ /* 0x000fe20000010000 */
[----:B------:R-:W-:Y:S02]  /*3210*/  @UP1 UIMAD UR19, UR50, UR19, UR4 ;  /* 0x00000013321312a4 */ /* 0x000fe4000f8e0204 */
[----:B------:R-:W-:Y:S01]  /*3220*/  @UP1 ULEA UR16, UP0, UR14, UR16, 0x2 ;  /* 0x000000100e101291 */ /* 0x000fe2000f80103f */
[----:B-1----:R-:W-:Y:S01]  /*3230*/  SHF.R.S32.HI R6, RZ, 0x1f, R6 ;  /* 0x0000001fff067819 */ /* 0x002fe20000011406 */
[----:B------:R-:W-:-:S03]  /*3240*/  @UP1 UIADD3 UR19, UR15, UR19, URZ ;  /* 0x000000130f131290 */ /* 0x000fc6000fffe03f */
[----:B----4-:R-:W-:Y:S01]  /*3250*/  LEA.HI R6, R6, R7, RZ, 0x7 ;  /* 0x0000000706067211 */ /* 0x010fe200078f38ff */
[----:B------:R-:W-:Y:S01]  /*3260*/  @UP1 ULEA.HI.X UR17, UR14, UR17, UR19, 0x2, UP0 ;  /* 0x000000110e111291 */ /* 0x000fe200080f1413 */
[----:B------:R-:W-:Y:S02]  /*3270*/  IMAD.U32 R4, RZ, RZ, UR16 ;  /* 0x00000010ff047e24 */ /* 0x000fe4000f8e00ff */
[----:B------:R-:W-:-:S03]  /*3280*/  SHF.R.S32.HI R6, RZ, 0x7, R6 ;  /* 0x00000007ff067819 */ /* 0x000fc60000011406 */
[----:B------:R-:W-:-:S05]  /*3290*/  IMAD.U32 R5, RZ, RZ, UR17 ;  /* 0x00000011ff057e24 */ /* 0x000fca000f8e00ff */
[----:B------:R-:W4:Y:S01]  /*32a0*/  @P1 LDG.E R4, [R4.64] ;  /* 0x0000003004041981 */ /* 0x000f22000c1e1900 */
[----:B------:R-:W-:-:S03]  /*32b0*/  IMAD.MOV.U32 R7, RZ, RZ, c[0x0][0x30c] ;  /* 0x0000c300ff077624 */ /* 0x000fc600078e00ff */
[----:B------:R-:W1:Y:S04]  /*32c0*/  LDSM.16.M88.4 R116, [R149+0x8000] ;  /* 0x008000009574783b */ /* 0x000e680000000200 */
[----:B------:R-:W1:Y:S04]  /*32d0*/  LDSM.16.M88.4 R120, [R149+0x8400] ;  /* 0x008400009578783b */ /* 0x000e680000000200 */
[----:B------:R-:W1:Y:S04]  /*32e0*/  LDSM.16.M88.4 R124, [R149+0x8800] ;  /* 0x00880000957c783b */ /* 0x000e680000000200 */
[----:B------:R-:W1:Y:S04]  /*32f0*/  LDSM.16.M88.4 R128, [R149+0x8c00] ;  /* 0x008c00009580783b */ /* 0x000e680000000200 */
[----:B------:R-:W1:Y:S04]  /*3300*/  LDSM.16.M88.4 R132, [R150+0x8000] ;  /* 0x008000009684783b */ /* 0x000e680000000200 */
[----:B------:R-:W1:Y:S04]  /*3310*/  LDSM.16.M88.4 R136, [R150+0x8400] ;  /* 0x008400009688783b */ /* 0x000e680000000200 */
[----:B------:R-:W1:Y:S04]  /*3320*/  LDSM.16.M88.4 R140, [R150+0x8800] ;  /* 0x00880000968c783b */ /* 0x000e680000000200 */
[----:B------:R-:W1:Y:S01]  /*3330*/  LDSM.16.M88.4 R144, [R150+0x8c00] ;  /* 0x008c00009690783b */ /* 0x000e620000000200 */
[----:B--2---:R2:W1:Y:S08]  /*3340*/  R2UR UR22, R3 ;  /* 0x00000000031673c2 */ /* 0x00447000000e0000 */
[----:B---3--:R3:W1:Y:S01]  /*3350*/  R2UR UR21, R0 ;  /* 0x00000000001573c2 */ /* 0x00866200000e0000 */
[----:B--2---:R-:W2:Y:S01]  /*3360*/  S2R R3, SR_TID.X ;  /* 0x0000000000037919 */ /* 0x004ea20000002100 */
[----:B---3--:R-:W-:-:S02]  /*3370*/  IMAD.U32 R0, RZ, RZ, UR12 ;  /* 0x0000000cff007e24 */ /* 0x008fc4000f8e00ff */
[----:B--2---:R-:W-:-:S05]  /*3380*/  IMAD.SHL.U32 R3, R3, 0x2, RZ ;  /* 0x0000000203037824 */ /* 0x004fca00078e00ff */
[----:B------:R-:W-:-:S05]  /*3390*/  LOP3.LUT R3, R3, 0x6, RZ, 0xc0, !PT ;  /* 0x0000000603037812 */ /* 0x000fca00078ec0ff */
[----:B------:R-:W-:-:S04]  /*33a0*/  IMAD R3, R6, 0x40, R3 ;  /* 0x0000004006037824 */ /* 0x000fc800078e0203 */
[----:B------:R-:W-:-:S05]  /*33b0*/  IMAD R0, R0, 0x80, R3 ;  /* 0x0000008000007824 */ /* 0x000fca00078e0203 */
[----:B------:R-:W-:Y:S02]  /*33c0*/  IADD3 R8, R12, -UR20, -R0 ;  /* 0x800000140c087c10 */ /* 0x000fe4000fffe800 */
[----:B------:R-:W4:Y:S01]  /*33d0*/  @P1 MUFU.RCP R0, c[0x0][0x238] ;  /* 0x00008e0000001b08 */ /* 0x000f220000001000 */
[----:B------:R-:W-:Y:S02]  /*33e0*/  IMAD.MOV.U32 R6, RZ, RZ, c[0x0][0x308] ;  /* 0x0000c200ff067624 */ /* 0x000fe400078e00ff */
[----:B----4-:R-:W-:-:S04]  /*33f0*/  @P1 FMUL.FTZ R4, R4, R0 ;  /* 0x0000000004041220 */ /* 0x010fc80000410000 */
[----:B------:R2:W3:Y:S02]  /*3400*/  @P1 R2UR UR13, R4 ;  /* 0x00000000040d13c2 */ /* 0x0004e400000e0000 */
[----:B--2---:R2:W1:Y:S04]  /*3410*/  LDG.E.64 R4, [R6.64+0x8] ;  /* 0x0000083006047981 */ /* 0x004468000c1e1b00 */
[----:B--2---:R-:W2:Y:S01]  /*3420*/  LDG.E.64 R6, [R6.64] ;  /* 0x0000003006067981 */ /* 0x004ea2000c1e1b00 */
[----:B------:R-:W-:Y:S02]  /*3430*/  SHF.R.S32.HI R0, RZ, 0x1f, R16 ;  /* 0x0000001fff007819 */ /* 0x000fe40000011410 */
[----:B------:R-:W-:-:S04]  /*3440*/  IADD3 R3, R162, 0x1000, RZ ;  /* 0x00001000a2037810 */ /* 0x000fc80007ffe0ff */
[----:B------:R-:W-:Y:S01]  /*3450*/  SEL R148, R3, R162, !P0 ;  /* 0x000000a203947207 */ /* 0x000fe20004000000 */
        /* <DEDUP_REMOVED lines=19> */
[----:B------:R-:W-:Y:S01]  /*3590*/  UMOV UR4, URZ ;  /* 0x0000003f00047c82 */ /* 0x000fe20008000000 */
[----:B------:R-:W-:Y:S01]  /*35a0*/  IMAD.IADD R155, R154, 0x1, R157 ;  /* 0x000000019a9b7824 */ /* 0x000fe200078e029d */
[----:B---3--:R-:W-:Y:S01]  /*35b0*/  @UP1 UMOV UR4, UR13 ;  /* 0x0000000d00041c82 */ /* 0x008fe20008000000 */
[----:B-1----:R-:W-:-:S04]  /*35c0*/  IADD3 R248, P2, P1, R4, UR22, R16 ;  /* 0x0000001604f87c10 */ /* 0x002fc8000f95e010 */
[----:B------:R-:W-:Y:S02]  /*35d0*/  IADD3.X R4, R5, UR21, R0, P2, P1 ;  /* 0x0000001505047c10 */ /* 0x000fe400097e2400 */
[----:B------:R-:W-:Y:S01]  /*35e0*/  IADD3 R0, R156, 0x1000, RZ ;  /* 0x000010009c007810 */ /* 0x000fe20007ffe0ff */
[----:B--2---:R-:W1:Y:S03]  /*35f0*/  R2UR UR14, R6 ;  /* 0x00000000060e73c2 */ /* 0x004e6600000e0000 */
[----:B------:R-:W-:-:S05]  /*3600*/  SEL R0, R0, R156, !P0 ;  /* 0x0000009c00007207 */ /* 0x000fca0004000000 */
[----:B------:R-:W-:Y:S01]  /*3610*/  IMAD.SHL.U32 R3, R0, 0x2, RZ ;  /* 0x0000000200037824 */ /* 0x000fe200078e00ff */
[----:B------:R-:W2:Y:S01]  /*3620*/  R2UR UR28, R7 ;  /* 0x00000000071c73c2 */ /* 0x000ea200000e0000 */
[----:B-1----:R-:W-:-:S05]  /*3630*/  LOP3.LUT R0, R4, UR14, RZ, 0x3c, !PT ;  /* 0x0000000e04007c12 */ /* 0x002fca000f8e3cff */
[----:B------:R1:W-:Y:S02]  /*3640*/  STL [R1+0x4], R0 ;  /* 0x0000040001007387 */ /* 0x0003e40000100800 */
[----:B-1----:R-:W-:-:S05]  /*3650*/  IADD3 R0, R8, UR5, RZ ;  /* 0x0000000508007c10 */ /* 0x002fca000fffe0ff */
[----:B------:R1:W-:Y:S01]  /*3660*/  STL [R1+0x8], R0 ;  /* 0x0000080001007387 */ /* 0x0003e20000100800 */
[----:B------:R-:W-:Y:S01]  /*3670*/  IMAD.WIDE.U32 R248, R248, -0x2daee0ad, RZ ;  /* 0xd2511f53f8f87825 */ /* 0x000fe200078e00ff */
        /* <DEDUP_REMOVED lines=12> */
.L_x_559:
[----:B------:R-:W2:Y:S01]  /*3740*/  LDL R4, [R1+0x8] ;  /* 0x0000080001047983 */ /* 0x000ea20000100800 */
[----:B-1----:R-:W-:Y:S01]  /*3750*/  IMAD.U32 R0, RZ, RZ, UR7 ;  /* 0x00000007ff007e24 */ /* 0x002fe2000f8e00ff */
[----:B------:R-:W-:Y:S01]  /*3760*/  USHF.L.U32 UR24, UR12, 0x7, URZ ;  /* 0x000000070c187899 */ /* 0x000fe2000800063f */
[----:B------:R-:W-:Y:S01]  /*3770*/  IMAD.IADD R112, R157, 0x1, R148 ;  /* 0x000000019d707824 */ /* 0x000fe200078e0294 */
[----:B------:R-:W3:Y:S01]  /*3780*/  LDL R167, [R1+0x10] ;  /* 0x0000100001a77983 */ /* 0x000ee20000100800 */
[----:B------:R-:W-:Y:S02]  /*3790*/  UISETP.GE.AND UP1, UPT, UR7, 0x1, UPT ;  /* 0x000000010700788c */ /* 0x000fe4000bf26270 */
[----:B------:R-:W-:Y:S01]  /*37a0*/  UIADD3 UR24, UR24, 0x80, URZ ;  /* 0x0000008018187890 */ /* 0x000fe2000fffe03f */
[----:B------:R-:W4:Y:S03]  /*37b0*/  LDL R170, [R1+0x4] ;  /* 0x0000040001aa7983 */ /* 0x000f260000100800 */
[----:B------:R-:W-:Y:S01]  /*37c0*/  UISETP.GE.AND UP0, UPT, UR24, UR5, UPT ;  /* 0x000000051800728c */ /* 0x000fe2000bf06270 */
[----:B------:R-:W0:Y:S08]  /*37d0*/  LDGDEPBAR ;  /* 0x00000000000079af */ /* 0x000e300000000000 */
[----:B------:R-:W1:Y:S08]  /*37e0*/  S2R R187, SR_TID.X ;  /* 0x0000000000bb7919 */ /* 0x000e700000002100 */
[----:B------:R-:W1:Y:S02]  /*37f0*/  S2R R188, SR_TID.X ;  /* 0x0000000000bc7919 */ /* 0x000e640000002100 */
[----:B-1----:R-:W-:Y:S01]  /*3800*/  SHF.R.S32.HI R187, RZ, 0x1f, R187 ;  /* 0x0000001fffbb7819 */ /* 0x002fe200000114bb */
[----:B------:R-:W-:Y:S05]  /*3810*/  DEPBAR.LE SB0, 0x0 ;  /* 0x000080000000791a */ /* 0x000fea0000000000 */
[----:B------:R-:W-:Y:S01]  /*3820*/  BAR.SYNC.DEFER_BLOCKING 0x0 ;  /* 0x0000000000007b1d */ /* 0x000fe20000010000 */
[----:B------:R-:W-:Y:S04]  /*3830*/  LEA.HI R187, R187, R188, RZ, 0x7 ;  /* 0x000000bcbbbb7211 */ /* 0x000fe800078f38ff */
[----:B------:R-:W-:Y:S03]  /*3840*/  SHF.R.S32.HI R187, RZ, 0x7, R187 ;  /* 0x00000007ffbb7819 */ /* 0x000fe600000114bb */
[----:B------:R-:W-:Y:S08]  /*3850*/  LDSM.16.M88.4 R64, [R148] ;  /* 0x000000009440783b */ /* 0x000ff00000000200 */
[----:B------:R-:W1:Y:S08]  /*3860*/  LDSM.16.M88.4 R16, [R149+0x6000] ;  /* 0x006000009510783b */ /* 0x000e700000000200 */
[----:B------:R-:W1:Y:S08]  /*3870*/  LDSM.16.M88.4 R60, [R148+0x1000] ;  /* 0x00100000943c783b */ /* 0x000e700000000200 */
[----:B------:R-:W1:Y:S08]  /*3880*/  LDSM.16.M88.4 R32, [R149+0x6400] ;  /* 0x006400009520783b */ /* 0x000e700000000200 */
[----:B------:R-:W1:Y:S08]  /*3890*/  LDSM.16.M88.4 R48, [R149+0x6800] ;  /* 0x006800009530783b */ /* 0x000e700000000200 */
[----:B------:R-:W1:Y:S08]  /*38a0*/  LDSM.16.M88.4 R100, [R149+0x6c00] ;  /* 0x006c00009564783b */ /* 0x000e700000000200 */
[----:B------:R-:W-:Y:S08]  /*38b0*/  LDSM.16.M88.4 R104, [R112] ;  /* 0x000000007068783b */ /* 0x000ff00000000200 */
[----:B------:R-:W1:Y:S01]  /*38c0*/  LDSM.16.M88.4 R108, [R150+0x6000] ;  /* 0x00600000966c783b */ /* 0x000e620000000200 */
[----:B--2---:R-:W-:Y:S05]  /*38d0*/  IMAD R0, R0, 0x80, R4 ;  /* 0x0000008000007824 */ /* 0x004fea00078e0204 */
[----:B------:R-:W-:Y:S02]  /*38e0*/  IABS R5, R0 ;  /* 0x0000000000057213 */ /* 0x000fe40000000000 */
[C---:B------:R-:W-:Y:S02]  /*38f0*/  IADD3 R4, R0.reuse, 0x48, RZ ;  /* 0x0000004800047810 */ /* 0x040fe40007ffe0ff */
[----:B------:R-:W-:Y:S01]  /*3900*/  IADD3 R175, R0, 0x20, RZ ;  /* 0x0000002000af7810 */ /* 0x000fe20007ffe0ff */
[----:B------:R2:W-:Y:S01]  /*3910*/  I2F R194, R5 ;  /* 0x0000000500c27306 */ /* 0x0005e20000201400 */
[----:B------:R-:W-:Y:S02]  /*3920*/  ISETP.GE.AND P0, PT, R4, RZ, PT ;  /* 0x000000ff0400720c */ /* 0x000fe40003f06270 */
[C---:B------:R-:W-:Y:S02]  /*3930*/  IADD3 R174, R0.reuse, 0x1f, RZ ;  /* 0x0000001f00ae7810 */ /* 0x040fe40007ffe0ff */
[C---:B------:R-:W-:Y:S02]  /*3940*/  IADD3 R7, R0.reuse, 0x40, RZ ;  /* 0x0000004000077810 */ /* 0x040fe40007ffe0ff */
[C---:B------:R-:W-:Y:S02]  /*3950*/  IADD3 R176, R0.reuse, 0x18, RZ ;  /* 0x0000001800b07810 */ /* 0x040fe40007ffe0ff */
[C---:B------:R-:W-:Y:S02]  /*3960*/  IADD3 R6, R0.reuse, -0x1, RZ ;  /* 0xffffffff00067810 */ /* 0x040fe40007ffe0ff */
[C---:B------:R-:W-:Y:S02]  /*3970*/  IADD3 R181, R0.reuse, 0x10, RZ ;  /* 0x0000001000b57810 */ /* 0x040fe40007ffe0ff */
[C---:B------:R-:W-:Y:S02]  /*3980*/  IADD3 R12, R0.reuse, 0x3f, RZ ;  /* 0x0000003f000c7810 */ /* 0x040fe40007ffe0ff */
[C---:B------:R-:W-:Y:S02]  /*3990*/  IADD3 R182, R0.reuse, -0x31, RZ ;  /* 0xffffffcf00b67810 */ /* 0x040fe40007ffe0ff */
[C---:B------:R-:W-:Y:S02]  /*39a0*/  @!P0 IADD3 R4, -R0.reuse, -0x48, RZ ;  /* 0xffffffb800048810 */ /* 0x040fe40007ffe1ff */
[----:B------:R-:W-:Y:S02]  /*39b0*/  ISETP.GE.AND P0, PT, R7, RZ, PT ;  /* 0x000000ff0700720c */ /* 0x000fe40003f06270 */
[C---:B------:R-:W-:Y:S01]  /*39c0*/  IADD3 R20, R0.reuse, 0x38, RZ ;  /* 0x0000003800147810 */ /* 0x040fe20007ffe0ff */
[----:B------:R1:W-:Y:S01]  /*39d0*/  I2F R212, R4 ;  /* 0x0000000400d47306 */ /* 0x0003e20000201400 */
[C---:B------:R-:W-:Y:S02]  /*39e0*/  IADD3 R21, R0.reuse, -0x8, RZ ;  /* 0xfffffff800157810 */ /* 0x040fe40007ffe0ff */
[C---:B--2---:R-:W-:Y:S02]  /*39f0*/  IADD3 R5, R0.reuse, 0x8, RZ ;  /* 0x0000000800057810 */ /* 0x044fe40007ffe0ff */
[C---:B------:R-:W-:Y:S02]  /*3a00*/  IADD3 R24, R0.reuse, 0x37, RZ ;  /* 0x0000003700187810 */ /* 0x040fe40007ffe0ff */
[----:B------:R-:W-:Y:S02]  /*3a10*/  ISETP.GE.AND P1, PT, R5, RZ, PT ;  /* 0x000000ff0500720c */ /* 0x000fe40003f26270 */
[C---:B------:R-:W-:Y:S02]  /*3a20*/  IADD3 R36, R0.reuse, -0x9, RZ ;  /* 0xfffffff700247810 */ /* 0x040fe40007ffe0ff */
[C---:B------:R-:W-:Y:S02]  /*3a30*/  @!P0 IADD3 R7, -R0.reuse, -0x40, RZ ;  /* 0xffffffc000078810 */ /* 0x040fe40007ffe1ff */
[C---:B------:R-:W-:Y:S02]  /*3a40*/  IADD3 R37, R0.reuse, -0x10, RZ ;  /* 0xfffffff000257810 */ /* 0x040fe40007ffe0ff */
[C---:B------:R-:W-:Y:S01]  /*3a50*/  IADD3 R40, R0.reuse, 0x30, RZ ;  /* 0x0000003000287810 */ /* 0x040fe20007ffe0ff */
[----:B------:R-:W-:Y:S01]  /*3a60*/  I2F R193, R7 ;  /* 0x0000000700c17306 */ /* 0x000fe20000201400 */
[C---:B------:R-:W-:Y:S02]  /*3a70*/  IADD3 R44, R0.reuse, -0x11, RZ ;  /* 0xffffffef002c7810 */ /* 0x040fe40007ffe0ff */
[C---:B------:R-:W-:Y:S02]  /*3a80*/  IADD3 R52, R0.reuse, 0x2f, RZ ;  /* 0x0000002f00347810 */ /* 0x040fe40007ffe0ff */
[----:B------:R-:W-:Y:S02]  /*3a90*/  @!P1 IADD3 R5, -R0, -0x8, RZ ;  /* 0xfffffff800059810 */ /* 0x000fe40007ffe1ff */
[----:B------:R-:W-:Y:S02]  /*3aa0*/  ISETP.GE.AND P1, PT, R6, RZ, PT ;  /* 0x000000ff0600720c */ /* 0x000fe40003f26270 */
[----:B-1----:R-:W-:Y:S01]  /*3ab0*/  IADD3 R4, R0, 0x7, RZ ;  /* 0x0000000700047810 */ /* 0x002fe20007ffe0ff */
[----:B------:R1:W2:Y:S01]  /*3ac0*/  I2F R228, R5 ;  /* 0x0000000500e47306 */ /* 0x0002a20000201400 */
[----:B------:R-:W-:Y:S02]  /*3ad0*/  ISETP.GE.AND P6, PT, R44, RZ, PT ;  /* 0x000000ff2c00720c */ /* 0x000fe40003fc6270 */
[----:B------:R-:W-:Y:S02]  /*3ae0*/  ISETP.GE.AND P0, PT, R4, RZ, PT ;  /* 0x000000ff0400720c */ /* 0x000fe40003f06270 */
[----:B------:R-:W-:Y:S02]  /*3af0*/  IADD3 R113, R0, 0x27, RZ ;  /* 0x0000002700717810 */ /* 0x000fe40007ffe0ff */
[----:B------:R-:W-:Y:S02]  /*3b00*/  ISETP.GE.AND P2, PT, R52, RZ, PT ;  /* 0x000000ff3400720c */ /* 0x000fe40003f46270 */
[C---:B------:R-:W-:Y:S02]  /*3b10*/  IADD3 R165, R0.reuse, -0x20, RZ ;  /* 0xffffffe000a57810 */ /* 0x040fe40007ffe0ff */
[C---:B------:R-:W-:Y:S02]  /*3b20*/  @!P1 IADD3 R6, -R0.reuse, 0x1, RZ ;  /* 0x0000000100069810 */ /* 0x040fe40007ffe1ff */
[C---:B------:R-:W-:Y:S02]  /*3b30*/  IADD3 R56, R0.reuse, 0x28, RZ ;  /* 0x0000002800387810 */ /* 0x040fe40007ffe0ff */
[C---:B------:R-:W-:Y:S01]  /*3b40*/  @!P6 IADD3 R44, -R0.reuse, 0x11, RZ ;  /* 0x00000011002ce810 */ /* 0x040fe20007ffe1ff */
[----:B------:R-:W2:Y:S01]  /*3b50*/  I2F R196, R6 ;  /* 0x0000000600c47306 */ /* 0x000ea20000201400 */
[----:B------:R-:W-:Y:S02]  /*3b60*/  @!P0 IADD3 R4, -R0, -0x7, RZ ;  /* 0xfffffff900048810 */ /* 0x000fe40007ffe1ff */
[----:B------:R-:W-:Y:S02]  /*3b70*/  ISETP.GE.AND P0, PT, R12, RZ, PT ;  /* 0x000000ff0c00720c */ /* 0x000fe40003f06270 */
[C---:B------:R-:W-:Y:S02]  /*3b80*/  IADD3 R163, R0.reuse, -0x18, RZ ;  /* 0xffffffe800a37810 */ /* 0x040fe40007ffe0ff */
[C---:B------:R-:W-:Y:S02]  /*3b90*/  IADD3 R164, R0.reuse, -0x19, RZ ;  /* 0xffffffe700a47810 */ /* 0x040fe40007ffe0ff */
[----:B-1----:R-:W-:Y:S01]  /*3ba0*/  IADD3 R5, R0, 0x47, RZ ;  /* 0x0000004700057810 */ /* 0x002fe20007ffe0ff */
[----:B------:R-:W1:Y:S01]  /*3bb0*/  I2F R229, R4 ;  /* 0x0000000400e57306 */ /* 0x000e620000201400 */
[----:B------:R-:W-:Y:S02]  /*3bc0*/  ISETP.GE.AND P5, PT, R56, RZ, PT ;  /* 0x000000ff3800720c */ /* 0x000fe40003fa6270 */
[----:B------:R-:W-:Y:S02]  /*3bd0*/  ISETP.GE.AND P1, PT, R5, RZ, PT ;  /* 0x000000ff0500720c */ /* 0x000fe40003f26270 */
[----:B------:R-:W-:Y:S02]  /*3be0*/  ISETP.GE.AND P4, PT, R163, RZ, PT ;  /* 0x000000ffa300720c */ /* 0x000fe40003f86270 */
[----:B------:R-:W-:Y:S02]  /*3bf0*/  @!P0 IADD3 R12, -R0, -0x3f, RZ ;  /* 0xffffffc1000c8810 */ /* 0x000fe40007ffe1ff */
[----:B------:R-:W-:Y:S01]  /*3c00*/  ISETP.GE.AND P0, PT, R21, RZ, PT ;  /* 0x000000ff1500720c */ /* 0x000fe20003f06270 */
[----:B------:R-:W-:Y:S01]  /*3c10*/  I2F R205, R44 ;  /* 0x0000002c00cd7306 */ /* 0x000fe20000201400 */
[----:B------:R-:W-:Y:S02]  /*3c20*/  ISETP.GE.AND P3, PT, R164, RZ, PT ;  /* 0x000000ffa400720c */ /* 0x000fe40003f66270 */
[C---:B------:R-:W-:Y:S02]  /*3c30*/  @!P2 IADD3 R52, -R0.reuse, -0x2f, RZ ;  /* 0xffffffd10034a810 */ /* 0x040fe40007ffe1ff */
[----:B------:R-:W-:Y:S02]  /*3c40*/  ISETP.GE.AND P2, PT, R175, RZ, PT ;  /* 0x000000ffaf00720c */ /* 0x000fe40003f46270 */
[----:B------:R-:W-:Y:S02]  /*3c50*/  @!P1 IADD3 R5, -R0, -0x47, RZ ;  /* 0xffffffb900059810 */ /* 0x000fe40007ffe1ff */
[----:B------:R-:W-:Y:S01]  /*3c60*/  ISETP.GE.AND P1, PT, R20, RZ, PT ;  /* 0x000000ff1400720c */ /* 0x000fe20003f26270 */
[----:B------:R-:W1:Y:S01]  /*3c70*/  I2F R192, R12 ;  /* 0x0000000c00c07306 */ /* 0x000e620000201400 */
[C---:B------:R-:W-:Y:S02]  /*3c80*/  IADD3 R177, R0.reuse, -0x29, RZ ;  /* 0xffffffd700b17810 */ /* 0x040fe40007ffe0ff */
[----:B------:R-:W-:Y:S02]  /*3c90*/  @!P0 IADD3 R21, -R0, 0x8, RZ ;  /* 0x0000000800158810 */ /* 0x000fe40007ffe1ff */
[----:B------:R-:W-:Y:S02]  /*3ca0*/  ISETP.GE.AND P0, PT, R36, RZ, PT ;  /* 0x000000ff2400720c */ /* 0x000fe40003f06270 */
[C---:B------:R-:W-:Y:S02]  /*3cb0*/  IADD3 R166, R0.reuse, -0x21, RZ ;  /* 0xffffffdf00a67810 */ /* 0x040fe40007ffe0ff */
[C---:B------:R-:W-:Y:S01]  /*3cc0*/  @!P2 IADD3 R175, -R0.reuse, -0x20, RZ ;  /* 0xffffffe000afa810 */ /* 0x040fe20007ffe1ff */
[----:B------:R1:W1:Y:S01]  /*3cd0*/  I2F R213, R5 ;  /* 0x0000000500d57306 */ /* 0x0002620000201400 */
[C---:B------:R-:W-:Y:S02]  /*3ce0*/  IADD3 R178, R0.reuse, -0x28, RZ ;  /* 0xffffffd800b27810 */ /* 0x040fe40007ffe0ff */
[----:B------:R-:W-:Y:S02]  /*3cf0*/  ISETP.GE.AND P2, PT, R181, RZ, PT ;  /* 0x000000ffb500720c */ /* 0x000fe40003f46270 */
[----:B------:R-:W-:Y:S02]  /*3d00*/  @!P1 IADD3 R20, -R0, -0x38, RZ ;  /* 0xffffffc800149810 */ /* 0x000fe40007ffe1ff */
[----:B------:R-:W-:Y:S02]  /*3d10*/  ISETP.GE.AND P1, PT, R24, RZ, PT ;  /* 0x000000ff1800720c */ /* 0x000fe40003f26270 */
[----:B------:R-:W-:Y:S01]  /*3d20*/  @!P0 IADD3 R36, -R0, 0x9, RZ ;  /* 0x0000000900248810 */ /* 0x000fe20007ffe1ff */
[----:B------:R-:W2:Y:S01]  /*3d30*/  I2F R197, R20 ;  /* 0x0000001400c57306 */ /* 0x000ea20000201400 */
[----:B------:R-:W-:Y:S02]  /*3d40*/  ISETP.GE.AND P0, PT, R40, RZ, PT ;  /* 0x000000ff2800720c */ /* 0x000fe40003f06270 */
[C---:B------:R-:W-:Y:S02]  /*3d50*/  IADD3 R179, R0.reuse, 0x17, RZ ;  /* 0x0000001700b37810 */ /* 0x040fe40007ffe0ff */
[----:B------:R-:W-:Y:S02]  /*3d60*/  @!P5 IADD3 R56, -R0, -0x28, RZ ;  /* 0xffffffd80038d810 */ /* 0x000fe40007ffe1ff */
[----:B------:R-:W-:Y:S02]  /*3d70*/  ISETP.GE.AND P5, PT, R174, RZ, PT ;  /* 0x000000ffae00720c */ /* 0x000fe40003fa6270 */
[----:B------:R-:W-:Y:S01]  /*3d80*/  ISETP.GE.AND P6, PT, R166, RZ, PT ;  /* 0x000000ffa600720c */ /* 0x000fe20003fc6270 */
[----:B------:R2:W2:Y:S01]  /*3d90*/  I2F R195, R21 ;  /* 0x0000001500c37306 */ /* 0x0004a20000201400 */
[C---:B------:R-:W-:Y:S02]  /*3da0*/  @!P2 IADD3 R181, -R0.reuse, -0x10, RZ ;  /* 0xfffffff000b5a810 */ /* 0x040fe40007ffe1ff */
[C---:B------:R-:W-:Y:S01]  /*3db0*/  @!P1 IADD3 R24, -R0.reuse, -0x37, RZ ;  /* 0xffffffc900189810 */ /* 0x040fe20007ffe1ff */
[-C--:B-1----:R-:W-:Y:S01]  /*3dc0*/  HMMA.16816.F32.BF16 R4, R64, R16.reuse, RZ ;  /* 0x000000104004723c */ /* 0x082fe200000418ff */
[----:B------:R-:W-:Y:S02]  /*3dd0*/  ISETP.GE.AND P1, PT, R37, RZ, PT ;  /* 0x000000ff2500720c */ /* 0x000fe40003f26270 */
[C---:B------:R-:W-:Y:S02]  /*3de0*/  @!P0 IADD3 R40, -R0.reuse, -0x30, RZ ;  /* 0xffffffd000288810 */ /* 0x040fe40007ffe1ff */
[----:B------:R-:W-:Y:S01]  /*3df0*/  ISETP.GE.AND P0, PT, R165, RZ, PT ;  /* 0x000000ffa500720c */ /* 0x000fe20003f06270 */
[----:B------:R1:W1:Y:S01]  /*3e00*/  I2F R200, R24 ;  /* 0x0000001800c87306 */ /* 0x0002620000201400 */
[C---:B------:R-:W-:Y:S01]  /*3e10*/  @!P5 IADD3 R174, -R0.reuse, -0x1f, RZ ;  /* 0xffffffe100aed810 */ /* 0x040fe20007ffe1ff */
[C---:B------:R-:W-:Y:S01]  /*3e20*/  HMMA.16816.F32.BF16 R8, R60.reuse, R16, RZ ;  /* 0x000000103c08723c */ /* 0x040fe200000418ff */
[----:B------:R-:W-:Y:S02]  /*3e30*/  @!P4 IADD3 R163, -R0, 0x18, RZ ;  /* 0x0000001800a3c810 */ /* 0x000fe40007ffe1ff */
[----:B------:R-:W-:Y:S02]  /*3e40*/  ISETP.GE.AND P5, PT, R182, RZ, PT ;  /* 0x000000ffb600720c */ /* 0x000fe40003fa6270 */
[----:B------:R-:W-:Y:S02]  /*3e50*/  ISETP.GE.AND P4, PT, R178, RZ, PT ;  /* 0x000000ffb200720c */ /* 0x000fe40003f86270 */
[C---:B------:R-:W-:Y:S01]  /*3e60*/  @!P1 IADD3 R37, -R0.reuse, 0x10, RZ ;  /* 0x0000001000259810 */ /* 0x040fe20007ffe1ff */
[-C--:B------:R-:W-:Y:S01]  /*3e70*/  HMMA.16816.F32.BF16 R12, R60, R18.reuse, RZ ;  /* 0x000000123c0c723c */ /* 0x080fe200000418ff */
[----:B------:R-:W-:Y:S01]  /*3e80*/  ISETP.GE.AND P1, PT, R113, RZ, PT ;  /* 0x000000ff7100720c */ /* 0x000fe20003f26270 */
[----:B------:R-:W3:Y:S01]  /*3e90*/  I2F R198, R36 ;  /* 0x0000002400c67306 */ /* 0x000ee20000201400 */
[----:B------:R-:W-:Y:S02]  /*3ea0*/  PLOP3.LUT P2, PT, PT, PT, UP0, 0x80, 0x0 ;  /* 0x000000000000781c */ /* 0x000fe40003f4f008 */
[C---:B------:R-:W-:Y:S02]  /*3eb0*/  @!P0 IADD3 R165, -R0.reuse, 0x20, RZ ;  /* 0x0000002000a58810 */ /* 0x040fe40007ffe1ff */
[----:B------:R-:W-:Y:S01]  /*3ec0*/  ISETP.GE.AND P0, PT, R177, RZ, PT ;  /* 0x000000ffb100720c */ /* 0x000fe20003f06270 */
[C---:B------:R-:W-:Y:S01]  /*3ed0*/  HMMA.16816.F32.BF16 R16, R64.reuse, R18, RZ ;  /* 0x000000124010723c */ /* 0x040fe200000418ff */
[C---:B------:R-:W-:Y:S02]  /*3ee0*/  @!P5 IADD3 R182, -R0.reuse, 0x31, RZ ;  /* 0x0000003100b6d810 */ /* 0x040fe40007ffe1ff */
[----:B------:R-:W-:Y:S01]  /*3ef0*/  PLOP3.LUT P5, PT, PT, PT, UP0, 0x80, 0x0 ;  /* 0x000000000000781c */ /* 0x000fe20003faf008 */
[----:B------:R3:W-:Y:S01]  /*3f00*/  I2F R204, R37 ;  /* 0x0000002500cc7306 */ /* 0x0007e20000201400 */
[C---:B------:R-:W-:Y:S02]  /*3f10*/  @!P3 IADD3 R164, -R0.reuse, 0x19, RZ ;  /* 0x0000001900a4b810 */ /* 0x040fe40007ffe1ff */
[----:B------:R-:W-:Y:S01]  /*3f20*/  @!P1 IADD3 R113, -R0, -0x27, RZ ;  /* 0xffffffd900719810 */ /* 0x000fe20007ffe1ff */
[-C--:B--2---:R-:W-:Y:S01]  /*3f30*/  HMMA.16816.F32.BF16 R20, R64, R32.reuse, RZ ;  /* 0x000000204014723c */ /* 0x084fe200000418ff */
[----:B------:R-:W-:Y:S02]  /*3f40*/  ISETP.GE.AND P1, PT, R176, RZ, PT ;  /* 0x000000ffb000720c */ /* 0x000fe40003f26270 */
[----:B------:R-:W-:Y:S02]  /*3f50*/  ISETP.GE.AND P3, PT, R179, RZ, PT ;  /* 0x000000ffb300720c */ /* 0x000fe40003f66270 */
[C---:B------:R-:W-:Y:S01]  /*3f60*/  IADD3 R180, R0.reuse, -0x30, RZ ;  /* 0xffffffd000b47810 */ /* 0x040fe20007ffe0ff */
[----:B------:R2:W2:Y:S01]  /*3f70*/  I2F R203, R40 ;  /* 0x0000002800cb7306 */ /* 0x0004a20000201400 */
[C---:B------:R-:W-:Y:S01]  /*3f80*/  IADD3 R183, R0.reuse, 0xf, RZ ;  /* 0x0000000f00b77810 */ /* 0x040fe20007ffe0ff */
[C---:B-1----:R-:W-:Y:S01]  /*3f90*/  HMMA.16816.F32.BF16 R24, R60.reuse, R32, RZ ;  /* 0x000000203c18723c */ /* 0x042fe200000418ff */
[C---:B------:R-:W-:Y:S03]  /*3fa0*/  IADD3 R185, R0.reuse, -0x38, RZ ;  /* 0xffffffc800b97810 */ /* 0x040fe60007ffe0ff */
[C---:B------:R-:W-:Y:S02]  /*3fb0*/  IADD3 R184, R0.reuse, -0x39, RZ ;  /* 0xffffffc700b87810 */ /* 0x040fe40007ffe0ff */
[C---:B------:R-:W-:Y:S02]  /*3fc0*/  @!P1 IADD3 R176, -R0.reuse, -0x18, RZ ;  /* 0xffffffe800b09810 */ /* 0x040fe40007ffe1ff */
[C---:B------:R-:W-:Y:S01]  /*3fd0*/  @!P0 IADD3 R177, -R0.reuse, 0x29, RZ ;  /* 0x0000002900b18810 */ /* 0x040fe20007ffe1ff */
[-C--:B------:R-:W-:Y:S01]  /*3fe0*/  HMMA.16816.F32.BF16 R28, R60, R34.reuse, RZ ;  /* 0x000000223c1c723c */ /* 0x080fe200000418ff */
[----:B------:R-:W-:Y:S01]  /*3ff0*/  PLOP3.LUT P0, PT, PT, PT, UP0, 0x80, 0x0 ;  /* 0x000000000000781c */ /* 0x000fe20003f0f008 */
[----:B------:R-:W1:Y:S01]  /*4000*/  I2F R202, R52 ;  /* 0x0000003400ca7306 */ /* 0x000e620000201400 */
[----:B------:R-:W-:Y:S02]  /*4010*/  @!P6 IADD3 R166, -R0, 0x21, RZ ;  /* 0x0000002100a6e810 */ /* 0x000fe40007ffe1ff */
[----:B------:R-:W-:Y:S02]  /*4020*/  ISETP.GE.AND P6, PT, R180, RZ, PT ;  /* 0x000000ffb400720c */ /* 0x000fe40003fc6270 */
[----:B------:R-:W-:Y:S01]  /*4030*/  ISETP.GE.AND P1, PT, R183, RZ, PT ;  /* 0x000000ffb700720c */ /* 0x000fe20003f26270 */
[C---:B------:R-:W-:Y:S01]  /*4040*/  HMMA.16816.F32.BF16 R32, R64.reuse, R34, RZ ;  /* 0x000000224020723c */ /* 0x040fe200000418ff */
[C---:B------:R-:W-:Y:S02]  /*4050*/  @!P4 IADD3 R178, -R0.reuse, 0x28, RZ ;  /* 0x0000002800b2c810 */ /* 0x040fe40007ffe1ff */
[----:B------:R-:W-:Y:S01]  /*4060*/  ISETP.GE.AND P4, PT, R185, RZ, PT ;  /* 0x000000ffb900720c */ /* 0x000fe20003f86270 */
[----:B------:R1:W-:Y:S01]  /*4070*/  I2F R206, R113 ;  /* 0x0000007100ce7306 */ /* 0x0003e20000201400 */
[----:B------:R-:W-:Y:S01]  /*4080*/  @!P3 IADD3 R179, -R0, -0x17, RZ ;  /* 0xffffffe900b3b810 */ /* 0x000fe20007ffe1ff */
[----:B------:R-:W4:Y:S01]  /*4090*/  @P0 S2R R169, SR_TID.X ;  /* 0x0000000000a90919 */ /* 0x000f220000002100 */
[----:B------:R-:W-:Y:S01]  /*40a0*/  ISETP.GE.AND P3, PT, R184, RZ, PT ;  /* 0x000000ffb800720c */ /* 0x000fe20003f66270 */
[-C--:B---3--:R-:W-:Y:S01]  /*40b0*/  HMMA.16816.F32.BF16 R36, R64, R48.reuse, RZ ;  /* 0x000000304024723c */ /* 0x088fe200000418ff */
[----:B------:R-:W-:Y:S03]  /*40c0*/  PLOP3.LUT P0, PT, PT, PT, UP0, 0x80, 0x0 ;  /* 0x000000000000781c */ /* 0x000fe60003f0f008 */
[C---:B------:R-:W-:Y:S02]  /*40d0*/  @!P6 IADD3 R180, -R0.reuse, 0x30, RZ ;  /* 0x0000003000b4e810 */ /* 0x040fe40007ffe1ff */
[C---:B------:R-:W-:Y:S01]  /*40e0*/  @!P1 IADD3 R183, -R0.reuse, -0xf, RZ ;  /* 0xfffffff100b79810 */ /* 0x040fe20007ffe1ff */
[----:B------:R3:W3:Y:S01]  /*40f0*/  I2F R207, R56 ;  /* 0x0000003800cf7306 */ /* 0x0006e20000201400 */
[C---:B------:R-:W-:Y:S01]  /*4100*/  @!P4 IADD3 R185, -R0.reuse, 0x38, RZ ;  /* 0x0000003800b9c810 */ /* 0x040fe20007ffe1ff */
[C---:B--2---:R-:W-:Y:S01]  /*4110*/  HMMA.16816.F32.BF16 R40, R60.reuse, R48, RZ ;  /* 0x000000303c28723c */ /* 0x044fe200000418ff */
[----:B------:R-:W-:Y:S02]  /*4120*/  PLOP3.LUT P1, PT, PT, PT, UP0, 0x80, 0x0 ;  /* 0x000000000000781c */ /* 0x000fe40003f2f008 */
[----:B------:R-:W-:Y:S01]  /*4130*/  @!P3 IADD3 R184, -R0, 0x39, RZ ;  /* 0x0000003900b8b810 */ /* 0x000fe20007ffe1ff */
[----:B------:R-:W-:Y:S01]  /*4140*/  IMAD.U32 R0, RZ, RZ, UR12 ;  /* 0x0000000cff007e24 */ /* 0x000fe2000f8e00ff */
[----:B------:R-:W-:Y:S02]  /*4150*/  PLOP3.LUT P3, PT, PT, PT, UP0, 0x80, 0x0 ;  /* 0x000000000000781c */ /* 0x000fe40003f6f008 */
[----:B------:R-:W-:Y:S01]  /*4160*/  PLOP3.LUT P6, PT, PT, PT, UP0, 0x80, 0x0 ;  /* 0x000000000000781c */ /* 0x000fe20003fcf008 */
[-C--:B------:R-:W-:Y:S01]  /*4170*/  HMMA.16816.F32.BF16 R44, R60, R50.reuse, RZ ;  /* 0x000000323c2c723c */ /* 0x080fe200000418ff */
[----:B------:R-:W-:Y:S01]  /*4180*/  PLOP3.LUT P4, PT, PT, PT, UP0, 0x80, 0x0 ;  /* 0x000000000000781c */ /* 0x000fe20003f8f008 */
[----:B------:R-:W-:Y:S01]  /*4190*/  I2F R199, R164 ;  /* 0x000000a400c77306 */ /* 0x000fe20000201400 */
[----:B-1----:R-:W1:Y:S01]  /*41a0*/  LDSM.16.M88.4 R112, [R112+0x1000] ;  /* 0x001000007070783b */ /* 0x002e620000000200 */
[----:B------:R-:W-:Y:S04]  /*41b0*/  IMAD R0, R0, 0x2, R187 ;  /* 0x0000000200007824 */ /* 0x000fe800078e02bb */
[C---:B------:R-:W-:Y:S01]  /*41c0*/  HMMA.16816.F32.BF16 R48, R64.reuse, R50, RZ ;  /* 0x000000324030723c */ /* 0x040fe200000418ff */
[----:B------:R-:W-:Y:S03]  /*41d0*/  IMAD.SHL.U32 R0, R0, 0x2, RZ ;  /* 0x0000000200007824 */ /* 0x000fe600078e00ff */
[----:B------:R-:W-:Y:S02]  /*41e0*/  I2F R217, R175 ;  /* 0x000000af00d97306 */ /* 0x000fe40000201400 */
[C---:B------:R-:W-:Y:S02]  /*41f0*/  LOP3.LUT R168, R249.reuse, UR28, R0, 0x96, !PT ;  /* 0x0000001cf9a87c12 */ /* 0x040fe4000f8e9600 */
[-C--:B------:R-:W-:Y:S04]  /*4200*/  HMMA.16816.F32.BF16 R52, R64, R100.reuse, RZ ;  /* 0x000000644034723c */ /* 0x080fe800000418ff */
[----:B------:R-:W-:Y:S02]  /*4210*/  IMAD.WIDE.U32 R208, R168, -0x326172a9, RZ ;  /* 0xcd9e8d57a8d07825 */ /* 0x000fe400078e00ff */
[----:B------:R2:W1:Y:S02]  /*4220*/  I2F R201, R163 ;  /* 0x000000a300c97306 */ /* 0x0004640000201400 */
[C---:B---3--:R-:W-:Y:S07]  /*4230*/  HMMA.16816.F32.BF16 R56, R60.reuse, R100, RZ ;  /* 0x000000643c38723c */ /* 0x048fee00000418ff */
[----:B------:R-:W-:Y:S01]  /*4240*/  IMAD.U32 R100, RZ, RZ, UR7 ;  /* 0x00000007ff647e24 */ /* 0x000fe2000f8e00ff */
[-C--:B------:R-:W-:Y:S01]  /*4250*/  HMMA.16816.F32.BF16 R60, R60, R102.reuse, RZ ;  /* 0x000000663c3c723c */ /* 0x080fe200000418ff */
[----:B------:R3:W-:Y:S03]  /*4260*/  I2F R226, R166 ;  /* 0x000000a600e27306 */ /* 0x0007e60000201400 */
[----:B------:R-:W-:Y:S01]  /*4270*/  IMAD R100, R100, 0x8, R167 ;  /* 0x0000000864647824 */ /* 0x000fe200078e02a7 */
[----:B------:R-:W-:Y:S03]  /*4280*/  IADD3 R167, R0, 0x1, RZ ;  /* 0x0000000100a77810 */ /* 0x000fe60007ffe0ff */
[----:B------:R-:W-:Y:S01]  /*4290*/  HMMA.16816.F32.BF16 R64, R64, R102, RZ ;  /* 0x000000664040723c */ /* 0x000fe200000418ff */
[----:B------:R-:W-:Y:S02]  /*42a0*/  LOP3.LUT R0, R249, UR28, R167, 0x96, !PT ;  /* 0x0000001cf9007c12 */ /* 0x000fe4000f8e96a7 */
[----:B------:R-:W-:Y:S01]  /*42b0*/  I2F R183, R183 ;  /* 0x000000b700b77306 */ /* 0x000fe20000201400 */
[----:B--2---:R-:W-:Y:S02]  /*42c0*/  LOP3.LUT R163, R248, UR46, RZ, 0x3c, !PT ;  /* 0x0000002ef8a37c12 */ /* 0x004fe4000f8e3cff */
[----:B------:R-:W-:Y:S01]  /*42d0*/  IMAD.WIDE.U32 R210, R0, -0x326172a9, RZ ;  /* 0xcd9e8d5700d27825 */ /* 0x000fe200078e00ff */
[----:B------:R-:W-:Y:S01]  /*42e0*/  IADD3 R102, R100, 0x4, RZ ;  /* 0x0000000464667810 */ /* 0x000fe20007ffe0ff */
[-C--:B------:R-:W-:Y:S04]  /*42f0*/  HMMA.16816.F32.BF16 R4, R104, R108.reuse, R4 ;  /* 0x0000006c6804723c */ /* 0x080fe80000041804 */
[----:B----4-:R-:W-:Y:S01]  /*4300*/  @P3 IMAD.SHL.U32 R0, R169, 0x2, RZ ;  /* 0x00000002a9003824 */ /* 0x010fe200078e00ff */
[----:B------:R-:W-:Y:S01]  /*4310*/  PLOP3.LUT P3, PT, PT, PT, UP0, 0x80, 0x0 ;  /* 0x000000000000781c */ /* 0x000fe20003f6f008 */
[----:B------:R-:W-:Y:S01]  /*4320*/  IMAD.WIDE.U32 R102, R102, -0x326172a9, RZ ;  /* 0xcd9e8d5766667825 */ /* 0x000fe200078e00ff */
[----:B------:R-:W-:Y:S02]  /*4330*/  I2F R184, R184 ;  /* 0x000000b800b87306 */ /* 0x000fe40000201400 */
[----:B------:R-:W-:Y:S03]  /*4340*/  @P2 LOP3.LUT R0, R0, 0x6, RZ, 0xc0, !PT ;  /* 0x0000000600002812 */ /* 0x000fe600078ec0ff */
[----:B------:R-:W-:Y:S01]  /*4350*/  IMAD.WIDE.U32 R100, R100, -0x326172a9, RZ ;  /* 0xcd9e8d5764647825 */ /* 0x000fe200078e00ff */
[----:B------:R-:W-:Y:S01]  /*4360*/  PLOP3.LUT P2, PT, PT, PT, UP0, 0x80, 0x0 ;  /* 0x000000000000781c */ /* 0x000fe20003f4f008 */
[C---:B-1----:R-:W-:Y:S01]  /*4370*/  HMMA.16816.F32.BF16 R8, R112.reuse, R108, R8 ;  /* 0x0000006c7008723c */ /* 0x042fe20000041808 */
[----:B------:R-:W-:Y:S01]  /*4380*/  LOP3.LUT R190, R209, UR23, R102, 0x96, !PT ;  /* 0x00000017d1be7c12 */ /* 0x000fe2000f8e9666 */
[----:B------:R-:W-:Y:S01]  /*4390*/  @P1 IMAD R164, R187, 0x40, R0 ;  /* 0x00000040bba41824 */ /* 0x000fe200078e0200 */
[-C--:B------:R-:W-:Y:S02]  /*43a0*/  LOP3.LUT R172, R101, R170.reuse, RZ, 0x3c, !PT ;  /* 0x000000aa65ac7212 */ /* 0x080fe400078e3cff */
[--C-:B------:R-:W-:Y:S01]  /*43b0*/  LOP3.LUT R101, R209, UR23, R100.reuse, 0x96, !PT ;  /* 0x00000017d1657c12 */ /* 0x100fe2000f8e9664 */
[----:B------:R-:W-:Y:S01]  /*43c0*/  IMAD.WIDE.U32 R190, R190, -0x2daee0ad, RZ ;  /* 0xd2511f53bebe7825 */ /* 0x000fe200078e00ff */
[----:B------:R-:W-:Y:S01]  /*43d0*/  LOP3.LUT R186, R211, UR23, R100, 0x96, !PT ;  /* 0x00000017d3ba7c12 */ /* 0x000fe2000f8e9664 */
[----:B------:R1:W2:Y:S01]  /*43e0*/  I2F R221, R165 ;  /* 0x000000a500dd7306 */ /* 0x0002a20000201400 */
[----:B------:R-:W-:Y:S01]  /*43f0*/  LOP3.LUT R170, R103, R170, RZ, 0x3c, !PT ;  /* 0x000000aa67aa7212 */ /* 0x000fe200078e3cff */
[-C--:B------:R-:W-:Y:S01]  /*4400*/  HMMA.16816.F32.BF16 R12, R112, R110.reuse, R12 ;  /* 0x0000006e700c723c */ /* 0x080fe2000004180c */
[----:B------:R-:W-:Y:S01]  /*4410*/  PLOP3.LUT P1, PT, PT, PT, UP0, 0x80, 0x0 ;  /* 0x000000000000781c */ /* 0x000fe20003f2f008 */
[----:B------:R-:W-:Y:S01]  /*4420*/  IMAD.U32 R100, RZ, RZ, UR12 ;  /* 0x0000000cff647e24 */ /* 0x000fe2000f8e00ff */
[----:B------:R-:W-:Y:S01]  /*4430*/  LOP3.LUT R188, R211, UR23, R102, 0x96, !PT ;  /* 0x00000017d3bc7c12 */ /* 0x000fe2000f8e9666 */
[----:B------:R-:W-:Y:S02]  /*4440*/  FFMA.FTZ R6, R228, -UR4, R6 ;  /* 0x80000004e4067c23 */ /* 0x000fe40008010006 */
[----:B------:R-:W-:Y:S01]  /*4450*/  @P0 IMAD R164, R100, 0x80, R164 ;  /* 0x0000008064a40824 */ /* 0x000fe200078e02a4 */
[----:B------:R-:W-:Y:S01]  /*4460*/  PLOP3.LUT P0, PT, PT, PT, UP0, 0x80, 0x0 ;  /* 0x000000000000781c */ /* 0x000fe20003f0f008 */
[----:B------:R-:W-:Y:S01]  /*4470*/  IMAD.WIDE.U32 R108, R101, -0x2daee0ad, RZ ;  /* 0xd2511f53656c7825 */ /* 0x000fe200078e00ff */
[C---:B------:R-:W-:Y:S01]  /*4480*/  HMMA.16816.F32.BF16 R16, R104.reuse, R110, R16 ;  /* 0x0000006e6810723c */ /* 0x040fe20000041810 */
[----:B------:R-:W4:Y:S01]  /*4490*/  LDSM.16.M88.4 R100, [R150+0x6400] ;  /* 0x006400009664783b */ /* 0x000f220000000200 */
[----:B------:R-:W-:Y:S01]  /*44a0*/  @P5 ISETP.GE.AND P5, PT, R164, UR5, PT ;  /* 0x00000005a4005c0c */ /* 0x000fe2000bfa6270 */
[----:B------:R-:W-:Y:S01]  /*44b0*/  IMAD.WIDE.U32 R170, R170, -0x2daee0ad, RZ ;  /* 0xd2511f53aaaa7825 */ /* 0x000fe200078e00ff */
[----:B------:R-:W-:Y:S03]  /*44c0*/  I2F R220, R178 ;  /* 0x000000b200dc7306 */ /* 0x000fe60000201400 */
[----:B------:R-:W-:Y:S01]  /*44d0*/  FFMA.FTZ R8, R193, -UR4, R8 ;  /* 0x80000004c1087c23 */ /* 0x000fe20008010008 */
[----:B------:R-:W-:Y:S01]  /*44e0*/  LOP3.LUT R167, R163, R171, RZ, 0x3c, !PT ;  /* 0x000000aba3a77212 */ /* 0x000fe200078e3cff */
[----:B------:R-:W-:Y:S03]  /*44f0*/  FFMA.FTZ R10, R212, -UR4, R10 ;  /* 0x80000004d40a7c23 */ /* 0x000fe6000801000a */
[----:B------:R-:W-:Y:S01]  /*4500*/  @P0 IADD3 R0, R164, 0x1, RZ ;  /* 0x00000001a4000810 */ /* 0x000fe20007ffe0ff */
[----:B------:R-:W-:Y:S01]  /*4510*/  FFMA.FTZ R4, R194, -UR4, R4 ;  /* 0x80000004c2047c23 */ /* 0x000fe20008010004 */
[----:B------:R-:W-:Y:S01]  /*4520*/  PLOP3.LUT P0, PT, PT, PT, UP0, 0x80, 0x0 ;  /* 0x000000000000781c */ /* 0x000fe20003f0f008 */
[----:B------:R-:W-:Y:S01]  /*4530*/  FFMA.FTZ R14, R193, -UR4, R14 ;  /* 0x80000004c10e7c23 */ /* 0x000fe2000801000e */
[----:B------:R-:W-:Y:S01]  /*4540*/  @P3 FSEL R6, R6, -INF , !P5 ;  /* 0xff80000006063808 */ /* 0x000fe20006800000 */
[----:B------:R-:W-:Y:S01]  /*4550*/  IMAD.WIDE.U32 R172, R172, -0x2daee0ad, RZ ;  /* 0xd2511f53acac7825 */ /* 0x000fe200078e00ff */
[----:B------:R-:W-:Y:S01]  /*4560*/  PLOP3.LUT P3, PT, PT, PT, UP0, 0x80, 0x0 ;  /* 0x000000000000781c */ /* 0x000fe20003f6f008 */
[----:B------:R2:W-:Y:S01]  /*4570*/  I2F R225, R179 ;  /* 0x000000b300e17306 */ /* 0x0005e20000201400 */
[----:B------:R-:W-:Y:S01]  /*4580*/  @P6 ISETP.GE.AND P6, PT, R0, UR5, PT ;  /* 0x0000000500006c0c */ /* 0x000fe2000bfc6270 */
[----:B---3--:R-:W-:Y:S01]  /*4590*/  IMAD.WIDE.U32 R166, R167, -0x326172a9, RZ ;  /* 0xcd9e8d57a7a67825 */ /* 0x008fe200078e00ff */
[----:B------:R-:W-:Y:S02]  /*45a0*/  @P2 FSEL R8, R8, -INF , !P5 ;  /* 0xff80000008082808 */ /* 0x000fe40006800000 */
[----:B------:R-:W-:Y:S01]  /*45b0*/  PLOP3.LUT P2, PT, PT, PT, UP0, 0x80, 0x0 ;  /* 0x000000000000781c */ /* 0x000fe20003f4f008 */
[----:B------:R-:W-:Y:S01]  /*45c0*/  FFMA.FTZ R5, R196, -UR4, R5 ;  /* 0x80000004c4057c23 */ /* 0x000fe20008010005 */
[----:B------:R-:W-:Y:S01]  /*45d0*/  @P1 FSEL R4, R4, -INF , !P5 ;  /* 0xff80000004041808 */ /* 0x000fe20006800000 */
[----:B------:R-:W-:Y:S01]  /*45e0*/  FFMA.FTZ R7, R229, -UR4, R7 ;  /* 0x80000004e5077c23 */ /* 0x000fe20008010007 */
[----:B------:R-:W-:Y:S01]  /*45f0*/  @P0 FSEL R10, R10, -INF , !P5 ;  /* 0xff8000000a0a0808 */ /* 0x000fe20006800000 */
[----:B------:R-:W-:Y:S01]  /*4600*/  FFMA.FTZ R9, R192, -UR4, R9 ;  /* 0x80000004c0097c23 */ /* 0x000fe20008010009 */
[----:B------:R-:W-:Y:S01]  /*4610*/  PLOP3.LUT P5, PT, PT, PT, UP0, 0x80, 0x0 ;  /* 0x000000000000781c */ /* 0x000fe20003faf008 */
[----:B------:R-:W-:Y:S01]  /*4620*/  FFMA.FTZ R11, R213, -UR4, R11 ;  /* 0x80000004d50b7c23 */ /* 0x000fe2000801000b */
[----:B------:R-:W-:Y:S01]  /*4630*/  PLOP3.LUT P0, PT, PT, PT, UP0, 0x80, 0x0 ;  /* 0x000000000000781c */ /* 0x000fe20003f0f008 */
[----:B------:R-:W-:Y:S01]  /*4640*/  FFMA.FTZ R12, R197, -UR4, R12 ;  /* 0x80000004c50c7c23 */ /* 0x000fe2000801000c */
[----:B------:R-:W-:Y:S01]  /*4650*/  LOP3.LUT R168, R163, R173, RZ, 0x3c, !PT ;  /* 0x000000ada3a87212 */ /* 0x000fe200078e3cff */
[----:B------:R-:W-:Y:S01]  /*4660*/  FFMA.FTZ R16, R195, -UR4, R16 ;  /* 0x80000004c3107c23 */ /* 0x000fe20008010010 */
[C---:B------:R-:W-:Y:S01]  /*4670*/  LOP3.LUT R173, R167.reuse, UR22, R208, 0x96, !PT ;  /* 0x00000016a7ad7c12 */ /* 0x040fe2000f8e96d0 */
[----:B------:R-:W-:Y:S01]  /*4680*/  FFMA.FTZ R13, R200, -UR4, R13 ;  /* 0x80000004c80d7c23 */ /* 0x000fe2000801000d */
[----:B-1----:R-:W-:Y:S01]  /*4690*/  LOP3.LUT R165, R167, UR22, R210, 0x96, !PT ;  /* 0x00000016a7a57c12 */ /* 0x002fe2000f8e96d2 */
[----:B------:R-:W-:Y:S01]  /*46a0*/  FFMA.FTZ R15, R192, -UR4, R15 ;  /* 0x80000004c00f7c23 */ /* 0x000fe2000801000f */
[----:B------:R-:W-:Y:S01]  /*46b0*/  LOP3.LUT R167, R109, UR21, R172, 0x96, !PT ;  /* 0x000000156da77c12 */ /* 0x000fe2000f8e96ac */
[-C--:B----4-:R-:W-:Y:S01]  /*46c0*/  HMMA.16816.F32.BF16 R20, R104, R100.reuse, R20 ;  /* 0x000000646814723c */ /* 0x090fe20000041814 */
[----:B------:R-:W-:Y:S01]  /*46d0*/  @P3 IADD3 R109, R164, 0x10, RZ ;  /* 0x00000010a46d3810 */ /* 0x000fe20007ffe0ff */
[----:B------:R-:W-:Y:S01]  /*46e0*/  FFMA.FTZ R18, R194, -UR4, R18 ;  /* 0x80000004c2127c23 */ /* 0x000fe20008010012 */
[----:B------:R-:W-:Y:S01]  /*46f0*/  PLOP3.LUT P3, PT, PT, PT, UP0, 0x80, 0x0 ;  /* 0x000000000000781c */ /* 0x000fe20003f6f008 */
[----:B------:R-:W-:Y:S01]  /*4700*/  FFMA.FTZ R17, R198, -UR4, R17 ;  /* 0x80000004c6117c23 */ /* 0x000fe20008010011 */
[----:B------:R-:W-:Y:S01]  /*4710*/  PLOP3.LUT P1, PT, PT, PT, UP0, 0x80, 0x0 ;  /* 0x000000000000781c */ /* 0x000fe20003f2f008 */
[----:B------:R-:W-:Y:S01]  /*4720*/  IMAD.WIDE.U32 R168, R168, -0x326172a9, RZ ;  /* 0xcd9e8d57a8a87825 */ /* 0x000fe200078e00ff */
[----:B------:R-:W-:Y:S01]  /*4730*/  @P4 IADD3 R0, R164, 0x8, RZ ;  /* 0x00000008a4004810 */ /* 0x000fe20007ffe0ff */
[C---:B------:R-:W-:Y:S01]  /*4740*/  HMMA.16816.F32.BF16 R24, R112.reuse, R100, R24 ;  /* 0x000000647018723c */ /* 0x040fe20000041818 */
[----:B------:R-:W-:Y:S01]  /*4750*/  @P2 FSEL R5, R5, -INF , !P6 ;  /* 0xff80000005052808 */ /* 0x000fe20007000000 */
[----:B------:R-:W-:Y:S01]  /*4760*/  I2F R224, R180 ;  /* 0x000000b400e07306 */ /* 0x000fe20000201400 */
[----:B------:R-:W-:Y:S01]  /*4770*/  PLOP3.LUT P2, PT, PT, PT, UP0, 0x80, 0x0 ;  /* 0x000000000000781c */ /* 0x000fe20003f4f008 */
[----:B------:R-:W-:Y:S01]  /*4780*/  FFMA.FTZ R19, R196, -UR4, R19 ;  /* 0x80000004c4137c23 */ /* 0x000fe20008010013 */
[----:B------:R-:W-:Y:S01]  /*4790*/  PLOP3.LUT P4, PT, PT, PT, UP0, 0x80, 0x0 ;  /* 0x000000000000781c */ /* 0x000fe20003f8f008 */
[----:B------:R-:W-:Y:S01]  /*47a0*/  IMAD.WIDE.U32 R188, R188, -0x2daee0ad, RZ ;  /* 0xd2511f53bcbc7825 */ /* 0x000fe200078e00ff */
[----:B------:R-:W-:Y:S01]  /*47b0*/  @P5 ISETP.GE.AND P5, PT, R0, UR5, PT ;  /* 0x0000000500005c0c */ /* 0x000fe2000bfa6270 */
[-C--:B------:R-:W-:Y:S01]  /*47c0*/  HMMA.16816.F32.BF16 R28, R112, R102.reuse, R28 ;  /* 0x00000066701c723c */ /* 0x080fe2000004181c */
[----:B------:R-:W-:Y:S02]  /*47d0*/  @P0 FSEL R7, R7, -INF , !P6 ;  /* 0xff80000007070808 */ /* 0x000fe40007000000 */
[----:B------:R-:W-:Y:S01]  /*47e0*/  PLOP3.LUT P0, PT, PT, PT, UP0, 0x80, 0x0 ;  /* 0x000000000000781c */ /* 0x000fe20003f0f008 */
[----:B------:R-:W-:Y:S01]  /*47f0*/  I2F R180, R182 ;  /* 0x000000b600b47306 */ /* 0x000fe20000201400 */
[----:B------:R-:W-:Y:S01]  /*4800*/  @P3 FSEL R9, R9, -INF , !P6 ;  /* 0xff80000009093808 */ /* 0x000fe20007000000 */
[----:B------:R-:W-:Y:S01]  /*4810*/  IMAD.WIDE.U32 R186, R186, -0x2daee0ad, RZ ;  /* 0xd2511f53baba7825 */ /* 0x000fe200078e00ff */
[----:B------:R-:W-:Y:S01]  /*4820*/  PLOP3.LUT P3, PT, PT, PT, UP0, 0x80, 0x0 ;  /* 0x000000000000781c */ /* 0x000fe20003f6f008 */
[C---:B------:R-:W-:Y:S01]  /*4830*/  HMMA.16816.F32.BF16 R32, R104.reuse, R102, R32 ;  /* 0x000000666820723c */ /* 0x040fe20000041820 */
[----:B------:R-:W-:Y:S02]  /*4840*/  @P1 IADD3 R110, R164, 0x9, RZ ;  /* 0x00000009a46e1810 */ /* 0x000fe40007ffe0ff */
[----:B------:R-:W-:Y:S01]  /*4850*/  PLOP3.LUT P1, PT, PT, PT, UP0, 0x80, 0x0 ;  /* 0x000000000000781c */ /* 0x000fe20003f2f008 */
[----:B------:R-:W-:Y:S01]  /*4860*/  FFMA.FTZ R21, R205, -UR4, R21 ;  /* 0x80000004cd157c23 */ /* 0x000fe20008010015 */
[----:B------:R-:W-:Y:S01]  /*4870*/  @P2 FSEL R11, R11, -INF , !P6 ;  /* 0xff8000000b0b2808 */ /* 0x000fe20007000000 */
[----:B------:R-:W-:Y:S01]  /*4880*/  FFMA.FTZ R22, R195, -UR4, R22 ;  /* 0x80000004c3167c23 */ /* 0x000fe20008010016 */
[----:B------:R-:W-:Y:S01]  /*4890*/  PLOP3.LUT P6, PT, PT, PT, UP0, 0x80, 0x0 ;  /* 0x000000000000781c */ /* 0x000fe20003fcf008 */
[----:B------:R-:W-:Y:S01]  /*48a0*/  FFMA.FTZ R24, R203, -UR4, R24 ;  /* 0x80000004cb187c23 */ /* 0x000fe20008010018 */
[----:B------:R-:W-:Y:S01]  /*48b0*/  @P4 ISETP.GE.AND P4, PT, R110, UR5, PT ;  /* 0x000000056e004c0c */ /* 0x000fe2000bf86270 */
[----:B------:R-:W-:Y:S01]  /*48c0*/  I2F R185, R185 ;  /* 0x000000b900b97306 */ /* 0x000fe20000201400 */
[----:B------:R-:W-:Y:S01]  /*48d0*/  PLOP3.LUT P2, PT, PT, PT, UP0, 0x80, 0x0 ;  /* 0x000000000000781c */ /* 0x000fe20003f4f008 */
[----:B------:R-:W-:Y:S01]  /*48e0*/  FFMA.FTZ R20, R204, -UR4, R20 ;  /* 0x80000004cc147c23 */ /* 0x000fe20008010014 */
        /* <DEDUP_REMOVED lines=25> */
[----:B------:R-:W-:Y:S01]  /*4a80*/  I2F R223, R176 ;  /* 0x000000b000df7306 */ /* 0x000fe20000201400 */
[----:B------:R-:W-:Y:S02]  /*4a90*/  PLOP3.LUT P6, PT, PT, PT, UP0, 0x80, 0x0 ;  /* 0x000000000000781c */ /* 0x000fe40003fcf008 */
[----:B------:R-:W-:Y:S02]  /*4aa0*/  @P1 ISETP.GE.AND P1, PT, R109, UR5, PT ;  /* 0x000000056d001c0c */ /* 0x000fe4000bf26270 */
[----:B------:R-:W-:Y:S02]  /*4ab0*/  LOP3.LUT R163, R169, UR22, R208, 0x96, !PT ;  /* 0x00000016a9a37c12 */ /* 0x000fe4000f8e96d0 */
[C---:B------:R-:W-:Y:S02]  /*4ac0*/  @P0 IADD3 R100, R164.reuse, 0x11, RZ ;  /* 0x00000011a4640810 */ /* 0x040fe40007ffe0ff */
[----:B------:R-:W-:Y:S01]  /*4ad0*/  PLOP3.LUT P0, PT, PT, PT, UP0, 0x80, 0x0 ;  /* 0x000000000000781c */ /* 0x000fe20003f0f008 */
[----:B--2---:R-:W-:Y:S01]  /*4ae0*/  IMAD.WIDE.U32 R178, R163, -0x2daee0ad, RZ ;  /* 0xd2511f53a3b27825 */ /* 0x004fe200078e00ff */
[----:B------:R-:W-:Y:S01]  /*4af0*/  @P2 FSEL R19, R19, -INF , !P4 ;  /* 0xff80000013132808 */ /* 0x000fe20006000000 */
[----:B------:R1:W-:Y:S01]  /*4b00*/  I2F R222, R177 ;  /* 0x000000b100de7306 */ /* 0x0003e20000201400 */
[----:B------:R-:W-:Y:S01]  /*4b10*/  PLOP3.LUT P4, PT, PT, PT, UP0, 0x80, 0x0 ;  /* 0x000000000000781c */ /* 0x000fe20003f8f008 */
[C---:B-----5:R-:W-:Y:S01]  /*4b20*/  FMUL.FTZ R163, R251.reuse, 1.4426950216293334961 ;  /* 0x3fb8aa3bfba37820 */ /* 0x060fe20000410000 */
[C---:B------:R-:W-:Y:S02]  /*4b30*/  @P3 IADD3 R101, R164.reuse, 0x18, RZ ;  /* 0x00000018a4653810 */ /* 0x040fe40007ffe0ff */
[----:B------:R-:W-:Y:S02]  /*4b40*/  PLOP3.LUT P3, PT, PT, PT, UP0, 0x80, 0x0 ;  /* 0x000000000000781c */ /* 0x000fe40003f6f008 */
[----:B------:R-:W-:Y:S02]  /*4b50*/  FSETP.NEU.FTZ.AND P5, PT, R251, -INF , PT ;  /* 0xff800000fb00780b */ /* 0x000fe40003fbd000 */
[----:B------:R-:W-:Y:S02]  /*4b60*/  PLOP3.LUT P2, PT, PT, PT, UP0, 0x80, 0x0 ;  /* 0x000000000000781c */ /* 0x000fe40003f4f008 */
[----:B------:R-:W-:Y:S02]  /*4b70*/  LOP3.LUT R175, R169, UR22, R210, 0x96, !PT ;  /* 0x00000016a9af7c12 */ /* 0x000fe4000f8e96d2 */
[----:B------:R-:W-:Y:S02]  /*4b80*/  LOP3.LUT R169, R191, UR21, R170, 0x96, !PT ;  /* 0x00000015bfa97c12 */ /* 0x000fe4000f8e96aa */
[----:B------:R-:W-:Y:S02]  /*4b90*/  LOP3.LUT R191, R179, UR19, R108, 0x96, !PT ;  /* 0x00000013b3bf7c12 */ /* 0x000fe4000f8e966c */
[----:B------:R-:W-:Y:S01]  /*4ba0*/  FSEL R163, R163, RZ, P5 ;  /* 0x000000ffa3a37208 */ /* 0x000fe20002800000 */
[----:B------:R-:W-:Y:S01]  /*4bb0*/  I2F R179, R181 ;  /* 0x000000b500b37306 */ /* 0x000fe20000201400 */
[----:B------:R-:W-:Y:S02]  /*4bc0*/  PLOP3.LUT P5, PT, PT, PT, UP0, 0x80, 0x0 ;  /* 0x000000000000781c */ /* 0x000fe40003faf008 */
[----:B------:R-:W-:Y:S01]  /*4bd0*/  @P6 IADD3 R108, R164, 0x19, RZ ;  /* 0x00000019a46c6810 */ /* 0x000fe20007ffe0ff */
[--C-:B------:R-:W-:Y:S01]  /*4be0*/  FFMA.FTZ R4, R4, c[0x0][0x23c], -R163.reuse ;  /* 0x00008f0004047a23 */ /* 0x100fe200000108a3 */
[----:B------:R-:W-:Y:S01]  /*4bf0*/  PLOP3.LUT P6, PT, PT, PT, UP0, 0x80, 0x0 ;  /* 0x000000000000781c */ /* 0x000fe20003fcf008 */
[--C-:B------:R-:W-:Y:S01]  /*4c00*/  FFMA.FTZ R5, R5, c[0x0][0x23c], -R163.reuse ;  /* 0x00008f0005057a23 */ /* 0x100fe200000108a3 */
[----:B------:R-:W-:Y:S01]  /*4c10*/  @P0 FSEL R22, R22, -INF , !P1 ;  /* 0xff80000016160808 */ /* 0x000fe20004800000 */
[--C-:B------:R-:W-:Y:S01]  /*4c20*/  FFMA.FTZ R16, R16, c[0x0][0x23c], -R163.reuse ;  /* 0x00008f0010107a23 */ /* 0x100fe200000108a3 */
[----:B------:R-:W-:Y:S01]  /*4c30*/  PLOP3.LUT P0, PT, PT, PT, UP0, 0x80, 0x0 ;  /* 0x000000000000781c */ /* 0x000fe20003f0f008 */
[--C-:B------:R-:W-:Y:S01]  /*4c40*/  FFMA.FTZ R17, R17, c[0x0][0x23c], -R163.reuse ;  /* 0x00008f0011117a23 */ /* 0x100fe200000108a3 */
[----:B------:R-:W-:Y:S01]  /*4c50*/  @P4 IADD3 R109, R164, 0x21, RZ ;  /* 0x00000021a46d4810 */ /* 0x000fe20007ffe0ff */
[----:B------:R-:W-:Y:S01]  /*4c60*/  MUFU.EX2 R210, R4 ;  /* 0x0000000400d27308 */ /* 0x000fe20000000800 */
[----:B------:R-:W-:Y:S01]  /*4c70*/  PLOP3.LUT P4, PT, PT, PT, UP0, 0x80, 0x0 ;  /* 0x000000000000781c */ /* 0x000fe20003f8f008 */
[----:B-1----:R-:W-:Y:S01]  /*4c80*/  IMAD.WIDE.U32 R176, R165, -0x2daee0ad, RZ ;  /* 0xd2511f53a5b07825 */ /* 0x002fe200078e00ff */
[----:B------:R-:W-:Y:S02]  /*4c90*/  @P3 FSEL R24, R24, -INF , !P1 ;  /* 0xff80000018183808 */ /* 0x000fe40004800000 */
[----:B------:R-:W-:Y:S02]  /*4ca0*/  PLOP3.LUT P3, PT, PT, PT, UP0, 0x80, 0x0 ;  /* 0x000000000000781c */ /* 0x000fe40003f6f008 */
[----:B------:R-:W-:Y:S02]  /*4cb0*/  @P2 IADD3 R0, R164, 0x20, RZ ;  /* 0x00000020a4002810 */ /* 0x000fe40007ffe0ff */
[----:B------:R-:W-:Y:S01]  /*4cc0*/  PLOP3.LUT P2, PT, PT, PT, UP0, 0x80, 0x0 ;  /* 0x000000000000781c */ /* 0x000fe20003f4f008 */
[----:B------:R1:W-:Y:S01]  /*4cd0*/  MUFU.EX2 R209, R5 ;  /* 0x0000000500d17308 */ /* 0x0003e20000000800 */
[----:B------:R-:W-:Y:S02]  /*4ce0*/  @P5 FSEL R20, R20, -INF , !P1 ;  /* 0xff80000014145808 */ /* 0x000fe40004800000 */
[----:B------:R-:W-:Y:S02]  /*4cf0*/  PLOP3.LUT P5, PT, PT, PT, UP0, 0x80, 0x0 ;  /* 0x000000000000781c */ /* 0x000fe40003faf008 */
[----:B------:R-:W-:Y:S01]  /*4d00*/  @P6 ISETP.GE.AND P6, PT, R100, UR5, PT ;  /* 0x0000000564006c0c */ /* 0x000fe2000bfc6270 */
[C---:B------:R-:W-:Y:S01]  /*4d10*/  FMUL.FTZ R100, R245.reuse, 1.4426950216293334961 ;  /* 0x3fb8aa3bf5647820 */ /* 0x040fe20000410000 */
[----:B------:R-:W-:Y:S01]  /*4d20*/  @P0 FSEL R26, R26, -INF , !P1 ;  /* 0xff8000001a1a0808 */ /* 0x000fe20004800000 */
[----:B------:R-:W-:Y:S01]  /*4d30*/  FFMA.FTZ R20, R20, c[0x0][0x23c], -R163 ;  /* 0x00008f0014147a23 */ /* 0x000fe200000108a3 */
[----:B------:R-:W-:Y:S01]  /*4d40*/  FSETP.NEU.FTZ.AND P0, PT, R245, -INF , PT ;  /* 0xff800000f500780b */ /* 0x000fe20003f1d000 */
[----:B------:R-:W-:Y:S01]  /*4d50*/  MUFU.EX2 R202, R16 ;  /* 0x0000001000ca7308 */ /* 0x000fe20000000800 */
[----:B------:R-:W-:Y:S02]  /*4d60*/  @P4 ISETP.GE.AND P4, PT, R108, UR5, PT ;  /* 0x000000056c004c0c */ /* 0x000fe4000bf86270 */
[----:B------:R-:W-:Y:S02]  /*4d70*/  @P3 ISETP.GE.AND P3, PT, R109, UR5, PT ;  /* 0x000000056d003c0c */ /* 0x000fe4000bf66270 */
[----:B------:R-:W-:Y:S01]  /*4d80*/  FSEL R100, R100, RZ, P0 ;  /* 0x000000ff64647208 */ /* 0x000fe20000000000 */
[----:B------:R-:W2:Y:S01]  /*4d90*/  LDSM.16.M88.4 R108, [R150+0x6800] ;  /* 0x00680000966c783b */ /* 0x000ea20000000200 */
[----:B------:R-:W-:Y:S02]  /*4da0*/  PLOP3.LUT P0, PT, PT, PT, UP0, 0x80, 0x0 ;  /* 0x000000000000781c */ /* 0x000fe40003f0f008 */
[----:B------:R-:W-:Y:S01]  /*4db0*/  @P2 ISETP.GE.AND P2, PT, R101, UR5, PT ;  /* 0x0000000565002c0c */ /* 0x000fe2000bf46270 */
[C---:B------:R-:W-:Y:S01]  /*4dc0*/  FMUL.FTZ R101, R252.reuse, 1.4426950216293334961 ;  /* 0x3fb8aa3bfc657820 */ /* 0x040fe20000410000 */
[----:B------:R-:W-:Y:S01]  /*4dd0*/  FSETP.NEU.FTZ.AND P1, PT, R252, -INF , PT ;  /* 0xff800000fc00780b */ /* 0x000fe20003f3d000 */
[--C-:B------:R-:W-:Y:S01]  /*4de0*/  FFMA.FTZ R9, R9, c[0x0][0x23c], -R100.reuse ;  /* 0x00008f0009097a23 */ /* 0x100fe20000010864 */
[----:B------:R-:W-:Y:S01]  /*4df0*/  @P5 ISETP.GE.AND P5, PT, R0, UR5, PT ;  /* 0x0000000500005c0c */ /* 0x000fe2000bfa6270 */
[----:B------:R-:W-:Y:S01]  /*4e00*/  FMUL.FTZ R0, R250, 1.4426950216293334961 ;  /* 0x3fb8aa3bfa007820 */ /* 0x000fe20000410000 */
[----:B------:R-:W-:Y:S01]  /*4e10*/  FSEL R101, R101, RZ, P1 ;  /* 0x000000ff65657208 */ /* 0x000fe20000800000 */
[--C-:B------:R-:W-:Y:S01]  /*4e20*/  FFMA.FTZ R8, R8, c[0x0][0x23c], -R100.reuse ;  /* 0x00008f0008087a23 */ /* 0x100fe20000010864 */
[----:B------:R-:W-:Y:S01]  /*4e30*/  FSETP.NEU.FTZ.AND P1, PT, R250, -INF , PT ;  /* 0xff800000fa00780b */ /* 0x000fe20003f3d000 */
[----:B------:R-:W-:Y:S01]  /*4e40*/  FFMA.FTZ R12, R12, c[0x0][0x23c], -R100 ;  /* 0x00008f000c0c7a23 */ /* 0x000fe20000010864 */
[----:B------:R-:W-:Y:S01]  /*4e50*/  LOP3.LUT R171, R187, UR21, R172, 0x96, !PT ;  /* 0x00000015bbab7c12 */ /* 0x000fe2000f8e96ac */
[--C-:B------:R-:W-:Y:S01]  /*4e60*/  FFMA.FTZ R7, R7, c[0x0][0x23c], -R101.reuse ;  /* 0x00008f0007077a23 */ /* 0x100fe20000010865 */
[----:B------:R-:W-:Y:S01]  /*4e70*/  FSEL R0, R0, RZ, P1 ;  /* 0x000000ff00007208 */ /* 0x000fe20000800000 */
[--C-:B------:R-:W-:Y:S01]  /*4e80*/  FFMA.FTZ R6, R6, c[0x0][0x23c], -R101.reuse ;  /* 0x00008f0006067a23 */ /* 0x100fe20000010865 */
[----:B------:R-:W-:Y:S01]  /*4e90*/  PLOP3.LUT P1, PT, PT, PT, UP0, 0x80, 0x0 ;  /* 0x000000000000781c */ /* 0x000fe20003f2f008 */
[----:B------:R-:W-:Y:S01]  /*4ea0*/  FFMA.FTZ R13, R13, c[0x0][0x23c], -R100 ;  /* 0x00008f000d0d7a23 */ /* 0x000fe20000010864 */
[----:B------:R-:W-:Y:S01]  /*4eb0*/  @P0 FSEL R21, R21, -INF , !P6 ;  /* 0xff80000015150808 */ /* 0x000fe20007000000 */
[----:B------:R-:W-:Y:S01]  /*4ec0*/  FFMA.FTZ R14, R14, c[0x0][0x23c], -R0 ;  /* 0x00008f000e0e7a23 */ /* 0x000fe20000010800 */
[----:B------:R-:W-:Y:S01]  /*4ed0*/  PLOP3.LUT P0, PT, PT, PT, UP0, 0x80, 0x0 ;  /* 0x000000000000781c */ /* 0x000fe20003f0f008 */
[----:B-1----:R-:W-:Y:S01]  /*4ee0*/  IMAD.WIDE.U32 R4, R167, -0x326172a9, RZ ;  /* 0xcd9e8d57a7047825 */ /* 0x002fe200078e00ff */
[----:B------:R-:W-:Y:S01]  /*4ef0*/  LOP3.LUT R189, R189, UR21, R170, 0x96, !PT ;  /* 0x00000015bdbd7c12 */ /* 0x000fe2000f8e96aa */
[----:B------:R-:W-:Y:S01]  /*4f00*/  MUFU.EX2 R211, R7 ;  /* 0x0000000700d37308 */ /* 0x000fe20000000800 */
[----:B------:R-:W-:Y:S01]  /*4f10*/  LOP3.LUT R188, R177, UR19, R188, 0x96, !PT ;  /* 0x00000013b1bc7c12 */ /* 0x000fe2000f8e96bc */
[----:B------:R-:W-:Y:S01]  /*4f20*/  FFMA.FTZ R10, R10, c[0x0][0x23c], -R0 ;  /* 0x00008f000a0a7a23 */ /* 0x000fe20000010800 */
[----:B------:R-:W-:Y:S01]  /*4f30*/  LOP3.LUT R167, R5, UR20, R168, 0x96, !PT ;  /* 0x0000001405a77c12 */ /* 0x000fe2000f8e96a8 */
[----:B------:R-:W-:Y:S02]  /*4f40*/  IMAD.WIDE.U32 R102, R189, -0x326172a9, RZ ;  /* 0xcd9e8d57bd667825 */ /* 0x000fe400078e00ff */
[----:B------:R-:W-:Y:S02]  /*4f50*/  @P1 FSEL R23, R23, -INF , !P6 ;  /* 0xff80000017171808 */ /* 0x000fe40007000000 */
[----:B------:R-:W-:Y:S01]  /*4f60*/  PLOP3.LUT P1, PT, PT, PT, UP0, 0x80, 0x0 ;  /* 0x000000000000781c */ /* 0x000fe20003f2f008 */
[--C-:B------:R-:W-:Y:S01]  /*4f70*/  FFMA.FTZ R11, R11, c[0x0][0x23c], -R0.reuse ;  /* 0x00008f000b0b7a23 */ /* 0x100fe20000010800 */
[----:B------:R-:W-:Y:S01]  /*4f80*/  @P0 FSEL R25, R25, -INF , !P6 ;  /* 0xff80000019190808 */ /* 0x000fe20007000000 */
[--C-:B------:R-:W-:Y:S01]  /*4f90*/  FFMA.FTZ R18, R18, c[0x0][0x23c], -R101.reuse ;  /* 0x00008f0012127a23 */ /* 0x100fe20000010865 */
[----:B------:R-:W-:Y:S01]  /*4fa0*/  PLOP3.LUT P0, PT, PT, PT, UP0, 0x80, 0x0 ;  /* 0x000000000000781c */ /* 0x000fe20003f0f008 */
[--C-:B------:R-:W-:Y:S01]  /*4fb0*/  FFMA.FTZ R19, R19, c[0x0][0x23c], -R101.reuse ;  /* 0x00008f0013137a23 */ /* 0x100fe20000010865 */
[----:B------:R-:W-:Y:S01]  /*4fc0*/  MUFU.EX2 R212, R6 ;  /* 0x0000000600d47308 */ /* 0x000fe20000000800 */
[----:B------:R-:W-:Y:S01]  /*4fd0*/  FFMA.FTZ R15, R15, c[0x0][0x23c], -R0 ;  /* 0x00008f000f0f7a23 */ /* 0x000fe20000010800 */
[-C--:B--2---:R-:W-:Y:S01]  /*4fe0*/  HMMA.16816.F32.BF16 R36, R104, R108.reuse, R36 ;  /* 0x0000006c6824723c */ /* 0x084fe20000041824 */
[--C-:B------:R-:W-:Y:S02]  /*4ff0*/  FFMA.FTZ R23, R23, c[0x0][0x23c], -R101.reuse ;  /* 0x00008f0017177a23 */ /* 0x100fe40000010865 */
[--C-:B------:R-:W-:Y:S02]  /*5000*/  FFMA.FTZ R24, R24, c[0x0][0x23c], -R100.reuse ;  /* 0x00008f0018187a23 */ /* 0x100fe40000010864 */
[----:B------:R-:W-:Y:S01]  /*5010*/  @P1 FSEL R27, R27, -INF , !P6 ;  /* 0xff8000001b1b1808 */ /* 0x000fe20007000000 */
[----:B------:R-:W-:Y:S01]  /*5020*/  FFMA.FTZ R22, R22, c[0x0][0x23c], -R101 ;  /* 0x00008f0016167a23 */ /* 0x000fe20000010865 */
[----:B------:R-:W-:Y:S01]  /*5030*/  PLOP3.LUT P1, PT, PT, PT, UP0, 0x80, 0x0 ;  /* 0x000000000000781c */ /* 0x000fe20003f2f008 */
[C---:B------:R-:W-:Y:S01]  /*5040*/  HMMA.16816.F32.BF16 R40, R112.reuse, R108, R40 ;  /* 0x0000006c7028723c */ /* 0x040fe20000041828 */
[----:B------:R-:W-:Y:S01]  /*5050*/  PLOP3.LUT P6, PT, PT, PT, UP0, 0x80, 0x0 ;  /* 0x000000000000781c */ /* 0x000fe20003fcf008 */
[----:B------:R-:W-:Y:S02]  /*5060*/  MUFU.EX2 R194, R23 ;  /* 0x0000001700c27308 */ /* 0x000fe40000000800 */
[----:B------:R-:W-:Y:S01]  /*5070*/  @P0 FSEL R28, R28, -INF , !P2 ;  /* 0xff8000001c1c0808 */ /* 0x000fe20005000000 */
[----:B------:R-:W-:Y:S01]  /*5080*/  FFMA.FTZ R25, R25, c[0x0][0x23c], -R100 ;  /* 0x00008f0019197a23 */ /* 0x000fe20000010864 */
[----:B------:R-:W-:Y:S01]  /*5090*/  PLOP3.LUT P0, PT, PT, PT, UP0, 0x80, 0x0 ;  /* 0x000000000000781c */ /* 0x000fe20003f0f008 */
[--C-:B------:R-:W-:Y:S01]  /*50a0*/  FFMA.FTZ R27, R27, c[0x0][0x23c], -R0.reuse ;  /* 0x00008f001b1b7a23 */ /* 0x100fe20000010800 */
[-C--:B------:R-:W-:Y:S01]  /*50b0*/  HMMA.16816.F32.BF16 R44, R112, R110.reuse, R44 ;  /* 0x0000006e702c723c */ /* 0x080fe2000004182c */
[----:B------:R-:W-:Y:S03]  /*50c0*/  FFMA.FTZ R26, R26, c[0x0][0x23c], -R0 ;  /* 0x00008f001a1a7a23 */ /* 0x000fe60000010800 */
[----:B------:R-:W-:Y:S01]  /*50d0*/  @P1 FSEL R30, R30, -INF , !P2 ;  /* 0xff8000001e1e1808 */ /* 0x000fe20005000000 */
[----:B------:R-:W-:Y:S01]  /*50e0*/  FFMA.FTZ R28, R28, c[0x0][0x23c], -R100 ;  /* 0x00008f001c1c7a23 */ /* 0x000fe20000010864 */
[----:B------:R-:W-:Y:S01]  /*50f0*/  PLOP3.LUT P1, PT, PT, PT, UP0, 0x80, 0x0 ;  /* 0x000000000000781c */ /* 0x000fe20003f2f008 */
[----:B------:R-:W-:Y:S01]  /*5100*/  MUFU.EX2 R215, R14 ;  /* 0x0000000e00d77308 */ /* 0x000fe20000000800 */
[----:B------:R-:W-:Y:S01]  /*5110*/  @P6 FSEL R32, R32, -INF , !P2 ;  /* 0xff80000020206808 */ /* 0x000fe20005000000 */
[C---:B------:R-:W-:Y:S01]  /*5120*/  HMMA.16816.F32.BF16 R48, R104.reuse, R110, R48 ;  /* 0x0000006e6830723c */ /* 0x040fe20000041830 */
[----:B------:R-:W-:Y:S02]  /*5130*/  PLOP3.LUT P6, PT, PT, PT, UP0, 0x80, 0x0 ;  /* 0x000000000000781c */ /* 0x000fe40003fcf008 */
[----:B------:R-:W-:Y:S01]  /*5140*/  @P0 FSEL R34, R34, -INF , !P2 ;  /* 0xff80000022220808 */ /* 0x000fe20005000000 */
[----:B------:R-:W-:Y:S01]  /*5150*/  FFMA.FTZ R30, R30, c[0x0][0x23c], -R0 ;  /* 0x00008f001e1e7a23 */ /* 0x000fe20000010800 */
[----:B------:R-:W-:Y:S01]  /*5160*/  PLOP3.LUT P2, PT, PT, PT, UP0, 0x80, 0x0 ;  /* 0x000000000000781c */ /* 0x000fe20003f4f008 */
[----:B------:R-:W-:Y:S01]  /*5170*/  FFMA.FTZ R32, R32, c[0x0][0x23c], -R163 ;  /* 0x00008f0020207a23 */ /* 0x000fe200000108a3 */
[----:B------:R-:W-:Y:S01]  /*5180*/  PLOP3.LUT P0, PT, PT, PT, UP0, 0x80, 0x0 ;  /* 0x000000000000781c */ /* 0x000fe20003f0f008 */
[----:B------:R-:W-:Y:S01]  /*5190*/  FFMA.FTZ R40, R217, -UR4, R40 ;  /* 0x80000004d9287c23 */ /* 0x000fe20008010028 */
[----:B------:R-:W-:Y:S03]  /*51a0*/  MUFU.EX2 R216, R9 ;  /* 0x0000000900d87308 */ /* 0x000fe60000000800 */
[----:B------:R-:W-:Y:S01]  /*51b0*/  @P1 FSEL R29, R29, -INF , !P4 ;  /* 0xff8000001d1d1808 */ /* 0x000fe20006000000 */
[----:B------:R-:W-:Y:S01]  /*51c0*/  FFMA.FTZ R34, R34, c[0x0][0x23c], -R101 ;  /* 0x00008f0022227a23 */ /* 0x000fe20000010865 */
[----:B------:R-:W-:Y:S01]  /*51d0*/  @P6 FSEL R31, R31, -INF , !P4 ;  /* 0xff8000001f1f6808 */ /* 0x000fe20006000000 */
[----:B------:R-:W-:Y:S01]  /*51e0*/  FFMA.FTZ R46, R217, -UR4, R46 ;  /* 0x80000004d92e7c23 */ /* 0x000fe2000801002e */
[----:B------:R-:W-:Y:S01]  /*51f0*/  PLOP3.LUT P1, PT, PT, PT, UP0, 0x80, 0x0 ;  /* 0x000000000000781c */ /* 0x000fe20003f2f008 */
[----:B------:R-:W2:Y:S01]  /*5200*/  LDL R217, [R1] ;  /* 0x0000000001d97983 */ /* 0x000ea20000100800 */
[----:B------:R-:W-:Y:S01]  /*5210*/  @P2 FSEL R33, R33, -INF , !P4 ;  /* 0xff80000021212808 */ /* 0x000fe20006000000 */
[----:B------:R-:W-:Y:S01]  /*5220*/  FFMA.FTZ R29, R29, c[0x0][0x23c], -R100 ;  /* 0x00008f001d1d7a23 */ /* 0x000fe20000010864 */
[----:B------:R-:W-:Y:S01]  /*5230*/  PLOP3.LUT P2, PT, PT, PT, UP0, 0x80, 0x0 ;  /* 0x000000000000781c */ /* 0x000fe20003f4f008 */
[----:B------:R-:W-:Y:S01]  /*5240*/  FFMA.FTZ R31, R31, c[0x0][0x23c], -R0 ;  /* 0x00008f001f1f7a23 */ /* 0x000fe20000010800 */
[----:B------:R-:W-:Y:S01]  /*5250*/  @P0 FSEL R35, R35, -INF , !P4 ;  /* 0xff80000023230808 */ /* 0x000fe20006000000 */
[----:B------:R-:W-:Y:S01]  /*5260*/  FFMA.FTZ R33, R33, c[0x0][0x23c], -R163 ;  /* 0x00008f0021217a23 */ /* 0x000fe200000108a3 */
[----:B------:R-:W-:Y:S01]  /*5270*/  PLOP3.LUT P4, PT, PT, PT, UP0, 0x80, 0x0 ;  /* 0x000000000000781c */ /* 0x000fe20003f8f008 */
[----:B------:R1:W3:Y:S01]  /*5280*/  I2F R187, R174 ;  /* 0x000000ae00bb7306 */ /* 0x0002e20000201400 */
[----:B------:R-:W-:Y:S01]  /*5290*/  PLOP3.LUT P6, PT, PT, PT, UP0, 0x80, 0x0 ;  /* 0x000000000000781c */ /* 0x000fe20003fcf008 */
[----:B------:R-:W-:Y:S01]  /*52a0*/  FFMA.FTZ R42, R207, -UR4, R42 ;  /* 0x80000004cf2a7c23 */ /* 0x000fe2000801002a */
[----:B------:R-:W-:Y:S01]  /*52b0*/  PLOP3.LUT P0, PT, PT, PT, UP0, 0x80, 0x0 ;  /* 0x000000000000781c */ /* 0x000fe20003f0f008 */
[----:B------:R-:W-:Y:S02]  /*52c0*/  FFMA.FTZ R35, R35, c[0x0][0x23c], -R101 ;  /* 0x00008f0023237a23 */ /* 0x000fe40000010865 */
[----:B------:R-:W-:Y:S02]  /*52d0*/  IMAD.WIDE.U32 R172, R173, -0x2daee0ad, RZ ;  /* 0xd2511f53adac7825 */ /* 0x000fe400078e00ff */
[----:B------:R-:W-:Y:S02]  /*52e0*/  @P2 FSEL R40, R40, -INF , !P5 ;  /* 0xff80000028282808 */ /* 0x000fe40006800000 */
[----:B------:R-:W-:Y:S01]  /*52f0*/  PLOP3.LUT P2, PT, PT, PT, UP0, 0x80, 0x0 ;  /* 0x000000000000781c */ /* 0x000fe20003f4f008 */
[----:B------:R4:W-:Y:S01]  /*5300*/  MUFU.EX2 R213, R8 ;  /* 0x0000000800d57308 */ /* 0x0009e20000000800 */
[----:B------:R-:W-:Y:S01]  /*5310*/  @P4 FSEL R42, R42, -INF , !P5 ;  /* 0xff8000002a2a4808 */ /* 0x000fe20006800000 */
[----:B------:R-:W-:Y:S01]  /*5320*/  FFMA.FTZ R40, R40, c[0x0][0x23c], -R100 ;  /* 0x00008f0028287a23 */ /* 0x000fe20000010864 */
[----:B------:R-:W-:Y:S01]  /*5330*/  PLOP3.LUT P4, PT, PT, PT, UP0, 0x80, 0x0 ;  /* 0x000000000000781c */ /* 0x000fe20003f8f008 */
[----:B------:R-:W-:Y:S01]  /*5340*/  FFMA.FTZ R38, R201, -UR4, R38 ;  /* 0x80000004c9267c23 */ /* 0x000fe20008010026 */
[----:B------:R-:W-:Y:S01]  /*5350*/  LOP3.LUT R190, R173, UR19, R190, 0x96, !PT ;  /* 0x00000013adbe7c12 */ /* 0x000fe2000f8e96be */
[----:B------:R-:W-:Y:S02]  /*5360*/  FFMA.FTZ R36, R221, -UR4, R36 ;  /* 0x80000004dd247c23 */ /* 0x000fe40008010024 */
[----:B------:R-:W-:Y:S01]  /*5370*/  FFMA.FTZ R37, R226, -UR4, R37 ;  /* 0x80000004e2257c23 */ /* 0x000fe20008010025 */
[----:B------:R-:W-:Y:S01]  /*5380*/  @P6 FSEL R38, R38, -INF , !P5 ;  /* 0xff80000026266808 */ /* 0x000fe20006800000 */
[----:B------:R-:W-:Y:S01]  /*5390*/  FFMA.FTZ R42, R42, c[0x0][0x23c], -R0 ;  /* 0x00008f002a2a7a23 */ /* 0x000fe20000010800 */
[----:B------:R-:W-:Y:S01]  /*53a0*/  @P1 FSEL R36, R36, -INF , !P5 ;  /* 0xff80000024241808 */ /* 0x000fe20006800000 */
[----:B------:R-:W-:Y:S01]  /*53b0*/  MUFU.EX2 R181, R33 ;  /* 0x0000002100b57308 */ /* 0x000fe20000000800 */
[----:B------:R-:W-:Y:S01]  /*53c0*/  PLOP3.LUT P1, PT, PT, PT, UP0, 0x80, 0x0 ;  /* 0x000000000000781c */ /* 0x000fe20003f2f008 */
[----:B------:R-:W-:Y:S01]  /*53d0*/  FFMA.FTZ R38, R38, c[0x0][0x23c], -R101 ;  /* 0x00008f0026267a23 */ /* 0x000fe20000010865 */
[----:B------:R-:W-:Y:S01]  /*53e0*/  PLOP3.LUT P6, PT, PT, PT, UP0, 0x80, 0x0 ;  /* 0x000000000000781c */ /* 0x000fe20003fcf008 */
[----:B------:R-:W-:Y:S01]  /*53f0*/  FFMA.FTZ R43, R206, -UR4, R43 ;  /* 0x80000004ce2b7c23 */ /* 0x000fe2000801002b */
[----:B------:R-:W-:Y:S01]  /*5400*/  @P0 FSEL R37, R37, -INF , !P3 ;  /* 0xff80000025250808 */ /* 0x000fe20005800000 */
[--C-:B------:R-:W-:Y:S01]  /*5410*/  FFMA.FTZ R36, R36, c[0x0][0x23c], -R163.reuse ;  /* 0x00008f0024247a23 */ /* 0x100fe200000108a3 */
[----:B------:R-:W-:Y:S01]  /*5420*/  PLOP3.LUT P0, PT, PT, PT, UP0, 0x80, 0x0 ;  /* 0x000000000000781c */ /* 0x000fe20003f0f008 */
[----:B-1----:R-:W-:Y:S01]  /*5430*/  IMAD.WIDE.U32 R174, R175, -0x2daee0ad, RZ ;  /* 0xd2511f53afae7825 */ /* 0x002fe200078e00ff */
[----:B------:R-:W-:Y:S01]  /*5440*/  @P2 FSEL R43, R43, -INF , !P3 ;  /* 0xff8000002b2b2808 */ /* 0x000fe20005800000 */
[----:B------:R-:W-:Y:S01]  /*5450*/  MUFU.EX2 R208, R12 ;  /* 0x0000000c00d07308 */ /* 0x000fe20000000800 */
[----:B------:R-:W-:Y:S01]  /*5460*/  PLOP3.LUT P2, PT, PT, PT, UP0, 0x80, 0x0 ;  /* 0x000000000000781c */ /* 0x000fe20003f4f008 */
[----:B------:R-:W-:Y:S01]  /*5470*/  FFMA.FTZ R37, R37, c[0x0][0x23c], -R163 ;  /* 0x00008f0025257a23 */ /* 0x000fe200000108a3 */
[----:B------:R-:W-:Y:S01]  /*5480*/  LOP3.LUT R186, R175, UR19, R186, 0x96, !PT ;  /* 0x00000013afba7c12 */ /* 0x000fe2000f8e96ba */
[----:B------:R-:W-:Y:S01]  /*5490*/  FFMA.FTZ R43, R43, c[0x0][0x23c], -R0 ;  /* 0x00008f002b2b7a23 */ /* 0x000fe20000010800 */
[----:B------:R-:W-:Y:S01]  /*54a0*/  @P4 IADD3 R7, R164, 0x28, RZ ;  /* 0x00000028a4074810 */ /* 0x000fe20007ffe0ff */
[----:B------:R-:W-:Y:S01]  /*54b0*/  FFMA.FTZ R39, R199, -UR4, R39 ;  /* 0x80000004c7277c23 */ /* 0x000fe20008010027 */
[----:B------:R-:W-:Y:S01]  /*54c0*/  PLOP3.LUT P4, PT, PT, PT, UP0, 0x80, 0x0 ;  /* 0x000000000000781c */ /* 0x000fe20003f8f008 */
[----:B---3--:R-:W-:Y:S01]  /*54d0*/  FFMA.FTZ R41, R187, -UR4, R41 ;  /* 0x80000004bb297c23 */ /* 0x008fe20008010029 */
[----:B------:R-:W-:Y:S01]  /*54e0*/  PLOP3.LUT P5, PT, PT, PT, UP0, 0x80, 0x0 ;  /* 0x000000000000781c */ /* 0x000fe20003faf008 */
[----:B------:R-:W-:Y:S01]  /*54f0*/  MUFU.EX2 R199, R30 ;  /* 0x0000001e00c77308 */ /* 0x000fe20000000800 */
[----:B------:R-:W-:Y:S01]  /*5500*/  @P1 FSEL R39, R39, -INF , !P3 ;  /* 0xff80000027271808 */ /* 0x000fe20005800000 */
[----:B------:R-:W-:Y:S01]  /*5510*/  IMAD.WIDE.U32 R108, R186, -0x326172a9, RZ ;  /* 0xcd9e8d57ba6c7825 */ /* 0x000fe200078e00ff */
[----:B------:R-:W-:Y:S02]  /*5520*/  @P6 FSEL R41, R41, -INF , !P3 ;  /* 0xff80000029296808 */ /* 0x000fe40005800000 */
[----:B------:R-:W-:Y:S01]  /*5530*/  PLOP3.LUT P3, PT, PT, PT, UP0, 0x80, 0x0 ;  /* 0x000000000000781c */ /* 0x000fe20003f6f008 */
[----:B------:R-:W-:Y:S01]  /*5540*/  IMAD.WIDE.U32 R170, R171, -0x326172a9, RZ ;  /* 0xcd9e8d57abaa7825 */ /* 0x000fe200078e00ff */
[----:B------:R-:W-:Y:S02]  /*5550*/  @P0 IADD3 R6, R164, 0x30, RZ ;  /* 0x00000030a4060810 */ /* 0x000fe40007ffe0ff */
[----:B------:R-:W-:Y:S01]  /*5560*/  PLOP3.LUT P6, PT, PT, PT, UP0, 0x80, 0x0 ;  /* 0x000000000000781c */ /* 0x000fe20003fcf008 */
[----:B------:R1:W-:Y:S01]  /*5570*/  MUFU.EX2 R207, R13 ;  /* 0x0000000d00cf7308 */ /* 0x0003e20000000800 */
[----:B------:R-:W-:Y:S01]  /*5580*/  LOP3.LUT R171, R171, UR20, R168, 0x96, !PT ;  /* 0x00000014abab7c12 */ /* 0x000fe2000f8e96a8 */
[----:B------:R-:W-:Y:S01]  /*5590*/  FFMA.FTZ R41, R41, c[0x0][0x23c], -R100 ;  /* 0x00008f0029297a23 */ /* 0x000fe20000010864 */
[----:B------:R-:W-:Y:S01]  /*55a0*/  @P2 ISETP.GE.AND P2, PT, R7, UR5, PT ;  /* 0x0000000507002c0c */ /* 0x000fe2000bf46270 */
[----:B------:R-:W-:Y:S01]  /*55b0*/  FFMA.FTZ R39, R39, c[0x0][0x23c], -R101 ;  /* 0x00008f0027277a23 */ /* 0x000fe20000010865 */
[----:B------:R-:W-:Y:S01]  /*55c0*/  @P4 ISETP.GE.AND P4, PT, R6, UR5, PT ;  /* 0x0000000506004c0c */ /* 0x000fe2000bf86270 */
[----:B------:R-:W-:Y:S01]  /*55d0*/  IMAD.WIDE.U32 R6, R191, -0x326172a9, RZ ;  /* 0xcd9e8d57bf067825 */ /* 0x000fe200078e00ff */
[C---:B------:R-:W-:Y:S02]  /*55e0*/  @P5 IADD3 R5, R164.reuse, 0x29, RZ ;  /* 0x00000029a4055810 */ /* 0x040fe40007ffe0ff */
[----:B------:R-:W-:Y:S01]  /*55f0*/  PLOP3.LUT P1, PT, PT, PT, UP0, 0x80, 0x0 ;  /* 0x000000000000781c */ /* 0x000fe20003f2f008 */
[----:B------:R3:W-:Y:S01]  /*5600*/  MUFU.EX2 R201, R17 ;  /* 0x0000001100c97308 */ /* 0x0007e20000000800 */
[----:B------:R-:W-:Y:S01]  /*5610*/  PLOP3.LUT P0, PT, PT, PT, UP0, 0x80, 0x0 ;  /* 0x000000000000781c */ /* 0x000fe20003f0f008 */
[----:B------:R-:W-:Y:S01]  /*5620*/  IMAD.WIDE.U32 R168, R169, -0x326172a9, RZ ;  /* 0xcd9e8d57a9a87825 */ /* 0x000fe200078e00ff */
[----:B------:R-:W-:Y:S02]  /*5630*/  @P3 ISETP.GE.AND P3, PT, R5, UR5, PT ;  /* 0x0000000505003c0c */ /* 0x000fe4000bf66270 */
[----:B------:R-:W-:Y:S01]  /*5640*/  @P6 IADD3 R9, R164, 0x38, RZ ;  /* 0x00000038a4096810 */ /* 0x000fe20007ffe0ff */
[----:B------:R-:W-:Y:S01]  /*5650*/  FFMA.FTZ R44, R223, -UR4, R44 ;  /* 0x80000004df2c7c23 */ /* 0x000fe2000801002c */
[----:B------:R-:W-:Y:S01]  /*5660*/  LOP3.LUT R165, R169, UR20, R166, 0x96, !PT ;  /* 0x00000014a9a57c12 */ /* 0x000fe2000f8e96a6 */
[----:B------:R-:W-:Y:S01]  /*5670*/  FFMA.FTZ R48, R220, -UR4, R48 ;  /* 0x80000004dc307c23 */ /* 0x000fe20008010030 */
[----:B------:R-:W-:Y:S01]  /*5680*/  LOP3.LUT R166, R103, UR20, R166, 0x96, !PT ;  /* 0x0000001467a67c12 */ /* 0x000fe2000f8e96a6 */
[----:B------:R3:W-:Y:S01]  /*5690*/  MUFU.EX2 R219, R10 ;  /* 0x0000000a00db7308 */ /* 0x0007e20000000800 */
[----:B------:R-:W-:Y:S01]  /*56a0*/  LOP3.LUT R103, R7, UR18, R4, 0x96, !PT ;  /* 0x0000001207677c12 */ /* 0x000fe2000f8e9604 */
[----:B------:R-:W-:Y:S01]  /*56b0*/  IMAD.WIDE.U32 R4, R190, -0x326172a9, RZ ;  /* 0xcd9e8d57be047825 */ /* 0x000fe200078e00ff */
[----:B------:R-:W-:Y:S02]  /*56c0*/  PLOP3.LUT P6, PT, PT, PT, UP0, 0x80, 0x0 ;  /* 0x000000000000781c */ /* 0x000fe40003fcf008 */
[C---:B----4-:R-:W-:Y:S01]  /*56d0*/  @P1 IADD3 R8, R164.reuse, 0x31, RZ ;  /* 0x00000031a4081810 */ /* 0x050fe20007ffe0ff */
[----:B-1----:R-:W-:Y:S01]  /*56e0*/  IMAD.WIDE.U32 R12, R167, -0x2daee0ad, RZ ;  /* 0xd2511f53a70c7825 */ /* 0x002fe200078e00ff */
[----:B------:R-:W-:Y:S02]  /*56f0*/  LOP3.LUT R14, R5, UR18, R168, 0x96, !PT ;  /* 0x00000012050e7c12 */ /* 0x000fe4000f8e96a8 */
[----:B------:R-:W-:Y:S01]  /*5700*/  @P0 IADD3 R164, R164, 0x39, RZ ;  /* 0x00000039a4a40810 */ /* 0x000fe20007ffe0ff */
[----:B------:R1:W-:Y:S01]  /*5710*/  MUFU.EX2 R218, R11 ;  /* 0x0000000b00da7308 */ /* 0x0003e20000000800 */
[----:B------:R-:W-:Y:S01]  /*5720*/  PLOP3.LUT P0, PT, PT, PT, UP0, 0x80, 0x0 ;  /* 0x000000000000781c */ /* 0x000fe20003f0f008 */
[----:B------:R-:W-:Y:S01]  /*5730*/  FFMA.FTZ R5, R21, c[0x0][0x23c], -R163 ;  /* 0x00008f0015057a23 */ /* 0x000fe200000108a3 */
[----:B------:R-:W-:Y:S01]  /*5740*/  PLOP3.LUT P5, PT, PT, PT, UP0, 0x80, 0x0 ;  /* 0x000000000000781c */ /* 0x000fe20003faf008 */
[----:B---3--:R-:W-:Y:S01]  /*5750*/  IMAD.WIDE.U32 R16, R165, -0x2daee0ad, RZ ;  /* 0xd2511f53a5107825 */ /* 0x008fe200078e00ff */
[----:B------:R-:W-:Y:S02]  /*5760*/  PLOP3.LUT P1, PT, PT, PT, UP0, 0x80, 0x0 ;  /* 0x000000000000781c */ /* 0x000fe40003f2f008 */
[----:B------:R-:W-:Y:S01]  /*5770*/  @P6 ISETP.GE.AND P6, PT, R164, UR5, PT ;  /* 0x00000005a4006c0c */ /* 0x000fe2000bfc6270 */
[----:B------:R-:W-:Y:S01]  /*5780*/  IMAD.WIDE.U32 R164, R188, -0x326172a9, RZ ;  /* 0xcd9e8d57bca47825 */ /* 0x000fe200078e00ff */
[----:B------:R-:W-:Y:S01]  /*5790*/  LOP3.LUT R172, R17, UR17, R172, 0x96, !PT ;  /* 0x0000001111ac7c12 */ /* 0x000fe2000f8e96ac */
[----:B------:R-:W-:Y:S01]  /*57a0*/  MUFU.EX2 R206, R18 ;  /* 0x0000001200ce7308 */ /* 0x000fe20000000800 */
[----:B------:R-:W-:Y:S01]  /*57b0*/  LOP3.LUT R170, R109, UR18, R170, 0x96, !PT ;  /* 0x000000126daa7c12 */ /* 0x000fe2000f8e96aa */
[----:B------:R-:W-:Y:S01]  /*57c0*/  FFMA.FTZ R50, R221, -UR4, R50 ;  /* 0x80000004dd327c23 */ /* 0x000fe20008010032 */
[----:B------:R-:W-:Y:S01]  /*57d0*/  LOP3.LUT R7, R165, UR18, R102, 0x96, !PT ;  /* 0x00000012a5077c12 */ /* 0x000fe2000f8e9666 */
[----:B------:R-:W-:Y:S01]  /*57e0*/  IMAD.WIDE.U32 R102, R103, -0x2daee0ad, RZ ;  /* 0xd2511f5367667825 */ /* 0x000fe200078e00ff */
[----:B------:R-:W-:Y:S02]  /*57f0*/  LOP3.LUT R10, R13, UR17, R178, 0x96, !PT ;  /* 0x000000110d0a7c12 */ /* 0x000fe4000f8e96b2 */
[----:B------:R-:W-:Y:S01]  /*5800*/  @P0 FSEL R44, R44, -INF , !P2 ;  /* 0xff8000002c2c0808 */ /* 0x000fe20005000000 */
[----:B------:R-:W-:Y:S01]  /*5810*/  IMAD.WIDE.U32 R110, R7, -0x2daee0ad, RZ ;  /* 0xd2511f53076e7825 */ /* 0x000fe200078e00ff */
[----:B------:R-:W-:Y:S01]  /*5820*/  PLOP3.LUT P0, PT, PT, PT, UP0, 0x80, 0x0 ;  /* 0x000000000000781c */ /* 0x000fe20003f0f008 */
[----:B------:R3:W4:Y:S01]  /*5830*/  MUFU.EX2 R204, R19 ;  /* 0x0000001300cc7308 */ /* 0x0007220000000800 */
[----:B------:R-:W-:Y:S01]  /*5840*/  @P5 ISETP.GE.AND P5, PT, R8, UR5, PT ;  /* 0x0000000508005c0c */ /* 0x000fe2000bfa6270 */
[----:B------:R-:W-:Y:S01]  /*5850*/  FFMA.FTZ R44, R44, c[0x0][0x23c], -R100 ;  /* 0x00008f002c2c7a23 */ /* 0x000fe20000010864 */
[----:B------:R-:W-:Y:S01]  /*5860*/  @P1 ISETP.GE.AND P1, PT, R9, UR5, PT ;  /* 0x0000000509001c0c */ /* 0x000fe2000bf26270 */
[----:B-1----:R-:W-:Y:S04]  /*5870*/  IMAD.WIDE.U32 R10, R10, -0x326172a9, RZ ;  /* 0xcd9e8d570a0a7825 */ /* 0x002fe800078e00ff */
[----:B------:R-:W-:Y:S01]  /*5880*/  IMAD.WIDE.U32 R8, R166, -0x2daee0ad, RZ ;  /* 0xd2511f53a6087825 */ /* 0x000fe200078e00ff */
[----:B------:R-:W-:Y:S01]  /*5890*/  LOP3.LUT R11, R11, UR16, R6, 0x96, !PT ;  /* 0x000000100b0b7c12 */ /* 0x000fe2000f8e9606 */
[----:B------:R1:W-:Y:S02]  /*58a0*/  MUFU.EX2 R195, R20 ;  /* 0x0000001400c37308 */ /* 0x0003e40000000800 */
[----:B------:R-:W-:Y:S01]  /*58b0*/  @P0 FSEL R46, R46, -INF , !P2 ;  /* 0xff8000002e2e0808 */ /* 0x000fe20005000000 */
[----:B------:R-:W-:Y:S01]  /*58c0*/  FFMA.FTZ R45, R225, -UR4, R45 ;  /* 0x80000004e12d7c23 */ /* 0x000fe2000801002d */
[----:B------:R-:W-:Y:S01]  /*58d0*/  PLOP3.LUT P0, PT, PT, PT, UP0, 0x80, 0x0 ;  /* 0x000000000000781c */ /* 0x000fe20003f0f008 */
[----:B------:R-:W-:Y:S01]  /*58e0*/  FFMA.FTZ R47, R187, -UR4, R47 ;  /* 0x80000004bb2f7c23 */ /* 0x000fe2000801002f */
[----:B------:R-:W-:Y:S01]  /*58f0*/  LOP3.LUT R109, R111, UR15, R8, 0x96, !PT ;  /* 0x0000000f6f6d7c12 */ /* 0x000fe2000f8e9608 */
[----:B------:R-:W-:Y:S02]  /*5900*/  FFMA.FTZ R46, R46, c[0x0][0x23c], -R0 ;  /* 0x00008f002e2e7a23 */ /* 0x000fe40000010800 */
[----:B------:R-:W-:Y:S01]  /*5910*/  FFMA.FTZ R49, R222, -UR4, R49 ;  /* 0x80000004de317c23 */ /* 0x000fe20008010031 */
[----:B------:R4:W-:Y:S01]  /*5920*/  MUFU.EX2 R193, R5 ;  /* 0x0000000500c17308 */ /* 0x0009e20000000800 */
[----:B------:R-:W-:Y:S02]  /*5930*/  FFMA.FTZ R51, R226, -UR4, R51 ;  /* 0x80000004e2337c23 */ /* 0x000fe40008010033 */
[----:B---3--:R-:W-:Y:S04]  /*5940*/  IMAD.WIDE.U32 R18, R171, -0x2daee0ad, RZ ;  /* 0xd2511f53ab127825 */ /* 0x008fe800078e00ff */
[----:B------:R-:W-:Y:S01]  /*5950*/  @P0 FSEL R48, R48, -INF , !P2 ;  /* 0xff80000030300808 */ /* 0x000fe20005000000 */
[----:B------:R-:W-:Y:S01]  /*5960*/  IMAD.WIDE.U32 R170, R170, -0x2daee0ad, RZ ;  /* 0xd2511f53aaaa7825 */ /* 0x000fe200078e00ff */
[----:B------:R-:W-:Y:S01]  /*5970*/  LOP3.LUT R17, R19, UR17, R174, 0x96, !PT ;  /* 0x0000001113117c12 */ /* 0x000fe2000f8e96ae */
[----:B------:R-:W-:Y:S01]  /*5980*/  MUFU.EX2 R191, R29 ;  /* 0x0000001d00bf7308 */ /* 0x000fe20000000800 */
[----:B------:R-:W-:Y:S01]  /*5990*/  LOP3.LUT R19, R9, UR17, R176, 0x96, !PT ;  /* 0x0000001109137c12 */ /* 0x000fe2000f8e96b0 */
[----:B------:R-:W-:Y:S01]  /*59a0*/  FFMA.FTZ R48, R48, c[0x0][0x23c], -R163 ;  /* 0x00008f0030307a23 */ /* 0x000fe200000108a3 */
[----:B------:R-:W-:Y:S01]  /*59b0*/  LOP3.LUT R9, R103, UR15, R12, 0x96, !PT ;  /* 0x0000000f67097c12 */ /* 0x000fe2000f8e960c */
[----:B-1----:R-:W-:Y:S01]  /*59c0*/  IMAD.WIDE.U32 R20, R172, -0x326172a9, RZ ;  /* 0xcd9e8d57ac147825 */ /* 0x002fe200078e00ff */
[----:B------:R-:W-:Y:S03]  /*59d0*/  PLOP3.LUT P0, PT, PT, PT, UP0, 0x80, 0x0 ;  /* 0x000000000000781c */ /* 0x000fe60003f0f008 */
[----:B------:R-:W-:Y:S01]  /*59e0*/  IMAD.WIDE.U32 R8, R9, -0x326172a9, RZ ;  /* 0xcd9e8d5709087825 */ /* 0x000fe200078e00ff */
[----:B------:R-:W-:Y:S01]  /*59f0*/  LOP3.LUT R12, R21, UR16, R4, 0x96, !PT ;  /* 0x00000010150c7c12 */ /* 0x000fe2000f8e9604 */
[----:B------:R1:W-:Y:S01]  /*5a00*/  MUFU.EX2 R214, R15 ;  /* 0x0000000f00d67308 */ /* 0x0003e20000000800 */
[----:B------:R-:W-:Y:S01]  /*5a10*/  LOP3.LUT R21, R171, UR15, R18, 0x96, !PT ;  /* 0x0000000fab157c12 */ /* 0x000fe2000f8e9612 */
[----:B------:R-:W-:Y:S01]  /*5a20*/  IMAD.WIDE.U32 R18, R19, -0x326172a9, RZ ;  /* 0xcd9e8d5713127825 */ /* 0x000fe200078e00ff */
[----:B------:R-:W-:Y:S01]  /*5a30*/  LOP3.LUT R13, R9, UR14, R10, 0x96, !PT ;  /* 0x0000000e090d7c12 */ /* 0x000fe2000f8e960a */
[----:B----4-:R-:W3:Y:S01]  /*5a40*/  LDSM.16.M88.4 R4, [R150+0x6c00] ;  /* 0x006c00009604783b */ /* 0x010ee20000000200 */
[----:B------:R-:W-:Y:S01]  /*5a50*/  LOP3.LUT R103, R8, 0xffff, RZ, 0xc0, !PT ;  /* 0x0000ffff08677812 */ /* 0x000fe200078ec0ff */
[----:B------:R-:W-:Y:S01]  /*5a60*/  IMAD.WIDE.U32 R10, R11, -0x2daee0ad, RZ ;  /* 0xd2511f530b0a7825 */ /* 0x000fe200078e00ff */
[----:B------:R-:W-:Y:S02]  /*5a70*/  LOP3.LUT R167, R19, UR16, R164, 0x96, !PT ;  /* 0x0000001013a77c12 */ /* 0x000fe4000f8e96a4 */
[----:B------:R-:W-:Y:S01]  /*5a80*/  @P0 FSEL R50, R50, -INF , !P2 ;  /* 0xff80000032320808 */ /* 0x000fe20005000000 */
[----:B------:R-:W-:Y:S01]  /*5a90*/  MUFU.EX2 R186, R34 ;  /* 0x0000002200ba7308 */ /* 0x000fe20000000800 */
[----:B------:R-:W-:Y:S02]  /*5aa0*/  SHF.R.U32.HI R166, RZ, 0x10, R10 ;  /* 0x00000010ffa67819 */ /* 0x000fe4000001160a */
[----:B------:R-:W-:Y:S01]  /*5ab0*/  PLOP3.LUT P0, PT, PT, PT, UP0, 0x80, 0x0 ;  /* 0x000000000000781c */ /* 0x000fe20003f0f008 */
[----:B------:R-:W-:Y:S01]  /*5ac0*/  FFMA.FTZ R50, R50, c[0x0][0x23c], -R101 ;  /* 0x00008f0032327a23 */ /* 0x000fe20000010865 */
[----:B------:R-:W-:Y:S02]  /*5ad0*/  PLOP3.LUT P2, PT, PT, PT, UP0, 0x80, 0x0 ;  /* 0x000000000000781c */ /* 0x000fe40003f4f008 */
[----:B------:R-:W-:Y:S02]  /*5ae0*/  SHF.R.U32.HI R19, RZ, 0x18, R8 ;  /* 0x00000018ff137819 */ /* 0x000fe40000011608 */
[----:B------:R-:W-:Y:S01]  /*5af0*/  LOP3.LUT R111, R10, 0xffff, RZ, 0xc0, !PT ;  /* 0x0000ffff0a6f7812 */ /* 0x000fe200078ec0ff */
[----:B------:R4:W-:Y:S01]  /*5b00*/  MUFU.EX2 R200, R24 ;  /* 0x0000001800c87308 */ /* 0x0009e20000000800 */
[----:B-1----:R-:W-:Y:S05]  /*5b10*/  IMAD.WIDE.U32 R14, R14, -0x2daee0ad, RZ ;  /* 0xd2511f530e0e7825 */ /* 0x002fea00078e00ff */
[----:B------:R-:W-:Y:S02]  /*5b20*/  @P0 FSEL R45, R45, -INF , !P3 ;  /* 0xff8000002d2d0808 */ /* 0x000fe40005800000 */
[----:B------:R-:W-:Y:S02]  /*5b30*/  PLOP3.LUT P0, PT, PT, PT, UP0, 0x80, 0x0 ;  /* 0x000000000000781c */ /* 0x000fe40003f0f008 */
[----:B------:R-:W-:Y:S01]  /*5b40*/  @P2 FSEL R47, R47, -INF , !P3 ;  /* 0xff8000002f2f2808 */ /* 0x000fe20005800000 */
[----:B------:R-:W-:Y:S01]  /*5b50*/  FFMA.FTZ R45, R45, c[0x0][0x23c], -R100 ;  /* 0x00008f002d2d7a23 */ /* 0x000fe20000010864 */
[----:B------:R-:W-:Y:S01]  /*5b60*/  PLOP3.LUT P2, PT, PT, PT, UP0, 0x80, 0x0 ;  /* 0x000000000000781c */ /* 0x000fe20003f4f008 */
[----:B------:R-:W-:Y:S01]  /*5b70*/  MUFU.EX2 R182, R32 ;  /* 0x0000002000b67308 */ /* 0x000fe20000000800 */
[----:B------:R-:W-:Y:S01]  /*5b80*/  LOP3.LUT R15, R15, UR15, R16, 0x96, !PT ;  /* 0x0000000f0f0f7c12 */ /* 0x000fe2000f8e9610 */
[----:B------:R-:W-:Y:S02]  /*5b90*/  FFMA.FTZ R47, R47, c[0x0][0x23c], -R0 ;  /* 0x00008f002f2f7a23 */ /* 0x000fe40000010800 */
[----:B------:R-:W-:Y:S04]  /*5ba0*/  IMAD.WIDE.U32 R16, R17, -0x326172a9, RZ ;  /* 0xcd9e8d5711107825 */ /* 0x000fe800078e00ff */
[----:B------:R-:W-:Y:S02]  /*5bb0*/  @P0 FSEL R49, R49, -INF , !P3 ;  /* 0xff80000031310808 */ /* 0x000fe40005800000 */
[----:B------:R-:W-:Y:S01]  /*5bc0*/  PLOP3.LUT P0, PT, PT, PT, UP0, 0x80, 0x0 ;  /* 0x000000000000781c */ /* 0x000fe20003f0f008 */
[-C--:B---3--:R-:W-:Y:S01]  /*5bd0*/  HMMA.16816.F32.BF16 R52, R104, R4.reuse, R52 ;  /* 0x000000046834723c */ /* 0x088fe20000041834 */
[----:B------:R-:W-:Y:S01]  /*5be0*/  @P2 FSEL R51, R51, -INF , !P3 ;  /* 0xff80000033332808 */ /* 0x000fe20005800000 */
[----:B------:R-:W-:Y:S01]  /*5bf0*/  FFMA.FTZ R49, R49, c[0x0][0x23c], -R163 ;  /* 0x00008f0031317a23 */ /* 0x000fe200000108a3 */
[----:B------:R-:W-:Y:S01]  /*5c00*/  PLOP3.LUT P2, PT, PT, PT, UP0, 0x80, 0x0 ;  /* 0x000000000000781c */ /* 0x000fe20003f4f008 */
[----:B------:R1:W-:Y:S01]  /*5c10*/  MUFU.EX2 R198, R22 ;  /* 0x0000001600c67308 */ /* 0x0003e20000000800 */
[----:B------:R-:W-:Y:S01]  /*5c20*/  PLOP3.LUT P3, PT, PT, PT, UP0, 0x80, 0x0 ;  /* 0x000000000000781c */ /* 0x000fe20003f6f008 */
[----:B------:R-:W-:Y:S01]  /*5c30*/  FFMA.FTZ R51, R51, c[0x0][0x23c], -R101 ;  /* 0x00008f0033337a23 */ /* 0x000fe20000010865 */
[----:B------:R-:W-:Y:S01]  /*5c40*/  LOP3.LUT R165, R17, UR16, R108, 0x96, !PT ;  /* 0x0000001011a57c12 */ /* 0x000fe2000f8e966c */
[C---:B------:R-:W-:Y:S01]  /*5c50*/  HMMA.16816.F32.BF16 R56, R112.reuse, R4, R56 ;  /* 0x000000047038723c */ /* 0x040fe20000041838 */
[----:B------:R-:W-:Y:S03]  /*5c60*/  LOP3.LUT R17, R8, 0xff, RZ, 0xc0, !PT ;  /* 0x000000ff08117812 */ /* 0x000fe600078ec0ff */
[----:B------:R-:W-:Y:S01]  /*5c70*/  SHF.R.U32.HI R108, RZ, 0x10, R8 ;  /* 0x00000010ff6c7819 */ /* 0x000fe20000011608 */
[----:B------:R-:W-:Y:S01]  /*5c80*/  IMAD.WIDE.U32 R8, R12, -0x2daee0ad, RZ ;  /* 0xd2511f530c087825 */ /* 0x000fe200078e00ff */
[----:B------:R-:W-:Y:S01]  /*5c90*/  LOP3.LUT R12, R11, UR13, R102, 0x96, !PT ;  /* 0x0000000d0b0c7c12 */ /* 0x000fe2000f8e9666 */
[----:B------:R3:W-:Y:S01]  /*5ca0*/  MUFU.EX2 R197, R25 ;  /* 0x0000001900c57308 */ /* 0x0007e20000000800 */
[-C--:B------:R-:W-:Y:S01]  /*5cb0*/  HMMA.16816.F32.BF16 R60, R112, R6.reuse, R60 ;  /* 0x00000006703c723c */ /* 0x080fe2000004183c */
[----:B------:R-:W-:Y:S03]  /*5cc0*/  IMAD.WIDE.U32 R4, R15, -0x326172a9, RZ ;  /* 0xcd9e8d570f047825 */ /* 0x000fe600078e00ff */
[----:B------:R-:W-:Y:S02]  /*5cd0*/  LOP3.LUT R23, R8, 0xff, RZ, 0xc0, !PT ;  /* 0x000000ff08177812 */ /* 0x000fe400078ec0ff */
[----:B------:R-:W-:Y:S02]  /*5ce0*/  LOP3.LUT R14, R9, UR13, R14, 0x96, !PT ;  /* 0x0000000d090e7c12 */ /* 0x000fe4000f8e960e */
[----:B----4-:R-:W-:Y:S01]  /*5cf0*/  SHF.R.U32.HI R24, RZ, 0x18, R8 ;  /* 0x00000018ff187819 */ /* 0x010fe20000011608 */
[----:B------:R-:W-:Y:S01]  /*5d00*/  FFMA.FTZ R52, R224, -UR4, R52 ;  /* 0x80000004e0347c23 */ /* 0x000fe20008010034 */
[----:B------:R-:W-:Y:S01]  /*5d10*/  HMMA.16816.F32.BF16 R64, R104, R6, R64 ;  /* 0x000000066840723c */ /* 0x000fe20000041840 */
[----:B------:R-:W4:Y:S01]  /*5d20*/  MUFU.EX2 R196, R31 ;  /* 0x0000001f00c47308 */ /* 0x000f220000000800 */
[----:B------:R-:W-:Y:S01]  /*5d30*/  LOP3.LUT R102, R8, 0xffff, RZ, 0xc0, !PT ;  /* 0x0000ffff08667812 */ /* 0x000fe200078ec0ff */
[----:B------:R-:W-:Y:S01]  /*5d40*/  FFMA.FTZ R54, R220, -UR4, R54 ;  /* 0x80000004dc367c23 */ /* 0x000fe20008010036 */
[----:B------:R-:W-:Y:S01]  /*5d50*/  SHF.R.U32.HI R164, RZ, 0x10, R8 ;  /* 0x00000010ffa47819 */ /* 0x000fe20000011608 */
[----:B------:R-:W-:Y:S01]  /*5d60*/  FFMA.FTZ R53, R180, -UR4, R53 ;  /* 0x80000004b4357c23 */ /* 0x000fe20008010035 */
[----:B------:R-:W-:Y:S01]  /*5d70*/  @P0 FSEL R52, R52, -INF , !P4 ;  /* 0xff80000034340808 */ /* 0x000fe20006000000 */
[----:B------:R-:W-:Y:S01]  /*5d80*/  FFMA.FTZ R57, R183, -UR4, R57 ;  /* 0x80000004b7397c23 */ /* 0x000fe20008010039 */
[----:B-1----:R-:W-:Y:S01]  /*5d90*/  LOP3.LUT R22, R10, 0xff, RZ, 0xc0, !PT ;  /* 0x000000ff0a167812 */ /* 0x002fe200078ec0ff */
[----:B------:R-:W-:Y:S01]  /*5da0*/  FFMA.FTZ R58, R223, -UR4, R58 ;  /* 0x80000004df3a7c23 */ /* 0x000fe2000801003a */
[----:B------:R-:W-:Y:S01]  /*5db0*/  PLOP3.LUT P0, PT, PT, PT, UP0, 0x80, 0x0 ;  /* 0x000000000000781c */ /* 0x000fe20003f0f008 */
[----:B------:R1:W-:Y:S01]  /*5dc0*/  MUFU.EX2 R203, R27 ;  /* 0x0000001b00cb7308 */ /* 0x0003e20000000800 */
[----:B------:R-:W-:Y:S01]  /*5dd0*/  @P2 FSEL R54, R54, -INF , !P4 ;  /* 0xff80000036362808 */ /* 0x000fe20006000000 */
[----:B------:R-:W-:Y:S01]  /*5de0*/  FFMA.FTZ R56, R179, -UR4, R56 ;  /* 0x80000004b3387c23 */ /* 0x000fe20008010038 */
[----:B---3--:R-:W-:Y:S01]  /*5df0*/  SHF.R.U32.HI R25, RZ, 0x18, R10 ;  /* 0x00000018ff197819 */ /* 0x008fe2000001160a */
[----:B------:R-:W-:Y:S01]  /*5e00*/  FFMA.FTZ R63, R183, -UR4, R63 ;  /* 0x80000004b73f7c23 */ /* 0x000fe2000801003f */
[----:B------:R-:W-:Y:S01]  /*5e10*/  PLOP3.LUT P2, PT, PT, PT, UP0, 0x80, 0x0 ;  /* 0x000000000000781c */ /* 0x000fe20003f4f008 */
[----:B------:R-:W-:Y:S01]  /*5e20*/  FFMA.FTZ R61, R229, -UR4, R61 ;  /* 0x80000004e53d7c23 */ /* 0x000fe2000801003d */
[----:B------:R-:W-:Y:S01]  /*5e30*/  SHF.R.U32.HI R10, RZ, 0x18, R4 ;  /* 0x00000018ff0a7819 */ /* 0x000fe20000011604 */
[----:B------:R-:W-:Y:S01]  /*5e40*/  FFMA.FTZ R52, R52, c[0x0][0x23c], -R163 ;  /* 0x00008f0034347a23 */ /* 0x000fe200000108a3 */
[----:B------:R-:W-:Y:S01]  /*5e50*/  @P3 FSEL R56, R56, -INF , !P4 ;  /* 0xff80000038383808 */ /* 0x000fe20006000000 */
[----:B------:R-:W-:Y:S01]  /*5e60*/  FFMA.FTZ R54, R54, c[0x0][0x23c], -R101 ;  /* 0x00008f0036367a23 */ /* 0x000fe20000010865 */
[----:B------:R-:W-:Y:S01]  /*5e70*/  PLOP3.LUT P3, PT, PT, PT, UP0, 0x80, 0x0 ;  /* 0x000000000000781c */ /* 0x000fe20003f6f008 */
[----:B------:R-:W-:Y:S01]  /*5e80*/  MUFU.EX2 R183, R35 ;  /* 0x0000002300b77308 */ /* 0x000fe20000000800 */
[----:B------:R-:W-:Y:S01]  /*5e90*/  @P0 FSEL R58, R58, -INF , !P4 ;  /* 0xff8000003a3a0808 */ /* 0x000fe20006000000 */
[----:B------:R-:W-:Y:S01]  /*5ea0*/  FFMA.FTZ R65, R184, -UR4, R65 ;  /* 0x80000004b8417c23 */ /* 0x000fe20008010041 */
[----:B------:R-:W-:Y:S01]  /*5eb0*/  PLOP3.LUT P4, PT, PT, PT, UP0, 0x80, 0x0 ;  /* 0x000000000000781c */ /* 0x000fe20003f8f008 */
[----:B------:R-:W-:Y:S01]  /*5ec0*/  FFMA.FTZ R67, R180, -UR4, R67 ;  /* 0x80000004b4437c23 */ /* 0x000fe20008010043 */
[----:B------:R-:W-:Y:S01]  /*5ed0*/  PLOP3.LUT P0, PT, PT, PT, UP0, 0x80, 0x0 ;  /* 0x000000000000781c */ /* 0x000fe20003f0f008 */
[----:B------:R-:W-:Y:S01]  /*5ee0*/  FFMA.FTZ R55, R222, -UR4, R55 ;  /* 0x80000004de377c23 */ /* 0x000fe20008010037 */
[----:B------:R-:W-:Y:S01]  /*5ef0*/  @P2 FSEL R53, R53, -INF , !P5 ;  /* 0xff80000035352808 */ /* 0x000fe20006800000 */
[----:B------:R-:W-:Y:S01]  /*5f00*/  FFMA.FTZ R59, R225, -UR4, R59 ;  /* 0x80000004e13b7c23 */ /* 0x000fe2000801003b */
[----:B------:R-:W-:Y:S01]  /*5f10*/  PLOP3.LUT P2, PT, PT, PT, UP0, 0x80, 0x0 ;  /* 0x000000000000781c */ /* 0x000fe20003f4f008 */
[----:B------:R-:W-:Y:S01]  /*5f20*/  FFMA.FTZ R56, R56, c[0x0][0x23c], -R100 ;  /* 0x00008f0038387a23 */ /* 0x000fe20000010864 */
[----:B------:R-:W-:Y:S01]  /*5f30*/  SHF.R.U32.HI R15, RZ, 0x10, R4 ;  /* 0x00000010ff0f7819 */ /* 0x000fe20000011604 */
[----:B------:R-:W-:Y:S01]  /*5f40*/  FFMA.FTZ R53, R53, c[0x0][0x23c], -R163 ;  /* 0x00008f0035357a23 */ /* 0x000fe200000108a3 */
[----:B------:R-:W-:Y:S01]  /*5f50*/  @P3 FSEL R55, R55, -INF , !P5 ;  /* 0xff80000037373808 */ /* 0x000fe20006800000 */
[----:B------:R-:W-:Y:S01]  /*5f60*/  FFMA.FTZ R58, R58, c[0x0][0x23c], -R0 ;  /* 0x00008f003a3a7a23 */ /* 0x000fe20000010800 */
[----:B------:R-:W-:Y:S01]  /*5f70*/  ISETP.LE.U32.AND P3, PT, R17, UR6, PT ;  /* 0x0000000611007c0c */ /* 0x000fe2000bf63070 */
[----:B------:R3:W-:Y:S01]  /*5f80*/  MUFU.EX2 R205, R26 ;  /* 0x0000001a00cd7308 */ /* 0x0007e20000000800 */
[----:B------:R-:W-:Y:S01]  /*5f90*/  @P4 FSEL R57, R57, -INF , !P5 ;  /* 0xff80000039394808 */ /* 0x000fe20006800000 */
[----:B------:R-:W-:Y:S01]  /*5fa0*/  FFMA.FTZ R55, R55, c[0x0][0x23c], -R101 ;  /* 0x00008f0037377a23 */ /* 0x000fe20000010865 */
[----:B------:R-:W-:Y:S01]  /*5fb0*/  PLOP3.LUT P4, PT, PT, PT, UP0, 0x80, 0x0 ;  /* 0x000000000000781c */ /* 0x000fe20003f8f008 */
[----:B------:R-:W-:Y:S01]  /*5fc0*/  FFMA.FTZ R60, R228, -UR4, R60 ;  /* 0x80000004e43c7c23 */ /* 0x000fe2000801003c */
[----:B------:R-:W-:Y:S01]  /*5fd0*/  @P0 FSEL R59, R59, -INF , !P5 ;  /* 0xff8000003b3b0808 */ /* 0x000fe20006800000 */
[----:B------:R-:W-:Y:S01]  /*5fe0*/  FFMA.FTZ R57, R57, c[0x0][0x23c], -R100 ;  /* 0x00008f0039397a23 */ /* 0x000fe20000010864 */
[----:B------:R-:W-:Y:S01]  /*5ff0*/  PLOP3.LUT P5, PT, PT, PT, UP0, 0x80, 0x0 ;  /* 0x000000000000781c */ /* 0x000fe20003faf008 */
[----:B------:R-:W-:Y:S01]  /*6000*/  FFMA.FTZ R62, R179, -UR4, R62 ;  /* 0x80000004b33e7c23 */ /* 0x000fe2000801003e */
[----:B------:R-:W-:Y:S01]  /*6010*/  PLOP3.LUT P0, PT, PT, PT, UP0, 0x80, 0x0 ;  /* 0x000000000000781c */ /* 0x000fe20003f0f008 */
[----:B------:R1:W1:Y:S01]  /*6020*/  MUFU.EX2 R192, R28 ;  /* 0x0000001c00c07308 */ /* 0x0002620000000800 */
[----:B------:R-:W-:Y:S01]  /*6030*/  @P2 FSEL R60, R60, -INF , !P1 ;  /* 0xff8000003c3c2808 */ /* 0x000fe20004800000 */
[----:B------:R-:W-:Y:S01]  /*6040*/  FFMA.FTZ R64, R185, -UR4, R64 ;  /* 0x80000004b9407c23 */ /* 0x000fe20008010040 */
[----:B------:R-:W-:Y:S01]  /*6050*/  ISETP.LE.U32.AND P2, PT, R19, UR6, PT ;  /* 0x0000000613007c0c */ /* 0x000fe2000bf43070 */
[----:B------:R-:W-:Y:S02]  /*6060*/  FFMA.FTZ R66, R224, -UR4, R66 ;  /* 0x80000004e0427c23 */ /* 0x000fe40008010042 */
[----:B------:R-:W-:Y:S01]  /*6070*/  @P4 FSEL R62, R62, -INF , !P1 ;  /* 0xff8000003e3e4808 */ /* 0x000fe20004800000 */
[----:B------:R-:W-:Y:S01]  /*6080*/  FFMA.FTZ R60, R60, c[0x0][0x23c], -R100 ;  /* 0x00008f003c3c7a23 */ /* 0x000fe20000010864 */
[----:B------:R-:W-:Y:S01]  /*6090*/  PLOP3.LUT P4, PT, PT, PT, UP0, 0x80, 0x0 ;  /* 0x000000000000781c */ /* 0x000fe20003f8f008 */
[----:B------:R-:W-:Y:S01]  /*60a0*/  @!P3 FADD.FTZ R202, -R202, -RZ ;  /* 0x800000ffcacab221 */ /* 0x000fe20000010100 */
[----:B------:R-:W-:Y:S01]  /*60b0*/  @P5 FSEL R64, R64, -INF , !P1 ;  /* 0xff80000040405808 */ /* 0x000fe20004800000 */
[----:B------:R-:W-:Y:S01]  /*60c0*/  FFMA.FTZ R62, R62, c[0x0][0x23c], -R0 ;  /* 0x00008f003e3e7a23 */ /* 0x000fe20000010800 */
[----:B------:R-:W-:Y:S01]  /*60d0*/  @P0 FSEL R66, R66, -INF , !P1 ;  /* 0xff80000042420808 */ /* 0x000fe20004800000 */
[----:B------:R-:W-:Y:S01]  /*60e0*/  MUFU.EX2 R112, R60 ;  /* 0x0000003c00707308 */ /* 0x000fe20000000800 */
[----:B------:R-:W-:Y:S01]  /*60f0*/  PLOP3.LUT P1, PT, PT, PT, UP0, 0x80, 0x0 ;  /* 0x000000000000781c */ /* 0x000fe20003f2f008 */
[----:B------:R-:W-:Y:S01]  /*6100*/  IMAD.WIDE.U32 R8, R21, -0x326172a9, RZ ;  /* 0xcd9e8d5715087825 */ /* 0x000fe200078e00ff */
[----:B------:R-:W-:Y:S03]  /*6110*/  PLOP3.LUT P0, PT, PT, PT, UP0, 0x80, 0x0 ;  /* 0x000000000000781c */ /* 0x000fe60003f0f008 */
[----:B------:R-:W-:Y:S01]  /*6120*/  FFMA.FTZ R64, R64, c[0x0][0x23c], -R163 ;  /* 0x00008f0040407a23 */ /* 0x000fe200000108a3 */
[----:B------:R-:W-:Y:S01]  /*6130*/  LOP3.LUT R11, R9, UR14, R16, 0x96, !PT ;  /* 0x0000000e090b7c12 */ /* 0x000fe2000f8e9610 */
[----:B------:R-:W-:Y:S01]  /*6140*/  FFMA.FTZ R66, R66, c[0x0][0x23c], -R101 ;  /* 0x00008f0042427a23 */ /* 0x000fe20000010865 */
[----:B------:R-:W-:Y:S01]  /*6150*/  @P4 FSEL R61, R61, -INF , !P6 ;  /* 0xff8000003d3d4808 */ /* 0x000fe20007000000 */
[----:B------:R-:W-:Y:S01]  /*6160*/  MUFU.EX2 R114, R64 ;  /* 0x0000004000727308 */ /* 0x000fe20000000800 */
[----:B-1----:R-:W-:Y:S01]  /*6170*/  LOP3.LUT R27, R8, 0xffff, RZ, 0xc0, !PT ;  /* 0x0000ffff081b7812 */ /* 0x002fe200078ec0ff */
[----:B------:R-:W-:Y:S01]  /*6180*/  @!P2 FADD.FTZ R204, -R204, -RZ ;  /* 0x800000ffcccca221 */ /* 0x000fe20000010100 */
[C---:B------:R-:W-:Y:S01]  /*6190*/  LOP3.LUT R9, R4.reuse, 0xffff, RZ, 0xc0, !PT ;  /* 0x0000ffff04097812 */ /* 0x040fe200078ec0ff */
[----:B------:R-:W-:Y:S01]  /*61a0*/  FFMA.FTZ R100, R61, c[0x0][0x23c], -R100 ;  /* 0x00008f003d647a23 */ /* 0x000fe20000010864 */
[----:B------:R-:W-:Y:S01]  /*61b0*/  LOP3.LUT R16, R4, 0xff, RZ, 0xc0, !PT ;  /* 0x000000ff04107812 */ /* 0x000fe200078ec0ff */
[----:B------:R-:W-:Y:S01]  /*61c0*/  FFMA.FTZ R59, R59, c[0x0][0x23c], -R0 ;  /* 0x00008f003b3b7a23 */ /* 0x000fe20000010800 */
[----:B------:R-:W-:Y:S02]  /*61d0*/  LOP3.LUT R4, R13, 0xff, RZ, 0xc0, !PT ;  /* 0x000000ff0d047812 */ /* 0x000fe400078ec0ff */
[----:B------:R-:W-:Y:S01]  /*61e0*/  LOP3.LUT R21, R8, 0xff, RZ, 0xc0, !PT ;  /* 0x000000ff08157812 */ /* 0x000fe200078ec0ff */
[----:B------:R-:W-:Y:S01]  /*61f0*/  MUFU.EX2 R113, R62 ;  /* 0x0000003e00717308 */ /* 0x000fe20000000800 */
[----:B------:R-:W-:Y:S02]  /*6200*/  ISETP.LE.U32.AND P5, PT, R4, UR6, PT ;  /* 0x0000000604007c0c */ /* 0x000fe4000bfa3070 */
[--C-:B---3--:R-:W-:Y:S02]  /*6210*/  SHF.R.U32.HI R26, RZ, 0x18, R8.reuse ;  /* 0x00000018ff1a7819 */ /* 0x108fe40000011608 */
[----:B------:R-:W-:Y:S02]  /*6220*/  SHF.R.U32.HI R4, RZ, 0x18, R13 ;  /* 0x00000018ff047819 */ /* 0x000fe4000001160d */
[----:B------:R-:W-:Y:S02]  /*6230*/  SHF.R.U32.HI R28, RZ, 0x10, R8 ;  /* 0x00000010ff1c7819 */ /* 0x000fe40000011608 */
[----:B------:R-:W-:Y:S01]  /*6240*/  @P1 FSEL R63, R63, -INF , !P6 ;  /* 0xff8000003f3f1808 */ /* 0x000fe20007000000 */
[----:B------:R-:W-:Y:S01]  /*6250*/  MUFU.EX2 R178, R38 ;  /* 0x0000002600b27308 */ /* 0x000fe20000000800 */
[----:B------:R-:W-:Y:S02]  /*6260*/  LOP3.LUT R8, R5, UR14, R20, 0x96, !PT ;  /* 0x0000000e05087c12 */ /* 0x000fe4000f8e9614 */
[----:B------:R-:W-:Y:S01]  /*6270*/  LOP3.LUT R5, R13, 0xffff, RZ, 0xc0, !PT ;  /* 0x0000ffff0d057812 */ /* 0x000fe200078ec0ff */
[----:B------:R-:W-:Y:S01]  /*6280*/  FFMA.FTZ R0, R63, c[0x0][0x23c], -R0 ;  /* 0x00008f003f007a23 */ /* 0x000fe20000010800 */
[----:B------:R-:W-:Y:S01]  /*6290*/  SHF.R.U32.HI R6, RZ, 0x10, R8 ;  /* 0x00000010ff067819 */ /* 0x000fe20000011608 */
[----:B------:R-:W-:Y:S01]  /*62a0*/  @!P5 FADD.FTZ R210, -R210, -RZ ;  /* 0x800000ffd2d2d221 */ /* 0x000fe20000010100 */
[----:B------:R-:W-:Y:S02]  /*62b0*/  PLOP3.LUT P1, PT, PT, PT, UP0, 0x80, 0x0 ;  /* 0x000000000000781c */ /* 0x000fe40003f2f008 */
[----:B------:R-:W-:Y:S01]  /*62c0*/  ISETP.LE.U32.AND P4, PT, R4, UR6, PT ;  /* 0x0000000604007c0c */ /* 0x000fe2000bf83070 */
[----:B------:R-:W-:Y:S01]  /*62d0*/  MUFU.EX2 R176, R37 ;  /* 0x0000002500b07308 */ /* 0x000fe20000000800 */
[----:B------:R-:W-:Y:S02]  /*62e0*/  SHF.R.U32.HI R4, RZ, 0x8, R5 ;  /* 0x00000008ff047819 */ /* 0x000fe40000011605 */
[----:B------:R-:W-:Y:S02]  /*62f0*/  SHF.R.U32.HI R5, RZ, 0x10, R13 ;  /* 0x00000010ff057819 */ /* 0x000fe4000001160d */
[----:B------:R-:W-:Y:S02]  /*6300*/  LOP3.LUT R4, R4, 0xffff, RZ, 0xc0, !PT ;  /* 0x0000ffff04047812 */ /* 0x000fe400078ec0ff */
[----:B------:R-:W-:Y:S02]  /*6310*/  LOP3.LUT R5, R5, 0xff, RZ, 0xc0, !PT ;  /* 0x000000ff05057812 */ /* 0x000fe400078ec0ff */
[----:B------:R-:W-:Y:S01]  /*6320*/  @P0 FSEL R65, R65, -INF , !P6 ;  /* 0xff80000041410808 */ /* 0x000fe20007000000 */
[----:B------:R-:W-:Y:S01]  /*6330*/  MUFU.EX2 R177, R36 ;  /* 0x0000002400b17308 */ /* 0x000fe20000000800 */
[----:B------:R-:W-:Y:S01]  /*6340*/  ISETP.LE.U32.AND P0, PT, R4, UR6, PT ;  /* 0x0000000604007c0c */ /* 0x000fe2000bf03070 */
[----:B------:R-:W-:Y:S01]  /*6350*/  @!P4 FADD.FTZ R211, -R211, -RZ ;  /* 0x800000ffd3d3c221 */ /* 0x000fe20000010100 */
[----:B------:R-:W-:Y:S01]  /*6360*/  ISETP.LE.U32.AND P4, PT, R16, UR6, PT ;  /* 0x0000000610007c0c */ /* 0x000fe2000bf83070 */
[----:B------:R-:W-:Y:S01]  /*6370*/  FFMA.FTZ R163, R65, c[0x0][0x23c], -R163 ;  /* 0x00008f0041a37a23 */ /* 0x000fe200000108a3 */
[C---:B------:R-:W-:Y:S02]  /*6380*/  LOP3.LUT R4, R8.reuse, 0xffff, RZ, 0xc0, !PT ;  /* 0x0000ffff08047812 */ /* 0x040fe400078ec0ff */
[----:B------:R-:W-:Y:S02]  /*6390*/  @P1 FSEL R67, R67, -INF , !P6 ;  /* 0xff80000043431808 */ /* 0x000fe40007000000 */
[----:B------:R-:W-:Y:S01]  /*63a0*/  ISETP.LE.U32.AND P6, PT, R5, UR6, PT ;  /* 0x0000000605007c0c */ /* 0x000fe2000bfc3070 */
[----:B------:R-:W-:Y:S01]  /*63b0*/  MUFU.EX2 R185, R40 ;  /* 0x0000002800b97308 */ /* 0x000fe20000000800 */
[----:B------:R-:W-:Y:S01]  /*63c0*/  SHF.R.U32.HI R4, RZ, 0x8, R4 ;  /* 0x00000008ff047819 */ /* 0x000fe20000011604 */
[----:B------:R-:W-:Y:S01]  /*63d0*/  FFMA.FTZ R101, R67, c[0x0][0x23c], -R101 ;  /* 0x00008f0043657a23 */ /* 0x000fe20000010865 */
[----:B------:R-:W-:Y:S01]  /*63e0*/  LOP3.LUT R7, R8, 0xff, RZ, 0xc0, !PT ;  /* 0x000000ff08077812 */ /* 0x000fe200078ec0ff */
[----:B------:R-:W-:Y:S01]  /*63f0*/  @!P0 FADD.FTZ R209, -R209, -RZ ;  /* 0x800000ffd1d18221 */ /* 0x000fe20000010100 */
[----:B------:R-:W-:Y:S01]  /*6400*/  LOP3.LUT R4, R4, 0xffff, RZ, 0xc0, !PT ;  /* 0x0000ffff04047812 */ /* 0x000fe200078ec0ff */
[----:B------:R-:W-:Y:S01]  /*6410*/  @!P4 FADD.FTZ R208, -R208, -RZ ;  /* 0x800000ffd0d0c221 */ /* 0x000fe20000010100 */
[----:B------:R-:W-:Y:S02]  /*6420*/  ISETP.LE.U32.AND P4, PT, R24, UR6, PT ;  /* 0x0000000618007c0c */ /* 0x000fe4000bf83070 */
[----:B------:R-:W-:Y:S01]  /*6430*/  SHF.R.U32.HI R8, RZ, 0x18, R8 ;  /* 0x00000018ff087819 */ /* 0x000fe20000011608 */
[----:B------:R-:W-:Y:S01]  /*6440*/  MUFU.EX2 R190, R42 ;  /* 0x0000002a00be7308 */ /* 0x000fe20000000800 */
[----:B------:R-:W-:Y:S01]  /*6450*/  ISETP.LE.U32.AND P0, PT, R4, UR6, PT ;  /* 0x0000000604007c0c */ /* 0x000fe2000bf03070 */
[----:B------:R-:W-:Y:S01]  /*6460*/  @!P6 FADD.FTZ R212, -R212, -RZ ;  /* 0x800000ffd4d4e221 */ /* 0x000fe20000010100 */
[----:B------:R-:W-:Y:S02]  /*6470*/  ISETP.LE.U32.AND P6, PT, R8, UR6, PT ;  /* 0x0000000608007c0c */ /* 0x000fe4000bfc3070 */
[----:B------:R-:W-:Y:S02]  /*6480*/  ISETP.LE.U32.AND P1, PT, R7, UR6, PT ;  /* 0x0000000607007c0c */ /* 0x000fe4000bf23070 */
[----:B------:R-:W-:Y:S02]  /*6490*/  LOP3.LUT R5, R6, 0xff, RZ, 0xc0, !PT ;  /* 0x000000ff06057812 */ /* 0x000fe400078ec0ff */
[----:B------:R-:W-:Y:S01]  /*64a0*/  LOP3.LUT R6, R108, 0xff, RZ, 0xc0, !PT ;  /* 0x000000ff6c067812 */ /* 0x000fe200078ec0ff */
[----:B----4-:R-:W-:Y:S01]  /*64b0*/  @!P4 FADD.FTZ R196, -R196, -RZ ;  /* 0x800000ffc4c4c221 */ /* 0x010fe20000010100 */
[----:B------:R-:W-:Y:S01]  /*64c0*/  SHF.R.U32.HI R4, RZ, 0x8, R9 ;  /* 0x00000008ff047819 */ /* 0x000fe20000011609 */
[----:B------:R-:W-:Y:S01]  /*64d0*/  MUFU.EX2 R108, R0 ;  /* 0x00000000006c7308 */ /* 0x000fe20000000800 */
[----:B------:R-:W-:Y:S01]  /*64e0*/  ISETP.LE.U32.AND P5, PT, R5, UR6, PT ;  /* 0x0000000605007c0c */ /* 0x000fe2000bfa3070 */
[----:B------:R-:W-:Y:S01]  /*64f0*/  @!P0 FADD.FTZ R216, -R216, -RZ ;  /* 0x800000ffd8d88221 */ /* 0x000fe20000010100 */
[----:B------:R-:W-:Y:S01]  /*6500*/  LOP3.LUT R5, R15, 0xff, RZ, 0xc0, !PT ;  /* 0x000000ff0f057812 */ /* 0x000fe200078ec0ff */
[----:B------:R-:W-:Y:S01]  /*6510*/  @!P6 FADD.FTZ R218, -R218, -RZ ;  /* 0x800000ffdadae221 */ /* 0x000fe20000010100 */
[----:B------:R-:W-:Y:S01]  /*6520*/  LOP3.LUT R4, R4, 0xffff, RZ, 0xc0, !PT ;  /* 0x0000ffff04047812 */ /* 0x000fe200078ec0ff */
[----:B------:R-:W-:Y:S01]  /*6530*/  @!P1 FADD.FTZ R213, -R213, -RZ ;  /* 0x800000ffd5d59221 */ /* 0x000fe20000010100 */
[----:B------:R-:W-:Y:S02]  /*6540*/  ISETP.LE.U32.AND P0, PT, R5, UR6, PT ;  /* 0x0000000605007c0c */ /* 0x000fe4000bf03070 */
[----:B------:R-:W-:Y:S01]  /*6550*/  ISETP.LE.U32.AND P6, PT, R10, UR6, PT ;  /* 0x000000060a007c0c */ /* 0x000fe2000bfc3070 */
[----:B------:R-:W-:Y:S01]  /*6560*/  MUFU.EX2 R184, R41 ;  /* 0x0000002900b87308 */ /* 0x000fe20000000800 */
[----:B------:R-:W-:Y:S02]  /*6570*/  ISETP.LE.U32.AND P1, PT, R4, UR6, PT ;  /* 0x0000000604007c0c */ /* 0x000fe4000bf23070 */
[----:B------:R-:W-:Y:S01]  /*6580*/  SHF.R.U32.HI R4, RZ, 0x8, R103 ;  /* 0x00000008ff047819 */ /* 0x000fe20000011667 */
[----:B------:R-:W-:Y:S01]  /*6590*/  @!P5 FADD.FTZ R219, -R219, -RZ ;  /* 0x800000ffdbdbd221 */ /* 0x000fe20000010100 */
[----:B------:R-:W-:Y:S02]  /*65a0*/  ISETP.LE.U32.AND P5, PT, R23, UR6, PT ;  /* 0x0000000617007c0c */ /* 0x000fe4000bfa3070 */
[----:B------:R-:W-:Y:S02]  /*65b0*/  LOP3.LUT R4, R4, 0xffff, RZ, 0xc0, !PT ;  /* 0x0000ffff04047812 */ /* 0x000fe400078ec0ff */
[----:B------:R-:W-:Y:S01]  /*65c0*/  LOP3.LUT R8, R14, 0xff, RZ, 0xc0, !PT ;  /* 0x000000ff0e087812 */ /* 0x000fe200078ec0ff */
[----:B------:R-:W-:Y:S01]  /*65d0*/  @!P0 FADD.FTZ R215, -R215, -RZ ;  /* 0x800000ffd7d78221 */ /* 0x000fe20000010100 */
[----:B------:R-:W-:Y:S01]  /*65e0*/  ISETP.LE.U32.AND P0, PT, R4, UR6, PT ;  /* 0x0000000604007c0c */ /* 0x000fe2000bf03070 */
[----:B------:R-:W-:Y:S01]  /*65f0*/  @!P6 FADD.FTZ R214, -R214, -RZ ;  /* 0x800000ffd6d6e221 */ /* 0x000fe20000010100 */
[----:B------:R-:W-:Y:S01]  /*6600*/  ISETP.LE.U32.AND P6, PT, R6, UR6, PT ;  /* 0x0000000606007c0c */ /* 0x000fe2000bfc3070 */
[----:B------:R-:W-:Y:S01]  /*6610*/  IMAD.WIDE.U32 R4, R109, -0x326172a9, RZ ;  /* 0xcd9e8d576d047825 */ /* 0x000fe200078e00ff */
[C---:B------:R-:W-:Y:S01]  /*6620*/  LOP3.LUT R6, R12.reuse, 0xffff, RZ, 0xc0, !PT ;  /* 0x0000ffff0c067812 */ /* 0x040fe200078ec0ff */
[----:B------:R-:W-:Y:S01]  /*6630*/  MUFU.EX2 R109, R101 ;  /* 0x00000065006d7308 */ /* 0x000fe20000000800 */
[----:B------:R-:W-:Y:S01]  /*6640*/  LOP3.LUT R7, R12, 0xff, RZ, 0xc0, !PT ;  /* 0x000000ff0c077812 */ /* 0x000fe200078ec0ff */
[----:B------:R-:W-:Y:S01]  /*6650*/  @!P5 FADD.FTZ R192, -R192, -RZ ;  /* 0x800000ffc0c0d221 */ /* 0x000fe20000010100 */
[----:B------:R-:W-:Y:S01]  /*6660*/  LOP3.LUT R10, R5, UR14, R18, 0x96, !PT ;  /* 0x0000000e050a7c12 */ /* 0x000fe2000f8e9612 */
[----:B------:R-:W-:Y:S01]  /*6670*/  @!P1 FADD.FTZ R207, -R207, -RZ ;  /* 0x800000ffcfcf9221 */ /* 0x000fe20000010100 */
[----:B------:R-:W-:Y:S02]  /*6680*/  SHF.R.U32.HI R6, RZ, 0x8, R6 ;  /* 0x00000008ff067819 */ /* 0x000fe40000011606 */
[----:B------:R-:W-:Y:S01]  /*6690*/  LOP3.LUT R15, R4, 0xffff, RZ, 0xc0, !PT ;  /* 0x0000ffff040f7812 */ /* 0x000fe200078ec0ff */
[----:B------:R-:W-:Y:S01]  /*66a0*/  @!P0 FADD.FTZ R201, -R201, -RZ ;  /* 0x800000ffc9c98221 */ /* 0x000fe20000010100 */
[----:B------:R-:W-:Y:S01]  /*66b0*/  LOP3.LUT R6, R6, 0xffff, RZ, 0xc0, !PT ;  /* 0x0000ffff06067812 */ /* 0x000fe200078ec0ff */
[----:B------:R-:W-:Y:S01]  /*66c0*/  @!P6 FADD.FTZ R206, -R206, -RZ ;  /* 0x800000ffcecee221 */ /* 0x000fe20000010100 */
[----:B------:R-:W-:Y:S01]  /*66d0*/  LOP3.LUT R17, R4, 0xff, RZ, 0xc0, !PT ;  /* 0x000000ff04117812 */ /* 0x000fe200078ec0ff */
[----:B------:R-:W-:Y:S01]  /*66e0*/  MUFU.EX2 R189, R43 ;  /* 0x0000002b00bd7308 */ /* 0x000fe20000000800 */
[----:B------:R-:W-:Y:S02]  /*66f0*/  ISETP.LE.U32.AND P0, PT, R6, UR6, PT ;  /* 0x0000000606007c0c */ /* 0x000fe4000bf03070 */
[--C-:B------:R-:W-:Y:S02]  /*6700*/  SHF.R.U32.HI R16, RZ, 0x10, R4.reuse ;  /* 0x00000010ff107819 */ /* 0x100fe40000011604 */
[----:B------:R-:W-:Y:S02]  /*6710*/  ISETP.LE.U32.AND P3, PT, R7, UR6, PT ;  /* 0x0000000607007c0c */ /* 0x000fe4000bf63070 */
[----:B------:R-:W-:Y:S01]  /*6720*/  SHF.R.U32.HI R18, RZ, 0x18, R4 ;  /* 0x00000018ff127819 */ /* 0x000fe20000011604 */
[----:B------:R-:W-:Y:S01]  /*6730*/  IMAD.WIDE.U32 R4, R167, -0x2daee0ad, RZ ;  /* 0xd2511f53a7047825 */ /* 0x000fe200078e00ff */
[--C-:B------:R-:W-:Y:S01]  /*6740*/  SHF.R.U32.HI R7, RZ, 0x10, R12.reuse ;  /* 0x00000010ff077819 */ /* 0x100fe2000001160c */
[----:B------:R-:W-:Y:S01]  /*6750*/  MUFU.EX2 R187, R46 ;  /* 0x0000002e00bb7308 */ /* 0x000fe20000000800 */
[----:B------:R-:W-:Y:S02]  /*6760*/  ISETP.LE.U32.AND P1, PT, R22, UR6, PT ;  /* 0x0000000616007c0c */ /* 0x000fe4000bf23070 */
[----:B------:R-:W-:Y:S01]  /*6770*/  SHF.R.U32.HI R12, RZ, 0x18, R12 ;  /* 0x00000018ff0c7819 */ /* 0x000fe2000001160c */
[----:B------:R-:W-:Y:S01]  /*6780*/  @!P0 FADD.FTZ R193, -R193, -RZ ;  /* 0x800000ffc1c18221 */ /* 0x000fe20000010100 */
[----:B------:R-:W-:Y:S02]  /*6790*/  SHF.R.U32.HI R20, RZ, 0x10, R4 ;  /* 0x00000010ff147819 */ /* 0x000fe40000011604 */
[----:B------:R-:W-:Y:S01]  /*67a0*/  ISETP.LE.U32.AND P0, PT, R8, UR6, PT ;  /* 0x0000000608007c0c */ /* 0x000fe2000bf03070 */
[----:B------:R-:W-:Y:S01]  /*67b0*/  @!P3 FADD.FTZ R195, -R195, -RZ ;  /* 0x800000ffc3c3b221 */ /* 0x000fe20000010100 */
[----:B------:R-:W-:Y:S01]  /*67c0*/  ISETP.LE.U32.AND P3, PT, R25, UR6, PT ;  /* 0x0000000619007c0c */ /* 0x000fe2000bf63070 */
[----:B------:R-:W-:Y:S01]  /*67d0*/  MUFU.EX2 R188, R47 ;  /* 0x0000002f00bc7308 */ /* 0x000fe20000000800 */
[----:B------:R-:W-:Y:S02]  /*67e0*/  LOP3.LUT R6, R7, 0xff, RZ, 0xc0, !PT ;  /* 0x000000ff07067812 */ /* 0x000fe400078ec0ff */
[----:B------:R-:W-:Y:S01]  /*67f0*/  SHF.R.U32.HI R7, RZ, 0x10, R14 ;  /* 0x00000010ff077819 */ /* 0x000fe2000001160e */
[----:B------:R-:W-:Y:S01]  /*6800*/  @!P1 FADD.FTZ R182, -R182, -RZ ;  /* 0x800000ffb6b69221 */ /* 0x000fe20000010100 */
[----:B------:R-:W-:Y:S02]  /*6810*/  ISETP.LE.U32.AND P6, PT, R12, UR6, PT ;  /* 0x000000060c007c0c */ /* 0x000fe4000bfc3070 */
[----:B------:R-:W-:Y:S02]  /*6820*/  ISETP.LE.U32.AND P2, PT, R6, UR6, PT ;  /* 0x0000000606007c0c */ /* 0x000fe4000bf43070 */
[----:B------:R-:W-:Y:S01]  /*6830*/  LOP3.LUT R6, R14, 0xffff, RZ, 0xc0, !PT ;  /* 0x0000ffff0e067812 */ /* 0x000fe200078ec0ff */
[----:B------:R-:W-:Y:S01]  /*6840*/  @!P0 FADD.FTZ R200, -R200, -RZ ;  /* 0x800000ffc8c88221 */ /* 0x000fe20000010100 */
[----:B------:R-:W-:Y:S01]  /*6850*/  SHF.R.U32.HI R12, RZ, 0x8, R102 ;  /* 0x00000008ff0c7819 */ /* 0x000fe20000011666 */
[----:B------:R-:W-:Y:S01]  /*6860*/  @!P3 FADD.FTZ R183, -R183, -RZ ;  /* 0x800000ffb7b7b221 */ /* 0x000fe20000010100 */
[----:B------:R-:W-:Y:S01]  /*6870*/  SHF.R.U32.HI R14, RZ, 0x18, R14 ;  /* 0x00000018ff0e7819 */ /* 0x000fe2000001160e */
[----:B------:R-:W1:Y:S01]  /*6880*/  MUFU.EX2 R173, R48 ;  /* 0x0000003000ad7308 */ /* 0x000e620000000800 */
[----:B------:R-:W-:Y:S02]  /*6890*/  SHF.R.U32.HI R6, RZ, 0x8, R6 ;  /* 0x00000008ff067819 */ /* 0x000fe40000011606 */
[----:B------:R-:W-:Y:S01]  /*68a0*/  ISETP.LE.U32.AND P0, PT, R14, UR6, PT ;  /* 0x000000060e007c0c */ /* 0x000fe2000bf03070 */
[----:B------:R-:W-:Y:S01]  /*68b0*/  @!P6 FADD.FTZ R194, -R194, -RZ ;  /* 0x800000ffc2c2e221 */ /* 0x000fe20000010100 */
[----:B------:R-:W-:Y:S01]  /*68c0*/  LOP3.LUT R6, R6, 0xffff, RZ, 0xc0, !PT ;  /* 0x0000ffff06067812 */ /* 0x000fe200078ec0ff */
[----:B------:R-:W-:Y:S01]  /*68d0*/  @!P2 FADD.FTZ R198, -R198, -RZ ;  /* 0x800000ffc6c6a221 */ /* 0x000fe20000010100 */
[----:B------:R-:W-:Y:S02]  /*68e0*/  LOP3.LUT R7, R7, 0xff, RZ, 0xc0, !PT ;  /* 0x000000ff07077812 */ /* 0x000fe400078ec0ff */
[----:B------:R-:W-:Y:S01]  /*68f0*/  ISETP.LE.U32.AND P6, PT, R6, UR6, PT ;  /* 0x0000000606007c0c */ /* 0x000fe2000bfc3070 */
[----:B------:R-:W-:Y:S01]  /*6900*/  MUFU.EX2 R171, R50 ;  /* 0x0000003200ab7308 */ /* 0x000fe20000000800 */
[----:B------:R-:W-:Y:S02]  /*6910*/  LOP3.LUT R12, R12, 0xffff, RZ, 0xc0, !PT ;  /* 0x0000ffff0c0c7812 */ /* 0x000fe400078ec0ff */
[----:B------:R-:W-:Y:S01]  /*6920*/  ISETP.LE.U32.AND P2, PT, R7, UR6, PT ;  /* 0x0000000607007c0c */ /* 0x000fe2000bf43070 */
[----:B------:R-:W-:Y:S01]  /*6930*/  IMAD.WIDE.U32 R6, R165, -0x2daee0ad, RZ ;  /* 0xd2511f53a5067825 */ /* 0x000fe200078e00ff */
[----:B------:R-:W-:Y:S03]  /*6940*/  LOP3.LUT R8, R5, UR13, R110, 0x96, !PT ;  /* 0x0000000d05087c12 */ /* 0x000fe6000f8e966e */
[----:B------:R-:W-:Y:S01]  /*6950*/  @!P0 FADD.FTZ R203, -R203, -RZ ;  /* 0x800000ffcbcb8221 */ /* 0x000fe20000010100 */
[--C-:B------:R-:W-:Y:S01]  /*6960*/  SHF.R.U32.HI R14, RZ, 0x18, R6.reuse ;  /* 0x00000018ff0e7819 */ /* 0x100fe20000011606 */
[----:B------:R-:W-:Y:S01]  /*6970*/  MUFU.EX2 R110, R66 ;  /* 0x00000042006e7308 */ /* 0x000fe20000000800 */
[----:B------:R-:W-:Y:S01]  /*6980*/  ISETP.LE.U32.AND P0, PT, R12, UR6, PT ;  /* 0x000000060c007c0c */ /* 0x000fe2000bf03070 */
[----:B------:R-:W-:Y:S01]  /*6990*/  @!P6 FADD.FTZ R197, -R197, -RZ ;  /* 0x800000ffc5c5e221 */ /* 0x000fe20000010100 */
[----:B------:R-:W-:Y:S02]  /*69a0*/  LOP3.LUT R12, R164, 0xff, RZ, 0xc0, !PT ;  /* 0x000000ffa40c7812 */ /* 0x000fe400078ec0ff */
[C---:B------:R-:W-:Y:S01]  /*69b0*/  LOP3.LUT R13, R6.reuse, 0xff, RZ, 0xc0, !PT ;  /* 0x000000ff060d7812 */ /* 0x040fe200078ec0ff */
[----:B------:R-:W-:Y:S01]  /*69c0*/  @!P2 FADD.FTZ R205, -R205, -RZ ;  /* 0x800000ffcdcda221 */ /* 0x000fe20000010100 */
[----:B------:R-:W-:Y:S02]  /*69d0*/  LOP3.LUT R19, R6, 0xffff, RZ, 0xc0, !PT ;  /* 0x0000ffff06137812 */ /* 0x000fe400078ec0ff */
[----:B------:R-:W-:Y:S01]  /*69e0*/  ISETP.LE.U32.AND P5, PT, R12, UR6, PT ;  /* 0x000000060c007c0c */ /* 0x000fe2000bfa3070 */
[----:B------:R-:W-:Y:S01]  /*69f0*/  MUFU.EX2 R172, R49 ;  /* 0x0000003100ac7308 */ /* 0x000fe20000000800 */
[----:B------:R-:W-:Y:S02]  /*6a00*/  SHF.R.U32.HI R22, RZ, 0x10, R6 ;  /* 0x00000010ff167819 */ /* 0x000fe40000011606 */
[----:B------:R-:W-:Y:S01]  /*6a10*/  SHF.R.U32.HI R6, RZ, 0x8, R111 ;  /* 0x00000008ff067819 */ /* 0x000fe2000001166f */
[----:B------:R-:W-:Y:S01]  /*6a20*/  @!P0 FADD.FTZ R191, -R191, -RZ ;  /* 0x800000ffbfbf8221 */ /* 0x000fe20000010100 */
[----:B------:R-:W-:Y:S02]  /*6a30*/  ISETP.LE.U32.AND P6, PT, R21, UR6, PT ;  /* 0x0000000615007c0c */ /* 0x000fe4000bfc3070 */
[----:B------:R-:W-:Y:S02]  /*6a40*/  LOP3.LUT R21, R4, 0xffff, RZ, 0xc0, !PT ;  /* 0x0000ffff04157812 */ /* 0x000fe400078ec0ff */
[----:B------:R-:W-:Y:S01]  /*6a50*/  LOP3.LUT R5, R6, 0xffff, RZ, 0xc0, !PT ;  /* 0x0000ffff06057812 */ /* 0x000fe200078ec0ff */
[----:B------:R-:W-:Y:S01]  /*6a60*/  MUFU.EX2 R111, R100 ;  /* 0x00000064006f7308 */ /* 0x000fe20000000800 */
[----:B------:R-:W-:Y:S01]  /*6a70*/  LOP3.LUT R9, R7, UR13, R170, 0x96, !PT ;  /* 0x0000000d07097c12 */ /* 0x000fe2000f8e96aa */
[----:B------:R-:W-:Y:S01]  /*6a80*/  @!P5 FADD.FTZ R199, -R199, -RZ ;  /* 0x800000ffc7c7d221 */ /* 0x000fe20000010100 */
[----:B------:R-:W-:Y:S02]  /*6a90*/  ISETP.LE.U32.AND P0, PT, R5, UR6, PT ;  /* 0x0000000605007c0c */ /* 0x000fe4000bf03070 */
[----:B------:R-:W-:Y:S02]  /*6aa0*/  LOP3.LUT R5, R166, 0xff, RZ, 0xc0, !PT ;  /* 0x000000ffa6057812 */ /* 0x000fe400078ec0ff */
[----:B------:R-:W-:Y:S01]  /*6ab0*/  LOP3.LUT R7, R4, 0xff, RZ, 0xc0, !PT ;  /* 0x000000ff04077812 */ /* 0x000fe200078ec0ff */
[----:B-1----:R-:W-:Y:S01]  /*6ac0*/  @!P6 FADD.FTZ R173, -R173, -RZ ;  /* 0x800000ffadade221 */ /* 0x002fe20000010100 */
[----:B------:R-:W-:Y:S01]  /*6ad0*/  SHF.R.U32.HI R12, RZ, 0x18, R4 ;  /* 0x00000018ff0c7819 */ /* 0x000fe20000011604 */
[----:B------:R-:W1:Y:S01]  /*6ae0*/  MUFU.EX2 R175, R39 ;  /* 0x0000002700af7308 */ /* 0x000e620000000800 */
[----:B------:R-:W-:Y:S02]  /*6af0*/  ISETP.LE.U32.AND P5, PT, R5, UR6, PT ;  /* 0x0000000605007c0c */ /* 0x000fe4000bfa3070 */
[C---:B------:R-:W-:Y:S02]  /*6b00*/  LOP3.LUT R4, R11.reuse, 0xffff, RZ, 0xc0, !PT ;  /* 0x0000ffff0b047812 */ /* 0x040fe400078ec0ff */
[----:B------:R-:W-:Y:S01]  /*6b10*/  LOP3.LUT R6, R11, 0xff, RZ, 0xc0, !PT ;  /* 0x000000ff0b067812 */ /* 0x000fe200078ec0ff */
[----:B------:R-:W-:Y:S01]  /*6b20*/  @!P0 FADD.FTZ R181, -R181, -RZ ;  /* 0x800000ffb5b58221 */ /* 0x000fe20000010100 */
[----:B------:R-:W-:Y:S02]  /*6b30*/  SHF.R.U32.HI R5, RZ, 0x8, R4 ;  /* 0x00000008ff057819 */ /* 0x000fe40000011604 */
[----:B------:R-:W-:Y:S01]  /*6b40*/  ISETP.LE.U32.AND P4, PT, R6, UR6, PT ;  /* 0x0000000606007c0c */ /* 0x000fe2000bf83070 */
[----:B------:R-:W-:Y:S01]  /*6b50*/  MUFU.EX2 R169, R52 ;  /* 0x0000003400a97308 */ /* 0x000fe20000000800 */
[--C-:B------:R-:W-:Y:S02]  /*6b60*/  SHF.R.U32.HI R4, RZ, 0x18, R11.reuse ;  /* 0x00000018ff047819 */ /* 0x100fe4000001160b */
[----:B------:R-:W-:Y:S01]  /*6b70*/  LOP3.LUT R5, R5, 0xffff, RZ, 0xc0, !PT ;  /* 0x0000ffff05057812 */ /* 0x000fe200078ec0ff */
[----:B------:R-:W-:Y:S01]  /*6b80*/  @!P5 FADD.FTZ R186, -R186, -RZ ;  /* 0x800000ffbabad221 */ /* 0x000fe20000010100 */
[----:B------:R-:W-:Y:S02]  /*6b90*/  SHF.R.U32.HI R11, RZ, 0x10, R11 ;  /* 0x00000010ff0b7819 */ /* 0x000fe4000001160b */
[----:B------:R-:W-:Y:S02]  /*6ba0*/  ISETP.LE.U32.AND P0, PT, R5, UR6, PT ;  /* 0x0000000605007c0c */ /* 0x000fe4000bf03070 */
[----:B------:R-:W-:Y:S01]  /*6bb0*/  LOP3.LUT R11, R11, 0xff, RZ, 0xc0, !PT ;  /* 0x000000ff0b0b7812 */ /* 0x000fe200078ec0ff */
[----:B------:R-:W-:Y:S01]  /*6bc0*/  MUFU.EX2 R168, R53 ;  /* 0x0000003500a87308 */ /* 0x000fe20000000800 */
[----:B------:R-:W-:Y:S01]  /*6bd0*/  LOP3.LUT R5, R10, 0xff, RZ, 0xc0, !PT ;  /* 0x000000ff0a057812 */ /* 0x000fe200078ec0ff */
[----:B------:R-:W-:Y:S01]  /*6be0*/  @!P4 FADD.FTZ R177, -R177, -RZ ;  /* 0x800000ffb1b1c221 */ /* 0x000fe20000010100 */
[----:B------:R-:W-:Y:S02]  /*6bf0*/  ISETP.LE.U32.AND P5, PT, R11, UR6, PT ;  /* 0x000000060b007c0c */ /* 0x000fe4000bfa3070 */
[----:B------:R-:W-:Y:S02]  /*6c00*/  ISETP.LE.U32.AND P3, PT, R5, UR6, PT ;  /* 0x0000000605007c0c */ /* 0x000fe4000bf63070 */
[----:B------:R-:W-:Y:S02]  /*6c10*/  ISETP.LE.U32.AND P1, PT, R4, UR6, PT ;  /* 0x0000000604007c0c */ /* 0x000fe4000bf23070 */
[----:B------:R-:W-:Y:S01]  /*6c20*/  LOP3.LUT R4, R10, 0xffff, RZ, 0xc0, !PT ;  /* 0x0000ffff0a047812 */ /* 0x000fe200078ec0ff */
[----:B------:R-:W-:Y:S01]  /*6c30*/  @!P0 FADD.FTZ R176, -R176, -RZ ;  /* 0x800000ffb0b08221 */ /* 0x000fe20000010100 */
[--C-:B------:R-:W-:Y:S01]  /*6c40*/  SHF.R.U32.HI R5, RZ, 0x18, R10.reuse ;  /* 0x00000018ff057819 */ /* 0x100fe2000001160a */
[----:B------:R-:W-:Y:S01]  /*6c50*/  MUFU.EX2 R167, R54 ;  /* 0x0000003600a77308 */ /* 0x000fe20000000800 */
[----:B------:R-:W-:Y:S02]  /*6c60*/  SHF.R.U32.HI R10, RZ, 0x10, R10 ;  /* 0x00000010ff0a7819 */ /* 0x000fe4000001160a */
[----:B------:R-:W-:Y:S01]  /*6c70*/  SHF.R.U32.HI R4, RZ, 0x8, R4 ;  /* 0x00000008ff047819 */ /* 0x000fe20000011604 */
[----:B------:R-:W-:Y:S01]  /*6c80*/  @!P5 FADD.FTZ R178, -R178, -RZ ;  /* 0x800000ffb2b2d221 */ /* 0x000fe20000010100 */
[----:B------:R-:W-:Y:S01]  /*6c90*/  LOP3.LUT R10, R10, 0xff, RZ, 0xc0, !PT ;  /* 0x000000ff0a0a7812 */ /* 0x000fe200078ec0ff */
[----:B------:R-:W-:Y:S01]  /*6ca0*/  @!P3 FADD.FTZ R185, -R185, -RZ ;  /* 0x800000ffb9b9b221 */ /* 0x000fe20000010100 */
[----:B------:R-:W-:Y:S01]  /*6cb0*/  LOP3.LUT R4, R4, 0xffff, RZ, 0xc0, !PT ;  /* 0x0000ffff04047812 */ /* 0x000fe200078ec0ff */
[----:B-1----:R-:W-:Y:S01]  /*6cc0*/  @!P1 FADD.FTZ R175, -R175, -RZ ;  /* 0x800000ffafaf9221 */ /* 0x002fe20000010100 */
[----:B------:R-:W-:Y:S01]  /*6cd0*/  ISETP.LE.U32.AND P5, PT, R10, UR6, PT ;  /* 0x000000060a007c0c */ /* 0x000fe2000bfa3070 */
[----:B------:R-:W1:Y:S01]  /*6ce0*/  MUFU.EX2 R180, R44 ;  /* 0x0000002c00b47308 */ /* 0x000e620000000800 */
[----:B------:R-:W-:Y:S02]  /*6cf0*/  ISETP.LE.U32.AND P0, PT, R4, UR6, PT ;  /* 0x0000000604007c0c */ /* 0x000fe4000bf03070 */
[----:B------:R-:W-:Y:S02]  /*6d00*/  ISETP.LE.U32.AND P4, PT, R5, UR6, PT ;  /* 0x0000000605007c0c */ /* 0x000fe4000bf83070 */
[----:B------:R-:W-:Y:S02]  /*6d10*/  SHF.R.U32.HI R4, RZ, 0x8, R15 ;  /* 0x00000008ff047819 */ /* 0x000fe4000001160f */
[----:B------:R-:W-:Y:S02]  /*6d20*/  LOP3.LUT R5, R16, 0xff, RZ, 0xc0, !PT ;  /* 0x000000ff10057812 */ /* 0x000fe400078ec0ff */
[----:B------:R-:W-:Y:S01]  /*6d30*/  LOP3.LUT R4, R4, 0xffff, RZ, 0xc0, !PT ;  /* 0x0000ffff04047812 */ /* 0x000fe200078ec0ff */
[----:B------:R-:W-:Y:S01]  /*6d40*/  MUFU.EX2 R165, R56 ;  /* 0x0000003800a57308 */ /* 0x000fe20000000800 */
[----:B------:R-:W-:Y:S01]  /*6d50*/  ISETP.LE.U32.AND P3, PT, R5, UR6, PT ;  /* 0x0000000605007c0c */ /* 0x000fe2000bf63070 */
[----:B------:R-:W-:Y:S01]  /*6d60*/  @!P5 FADD.FTZ R190, -R190, -RZ ;  /* 0x800000ffbebed221 */ /* 0x000fe20000010100 */
[----:B------:R-:W-:Y:S01]  /*6d70*/  ISETP.LE.U32.AND P5, PT, R18, UR6, PT ;  /* 0x0000000612007c0c */ /* 0x000fe2000bfa3070 */
[----:B------:R-:W-:Y:S01]  /*6d80*/  @!P0 FADD.FTZ R184, -R184, -RZ ;  /* 0x800000ffb8b88221 */ /* 0x000fe20000010100 */
[----:B------:R-:W-:Y:S01]  /*6d90*/  ISETP.LE.U32.AND P0, PT, R4, UR6, PT ;  /* 0x0000000604007c0c */ /* 0x000fe2000bf03070 */
[----:B------:R-:W-:Y:S01]  /*6da0*/  @!P4 FADD.FTZ R189, -R189, -RZ ;  /* 0x800000ffbdbdc221 */ /* 0x000fe20000010100 */
[----:B------:R-:W-:Y:S02]  /*6db0*/  LOP3.LUT R4, R28, 0xff, RZ, 0xc0, !PT ;  /* 0x000000ff1c047812 */ /* 0x000fe400078ec0ff */
[----:B------:R-:W-:Y:S01]  /*6dc0*/  LOP3.LUT R5, R9, 0xffff, RZ, 0xc0, !PT ;  /* 0x0000ffff09057812 */ /* 0x000fe200078ec0ff */
[----:B------:R-:W-:Y:S01]  /*6dd0*/  MUFU.EX2 R174, R58 ;  /* 0x0000003a00ae7308 */ /* 0x000fe20000000800 */
[----:B------:R-:W-:Y:S02]  /*6de0*/  ISETP.LE.U32.AND P4, PT, R4, UR6, PT ;  /* 0x0000000604007c0c */ /* 0x000fe4000bf83070 */
[----:B------:R-:W-:Y:S01]  /*6df0*/  SHF.R.U32.HI R4, RZ, 0x8, R27 ;  /* 0x00000008ff047819 */ /* 0x000fe2000001161b */
[----:B------:R-:W-:Y:S01]  /*6e00*/  @!P3 FADD.FTZ R187, -R187, -RZ ;  /* 0x800000ffbbbbb221 */ /* 0x000fe20000010100 */
[----:B------:R-:W-:Y:S01]  /*6e10*/  F2FP.RELU.BF16.PACK_AB R0, R189, R190 ;  /* 0x000000bebd00723e */ /* 0x000fe200000018ff */
[----:B------:R-:W-:Y:S01]  /*6e20*/  @!P5 FADD.FTZ R188, -R188, -RZ ;  /* 0x800000ffbcbcd221 */ /* 0x000fe20000010100 */
[----:B------:R-:W-:Y:S02]  /*6e30*/  SHF.R.U32.HI R6, RZ, 0x8, R5 ;  /* 0x00000008ff067819 */ /* 0x000fe40000011605 */
[----:B------:R-:W-:Y:S01]  /*6e40*/  LOP3.LUT R4, R4, 0xffff, RZ, 0xc0, !PT ;  /* 0x0000ffff04047812 */ /* 0x000fe200078ec0ff */
[----:B------:R-:W-:Y:S01]  /*6e50*/  MUFU.EX2 R163, R163 ;  /* 0x000000a300a37308 */ /* 0x000fe20000000800 */
[----:B------:R-:W-:Y:S02]  /*6e60*/  ISETP.LE.U32.AND P1, PT, R17, UR6, PT ;  /* 0x0000000611007c0c */ /* 0x000fe4000bf23070 */
[----:B------:R-:W-:Y:S01]  /*6e70*/  ISETP.LE.U32.AND P3, PT, R4, UR6, PT ;  /* 0x0000000604007c0c */ /* 0x000fe2000bf63070 */
[----:B------:R-:W-:Y:S01]  /*6e80*/  @!P4 FADD.FTZ R171, -R171, -RZ ;  /* 0x800000ffababc221 */ /* 0x000fe20000010100 */
[----:B------:R-:W-:Y:S02]  /*6e90*/  SHF.R.U32.HI R4, RZ, 0x10, R9 ;  /* 0x00000010ff047819 */ /* 0x000fe40000011609 */
[----:B------:R-:W-:Y:S02]  /*6ea0*/  ISETP.LE.U32.AND P5, PT, R7, UR6, PT ;  /* 0x0000000607007c0c */ /* 0x000fe4000bfa3070 */
[----:B------:R-:W-:Y:S01]  /*6eb0*/  LOP3.LUT R5, R4, 0xff, RZ, 0xc0, !PT ;  /* 0x000000ff04057812 */ /* 0x000fe200078ec0ff */
[----:B------:R-:W-:Y:S01]  /*6ec0*/  MUFU.EX2 R115, R57 ;  /* 0x0000003900737308 */ /* 0x000fe20000000800 */
[----:B------:R-:W-:Y:S02]  /*6ed0*/  LOP3.LUT R7, R9, 0xff, RZ, 0xc0, !PT ;  /* 0x000000ff09077812 */ /* 0x000fe400078ec0ff */
[----:B------:R-:W-:Y:S01]  /*6ee0*/  LOP3.LUT R4, R6, 0xffff, RZ, 0xc0, !PT ;  /* 0x0000ffff06047812 */ /* 0x000fe200078ec0ff */
[----:B-1----:R-:W-:Y:S01]  /*6ef0*/  @!P1 FADD.FTZ R180, -R180, -RZ ;  /* 0x800000ffb4b49221 */ /* 0x002fe20000010100 */
[----:B------:R-:W-:Y:S01]  /*6f00*/  ISETP.LE.U32.AND P6, PT, R7, UR6, PT ;  /* 0x0000000607007c0c */ /* 0x000fe2000bfc3070 */
[----:B------:R-:W-:Y:S01]  /*6f10*/  @!P3 FADD.FTZ R172, -R172, -RZ ;  /* 0x800000ffacacb221 */ /* 0x000fe20000010100 */
[----:B------:R-:W-:Y:S02]  /*6f20*/  ISETP.LE.U32.AND P1, PT, R13, UR6, PT ;  /* 0x000000060d007c0c */ /* 0x000fe4000bf23070 */
[----:B------:R-:W-:Y:S01]  /*6f30*/  ISETP.LE.U32.AND P4, PT, R4, UR6, PT ;  /* 0x0000000604007c0c */ /* 0x000fe2000bf83070 */
[----:B------:R-:W-:Y:S01]  /*6f40*/  @!P5 FADD.FTZ R112, -R112, -RZ ;  /* 0x800000ff7070d221 */ /* 0x000fe20000010100 */
[----:B------:R-:W-:Y:S01]  /*6f50*/  SHF.R.U32.HI R6, RZ, 0x8, R21 ;  /* 0x00000008ff067819 */ /* 0x000fe20000011615 */
[----:B------:R-:W1:Y:S01]  /*6f60*/  MUFU.EX2 R170, R51 ;  /* 0x0000003300aa7308 */ /* 0x000e620000000800 */
[----:B------:R-:W-:Y:S02]  /*6f70*/  LOP3.LUT R4, R8, 0xffff, RZ, 0xc0, !PT ;  /* 0x0000ffff08047812 */ /* 0x000fe400078ec0ff */
[----:B------:R-:W-:Y:S02]  /*6f80*/  ISETP.LE.U32.AND P2, PT, R26, UR6, PT ;  /* 0x000000061a007c0c */ /* 0x000fe4000bf43070 */
[----:B------:R-:W-:Y:S01]  /*6f90*/  ISETP.LE.U32.AND P3, PT, R5, UR6, PT ;  /* 0x0000000605007c0c */ /* 0x000fe2000bf63070 */
[----:B------:R-:W-:Y:S01]  /*6fa0*/  @!P6 FADD.FTZ R169, -R169, -RZ ;  /* 0x800000ffa9a9e221 */ /* 0x000fe20000010100 */
[----:B------:R-:W-:Y:S01]  /*6fb0*/  SHF.R.U32.HI R4, RZ, 0x8, R4 ;  /* 0x00000008ff047819 */ /* 0x000fe20000011604 */
[----:B------:R-:W-:Y:S01]  /*6fc0*/  @!P1 FADD.FTZ R114, -R114, -RZ ;  /* 0x800000ff72729221 */ /* 0x000fe20000010100 */
[----:B------:R-:W-:Y:S01]  /*6fd0*/  LOP3.LUT R5, R8, 0xff, RZ, 0xc0, !PT ;  /* 0x000000ff08057812 */ /* 0x000fe200078ec0ff */
[----:B------:R-:W-:Y:S01]  /*6fe0*/  @!P4 FADD.FTZ R168, -R168, -RZ ;  /* 0x800000ffa8a8c221 */ /* 0x000fe20000010100 */
[----:B------:R-:W-:Y:S01]  /*6ff0*/  LOP3.LUT R4, R4, 0xffff, RZ, 0xc0, !PT ;  /* 0x0000ffff04047812 */ /* 0x000fe200078ec0ff */
[----:B------:R-:W3:Y:S01]  /*7000*/  MUFU.EX2 R179, R45 ;  /* 0x0000002d00b37308 */ /* 0x000ee20000000800 */
[----:B------:R-:W-:Y:S02]  /*7010*/  ISETP.LE.U32.AND P6, PT, R5, UR6, PT ;  /* 0x0000000605007c0c */ /* 0x000fe4000bfc3070 */
[----:B------:R-:W-:Y:S02]  /*7020*/  ISETP.LE.U32.AND P4, PT, R4, UR6, PT ;  /* 0x0000000604007c0c */ /* 0x000fe4000bf83070 */
[--C-:B------:R-:W-:Y:S01]  /*7030*/  SHF.R.U32.HI R5, RZ, 0x10, R8.reuse ;  /* 0x00000010ff057819 */ /* 0x100fe20000011608 */
[----:B------:R-:W-:Y:S01]  /*7040*/  @!P3 FADD.FTZ R167, -R167, -RZ ;  /* 0x800000ffa7a7b221 */ /* 0x000fe20000010100 */
[----:B------:R-:W-:Y:S02]  /*7050*/  SHF.R.U32.HI R4, RZ, 0x8, R19 ;  /* 0x00000008ff047819 */ /* 0x000fe40000011613 */
[----:B------:R-:W-:Y:S01]  /*7060*/  F2FP.RELU.BF16.PACK_AB R7, R209, R210 ;  /* 0x000000d2d107723e */ /* 0x000fe200000018ff */
[----:B------:R-:W-:Y:S01]  /*7070*/  MUFU.EX2 R166, R55 ;  /* 0x0000003700a67308 */ /* 0x000fe20000000800 */
[----:B------:R-:W-:Y:S01]  /*7080*/  LOP3.LUT R5, R5, 0xff, RZ, 0xc0, !PT ;  /* 0x000000ff05057812 */ /* 0x000fe200078ec0ff */
[----:B-1----:R-:W-:Y:S01]  /*7090*/  @!P2 FADD.FTZ R170, -R170, -RZ ;  /* 0x800000ffaaaaa221 */ /* 0x002fe20000010100 */
[----:B------:R-:W-:Y:S01]  /*70a0*/  SHF.R.U32.HI R8, RZ, 0x18, R8 ;  /* 0x00000018ff087819 */ /* 0x000fe20000011608 */
[----:B------:R1:W-:Y:S01]  /*70b0*/  STS [R235+0x10000], R7 ;  /* 0x01000007eb007388 */ /* 0x0003e20000000800 */
[----:B------:R-:W-:Y:S01]  /*70c0*/  ISETP.LE.U32.AND P3, PT, R5, UR6, PT ;  /* 0x0000000605007c0c */ /* 0x000fe2000bf63070 */
[----:B------:R-:W-:Y:S01]  /*70d0*/  @!P6 FADD.FTZ R165, -R165, -RZ ;  /* 0x800000ffa5a5e221 */ /* 0x000fe20000010100 */
[----:B------:R-:W-:Y:S01]  /*70e0*/  LOP3.LUT R4, R4, 0xffff, RZ, 0xc0, !PT ;  /* 0x0000ffff04047812 */ /* 0x000fe200078ec0ff */
[----:B------:R-:W-:Y:S01]  /*70f0*/  @!P4 FADD.FTZ R115, -R115, -RZ ;  /* 0x800000ff7373c221 */ /* 0x000fe20000010100 */
[----:B------:R-:W-:Y:S01]  /*7100*/  ISETP.LE.U32.AND P4, PT, R8, UR6, PT ;  /* 0x0000000608007c0c */ /* 0x000fe2000bf83070 */
[----:B------:R-:W4:Y:S01]  /*7110*/  MUFU.EX2 R164, R59 ;  /* 0x0000003b00a47308 */ /* 0x000f220000000800 */
[----:B------:R-:W-:Y:S02]  /*7120*/  ISETP.LE.U32.AND P6, PT, R4, UR6, PT ;  /* 0x0000000604007c0c */ /* 0x000fe4000bfc3070 */
[----:B------:R-:W-:Y:S01]  /*7130*/  F2FP.RELU.BF16.PACK_AB R8, R193, R195 ;  /* 0x000000c3c108723e */ /* 0x000fe200000018ff */
[----:B---3--:R-:W-:Y:S01]  /*7140*/  @!P0 FADD.FTZ R179, -R179, -RZ ;  /* 0x800000ffb3b38221 */ /* 0x008fe20000010100 */
[----:B------:R-:W-:Y:S02]  /*7150*/  LOP3.LUT R4, R22, 0xff, RZ, 0xc0, !PT ;  /* 0x000000ff16047812 */ /* 0x000fe400078ec0ff */
[----:B------:R-:W-:Y:S01]  /*7160*/  LOP3.LUT R5, R20, 0xff, RZ, 0xc0, !PT ;  /* 0x000000ff14057812 */ /* 0x000fe200078ec0ff */
[----:B------:R-:W-:Y:S01]  /*7170*/  @!P3 FADD.FTZ R174, -R174, -RZ ;  /* 0x800000ffaeaeb221 */ /* 0x000fe20000010100 */
[----:B------:R-:W-:Y:S02]  /*7180*/  ISETP.LE.U32.AND P3, PT, R4, UR6, PT ;  /* 0x0000000604007c0c */ /* 0x000fe4000bf63070 */
[----:B------:R-:W-:Y:S02]  /*7190*/  ISETP.LE.U32.AND P1, PT, R5, UR6, PT ;  /* 0x0000000605007c0c */ /* 0x000fe4000bf23070 */
[----:B------:R-:W-:Y:S01]  /*71a0*/  LOP3.LUT R4, R6, 0xffff, RZ, 0xc0, !PT ;  /* 0x0000ffff06047812 */ /* 0x000fe200078ec0ff */
[----:B------:R-:W-:Y:S01]  /*71b0*/  @!P6 FADD.FTZ R163, -R163, -RZ ;  /* 0x800000ffa3a3e221 */ /* 0x000fe20000010100 */
[----:B------:R-:W-:Y:S02]  /*71c0*/  SHF.R.U32.HI R9, RZ, 0x18, R9 ;  /* 0x00000018ff097819 */ /* 0x000fe40000011609 */
[----:B------:R-:W-:Y:S02]  /*71d0*/  F2FP.RELU.BF16.PACK_AB R6, R211, R212 ;  /* 0x000000d4d306723e */ /* 0x000fe400000018ff */
[----:B------:R-:W-:Y:S02]  /*71e0*/  ISETP.LE.U32.AND P2, PT, R9, UR6, PT ;  /* 0x0000000609007c0c */ /* 0x000fe4000bf43070 */
[----:B------:R-:W-:Y:S01]  /*71f0*/  ISETP.LE.U32.AND P6, PT, R4, UR6, PT ;  /* 0x0000000604007c0c */ /* 0x000fe2000bfc3070 */
[----:B------:R3:W-:Y:S01]  /*7200*/  STS [R235+0x10400], R6 ;  /* 0x01040006eb007388 */ /* 0x0007e20000000800 */
[----:B------:R-:W-:Y:S01]  /*7210*/  ISETP.LE.U32.AND P0, PT, R14, UR6, PT ;  /* 0x000000060e007c0c */ /* 0x000fe2000bf03070 */
[----:B------:R-:W-:Y:S01]  /*7220*/  @!P3 FADD.FTZ R110, -R110, -RZ ;  /* 0x800000ff6e6eb221 */ /* 0x000fe20000010100 */
[----:B------:R-:W-:Y:S01]  /*7230*/  F2FP.RELU.BF16.PACK_AB R5, R201, R202 ;  /* 0x000000cac905723e */ /* 0x000fe200000018ff */
[----:B------:R-:W-:Y:S01]  /*7240*/  @!P1 FADD.FTZ R113, -R113, -RZ ;  /* 0x800000ff71719221 */ /* 0x000fe20000010100 */
[----:B------:R-:W-:Y:S01]  /*7250*/  F2FP.RELU.BF16.PACK_AB R4, R204, R206 ;  /* 0x000000cecc04723e */ /* 0x000fe200000018ff */
[----:B----4-:R-:W-:Y:S01]  /*7260*/  @!P4 FADD.FTZ R164, -R164, -RZ ;  /* 0x800000ffa4a4c221 */ /* 0x010fe20000010100 */
[----:B-1----:R-:W-:Y:S01]  /*7270*/  F2FP.RELU.BF16.PACK_AB R7, R216, R213 ;  /* 0x000000d5d807723e */ /* 0x002fe200000018ff */
[----:B------:R1:W-:Y:S01]  /*7280*/  STS [R236+0x10000], R5 ;  /* 0x01000005ec007388 */ /* 0x0003e20000000800 */
[----:B------:R-:W-:Y:S01]  /*7290*/  FSETP.GE.FTZ.AND P1, PT, R201, RZ, PT ;  /* 0x000000ffc900720b */ /* 0x000fe20003f36000 */
[----:B------:R-:W-:Y:S01]  /*72a0*/  @!P2 FADD.FTZ R166, -R166, -RZ ;  /* 0x800000ffa6a6a221 */ /* 0x000fe20000010100 */
[----:B------:R-:W-:Y:S01]  /*72b0*/  ISETP.LE.U32.AND P2, PT, R12, UR6, PT ;  /* 0x000000060c007c0c */ /* 0x000fe2000bf43070 */
[----:B------:R4:W-:Y:S01]  /*72c0*/  STS [R236+0x10400], R4 ;  /* 0x01040004ec007388 */ /* 0x0009e20000000800 */
[----:B------:R-:W-:Y:S01]  /*72d0*/  FSETP.GE.FTZ.AND P3, PT, R209, RZ, PT ;  /* 0x000000ffd100720b */ /* 0x000fe20003f76000 */
[----:B------:R-:W-:Y:S01]  /*72e0*/  @!P0 FADD.FTZ R109, -R109, -RZ ;  /* 0x800000ff6d6d8221 */ /* 0x000fe20000010100 */
[----:B------:R-:W-:Y:S01]  /*72f0*/  FSETP.GE.FTZ.AND P4, PT, R210, RZ, PT ;  /* 0x000000ffd200720b */ /* 0x000fe20003f96000 */
[----:B------:R2:W-:Y:S01]  /*7300*/  STS [R235+0x12000], R7 ;  /* 0x01200007eb007388 */ /* 0x0005e20000000800 */
[----:B------:R-:W-:Y:S07]  /*7310*/  @!P6 FADD.FTZ R111, -R111, -RZ ;  /* 0x800000ff6f6fe221 */ /* 0x000fee0000010100 */
[----:B------:R-:W-:Y:S01]  /*7320*/  @!P2 FADD.FTZ R108, -R108, -RZ ;  /* 0x800000ff6c6ca221 */ /* 0x000fe20000010100 */
[----:B---3--:R-:W-:Y:S02]  /*7330*/  F2FP.RELU.BF16.PACK_AB R6, R218, R219 ;  /* 0x000000dbda06723e */ /* 0x008fe400000018ff */
[----:B------:R-:W-:Y:S03]  /*7340*/  FSETP.GE.FTZ.AND P2, PT, R202, RZ, PT ;  /* 0x000000ffca00720b */ /* 0x000fe60003f56000 */
[----:B------:R3:W-:Y:S01]  /*7350*/  STS [R235+0x12400], R6 ;  /* 0x01240006eb007388 */ /* 0x0007e20000000800 */
[----:B-1----:R-:W-:Y:S02]  /*7360*/  F2FP.RELU.BF16.PACK_AB R5, R207, R208 ;  /* 0x000000d0cf05723e */ /* 0x002fe400000018ff */
[----:B----4-:R-:W-:Y:S03]  /*7370*/  F2FP.RELU.BF16.PACK_AB R4, R214, R215 ;  /* 0x000000d7d604723e */ /* 0x010fe600000018ff */
[----:B------:R1:W-:Y:S01]  /*7380*/  STS [R236+0x12000], R5 ;  /* 0x01200005ec007388 */ /* 0x0003e20000000800 */
[----:B--2---:R-:W-:Y:S03]  /*7390*/  F2FP.RELU.BF16.PACK_AB R7, R194, R198 ;  /* 0x000000c6c207723e */ /* 0x004fe600000018ff */
[----:B------:R2:W-:Y:S04]  /*73a0*/  STS [R236+0x12400], R4 ;  /* 0x01240004ec007388 */ /* 0x0005e80000000800 */
[----:B------:R-:W-:Y:S04]  /*73b0*/  STS [R237+0x10000], R8 ;  /* 0x01000008ed007388 */ /* 0x000fe80000000800 */
[----:B------:R4:W-:Y:S01]  /*73c0*/  STS [R237+0x10400], R7 ;  /* 0x01040007ed007388 */ /* 0x0009e20000000800 */
[----:B---3--:R-:W-:Y:S02]  /*73d0*/  F2FP.RELU.BF16.PACK_AB R6, R197, R200 ;  /* 0x000000c8c506723e */ /* 0x008fe400000018ff */
[----:B-1----:R-:W-:Y:S02]  /*73e0*/  F2FP.RELU.BF16.PACK_AB R5, R181, R182 ;  /* 0x000000b6b505723e */ /* 0x002fe400000018ff */
[----:B--2---:R-:W-:Y:S03]  /*73f0*/  F2FP.RELU.BF16.PACK_AB R4, R183, R186 ;  /* 0x000000bab704723e */ /* 0x004fe600000018ff */
        /* <DEDUP_REMOVED lines=79> */
[----:B------:R-:W-:Y:S02]  /*78f0*/  LEA.HI.X.SX32 R107, R217, R105, 0x2, P0 ;  /* 0x00000069d96b7211 */ /* 0x000fe400000f16ff */
[----:B------:R-:W-:Y:S03]  /*7900*/  FSETP.GE.FTZ.AND P0, PT, R195, RZ, PT ;  /* 0x000000ffc300720b */ /* 0x000fe60003f16000 */
[----:B------:R-:W2:Y:S04]  /*7910*/  LDG.E R105, [R106.64] ;  /* 0x000000306a697981 */ /* 0x000ea8000c1e1900 */
[----:B------:R-:W3:Y:S04]  /*7920*/  LDG.E R104, [R106.64+0x20] ;  /* 0x000020306a687981 */ /* 0x000ee8000c1e1900 */
[----:B------:R-:W4:Y:S04]  /*7930*/  LDG.E R100, [R106.64+0x100] ;  /* 0x000100306a647981 */ /* 0x000f28000c1e1900 */
[----:B------:R-:W3:Y:S01]  /*7940*/  LDG.E R0, [R106.64+0x120] ;  /* 0x000120306a007981 */ /* 0x000ee2000c1e1900 */
[C---:B--2---:R-:W-:Y:S02]  /*7950*/  FADD.FTZ R102, -R105.reuse, R4 ;  /* 0x0000000469667221 */ /* 0x044fe40000010100 */
[C---:B------:R-:W-:Y:S02]  /*7960*/  FADD.FTZ R101, -R105.reuse, R5 ;  /* 0x0000000569657221 */ /* 0x040fe40000010100 */
[C---:B------:R-:W-:Y:S02]  /*7970*/  FADD.FTZ R5, -R105.reuse, R17 ;  /* 0x0000001169057221 */ /* 0x040fe40000010100 */
[----:B------:R-:W-:Y:S01]  /*7980*/  FADD.FTZ R4, -R105, R20 ;  /* 0x0000001469047221 */ /* 0x000fe20000010100 */
        /* <DEDUP_REMOVED lines=44> */
[----:B------:R-:W-:Y:S01]  /*7c50*/  FSETP.GE.FTZ.AND P1, PT, R114, RZ, PT ;  /* 0x000000ff7200720b */ /* 0x000fe20003f36000 */
[----:B---3--:R-:W-:Y:S01]  /*7c60*/  FADD.FTZ R5, -R104, R6 ;  /* 0x0000000668057221 */ /* 0x008fe20000010100 */
[-C--:B------:R-:W-:Y:S01]  /*7c70*/  FSEL R20, R20, R105.reuse, P4 ;  /* 0x0000006914147208 */ /* 0x080fe20002000000 */
[C---:B------:R-:W-:Y:S01]  /*7c80*/  FADD.FTZ R4, -R104.reuse, R7 ;  /* 0x0000000768047221 */ /* 0x040fe20000010100 */
[-C--:B------:R-:W-:Y:S01]  /*7c90*/  FSEL R17, R17, R105.reuse, P3 ;  /* 0x0000006911117208 */ /* 0x080fe20001800000 */
[----:B------:R-:W-:Y:S01]  /*7ca0*/  FADD.FTZ R18, -R104, R18 ;  /* 0x0000001268127221 */ /* 0x000fe20000010100 */
[----:B------:R-:W-:Y:S01]  /*7cb0*/  FSEL R16, R16, R105, P1 ;  /* 0x0000006910107208 */ /* 0x000fe20000800000 */
[----:B------:R-:W-:Y:S01]  /*7cc0*/  @P0 FADD.FTZ R105, -R105, R65 ;  /* 0x0000004169690221 */ /* 0x000fe20000010100 */
[----:B------:R-:W-:Y:S01]  /*7cd0*/  FSETP.GE.FTZ.AND P1, PT, R212, RZ, PT ;  /* 0x000000ffd400720b */ /* 0x000fe20003f36000 */
[C---:B------:R-:W-:Y:S01]  /*7ce0*/  FADD.FTZ R19, -R104.reuse, R19 ;  /* 0x0000001368137221 */ /* 0x040fe20000010100 */
[----:B------:R-:W-:Y:S01]  /*7cf0*/  FSETP.GE.FTZ.AND P0, PT, R211, RZ, PT ;  /* 0x000000ffd300720b */ /* 0x000fe20003f16000 */
[C---:B------:R-:W-:Y:S01]  /*7d00*/  FADD.FTZ R22, -R104.reuse, R22 ;  /* 0x0000001668167221 */ /* 0x040fe20000010100 */
[-C--:B------:R-:W-:Y:S01]  /*7d10*/  FSEL R5, R5, R104.reuse, P1 ;  /* 0x0000006805057208 */ /* 0x080fe20000800000 */
[----:B------:R-:W-:Y:S01]  /*7d20*/  FADD.FTZ R23, -R104, R23 ;  /* 0x0000001768177221 */ /* 0x000fe20000010100 */
[-C--:B------:R-:W-:Y:S01]  /*7d30*/  FSEL R4, R4, R104.reuse, P0 ;  /* 0x0000006804047208 */ /* 0x080fe20000000000 */
[----:B------:R-:W-:Y:S01]  /*7d40*/  FADD.FTZ R34, -R104, R34 ;  /* 0x0000002268227221 */ /* 0x000fe20000010100 */
[----:B------:R-:W-:Y:S01]  /*7d50*/  FSETP.GE.FTZ.AND P1, PT, R206, RZ, PT ;  /* 0x000000ffce00720b */ /* 0x000fe20003f36000 */
[----:B------:R-:W-:Y:S01]  /*7d60*/  FADD.FTZ R35, -R104, R35 ;  /* 0x0000002368237221 */ /* 0x000fe20000010100 */
[----:B------:R-:W-:Y:S01]  /*7d70*/  FSETP.GE.FTZ.AND P0, PT, R204, RZ, PT ;  /* 0x000000ffcc00720b */ /* 0x000fe20003f16000 */
[----:B------:R-:W-:Y:S01]  /*7d80*/  FADD.FTZ R38, -R104, R38 ;  /* 0x0000002668267221 */ /* 0x000fe20000010100 */
[-C--:B------:R-:W-:Y:S01]  /*7d90*/  FSEL R18, R18, R104.reuse, P1 ;  /* 0x0000006812127208 */ /* 0x080fe20000800000 */
[----:B------:R-:W-:Y:S01]  /*7da0*/  FADD.FTZ R39, -R104, R39 ;  /* 0x0000002768277221 */ /* 0x000fe20000010100 */
[----:B------:R-:W-:Y:S01]  /*7db0*/  FSEL R19, R19, R104, P0 ;  /* 0x0000006813137208 */ /* 0x000fe20000000000 */
[----:B------:R-:W-:Y:S01]  /*7dc0*/  FMUL.FTZ R211, R211, R4 ;  /* 0x00000004d3d37220 */ /* 0x000fe20000410000 */
[----:B------:R-:W-:Y:S01]  /*7dd0*/  FSETP.GE.FTZ.AND P1, PT, R198, RZ, PT ;  /* 0x000000ffc600720b */ /* 0x000fe20003f36000 */
[----:B------:R-:W-:Y:S01]  /*7de0*/  FADD.FTZ R50, -R104, R50 ;  /* 0x0000003268327221 */ /* 0x000fe20000010100 */
[----:B------:R-:W-:Y:S01]  /*7df0*/  FSETP.GE.FTZ.AND P0, PT, R194, RZ, PT ;  /* 0x000000ffc200720b */ /* 0x000fe20003f16000 */
[----:B------:R-:W-:Y:S01]  /*7e00*/  FADD.FTZ R4, -R104, R51 ;  /* 0x0000003368047221 */ /* 0x000fe20000010100 */
[-C--:B------:R-:W-:Y:S01]  /*7e10*/  FSEL R22, R22, R104.reuse, P1 ;  /* 0x0000006816167208 */ /* 0x080fe20000800000 */
[----:B------:R-:W-:Y:S01]  /*7e20*/  FMUL.FTZ R212, R212, R5 ;  /* 0x00000005d4d47220 */ /* 0x000fe20000410000 */
[-C--:B------:R-:W-:Y:S01]  /*7e30*/  FSEL R23, R23, R104.reuse, P0 ;  /* 0x0000006817177208 */ /* 0x080fe20000000000 */
[----:B------:R-:W-:Y:S01]  /*7e40*/  FADD.FTZ R6, -R104, R55 ;  /* 0x0000003768067221 */ /* 0x000fe20000010100 */
        /* <DEDUP_REMOVED lines=11> */
[----:B----4-:R-:W-:Y:S01]  /*7f00*/  FADD.FTZ R56, -R100, R56 ;  /* 0x0000003864387221 */ /* 0x010fe20000010100 */
[----:B------:R-:W-:Y:S01]  /*7f10*/  FSEL R38, R38, R104, P1 ;  /* 0x0000006826267208 */ /* 0x000fe20000800000 */
        /* <DEDUP_REMOVED lines=15> */
[----:B------:R-:W-:Y:S01]  /*8010*/  FSETP.GE.FTZ.AND P2, PT, R110, RZ, PT ;  /* 0x000000ff6e00720b */ /* 0x000fe20003f56000 */
[C---:B------:R-:W-:Y:S01]  /*8020*/  FADD.FTZ R4, -R100.reuse, R8 ;  /* 0x0000000864047221 */ /* 0x040fe20000010100 */
        /* <DEDUP_REMOVED lines=129> */
[----:B------:R-:W-:Y:S01]  /*8840*/  FMUL.FTZ R34, R111, R100 ;  /* 0x000000646f227220 */ /* 0x000fe20000410000 */
[-C--:B------:R-:W-:Y:S01]  /*8850*/  FSEL R5, R5, R0.reuse, P3 ;  /* 0x0000000005057208 */ /* 0x080fe20001800000 */
[----:B------:R-:W-:Y:S01]  /*8860*/  FMUL.FTZ R7, R188, R7 ;  /* 0x00000007bc077220 */ /* 0x000fe20000410000 */
[----:B------:R-:W-:Y:S01]  /*8870*/  FSEL R4, R4, R0, P2 ;  /* 0x0000000004047208 */ /* 0x000fe20001000000 */
[----:B------:R-:W-:Y:S02]  /*8880*/  @P1 FADD.FTZ R0, -R0, R63 ;  /* 0x0000003f00001221 */ /* 0x000fe40000010100 */
        /* <DEDUP_REMOVED lines=40> */
.L_x_557:
        /* <DEDUP_REMOVED lines=149> */
.L_x_558:
        /* <DEDUP_REMOVED lines=18> */
[----:B------:R-:W-:Y:S04]  /*9580*/  LDSM.16.M88.4 R36, [R153] ;  /* 0x000000009924783b */ /* 0x000fe80000000200 */
        /* <DEDUP_REMOVED lines=134> */
[----:B------:R-:W-:Y:S02]  /*9df0*/  UIADD3 UR7, UR7, -0x1, URZ ;  /* 0xffffffff07077890 */ /* 0x000fe4000fffe03f */
[----:B------:R-:W1:Y:S01]  /*9e00*/  LDSM.16.MT88.4 R8, [R3] ;  /* 0x000000000308783b */ /* 0x000e620000004200 */
[----:B------:R-:W-:Y:S03]  /*9e10*/  @UP1 UIADD3.X UR25, UR25, -0x1, URZ, UP0, !UPT ;  /* 0xffffffff19191890 */ /* 0x000fe600087fe43f */
        /* <DEDUP_REMOVED lines=149> */
.L_x_560:
        /* <DEDUP_REMOVED lines=12> */
[----:B------:R-:W-:Y:S02]  /*a830*/  UIMAD UR4, UR13, UR14, URZ ;  /* 0x0000000e0d0472a4 */ /* 0x000fe4000f8e023f */
[----:B------:R-:W-:Y:S02]  /*a840*/  UIADD3 UR9, UR9, UR7, URZ ;  /* 0x0000000709097290 */ /* 0x000fe4000fffe03f */
[----:B------:R-:W-:Y:S02]  /*a850*/  UIMAD UR4, UR50, UR15, UR4 ;  /* 0x0000000f320472a4 */ /* 0x000fe4000f8e0204 */
[----:B------:R-:W-:-:S04]  /*a860*/  UIMAD.WIDE.U32 UR8, UR50, UR14, UR8 ;  /* 0x0000000e320872a5 */ /* 0x000fc8000f8e0008 */
[----:B------:R-:W-:Y:S02]  /*a870*/  UIADD3 UR9, UR9, UR4, URZ ;  /* 0x0000000409097290 */ /* 0x000fe4000fffe03f */
.L_x_561:
        /* <DEDUP_REMOVED lines=43> */
.L_x_563:
[----:B--2---:R-:W-:Y:S05]  /*ab30*/  BSYNC B0 ;  /* 0x0000000000007941 */ /* 0x004fea0003800000 */
.L_x_562:
        /* <DEDUP_REMOVED lines=14> */
.L_x_565:
[----:B------:R-:W-:Y:S05]  /*ac20*/  BSYNC B0 ;  /* 0x0000000000007941 */ /* 0x000fea0003800000 */
.L_x_564:
        /* <DEDUP_REMOVED lines=25> */
.L_x_567:
[----:B------:R-:W-:Y:S05]  /*adc0*/  BSYNC B0 ;  /* 0x0000000000007941 */ /* 0x000fea0003800000 */
.L_x_566:
        /* <DEDUP_REMOVED lines=12> */
.L_x_540:
        /* <DEDUP_REMOVED lines=21> */
.L_x_569:
        /* <DEDUP_REMOVED lines=17> */
.L_x_570:
        /* <DEDUP_REMOVED lines=37> */
.L_x_572:
[----:B------:R-:W-:Y:S05]  /*b340*/  BSYNC B0 ;  /* 0x0000000000007941 */ /* 0x000fea0003800000 */
.L_x_571:
        /* <DEDUP_REMOVED lines=15> */
.L_x_574:
[----:B------:R-:W-:Y:S05]  /*b440*/  BSYNC B0 ;  /* 0x0000000000007941 */ /* 0x000fea0003800000 */
.L_x_573:
        /* <DEDUP_REMOVED lines=26> */
.L_x_576:
[----:B------:R-:W-:Y:S05]  /*b5f0*/  BSYNC B0 ;  /* 0x0000000000007941 */ /* 0x000fea0003800000 */
.L_x_575:
        /* <DEDUP_REMOVED lines=12> */
.L_x_568:
[----:B------:R-:W-:Y:S05]  /*b6c0*/  BSYNC B1 ;  /* 0x0000000000017941 */ /* 0x000fea0003800000 */
.L_x_535:
        /* <DEDUP_REMOVED lines=11> */
.L_x_577:
[----:B------:R-:W-:Y:S05]  /*b780*/  EXIT ;  /* 0x000000000000794d */ /* 0x000fea0003800000 */
.L_x_579:
        /* <DEDUP_REMOVED lines=15> */
.L_x_1340:


//--------------------- .text._ZN5flash44flash_bwd_dq_dk_dv_loop_seqk_parallel_kernelI23Flash_bwd_kernel_traitsILi32ELi128ELi128ELi8ELi4ELi4ELi4ELb1ELb0EN7cutlass10bfloat16_tE19Flash_kernel_traitsILi32ELi128ELi128ELi8ES3_EELb0ELb0ELb0ELb1ELb0ELb0ELb1EEEvNS_16Flash_bwd_paramsE --------------------------
	.section	.text._ZN5flash44flash_bwd_dq_dk_dv_loop_seqk_parallel_kernelI23Flash_bwd_kernel_traitsILi32ELi128ELi128ELi8ELi4ELi4ELi4ELb1ELb0EN7cutlass10bfloat16_tE19Flash_kernel_traitsILi32ELi128ELi128ELi8ES3_EELb0ELb0ELb0ELb1ELb0ELb0ELb1EEEvNS_16Flash_bwd_paramsE,"ax",@progbits
	.sectioninfo	@"SHI_REGISTERS=255"
	.align	128
        .global         _ZN5flash44flash_bwd_dq_dk_dv_loop_seqk_parallel_kernelI23Flash_bwd_kernel_traitsILi32ELi128ELi128ELi8ELi4ELi4ELi4ELb1ELb0EN7cutlass10bfloat16_tE19Flash_kernel_traitsILi32ELi128ELi128ELi8ES3_EELb0ELb0ELb0ELb1ELb0ELb0ELb1EEEvNS_16Flash_bwd_paramsE
        .type           _ZN5flash44flash_bwd_dq_dk_dv_loop_seqk_parallel_kernelI23Flash_bwd_kernel_traitsILi32ELi128ELi128ELi8ELi4ELi4ELi4ELb1ELb0EN7cutlass10bfloat16_tE19Flash_kernel_traitsILi32ELi128ELi128ELi8ES3_EELb0ELb0ELb0ELb1ELb0ELb0ELb1EEEvNS_16Flash_bwd_paramsE,@function
        .size           _ZN5flash44flash_bwd_dq_dk_dv_loop_seqk_parallel_kernelI23Flash_bwd_kernel_traitsILi32ELi128ELi128ELi8ELi4ELi4ELi4ELb1ELb0EN7cutlass10bfloat16_tE19Flash_kernel_traitsILi32ELi128ELi128ELi8ES3_EELb0ELb0ELb0ELb1ELb0ELb0ELb1EEEvNS_16Flash_bwd_paramsE,(.L_x_1341 - _ZN5flash44flash_bwd_dq_dk_dv_loop_seqk_parallel_kernelI23Flash_bwd_kernel_traitsILi32ELi128ELi128ELi8ELi4ELi4ELi4ELb1ELb0EN7cutlass10bfloat16_tE19Flash_kernel_traitsILi32ELi128ELi128ELi8ES3_EELb0ELb0ELb0ELb1ELb0ELb0ELb1EEEvNS_16Flash_bwd_paramsE)
        .other          _ZN5flash44flash_bwd_dq_dk_dv_loop_seqk_parallel_kernelI23Flash_bwd_kernel_traitsILi32ELi128ELi128ELi8ELi4ELi4ELi4ELb1ELb0EN7cutlass10bfloat16_tE19Flash_kernel_traitsILi32ELi128ELi128ELi8ES3_EELb0ELb0ELb0ELb1ELb0ELb0ELb1EEEvNS_16Flash_bwd_paramsE,@"STO_CUDA_ENTRY STV_DEFAULT"
_ZN5flash44flash_bwd_dq_dk_dv_loop_seqk_parallel_kernelI23Flash_bwd_kernel_traitsILi32ELi128ELi128ELi8ELi4ELi4ELi4ELb1ELb0EN7cutlass10bfloat16_tE19Flash_kernel_traitsILi32ELi128ELi128ELi8ES3_EELb0ELb0ELb0ELb1ELb0ELb0ELb1EEEvNS_16Flash_bwd_paramsE:
.text._ZN5flash44flash_bwd_dq_dk_dv_loop_seqk_parallel_kernelI23Flash_bwd_kernel_traitsILi32ELi128ELi128ELi8ELi4ELi4ELi4ELb1ELb0EN7cutlass10bfloat16_tE19Flash_kernel_traitsILi32ELi128ELi128ELi8ES3_EELb0ELb0ELb0ELb1ELb0ELb0ELb1EEEvNS_16Flash_bwd_paramsE:
        /* <DEDUP_REMOVED lines=194> */
[C---:B------:R-:W-:Y:S02]  /*0c20*/  IMAD.IADD R200, R199.reuse, 0x1, R196 ;  /* 0x00000001c7c87824 */ /* 0x040fe400078e02c4 */
        /* <DEDUP_REMOVED lines=69> */
.L_x_624:
        /* <DEDUP_REMOVED lines=54> */
.L_x_580:
        /* <DEDUP_REMOVED lines=58> */
.L_x_582:
        /* <DEDUP_REMOVED lines=18> */
.L_x_583:
        /* <DEDUP_REMOVED lines=84> */
.L_x_584:
[----:B------:R-:W2:Y:S02]  /*1de0*/  LDL R0, [R1+0x48] ;  /* 0x0000480001007983 */ /* 0x000ea40000100800 */
[----:B--2---:R1:W2:Y:S01]  /*1df0*/  R2UR UR4, R0 ;  /* 0x00000000000473c2 */ /* 0x0042a200000e0000 */
[----:B------:R-:W-:-:S07]  /*1e00*/  DEPBAR.LE SB1, 0x0, {2} ;  /* 0x000090040000791a */ /* 0x000fce0000000000 */
.L_x_585:
        /* <DEDUP_REMOVED lines=28> */
[----:B------:R-:W-:Y:S01]  /*1fd0*/  IADD3 R8, P0, R6, UR54, RZ ;  /* 0x0000003606087c10 */ /* 0x000fe2000ff1e0ff */
[----:B------:R-:W-:Y:S02]  /*1fe0*/  ULDC.64 UR12, c[0x0][0x1a8] ;  /* 0x00006a00000c7ab9 */ /* 0x000fe40000000a00 */
[----:B------:R-:W-:Y:S01]  /*1ff0*/  IMAD R0, R0, c[0x0][0x194], R5 ;  /* 0x0000650000007a24 */ /* 0x000fe200078e0205 */
[----:B------:R-:W-:-:S04]  /*2000*/  UIMAD UR12, UR36, UR12, URZ ;  /* 0x0000000c240c72a4 */ /* 0x000fc8000f8e023f */
[----:B------:R-:W-:Y:S01]  /*2010*/  IADD3.X R9, R7, UR51, R0, P0, !PT ;  /* 0x0000003307097c10 */ /* 0x000fe200087fe400 */
[----:B------:R-:W-:Y:S01]  /*2020*/  UIMAD UR35, UR50, UR13, UR12 ;  /* 0x0000000d322372a4 */ /* 0x000fe2000f8e020c */
[----:B------:R-:W-:Y:S02]  /*2030*/  LEA.HI R0, R12, R11, RZ, 0x5 ;  /* 0x0000000b0c007211 */ /* 0x000fe400078f28ff */
[----:B------:R-:W-:Y:S01]  /*2040*/  ULDC.64 UR12, c[0x0][0x378] ;  /* 0x0000de00000c7ab9 */ /* 0x000fe20000000a00 */
[----:B------:R-:W-:Y:S01]  /*2050*/  IADD3 R6, P0, R238, UR39, RZ ;  /* 0x00000027ee067c10 */ /* 0x000fe2000ff1e0ff */
[----:B------:R-:W-:Y:S01]  /*2060*/  UIMAD UR12, UR36, UR12, URZ ;  /* 0x0000000c240c72a4 */ /* 0x000fe2000f8e023f */
[----:B------:R-:W-:Y:S01]  /*2070*/  LOP3.LUT R5, R0, 0xffffffe0, RZ, 0xc0, !PT ;  /* 0xffffffe000057812 */ /* 0x000fe200078ec0ff */
[----:B------:R-:W-:Y:S01]  /*2080*/  UIADD3 UR36, UR6, UR4, URZ ;  /* 0x0000000406247290 */ /* 0x000fe2000fffe03f */
[----:B------:R-:W-:Y:S01]  /*2090*/  SHF.R.S32.HI R0, RZ, 0x5, R0 ;  /* 0x00000005ff007819 */ /* 0x000fe20000011400 */
[----:B------:R-:W-:Y:S01]  /*20a0*/  UIMAD UR14, UR50, UR13, UR12 ;  /* 0x0000000d320e72a4 */ /* 0x000fe2000f8e020c */
        /* <DEDUP_REMOVED lines=8> */
[----:B------:R-:W-:Y:S02]  /*2130*/  UMOV UR45, 0x4 ;  /* 0x00000004002d7882 */ /* 0x000fe40000000000 */
[----:B------:R-:W-:Y:S01]  /*2140*/  ULDC.64 UR38, c[0x0][0x3c8] ;  /* 0x0000f20000267ab9 */ /* 0x000fe20000000a00 */
[----:B------:R-:W-:Y:S01]  /*2150*/  LEA.HI.X.SX32 R14, R0, UR37, 0x1, P0 ;  /* 0x00000025000e7c11 */ /* 0x000fe200080f0eff */
[----:B------:R-:W-:Y:S01]  /*2160*/  IMAD.U32 R0, RZ, RZ, UR50 ;  /* 0x00000032ff007e24 */ /* 0x000fe2000f8e00ff */
[----:B------:R-:W-:Y:S01]  /*2170*/  IADD3 R7, R7, UR12, RZ ;  /* 0x0000000c07077c10 */ /* 0x000fe2000fffe0ff */
[----:B------:R-:W-:Y:S01]  /*2180*/  ULDC.64 UR12, c[0x0][0x200] ;  /* 0x00008000000c7ab9 */ /* 0x000fe20000000a00 */
[----:B------:R-:W-:Y:S01]  /*2190*/  LEA R209, P0, R5, c[0x0][0x350], 0x2 ;  /* 0x0000d40005d17a11 */ /* 0x000fe200078010ff */
[----:B------:R-:W-:Y:S01]  /*21a0*/  IMAD.WIDE.U32 R8, R0, c[0x0][0x1a8], R8 ;  /* 0x00006a0000087a25 */ /* 0x000fe200078e0008 */
[----:B------:R-:W-:-:S02]  /*21b0*/  ULEA.HI.SX32 UR6, UR49, 0xffffffff, 0x19 ;  /* 0xffffffff31067891 */ /* 0x000fc4000f8fca3f */
[----:B------:R-:W-:Y:S01]  /*21c0*/  UIMAD.WIDE UR12, UR11, UR45, UR12 ;  /* 0x0000002d0b0c72a5 */ /* 0x000fe2000f8e020c */
[----:B------:R-:W-:Y:S01]  /*21d0*/  IMAD.WIDE.U32 R6, R0, c[0x0][0x378], R6 ;  /* 0x0000de0000067a25 */ /* 0x000fe200078e0006 */
[----:B------:R-:W-:Y:S01]  /*21e0*/  IADD3 R9, R9, UR35, RZ ;  /* 0x0000002309097c10 */ /* 0x000fe2000fffe0ff */
[----:B------:R-:W-:Y:S01]  /*21f0*/  UIMAD.WIDE UR36, UR36, UR45, UR38 ;  /* 0x0000002d242472a5 */ /* 0x000fe2000f8e0226 */
[----:B------:R-:W-:Y:S01]  /*2200*/  LEA R12, P2, R8, c[0x0][0x160], 0x1 ;  /* 0x00005800080c7a11 */ /* 0x000fe200078408ff */
[----:B------:R-:W-:Y:S01]  /*2210*/  IMAD R0, R16, c[0x0][0x370], RZ ;  /* 0x0000dc0010007a24 */ /* 0x000fe200078e02ff */
[----:B------:R-:W-:Y:S02]  /*2220*/  IADD3 R7, R7, UR14, RZ ;  /* 0x0000000e07077c10 */ /* 0x000fe4000fffe0ff */
[----:B------:R-:W-:Y:S01]  /*2230*/  LEA.HI.X R13, R8, c[0x0][0x164], R9, 0x1, P2 ;  /* 0x00005900080d7a11 */ /* 0x000fe200010f0c09 */
[----:B------:R-:W-:Y:S01]  /*2240*/  IMAD R0, R3, c[0x0][0x374], R0 ;  /* 0x0000dd0003007a24 */ /* 0x000fe200078e0200 */
[----:B------:R-:W-:Y:S01]  /*2250*/  LEA.HI.X R8, R5, c[0x0][0x354], R14, 0x2, P0 ;  /* 0x0000d50005087a11 */ /* 0x000fe200000f140e */
[----:B------:R-:W-:Y:S01]  /*2260*/  IMAD.WIDE.U32 R6, R3, c[0x0][0x370], R6 ;  /* 0x0000dc0003067a25 */ /* 0x000fe200078e0006 */
[----:B------:R-:W-:-:S03]  /*2270*/  PLOP3.LUT P0, PT, PT, PT, UP0, 0x80, 0x0 ;  /* 0x000000000000781c */ /* 0x000fc60003f0f008 */
[----:B------:R-:W-:Y:S01]  /*2280*/  IMAD.IADD R0, R7, 0x1, R0 ;  /* 0x0000000107007824 */ /* 0x000fe200078e0200 */
[----:B------:R-:W-:-:S04]  /*2290*/  LEA R10, P1, R6, c[0x0][0x330], 0x1 ;  /* 0x0000cc00060a7a11 */ /* 0x000fc800078208ff */
[----:B------:R-:W-:-:S05]  /*22a0*/  LEA.HI.X R11, R6, c[0x0][0x334], R0, 0x1, P1 ;  /* 0x0000cd00060b7a11 */ /* 0x000fca00008f0c00 */
[----:B--2---:R-:W-:Y:S05]  /*22b0*/  @!P0 BRA `(.L_x_586) ;  /* 0x0000875000008947 */ /* 0x004fea0003800000 */
        /* <DEDUP_REMOVED lines=52> */
.L_x_588:
[----:B------:R-:W-:Y:S05]  /*2600*/  BSYNC B0 ;  /* 0x0000000000007941 */ /* 0x000fea0003800000 */
.L_x_587:
        /* <DEDUP_REMOVED lines=21> */
.L_x_590:
[----:B------:R-:W-:Y:S05]  /*2760*/  BSYNC B0 ;  /* 0x0000000000007941 */ /* 0x000fea0003800000 */
.L_x_589:
        /* <DEDUP_REMOVED lines=17> */
.L_x_592:
[----:B------:R-:W-:Y:S05]  /*2880*/  BSYNC B0 ;  /* 0x0000000000007941 */ /* 0x000fea0003800000 */
.L_x_591:
        /* <DEDUP_REMOVED lines=15> */
.L_x_594:
[----:B------:R-:W-:Y:S05]  /*2980*/  BSYNC B0 ;  /* 0x0000000000007941 */ /* 0x000fea0003800000 */
.L_x_593:
        /* <DEDUP_REMOVED lines=20> */
.L_x_596:
[----:B------:R-:W-:Y:S05]  /*2ad0*/  BSYNC B0 ;  /* 0x0000000000007941 */ /* 0x000fea0003800000 */
.L_x_595:
        /* <DEDUP_REMOVED lines=20> */
.L_x_598:
[----:B------:R-:W-:Y:S05]  /*2c20*/  BSYNC B0 ;  /* 0x0000000000007941 */ /* 0x000fea0003800000 */
.L_x_597:
        /* <DEDUP_REMOVED lines=61> */
.L_x_600:
[----:B------:R-:W-:Y:S05]  /*3000*/  BSYNC B0 ;  /* 0x0000000000007941 */ /* 0x000fea0003800000 */
.L_x_599:
        /* <DEDUP_REMOVED lines=19> */
.L_x_602:
[----:B------:R-:W-:Y:S05]  /*3140*/  BSYNC B0 ;  /* 0x0000000000007941 */ /* 0x000fea0003800000 */
.L_x_601:
[----:B------:R-:W0:Y:S01]  /*3150*/  LDGDEPBAR ;  /* 0x00000000000079af */ /* 0x000e220000000000 */
[----:B------:R-:W-:Y:S02]  /*3160*/  ULDC.64 UR38, c[0x0][0x318] ;  /* 0x0000c60000267ab9 */ /* 0x000fe40000000a00 */
[----:B------:R-:W-:Y:S01]  /*3170*/  UISETP.NE.U32.AND UP1, UPT, URZ, UR38, UPT ;  /* 0x000000263f00728c */ /* 0x000fe2000bf25070 */
[----:B------:R-:W5:Y:S01]  /*3180*/  LDL R3, [R1+0x24] ;  /* 0x0000240001037983 */ /* 0x000f620000100800 */
[----:B------:R-:W-:Y:S01]  /*3190*/  USHF.R.S32.HI UR7, URZ, 0x1f, UR50 ;  /* 0x0000001f3f077899 */ /* 0x000fe20008011432 */
[----:B-1234-:R-:W-:Y:S01]  /*31a0*/  IMAD.U32 R0, RZ, RZ, UR10 ;  /* 0x0000000aff007e24 */ /* 0x01efe2000f8e00ff */
        /* <DEDUP_REMOVED lines=15> */
[----:B------:R1:W2:Y:S04]  /*32a0*/  @P1 LDG.E R4, [R4.64] ;  /* 0x0000002004041981 */ /* 0x0002a8000c1e1900 */
[----:B------:R-:W3:Y:S04]  /*32b0*/  LDSM.16.M88.4 R116, [R150+0x8000] ;  /* 0x008000009674783b */ /* 0x000ee80000000200 */
[----:B------:R-:W4:Y:S04]  /*32c0*/  LDSM.16.M88.4 R120, [R150+0x8400] ;  /* 0x008400009678783b */ /* 0x000f280000000200 */
        /* <DEDUP_REMOVED lines=27> */
[----:B-----5:R-:W-:-:S04]  /*3480*/  LEA R0, R0, R3, 0x7 ;  /* 0x0000000300007211 */ /* 0x020fc800078e38ff */
[----:B------:R-:W-:Y:S02]  /*3490*/  IADD3 R6, R17, -UR42, -R0 ;  /* 0x8000002a11067c10 */ /* 0x000fe4000fffe800 */
[----:B------:R-:W2:Y:S01]  /*34a0*/  @P1 MUFU.RCP R0, c[0x0][0x238] ;  /* 0x00008e0000001b08 */ /* 0x000ea20000001000 */
[----:B------:R-:W-:-:S04]  /*34b0*/  IADD3 R3, R156, 0x1000, RZ ;  /* 0x000010009c037810 */ /* 0x000fc80007ffe0ff */
[----:B------:R-:W-:Y:S01]  /*34c0*/  SEL R3, R3, R156, !P0 ;  /* 0x0000009c03037207 */ /* 0x000fe20004000000 */
[----:B--2---:R-:W-:Y:S01]  /*34d0*/  @P1 FMUL.FTZ R4, R4, R0 ;  /* 0x0000000004041220 */ /* 0x004fe20000410000 */
        /* <DEDUP_REMOVED lines=11> */
[----:B------:R1:W-:Y:S01]  /*3590*/  STL [R1+0x10], R0 ;  /* 0x0000100001007387 */ /* 0x0003e20000100800 */
[----:B------:R-:W-:Y:S01]  /*35a0*/  IMAD.SHL.U32 R3, R3, 0x2, RZ ;  /* 0x0000000203037824 */ /* 0x000fe200078e00ff */
[----:B--234-:R-:W-:Y:S02]  /*35b0*/  @UP1 UMOV UR4, UR7 ;  /* 0x0000000700041c82 */ /* 0x01cfe40008000000 */
.L_x_605:
[----:B-1----:R-:W4:Y:S01]  /*35c0*/  LDL R4, [R1+0x1c] ;  /* 0x00001c0001047983 */ /* 0x002f220000100800 */
[----:B------:R-:W-:Y:S01]  /*35d0*/  MOV R0, UR6 ;  /* 0x0000000600007c02 */ /* 0x000fe20008000f00 */
[----:B------:R-:W-:Y:S01]  /*35e0*/  USHF.L.U32 UR7, UR10, 0x7, URZ ;  /* 0x000000070a077899 */ /* 0x000fe2000800063f */
[----:B------:R-:W-:Y:S01]  /*35f0*/  IADD3 R112, R157, R148, RZ ;  /* 0x000000949d707210 */ /* 0x000fe20007ffe0ff */
[----:B------:R-:W-:Y:S02]  /*3600*/  STL [R1+0x12c], R209 ;  /* 0x00012cd101007387 */ /* 0x000fe40000100800 */
[----:B------:R-:W-:Y:S02]  /*3610*/  UIADD3 UR7, UR7, 0x80, URZ ;  /* 0x0000008007077890 */ /* 0x000fe4000fffe03f */
[----:B------:R-:W-:Y:S02]  /*3620*/  STL [R1+0x128], R208 ;  /* 0x000128d001007387 */ /* 0x000fe40000100800 */
[----:B------:R-:W-:Y:S02]  /*3630*/  UISETP.GE.AND UP0, UPT, UR7, UR5, UPT ;  /* 0x000000050700728c */ /* 0x000fe4000bf06270 */
[----:B------:R-:W-:Y:S04]  /*3640*/  STL [R1+0x124], R239 ;  /* 0x000124ef01007387 */ /* 0x000fe80000100800 */
[----:B------:R-:W-:Y:S01]  /*3650*/  STL [R1+0x120], R238 ;  /* 0x000120ee01007387 */ /* 0x000fe20000100800 */
[----:B------:R-:W-:Y:S02]  /*3660*/  PLOP3.LUT P3, PT, PT, PT, UP0, 0x80, 0x0 ;  /* 0x000000000000781c */ /* 0x000fe40003f6f008 */
[----:B------:R-:W-:Y:S01]  /*3670*/  PLOP3.LUT P4, PT, PT, PT, UP0, 0x80, 0x0 ;  /* 0x000000000000781c */ /* 0x000fe20003f8f008 */
[----:B------:R-:W-:Y:S01]  /*3680*/  STL [R1+0x11c], R224 ;  /* 0x00011ce001007387 */ /* 0x000fe20000100800 */
[----:B------:R-:W-:Y:S02]  /*3690*/  PLOP3.LUT P6, PT, PT, PT, UP0, 0x80, 0x0 ;  /* 0x000000000000781c */ /* 0x000fe40003fcf008 */
[----:B------:R-:W-:Y:S01]  /*36a0*/  PLOP3.LUT P5, PT, PT, PT, UP0, 0x80, 0x0 ;  /* 0x000000000000781c */ /* 0x000fe20003faf008 */
        /* <DEDUP_REMOVED lines=49> */
[----:B-1----:R-:W2:Y:S04]  /*39c0*/  LDL R68, [R1+0x24] ;  /* 0x0000240001447983 */ /* 0x002ea80000100800 */
[----:B---3--:R-:W3:Y:S04]  /*39d0*/  LDL R3, [R1+0x8] ;  /* 0x0000080001037983 */ /* 0x008ee80000100800 */
[----:B----4-:R-:W4:Y:S01]  /*39e0*/  LDL R2, [R1+0xc] ;  /* 0x00000c0001027983 */ /* 0x010f220000100800 */
[----:B------:R-:W-:Y:S04]  /*39f0*/  DEPBAR.LE SB0, 0x0 ;  /* 0x000080000000791a */ /* 0x000fe80000000000 */
[----:B------:R-:W-:Y:S08]  /*3a00*/  BAR.SYNC.DEFER_BLOCKING 0x0 ;  /* 0x0000000000007b1d */ /* 0x000ff00000010000 */
[----:B------:R-:W-:Y:S08]  /*3a10*/  LDSM.16.M88.4 R64, [R148] ;  /* 0x000000009440783b */ /* 0x000ff00000000200 */
[----:B------:R-:W1:Y:S08]  /*3a20*/  LDSM.16.M88.4 R16, [R150+0x6000] ;  /* 0x006000009610783b */ /* 0x000e700000000200 */
[----:B------:R-:W1:Y:S08]  /*3a30*/  LDSM.16.M88.4 R60, [R148+0x1000] ;  /* 0x00100000943c783b */ /* 0x000e700000000200 */
[----:B------:R-:W1:Y:S01]  /*3a40*/  LDSM.16.M88.4 R32, [R150+0x6400] ;  /* 0x006400009620783b */ /* 0x000e620000000200 */
[----:B------:R-:W-:Y:S04]  /*3a50*/  LEA R0, R0, R4, 0x7 ;  /* 0x0000000400007211 */ /* 0x000fe800078e38ff */
[----:B------:R-:W-:Y:S02]  /*3a60*/  IABS R5, R0 ;  /* 0x0000000000057213 */ /* 0x000fe40000000000 */
[C---:B------:R-:W-:Y:S01]  /*3a70*/  IADD3 R4, R0.reuse, -0x1, RZ ;  /* 0xffffffff00047810 */ /* 0x040fe20007ffe0ff */
[----:B------:R-:W1:Y:S01]  /*3a80*/  LDSM.16.M88.4 R48, [R150+0x6800] ;  /* 0x006800009630783b */ /* 0x000e620000000200 */
[----:B------:R-:W-:Y:S02]  /*3a90*/  MOV R6, R5 ;  /* 0x0000000500067202 */ /* 0x000fe40000000f00 */
[----:B------:R-:W-:Y:S02]  /*3aa0*/  IADD3 R5, R0, 0x8, RZ ;  /* 0x0000000800057810 */ /* 0x000fe40007ffe0ff */
[----:B------:R1:W-:Y:S01]  /*3ab0*/  I2F R168, R6 ;  /* 0x0000000600a87306 */ /* 0x0003e20000201400 */
[----:B------:R-:W-:Y:S02]  /*3ac0*/  ISETP.GE.AND P0, PT, R4, RZ, PT ;  /* 0x000000ff0400720c */ /* 0x000fe40003f06270 */
[----:B------:R-:W-:Y:S01]  /*3ad0*/  ISETP.GE.AND P1, PT, R5, RZ, PT ;  /* 0x000000ff0500720c */ /* 0x000fe20003f26270 */
[----:B------:R-:W2:Y:S01]  /*3ae0*/  LDSM.16.M88.4 R100, [R150+0x6c00] ;  /* 0x006c00009664783b */ /* 0x000ea20000000200 */
[C---:B------:R-:W-:Y:S02]  /*3af0*/  IADD3 R7, R0.reuse, -0x8, RZ ;  /* 0xfffffff800077810 */ /* 0x040fe40007ffe0ff */
[C---:B------:R-:W-:Y:S02]  /*3b00*/  IADD3 R8, R0.reuse, -0x18, RZ ;  /* 0xffffffe800087810 */ /* 0x040fe40007ffe0ff */
[----:B------:R-:W-:Y:S02]  /*3b10*/  ISETP.GE.AND P2, PT, R7, RZ, PT ;  /* 0x000000ff0700720c */ /* 0x000fe40003f46270 */
[C---:B------:R-:W-:Y:S01]  /*3b20*/  IADD3 R12, R0.reuse, -0x19, RZ ;  /* 0xffffffe7000c7810 */ /* 0x040fe20007ffe0ff */
[----:B------:R-:W-:Y:S01]  /*3b30*/  LDSM.16.M88.4 R104, [R112] ;  /* 0x000000007068783b */ /* 0x000fe20000000200 */
[C---:B------:R-:W-:Y:S02]  /*3b40*/  IADD3 R20, R0.reuse, -0x20, RZ ;  /* 0xffffffe000147810 */ /* 0x040fe40007ffe0ff */
[C---:B------:R-:W-:Y:S02]  /*3b50*/  @!P0 IADD3 R4, -R0.reuse, 0x1, RZ ;  /* 0x0000000100048810 */ /* 0x040fe40007ffe1ff */
[C---:B------:R-:W-:Y:S02]  /*3b60*/  @!P1 IADD3 R5, -R0.reuse, -0x8, RZ ;  /* 0xfffffff800059810 */ /* 0x040fe40007ffe1ff */
[----:B------:R1:W-:Y:S01]  /*3b70*/  I2F R170, R4 ;  /* 0x0000000400aa7306 */ /* 0x0003e20000201400 */
[----:B------:R-:W2:Y:S01]  /*3b80*/  LDSM.16.M88.4 R108, [R149+0x6000] ;  /* 0x00600000956c783b */ /* 0x000ea20000000200 */
[C---:B------:R-:W-:Y:S02]  /*3b90*/  IADD3 R163, R0.reuse, -0x30, RZ ;  /* 0xffffffd000a37810 */ /* 0x040fe40007ffe0ff */
[C---:B------:R-:W-:Y:S02]  /*3ba0*/  @!P2 IADD3 R7, -R0.reuse, 0x8, RZ ;  /* 0x000000080007a810 */ /* 0x040fe40007ffe1ff */
[C---:B------:R-:W-:Y:S02]  /*3bb0*/  IADD3 R40, R0.reuse, 0x18, RZ ;  /* 0x0000001800287810 */ /* 0x040fe40007ffe0ff */
[----:B-1----:R-:W-:Y:S01]  /*3bc0*/  IADD3 R6, R0, 0x7, RZ ;  /* 0x0000000700067810 */ /* 0x002fe20007ffe0ff */
[----:B------:R-:W1:Y:S01]  /*3bd0*/  LDSM.16.M88.4 R112, [R112+0x1000] ;  /* 0x001000007070783b */ /* 0x000e620000000200 */
[----:B------:R1:W-:Y:S01]  /*3be0*/  I2F R194, R5 ;  /* 0x0000000500c27306 */ /* 0x0003e20000201400 */
[----:B------:R-:W-:Y:S02]  /*3bf0*/  ISETP.GE.AND P2, PT, R8, RZ, PT ;  /* 0x000000ff0800720c */ /* 0x000fe40003f46270 */
[----:B------:R-:W-:Y:S02]  /*3c00*/  ISETP.GE.AND P0, PT, R6, RZ, PT ;  /* 0x000000ff0600720c */ /* 0x000fe40003f06270 */
[C---:B------:R-:W-:Y:S02]  /*3c10*/  IADD3 R165, R0.reuse, 0x10, RZ ;  /* 0x0000001000a57810 */ /* 0x040fe40007ffe0ff */
[C---:B------:R-:W-:Y:S02]  /*3c20*/  IADD3 R28, R0.reuse, 0x20, RZ ;  /* 0x00000020001c7810 */ /* 0x040fe40007ffe0ff */
[C---:B------:R-:W-:Y:S01]  /*3c30*/  IADD3 R36, R0.reuse, 0x1f, RZ ;  /* 0x0000001f00247810 */ /* 0x040fe20007ffe0ff */
[----:B------:R-:W-:Y:S01]  /*3c40*/  I2F R169, R7 ;  /* 0x0000000700a97306 */ /* 0x000fe20000201400 */
[C---:B------:R-:W-:Y:S02]  /*3c50*/  IADD3 R24, R0.reuse, -0x21, RZ ;  /* 0xffffffdf00187810 */ /* 0x040fe40007ffe0ff */
[C---:B------:R-:W-:Y:S02]  /*3c60*/  IADD3 R44, R0.reuse, 0x17, RZ ;  /* 0x00000017002c7810 */ /* 0x040fe40007ffe0ff */
[C---:B------:R-:W-:Y:S02]  /*3c70*/  IADD3 R4, R0.reuse, 0x40, RZ ;  /* 0x0000004000047810 */ /* 0x040fe40007ffe0ff */
[C---:B------:R-:W-:Y:S02]  /*3c80*/  @!P0 IADD3 R6, -R0.reuse, -0x7, RZ ;  /* 0xfffffff900068810 */ /* 0x040fe40007ffe1ff */
[----:B------:R-:W-:Y:S02]  /*3c90*/  @!P2 IADD3 R8, -R0, 0x18, RZ ;  /* 0x000000180008a810 */ /* 0x000fe40007ffe1ff */
[----:B------:R1:W-:Y:S01]  /*3ca0*/  I2F R195, R6 ;  /* 0x0000000600c37306 */ /* 0x0003e20000201400 */
[----:B------:R-:W-:Y:S02]  /*3cb0*/  ISETP.GE.AND P1, PT, R4, RZ, PT ;  /* 0x000000ff0400720c */ /* 0x000fe40003f26270 */
[C---:B-1----:R-:W-:Y:S02]  /*3cc0*/  IADD3 R5, R0.reuse, 0x3f, RZ ;  /* 0x0000003f00057810 */ /* 0x042fe40007ffe0ff */
[C---:B------:R-:W-:Y:S02]  /*3cd0*/  IADD3 R52, R0.reuse, -0x28, RZ ;  /* 0xffffffd800347810 */ /* 0x040fe40007ffe0ff */
[----:B------:R-:W-:Y:S02]  /*3ce0*/  ISETP.GE.AND P0, PT, R5, RZ, PT ;  /* 0x000000ff0500720c */ /* 0x000fe40003f06270 */
[C---:B------:R-:W-:Y:S01]  /*3cf0*/  IADD3 R56, R0.reuse, -0x29, RZ ;  /* 0xffffffd700387810 */ /* 0x040fe20007ffe0ff */
[----:B------:R-:W-:Y:S01]  /*3d00*/  I2F R178, R8 ;  /* 0x0000000800b27306 */ /* 0x000fe20000201400 */
[C---:B------:R-:W-:Y:S03]  /*3d10*/  IADD3 R164, R0.reuse, -0x31, RZ ;  /* 0xffffffcf00a47810 */ /* 0x040fe60007ffe0ff */
[C---:B------:R-:W-:Y:S06]  /*3d20*/  @!P1 IADD3 R4, -R0.reuse, -0x40, RZ ;  /* 0xffffffc000049810 */ /* 0x040fec0007ffe1ff */
[----:B------:R1:W-:Y:S01]  /*3d30*/  I2F R166, R4 ;  /* 0x0000000400a67306 */ /* 0x0003e20000201400 */
[C---:B------:R-:W-:Y:S02]  /*3d40*/  @!P0 IADD3 R5, -R0.reuse, -0x3f, RZ ;  /* 0xffffffc100058810 */ /* 0x040fe40007ffe1ff */
[----:B------:R-:W-:Y:S04]  /*3d50*/  IADD3 R6, R0, 0x48, RZ ;  /* 0x0000004800067810 */ /* 0x000fe80007ffe0ff */
[----:B------:R-:W-:Y:S03]  /*3d60*/  ISETP.GE.AND P1, PT, R6, RZ, PT ;  /* 0x000000ff0600720c */ /* 0x000fe60003f26270 */
[----:B------:R1:W-:Y:S10]  /*3d70*/  I2F R167, R5 ;  /* 0x0000000500a77306 */ /* 0x0003f40000201400 */
[C---:B------:R-:W-:Y:S02]  /*3d80*/  @!P1 IADD3 R6, -R0.reuse, -0x48, RZ ;  /* 0xffffffb800069810 */ /* 0x040fe40007ffe1ff */
[----:B-1----:R-:W-:Y:S02]  /*3d90*/  IADD3 R4, R0, 0x47, RZ ;  /* 0x0000004700047810 */ /* 0x002fe40007ffe0ff */
[----:B------:R1:W-:Y:S02]  /*3da0*/  I2F R183, R6 ;  /* 0x0000000600b77306 */ /* 0x0003e40000201400 */
[----:B------:R-:W-:Y:S02]  /*3db0*/  ISETP.GE.AND P0, PT, R4, RZ, PT ;  /* 0x000000ff0400720c */ /* 0x000fe40003f06270 */
[C---:B------:R-:W-:Y:S04]  /*3dc0*/  IADD3 R5, R0.reuse, 0x38, RZ ;  /* 0x0000003800057810 */ /* 0x040fe80007ffe0ff */
[----:B------:R-:W-:Y:S07]  /*3dd0*/  ISETP.GE.AND P1, PT, R5, RZ, PT ;  /* 0x000000ff0500720c */ /* 0x000fee0003f26270 */
[C---:B------:R-:W-:Y:S04]  /*3de0*/  @!P0 IADD3 R4, -R0.reuse, -0x47, RZ ;  /* 0xffffffb900048810 */ /* 0x040fe80007ffe1ff */
[----:B------:R1:W-:Y:S02]  /*3df0*/  I2F R185, R4 ;  /* 0x0000000400b97306 */ /* 0x0003e40000201400 */
[C---:B-1----:R-:W-:Y:S02]  /*3e00*/  IADD3 R6, R0.reuse, 0x37, RZ ;  /* 0x0000003700067810 */ /* 0x042fe40007ffe0ff */
[----:B------:R-:W-:Y:S02]  /*3e10*/  @!P1 IADD3 R5, -R0, -0x38, RZ ;  /* 0xffffffc800059810 */ /* 0x000fe40007ffe1ff */
[----:B------:R-:W-:Y:S04]  /*3e20*/  ISETP.GE.AND P0, PT, R6, RZ, PT ;  /* 0x000000ff0600720c */ /* 0x000fe80003f06270 */
[----:B------:R1:W-:Y:S09]  /*3e30*/  I2F R172, R5 ;  /* 0x0000000500ac7306 */ /* 0x0003f20000201400 */
[C---:B------:R-:W-:Y:S02]  /*3e40*/  @!P0 IADD3 R6, -R0.reuse, -0x37, RZ ;  /* 0xffffffc900068810 */ /* 0x040fe40007ffe1ff */
[----:B------:R-:W-:Y:S02]  /*3e50*/  IADD3 R4, R0, -0x10, RZ ;  /* 0xfffffff000047810 */ /* 0x000fe40007ffe0ff */
[----:B------:R1:W-:Y:S02]  /*3e60*/  I2F R173, R6 ;  /* 0x0000000600ad7306 */ /* 0x0003e40000201400 */
[----:B------:R-:W-:Y:S02]  /*3e70*/  ISETP.GE.AND P0, PT, R4, RZ, PT ;  /* 0x000000ff0400720c */ /* 0x000fe40003f06270 */
[C---:B-1----:R-:W-:Y:S04]  /*3e80*/  IADD3 R5, R0.reuse, -0x9, RZ ;  /* 0xfffffff700057810 */ /* 0x042fe80007ffe0ff */
[----:B------:R-:W-:Y:S07]  /*3e90*/  ISETP.GE.AND P1, PT, R5, RZ, PT ;  /* 0x000000ff0500720c */ /* 0x000fee0003f26270 */
[C---:B------:R-:W-:Y:S04]  /*3ea0*/  @!P0 IADD3 R4, -R0.reuse, 0x10, RZ ;  /* 0x0000001000048810 */ /* 0x040fe80007ffe1ff */
[----:B------:R1:W-:Y:S01]  /*3eb0*/  I2F R176, R4 ;  /* 0x0000000400b07306 */ /* 0x0003e20000201400 */
[C---:B------:R-:W-:Y:S02]  /*3ec0*/  IADD3 R6, R0.reuse, -0x11, RZ ;  /* 0xffffffef00067810 */ /* 0x040fe40007ffe0ff */
[----:B------:R-:W-:Y:S02]  /*3ed0*/  @!P1 IADD3 R5, -R0, 0x9, RZ ;  /* 0x0000000900059810 */ /* 0x000fe40007ffe1ff */
[----:B------:R-:W-:Y:S05]  /*3ee0*/  ISETP.GE.AND P1, PT, R6, RZ, PT ;  /* 0x000000ff0600720c */ /* 0x000fea0003f26270 */
[----:B------:R1:W-:Y:S08]  /*3ef0*/  I2F R171, R5 ;  /* 0x0000000500ab7306 */ /* 0x0003f00000201400 */
[C---:B------:R-:W-:Y:S02]  /*3f00*/  @!P1 IADD3 R6, -R0.reuse, 0x11, RZ ;  /* 0x0000001100069810 */ /* 0x040fe40007ffe1ff */
[----:B-1----:R-:W-:Y:S02]  /*3f10*/  IADD3 R4, R0, 0x2f, RZ ;  /* 0x0000002f00047810 */ /* 0x002fe40007ffe0ff */
[----:B------:R1:W-:Y:S02]  /*3f20*/  I2F R177, R6 ;  /* 0x0000000600b17306 */ /* 0x0003e40000201400 */
[----:B------:R-:W-:Y:S02]  /*3f30*/  ISETP.GE.AND P1, PT, R4, RZ, PT ;  /* 0x000000ff0400720c */ /* 0x000fe40003f26270 */
[C---:B------:R-:W-:Y:S04]  /*3f40*/  IADD3 R5, R0.reuse, 0x30, RZ ;  /* 0x0000003000057810 */ /* 0x040fe80007ffe0ff */
[----:B------:R-:W-:Y:S07]  /*3f50*/  ISETP.GE.AND P0, PT, R5, RZ, PT ;  /* 0x000000ff0500720c */ /* 0x000fee0003f06270 */
[C---:B------:R-:W-:Y:S04]  /*3f60*/  @!P1 IADD3 R4, -R0.reuse, -0x2f, RZ ;  /* 0xffffffd100049810 */ /* 0x040fe80007ffe1ff */
[----:B------:R-:W-:Y:S01]  /*3f70*/  I2F R175, R4 ;  /* 0x0000000400af7306 */ /* 0x000fe20000201400 */
[C---:B-1----:R-:W-:Y:S02]  /*3f80*/  IADD3 R6, R0.reuse, 0x28, RZ ;  /* 0x0000002800067810 */ /* 0x042fe40007ffe0ff */
[----:B------:R-:W-:Y:S02]  /*3f90*/  @!P0 IADD3 R5, -R0, -0x30, RZ ;  /* 0xffffffd000058810 */ /* 0x000fe40007ffe1ff */
[----:B------:R-:W-:Y:S05]  /*3fa0*/  ISETP.GE.AND P0, PT, R6, RZ, PT ;  /* 0x000000ff0600720c */ /* 0x000fea0003f06270 */
[----:B------:R1:W-:Y:S08]  /*3fb0*/  I2F R174, R5 ;  /* 0x0000000500ae7306 */ /* 0x0003f00000201400 */
[----:B------:R-:W-:Y:S02]  /*3fc0*/  @!P0 IADD3 R6, -R0, -0x28, RZ ;  /* 0xffffffd800068810 */ /* 0x000fe40007ffe1ff */
[----:B------:R-:W-:Y:S02]  /*3fd0*/  ISETP.GE.AND P0, PT, R12, RZ, PT ;  /* 0x000000ff0c00720c */ /* 0x000fe40003f06270 */
[----:B------:R-:W-:Y:S01]  /*3fe0*/  I2F R180, R6 ;  /* 0x0000000600b47306 */ /* 0x000fe20000201400 */
[C---:B-1----:R-:W-:Y:S10]  /*3ff0*/  IADD3 R5, R0.reuse, 0x27, RZ ;  /* 0x0000002700057810 */ /* 0x042ff40007ffe0ff */
[----:B------:R-:W-:Y:S02]  /*4000*/  @!P0 IADD3 R12, -R0, 0x19, RZ ;  /* 0x00000019000c8810 */ /* 0x000fe40007ffe1ff */
[----:B------:R-:W-:Y:S02]  /*4010*/  ISETP.GE.AND P1, PT, R5, RZ, PT ;  /* 0x000000ff0500720c */ /* 0x000fe40003f26270 */
[----:B------:R-:W-:Y:S01]  /*4020*/  I2F R179, R12 ;  /* 0x0000000c00b37306 */ /* 0x000fe20000201400 */
[----:B------:R-:W-:Y:S10]  /*4030*/  ISETP.GE.AND P0, PT, R24, RZ, PT ;  /* 0x000000ff1800720c */ /* 0x000ff40003f06270 */
[----:B------:R-:W-:Y:S02]  /*4040*/  @!P1 IADD3 R5, -R0, -0x27, RZ ;  /* 0xffffffd900059810 */ /* 0x000fe40007ffe1ff */
[----:B------:R-:W-:Y:S02]  /*4050*/  ISETP.GE.AND P1, PT, R20, RZ, PT ;  /* 0x000000ff1400720c */ /* 0x000fe40003f26270 */
[----:B------:R1:W-:Y:S01]  /*4060*/  I2F R181, R5 ;  /* 0x0000000500b57306 */ /* 0x0003e20000201400 */
[----:B------:R-:W-:Y:S02]  /*4070*/  @!P0 IADD3 R24, -R0, 0x21, RZ ;  /* 0x0000002100188810 */ /* 0x000fe40007ffe1ff */
[----:B------:R-:W-:Y:S07]  /*4080*/  ISETP.GE.AND P0, PT, R36, RZ, PT ;  /* 0x000000ff2400720c */ /* 0x000fee0003f06270 */
[----:B------:R-:W-:Y:S01]  /*4090*/  I2F R189, R24 ;  /* 0x0000001800bd7306 */ /* 0x000fe20000201400 */
[----:B------:R-:W-:Y:S02]  /*40a0*/  @!P1 IADD3 R20, -R0, 0x20, RZ ;  /* 0x0000002000149810 */ /* 0x000fe40007ffe1ff */
[----:B------:R-:W-:Y:S03]  /*40b0*/  ISETP.GE.AND P1, PT, R28, RZ, PT ;  /* 0x000000ff1c00720c */ /* 0x000fe60003f26270 */
[----:B------:R-:W-:Y:S02]  /*40c0*/  @!P0 IADD3 R36, -R0, -0x1f, RZ ;  /* 0xffffffe100248810 */ /* 0x000fe40007ffe1ff */
[----:B------:R-:W-:Y:S02]  /*40d0*/  ISETP.GE.AND P0, PT, R44, RZ, PT ;  /* 0x000000ff2c00720c */ /* 0x000fe40003f06270 */
[----:B------:R2:W-:Y:S01]  /*40e0*/  I2F R188, R20 ;  /* 0x0000001400bc7306 */ /* 0x0005e20000201400 */
[-C--:B-1----:R-:W-:Y:S05]  /*40f0*/  HMMA.16816.F32.BF16 R4, R64, R16.reuse, RZ ;  /* 0x000000104004723c */ /* 0x082fea00000418ff */
[----:B------:R-:W-:Y:S02]  /*4100*/  @!P1 IADD3 R28, -R0, -0x20, RZ ;  /* 0xffffffe0001c9810 */ /* 0x000fe40007ffe1ff */
[----:B------:R-:W-:Y:S02]  /*4110*/  ISETP.GE.AND P1, PT, R40, RZ, PT ;  /* 0x000000ff2800720c */ /* 0x000fe40003f26270 */
[----:B------:R-:W-:Y:S03]  /*4120*/  I2F R184, R36 ;  /* 0x0000002400b87306 */ /* 0x000fe60000201400 */
[----:B------:R-:W-:Y:S01]  /*4130*/  @!P0 IADD3 R44, -R0, -0x17, RZ ;  /* 0xffffffe9002c8810 */ /* 0x000fe20007ffe1ff */
[C---:B------:R-:W-:Y:S02]  /*4140*/  HMMA.16816.F32.BF16 R8, R60.reuse, R16, RZ ;  /* 0x000000103c08723c */ /* 0x040fe400000418ff */
[----:B------:R-:W-:Y:S04]  /*4150*/  ISETP.GE.AND P0, PT, R56, RZ, PT ;  /* 0x000000ff3800720c */ /* 0x000fe80003f06270 */
[----:B------:R-:W-:Y:S02]  /*4160*/  I2F R190, R44 ;  /* 0x0000002c00be7306 */ /* 0x000fe40000201400 */
[-C--:B------:R-:W-:Y:S01]  /*4170*/  HMMA.16816.F32.BF16 R12, R60, R18.reuse, RZ ;  /* 0x000000123c0c723c */ /* 0x080fe200000418ff */
[----:B------:R-:W-:Y:S02]  /*4180*/  @!P1 IADD3 R40, -R0, -0x18, RZ ;  /* 0xffffffe800289810 */ /* 0x000fe40007ffe1ff */
[----:B------:R-:W-:Y:S04]  /*4190*/  ISETP.GE.AND P1, PT, R52, RZ, PT ;  /* 0x000000ff3400720c */ /* 0x000fe80003f26270 */
[----:B------:R-:W-:Y:S01]  /*41a0*/  @!P0 IADD3 R56, -R0, 0x29, RZ ;  /* 0x0000002900388810 */ /* 0x000fe20007ffe1ff */
[C---:B------:R-:W-:Y:S01]  /*41b0*/  HMMA.16816.F32.BF16 R16, R64.reuse, R18, RZ ;  /* 0x000000124010723c */ /* 0x040fe200000418ff */
[----:B------:R1:W-:Y:S01]  /*41c0*/  I2F R182, R28 ;  /* 0x0000001c00b67306 */ /* 0x0003e20000201400 */
[----:B------:R-:W-:Y:S06]  /*41d0*/  ISETP.GE.AND P0, PT, R164, RZ, PT ;  /* 0x000000ffa400720c */ /* 0x000fec0003f06270 */
[-C--:B--2---:R-:W-:Y:S03]  /*41e0*/  HMMA.16816.F32.BF16 R20, R64, R32.reuse, RZ ;  /* 0x000000204014723c */ /* 0x084fe600000418ff */
[----:B------:R2:W-:Y:S01]  /*41f0*/  I2F R191, R40 ;  /* 0x0000002800bf7306 */ /* 0x0005e20000201400 */
[C---:B------:R-:W-:Y:S02]  /*4200*/  @!P1 IADD3 R52, -R0.reuse, 0x28, RZ ;  /* 0x0000002800349810 */ /* 0x040fe40007ffe1ff */
[----:B------:R-:W-:Y:S02]  /*4210*/  ISETP.GE.AND P1, PT, R163, RZ, PT ;  /* 0x000000ffa300720c */ /* 0x000fe40003f26270 */
[C---:B------:R-:W-:Y:S04]  /*4220*/  HMMA.16816.F32.BF16 R24, R60.reuse, R32, RZ ;  /* 0x000000203c18723c */ /* 0x040fe800000418ff */
[C---:B------:R-:W-:Y:S01]  /*4230*/  @!P0 IADD3 R164, -R0.reuse, 0x31, RZ ;  /* 0x0000003100a48810 */ /* 0x040fe20007ffe1ff */
[----:B------:R2:W-:Y:S03]  /*4240*/  I2F R187, R52 ;  /* 0x0000003400bb7306 */ /* 0x0005e60000201400 */
[-C--:B-1----:R-:W-:Y:S04]  /*4250*/  HMMA.16816.F32.BF16 R28, R60, R34.reuse, RZ ;  /* 0x000000223c1c723c */ /* 0x082fe800000418ff */
[C---:B------:R-:W-:Y:S02]  /*4260*/  @!P1 IADD3 R163, -R0.reuse, 0x30, RZ ;  /* 0x0000003000a39810 */ /* 0x040fe40007ffe1ff */
[----:B------:R-:W-:Y:S01]  /*4270*/  ISETP.GE.AND P1, PT, R165, RZ, PT ;  /* 0x000000ffa500720c */ /* 0x000fe20003f26270 */
[----:B------:R-:W-:Y:S01]  /*4280*/  I2F R164, R164 ;  /* 0x000000a400a47306 */ /* 0x000fe20000201400 */
[C---:B------:R-:W-:Y:S09]  /*4290*/  HMMA.16816.F32.BF16 R32, R64.reuse, R34, RZ ;  /* 0x000000224020723c */ /* 0x040ff200000418ff */
[----:B------:R-:W-:Y:S01]  /*42a0*/  I2F R186, R56 ;  /* 0x0000003800ba7306 */ /* 0x000fe20000201400 */
[-C--:B------:R-:W-:Y:S02]  /*42b0*/  HMMA.16816.F32.BF16 R36, R64, R48.reuse, RZ ;  /* 0x000000304024723c */ /* 0x080fe400000418ff */
[C---:B------:R-:W-:Y:S06]  /*42c0*/  @!P1 IADD3 R165, -R0.reuse, -0x10, RZ ;  /* 0xfffffff000a59810 */ /* 0x040fec0007ffe1ff */
[C---:B--2---:R-:W-:Y:S01]  /*42d0*/  HMMA.16816.F32.BF16 R40, R60.reuse, R48, RZ ;  /* 0x000000303c28723c */ /* 0x044fe200000418ff */
[----:B------:R1:W-:Y:S07]  /*42e0*/  I2F R193, R163 ;  /* 0x000000a300c17306 */ /* 0x0003ee0000201400 */
[-C--:B------:R-:W-:Y:S03]  /*42f0*/  HMMA.16816.F32.BF16 R44, R60, R50.reuse, RZ ;  /* 0x000000323c2c723c */ /* 0x080fe600000418ff */
[----:B------:R-:W-:Y:S05]  /*4300*/  I2F R165, R165 ;  /* 0x000000a500a57306 */ /* 0x000fea0000201400 */
[C---:B------:R-:W-:Y:S08]  /*4310*/  HMMA.16816.F32.BF16 R48, R64.reuse, R50, RZ ;  /* 0x000000324030723c */ /* 0x040ff000000418ff */
[-C--:B------:R-:W-:Y:S01]  /*4320*/  HMMA.16816.F32.BF16 R52, R64, R100.reuse, RZ ;  /* 0x000000644034723c */ /* 0x080fe200000418ff */
[C---:B-1----:R-:W-:Y:S04]  /*4330*/  IADD3 R163, R0.reuse, 0xf, RZ ;  /* 0x0000000f00a37810 */ /* 0x042fe80007ffe0ff */
[----:B------:R-:W-:Y:S03]  /*4340*/  ISETP.GE.AND P0, PT, R163, RZ, PT ;  /* 0x000000ffa300720c */ /* 0x000fe60003f06270 */
[C---:B------:R-:W-:Y:S07]  /*4350*/  HMMA.16816.F32.BF16 R56, R60.reuse, R100, RZ ;  /* 0x000000643c38723c */ /* 0x040fee00000418ff */
[C---:B------:R-:W-:Y:S01]  /*4360*/  IADD3 R100, R0.reuse, -0x39, RZ ;  /* 0xffffffc700647810 */ /* 0x040fe20007ffe0ff */
[-C--:B------:R-:W-:Y:S01]  /*4370*/  HMMA.16816.F32.BF16 R60, R60, R102.reuse, RZ ;  /* 0x000000663c3c723c */ /* 0x080fe200000418ff */
[----:B------:R-:W-:Y:S02]  /*4380*/  IADD3 R101, R0, -0x38, RZ ;  /* 0xffffffc800657810 */ /* 0x000fe40007ffe0ff */
[----:B------:R-:W-:Y:S02]  /*4390*/  ISETP.GE.AND P1, PT, R100, RZ, PT ;  /* 0x000000ff6400720c */ /* 0x000fe40003f26270 */
[----:B------:R-:W-:Y:S02]  /*43a0*/  ISETP.GE.AND P2, PT, R101, RZ, PT ;  /* 0x000000ff6500720c */ /* 0x000fe40003f46270 */
[C---:B------:R-:W-:Y:S01]  /*43b0*/  @!P0 IADD3 R163, -R0.reuse, -0xf, RZ ;  /* 0xfffffff100a38810 */ /* 0x040fe20007ffe1ff */
[----:B------:R-:W-:Y:S01]  /*43c0*/  HMMA.16816.F32.BF16 R64, R64, R102, RZ ;  /* 0x000000664040723c */ /* 0x000fe200000418ff */
[----:B------:R-:W-:Y:S04]  /*43d0*/  PLOP3.LUT P0, PT, PT, PT, UP0, 0x80, 0x0 ;  /* 0x000000000000781c */ /* 0x000fe80003f0f008 */
[----:B------:R-:W-:Y:S03]  /*43e0*/  I2F R163, R163 ;  /* 0x000000a300a37306 */ /* 0x000fe60000201400 */
[-C--:B------:R-:W-:Y:S05]  /*43f0*/  HMMA.16816.F32.BF16 R4, R104, R108.reuse, R4 ;  /* 0x0000006c6804723c */ /* 0x080fea0000041804 */
[C---:B------:R-:W-:Y:S02]  /*4400*/  @!P1 IADD3 R100, -R0.reuse, 0x39, RZ ;  /* 0x0000003900649810 */ /* 0x040fe40007ffe1ff */
[----:B------:R-:W-:Y:S01]  /*4410*/  PLOP3.LUT P1, PT, PT, PT, UP0, 0x80, 0x0 ;  /* 0x000000000000781c */ /* 0x000fe20003f2f008 */
[C---:B------:R-:W-:Y:S01]  /*4420*/  HMMA.16816.F32.BF16 R8, R112.reuse, R108, R8 ;  /* 0x0000006c7008723c */ /* 0x040fe20000041808 */
[----:B------:R-:W2:Y:S02]  /*4430*/  LDL R108, [R1+0x14] ;  /* 0x00001400016c7983 */ /* 0x000ea40000100800 */
[----:B------:R-:W-:Y:S01]  /*4440*/  I2F R100, R100 ;  /* 0x0000006400647306 */ /* 0x000fe20000201400 */
[----:B------:R-:W-:Y:S02]  /*4450*/  @!P2 IADD3 R101, -R0, 0x38, RZ ;  /* 0x000000380065a810 */ /* 0x000fe40007ffe1ff */
[----:B---3--:R-:W-:Y:S02]  /*4460*/  FSETP.NEU.FTZ.AND P2, PT, R3, -INF , PT ;  /* 0xff8000000300780b */ /* 0x008fe40003f5d000 */
[-C--:B------:R-:W-:Y:S05]  /*4470*/  HMMA.16816.F32.BF16 R12, R112, R110.reuse, R12 ;  /* 0x0000006e700c723c */ /* 0x080fea000004180c */
[----:B------:R-:W-:Y:S03]  /*4480*/  I2F R101, R101 ;  /* 0x0000006500657306 */ /* 0x000fe60000201400 */
[----:B------:R-:W-:Y:S01]  /*4490*/  FMUL.FTZ R4, R4, c[0x0][0x2ec] ;  /* 0x0000bb0004047a20 */ /* 0x000fe20000410000 */
[C---:B------:R-:W-:Y:S04]  /*44a0*/  HMMA.16816.F32.BF16 R16, R104.reuse, R110, R16 ;  /* 0x0000006e6810723c */ /* 0x040fe80000041810 */
[----:B------:R-:W-:Y:S02]  /*44b0*/  FMUL.FTZ R5, R5, c[0x0][0x2ec] ;  /* 0x0000bb0005057a20 */ /* 0x000fe40000410000 */
[----:B------:R-:W1:Y:S01]  /*44c0*/  MUFU.TANH R249, R4 ;  /* 0x0000000400f97308 */ /* 0x000e620000002400 */
[----:B------:R-:W-:Y:S02]  /*44d0*/  FMUL.FTZ R11, R11, c[0x0][0x2ec] ;  /* 0x0000bb000b0b7a20 */ /* 0x000fe40000410000 */
[----:B------:R-:W-:Y:S03]  /*44e0*/  FMUL.FTZ R6, R6, c[0x0][0x2ec] ;  /* 0x0000bb0006067a20 */ /* 0x000fe60000410000 */
[----:B------:R-:W-:Y:S02]  /*44f0*/  FMUL.FTZ R7, R7, c[0x0][0x2ec] ;  /* 0x0000bb0007077a20 */ /* 0x000fe40000410000 */
[----:B------:R-:W-:Y:S02]  /*4500*/  FMUL.FTZ R8, R8, c[0x0][0x2ec] ;  /* 0x0000bb0008087a20 */ /* 0x000fe40000410000 */
        /* <DEDUP_REMOVED lines=13> */
[----:B---3--:R-:W-:Y:S04]  /*45e0*/  MOV R11, UR10 ;  /* 0x0000000a000b7c02 */ /* 0x008fe80008000f00 */
[----:B------:R-:W-:Y:S05]  /*45f0*/  LEA R11, R11, R68, 0x7 ;  /* 0x000000440b0b7211 */ /* 0x000fea00078e38ff */
[----:B------:R3:W-:Y:S01]  /*4600*/  MUFU.TANH R161, R12 ;  /* 0x0000000c00a17308 */ /* 0x0007e20000002400 */
[C---:B------:R-:W-:Y:S01]  /*4610*/  @P3 ISETP.GE.AND P3, PT, R11.reuse, UR5, PT ;  /* 0x000000050b003c0c */ /* 0x040fe2000bf66270 */
[----:B-1----:R-:W2:Y:S01]  /*4620*/  LDL R13, [R1] ;  /* 0x00000000010d7983 */ /* 0x002ea20000100800 */
[----:B------:R-:W-:Y:S02]  /*4630*/  @P0 IADD3 R0, R11, 0x1, RZ ;  /* 0x000000010b000810 */ /* 0x000fe40007ffe0ff */
[----:B------:R-:W-:Y:S02]  /*4640*/  PLOP3.LUT P0, PT, PT, PT, UP0, 0x80, 0x0 ;  /* 0x000000000000781c */ /* 0x000fe40003f0f008 */
[----:B------:R-:W-:Y:S03]  /*4650*/  @P4 ISETP.GE.AND P4, PT, R0, UR5, PT ;  /* 0x0000000500004c0c */ /* 0x000fe6000bf86270 */
[----:B------:R-:W-:Y:S01]  /*4660*/  MUFU.TANH R86, R15 ;  /* 0x0000000f00567308 */ /* 0x000fe20000002400 */
[----:B----4-:R-:W-:Y:S05]  /*4670*/  FFMA.FTZ R8, R168, -UR4, R249 ;  /* 0x80000004a8087c23 */ /* 0x010fea00080100f9 */
[----:B------:R-:W-:Y:S04]  /*4680*/  @P1 FSEL R8, R8, -INF , !P3 ;  /* 0xff80000008081808 */ /* 0x000fe80005800000 */
[----:B------:R1:W-:Y:S01]  /*4690*/  MUFU.TANH R89, R10 ;  /* 0x0000000a00597308 */ /* 0x0003e20000002400 */
[----:B------:R-:W-:Y:S01]  /*46a0*/  PLOP3.LUT P1, PT, PT, PT, UP0, 0x80, 0x0 ;  /* 0x000000000000781c */ /* 0x000fe20003f2f008 */
[----:B---3--:R-:W3:Y:S08]  /*46b0*/  LDL R12, [R1+0x4] ;  /* 0x00000400010c7983 */ /* 0x008ef00000100800 */
[----:B------:R-:W-:Y:S10]  /*46c0*/  MUFU.TANH R239, R19 ;  /* 0x0000001300ef7308 */ /* 0x000ff40000002400 */
[----:B------:R-:W4:Y:S01]  /*46d0*/  MUFU.TANH R247, R5 ;  /* 0x0000000500f77308 */ /* 0x000f220000002400 */
[----:B-1----:R-:W-:Y:S05]  /*46e0*/  FMUL.FTZ R10, R3, 1.4426950216293334961 ;  /* 0x3fb8aa3b030a7820 */ /* 0x002fea0000410000 */
[----:B------:R-:W-:Y:S04]  /*46f0*/  FSEL R10, R10, RZ, P2 ;  /* 0x000000ff0a0a7208 */ /* 0x000fe80001000000 */
[----:B------:R-:W-:Y:S01]  /*4700*/  MUFU.TANH R208, R18 ;  /* 0x0000001200d07308 */ /* 0x000fe20000002400 */
[----:B------:R-:W-:Y:S01]  /*4710*/  FSETP.NEU.FTZ.AND P2, PT, R2, -INF , PT ;  /* 0xff8000000200780b */ /* 0x000fe20003f5d000 */
[--C-:B------:R-:W-:Y:S08]  /*4720*/  FFMA.FTZ R8, R8, c[0x0][0x23c], -R10.reuse ;  /* 0x00008f0008087a23 */ /* 0x100ff0000001080a */
[----:B------:R-:W1:Y:S01]  /*4730*/  MUFU.TANH R102, R6 ;  /* 0x0000000600667308 */ /* 0x000e620000002400 */
[----:B----4-:R-:W-:Y:S05]  /*4740*/  FFMA.FTZ R0, R170, -UR4, R247 ;  /* 0x80000004aa007c23 */ /* 0x010fea00080100f7 */
[----:B------:R-:W-:Y:S04]  /*4750*/  @P0 FSEL R0, R0, -INF , !P4 ;  /* 0xff80000000000808 */ /* 0x000fe80006000000 */
[----:B------:R4:W1:Y:S01]  /*4760*/  MUFU.TANH R103, R7 ;  /* 0x0000000700677308 */ /* 0x0008620000002400 */
[----:B------:R-:W-:Y:S01]  /*4770*/  PLOP3.LUT P0, PT, PT, PT, UP0, 0x80, 0x0 ;  /* 0x000000000000781c */ /* 0x000fe20003f0f008 */
[----:B------:R-:W-:Y:S08]  /*4780*/  FFMA.FTZ R0, R0, c[0x0][0x23c], -R10 ;  /* 0x00008f0000007a23 */ /* 0x000ff0000001080a */
[----:B------:R1:W1:Y:S10]  /*4790*/  MUFU.TANH R162, R9 ;  /* 0x0000000900a27308 */ /* 0x0002740000002400 */
[----:B------:R-:W-:Y:S01]  /*47a0*/  MUFU.TANH R87, R14 ;  /* 0x0000000e00577308 */ /* 0x000fe20000002400 */
[----:B----4-:R-:W4:Y:S09]  /*47b0*/  LDSM.16.M88.4 R4, [R149+0x6400] ;  /* 0x006400009504783b */ /* 0x010f320000000200 */
[----:B------:R4:W-:Y:S01]  /*47c0*/  MUFU.EX2 R14, R8 ;  /* 0x00000008000e7308 */ /* 0x0009e20000000800 */
[----:B-1----:R-:W-:Y:S05]  /*47d0*/  FMUL.FTZ R9, R2, 1.4426950216293334961 ;  /* 0x3fb8aa3b02097820 */ /* 0x002fea0000410000 */
[----:B------:R-:W-:Y:S04]  /*47e0*/  FSEL R9, R9, RZ, P2 ;  /* 0x000000ff09097208 */ /* 0x000fe80001000000 */
[----:B------:R1:W-:Y:S10]  /*47f0*/  MUFU.EX2 R251, R0 ;  /* 0x0000000000fb7308 */ /* 0x0003f40000000800 */
[----:B------:R-:W-:Y:S01]  /*4800*/  MUFU.TANH R241, R17 ;  /* 0x0000001100f17308 */ /* 0x000fe20000002400 */
[----:B----4-:R-:W-:Y:S05]  /*4810*/  FFMA.FTZ R8, R194, -UR4, R102 ;  /* 0x80000004c2087c23 */ /* 0x010fea0008010066 */
[----:B------:R-:W-:Y:S04]  /*4820*/  @P1 FSEL R8, R8, -INF , !P3 ;  /* 0xff80000008081808 */ /* 0x000fe80005800000 */
[----:B------:R-:W4:Y:S01]  /*4830*/  MUFU.TANH R242, R16 ;  /* 0x0000001000f27308 */ /* 0x000f220000002400 */
[----:B------:R-:W-:Y:S01]  /*4840*/  PLOP3.LUT P1, PT, PT, PT, UP0, 0x80, 0x0 ;  /* 0x000000000000781c */ /* 0x000fe20003f2f008 */
[----:B------:R-:W-:Y:S01]  /*4850*/  FFMA.FTZ R8, R8, c[0x0][0x23c], -R9 ;  /* 0x00008f0008087a23 */ /* 0x000fe20000010809 */
[-C--:B------:R-:W-:Y:S03]  /*4860*/  HMMA.16816.F32.BF16 R20, R104, R4.reuse, R20 ;  /* 0x000000046814723c */ /* 0x080fe60000041814 */
[----:B-1----:R-:W-:Y:S04]  /*4870*/  FFMA.FTZ R0, R195, -UR4, R103 ;  /* 0x80000004c3007c23 */ /* 0x002fe80008010067 */
[----:B------:R-:W-:Y:S01]  /*4880*/  MUFU.EX2 R3, R8 ;  /* 0x0000000800037308 */ /* 0x000fe20000000800 */
[C---:B------:R-:W-:Y:S04]  /*4890*/  HMMA.16816.F32.BF16 R24, R112.reuse, R4, R24 ;  /* 0x000000047018723c */ /* 0x040fe80000041818 */
[----:B------:R-:W-:Y:S02]  /*48a0*/  @P0 FSEL R0, R0, -INF , !P4 ;  /* 0xff80000000000808 */ /* 0x000fe40006000000 */
[----:B------:R-:W-:Y:S01]  /*48b0*/  PLOP3.LUT P0, PT, PT, PT, UP0, 0x80, 0x0 ;  /* 0x000000000000781c */ /* 0x000fe20003f0f008 */
[----:B------:R-:W-:Y:S01]  /*48c0*/  FFMA.FTZ R4, R166, -UR4, R192 ;  /* 0x80000004a6047c23 */ /* 0x000fe200080100c0 */
[-C--:B------:R-:W-:Y:S04]  /*48d0*/  HMMA.16816.F32.BF16 R28, R112, R6.reuse, R28 ;  /* 0x00000006701c723c */ /* 0x080fe8000004181c */
[----:B------:R-:W-:Y:S01]  /*48e0*/  FFMA.FTZ R0, R0, c[0x0][0x23c], -R9 ;  /* 0x00008f0000007a23 */ /* 0x000fe20000010809 */
[----:B------:R-:W-:Y:S01]  /*48f0*/  @P1 FSEL R4, R4, -INF , !P3 ;  /* 0xff80000004041808 */ /* 0x000fe20005800000 */
[----:B------:R-:W-:Y:S01]  /*4900*/  FFMA.FTZ R5, R183, -UR4, R89 ;  /* 0x80000004b7057c23 */ /* 0x000fe20008010059 */
[----:B------:R-:W-:Y:S01]  /*4910*/  PLOP3.LUT P1, PT, PT, PT, UP0, 0x80, 0x0 ;  /* 0x000000000000781c */ /* 0x000fe20003f2f008 */
[----:B------:R1:W-:Y:S01]  /*4920*/  MUFU.EX2 R2, R0 ;  /* 0x0000000000027308 */ /* 0x0003e20000000800 */
[C---:B------:R-:W-:Y:S04]  /*4930*/  HMMA.16816.F32.BF16 R32, R104.reuse, R6, R32 ;  /* 0x000000066820723c */ /* 0x040fe80000041820 */
[----:B------:R-:W-:Y:S02]  /*4940*/  FMUL.FTZ R21, R21, c[0x0][0x2ec] ;  /* 0x0000bb0015157a20 */ /* 0x000fe40000410000 */
[----:B------:R-:W-:Y:S02]  /*4950*/  FMUL.FTZ R23, R23, c[0x0][0x2ec] ;  /* 0x0000bb0017177a20 */ /* 0x000fe40000410000 */
[----:B------:R-:W-:Y:S01]  /*4960*/  FMUL.FTZ R25, R25, c[0x0][0x2ec] ;  /* 0x0000bb0019197a20 */ /* 0x000fe20000410000 */
[----:B------:R-:W-:Y:S03]  /*4970*/  MUFU.TANH R237, R21 ;  /* 0x0000001500ed7308 */ /* 0x000fe60000002400 */
[----:B------:R-:W-:Y:S01]  /*4980*/  @P1 FSEL R5, R5, -INF , !P3 ;  /* 0xff80000005051808 */ /* 0x000fe20005800000 */
[----:B------:R-:W-:Y:S01]  /*4990*/  FMUL.FTZ R22, R22, c[0x0][0x2ec] ;  /* 0x0000bb0016167a20 */ /* 0x000fe20000410000 */
[----:B------:R-:W-:Y:S01]  /*49a0*/  PLOP3.LUT P1, PT, PT, PT, UP0, 0x80, 0x0 ;  /* 0x000000000000781c */ /* 0x000fe20003f2f008 */
[----:B------:R-:W-:Y:S01]  /*49b0*/  FMUL.FTZ R24, R24, c[0x0][0x2ec] ;  /* 0x0000bb0018187a20 */ /* 0x000fe20000410000 */
[----:B------:R-:W-:Y:S01]  /*49c0*/  PLOP3.LUT P3, PT, PT, PT, UP0, 0x80, 0x0 ;  /* 0x000000000000781c */ /* 0x000fe20003f6f008 */
[----:B------:R-:W-:Y:S02]  /*49d0*/  FMUL.FTZ R27, R27, c[0x0][0x2ec] ;  /* 0x0000bb001b1b7a20 */ /* 0x000fe40000410000 */
[----:B------:R-:W-:Y:S01]  /*49e0*/  MUFU.TANH R224, R23 ;  /* 0x0000001700e07308 */ /* 0x000fe20000002400 */
[----:B------:R-:W-:Y:S02]  /*49f0*/  FMUL.FTZ R20, R20, c[0x0][0x2ec] ;  /* 0x0000bb0014147a20 */ /* 0x000fe40000410000 */
[----:B------:R-:W-:Y:S02]  /*4a00*/  FMUL.FTZ R26, R26, c[0x0][0x2ec] ;  /* 0x0000bb001a1a7a20 */ /* 0x000fe40000410000 */
[----:B-1----:R-:W-:Y:S02]  /*4a10*/  FFMA.FTZ R0, R167, -UR4, R162 ;  /* 0x80000004a7007c23 */ /* 0x002fe400080100a2 */
[----:B------:R-:W-:Y:S02]  /*4a20*/  FMUL.FTZ R29, R29, c[0x0][0x2ec] ;  /* 0x0000bb001d1d7a20 */ /* 0x000fe40000410000 */
[----:B------:R-:W-:Y:S01]  /*4a30*/  FMUL.FTZ R28, R28, c[0x0][0x2ec] ;  /* 0x0000bb001c1c7a20 */ /* 0x000fe20000410000 */
[----:B------:R-:W1:Y:S01]  /*4a40*/  MUFU.TANH R240, R20 ;  /* 0x0000001400f07308 */ /* 0x000e620000002400 */
[----:B------:R-:W-:Y:S01]  /*4a50*/  @P0 FSEL R0, R0, -INF , !P4 ;  /* 0xff80000000000808 */ /* 0x000fe20006000000 */
[----:B------:R-:W-:Y:S01]  /*4a60*/  FMUL.FTZ R31, R31, c[0x0][0x2ec] ;  /* 0x0000bb001f1f7a20 */ /* 0x000fe20000410000 */
[----:B------:R-:W-:Y:S01]  /*4a70*/  PLOP3.LUT P0, PT, PT, PT, UP0, 0x80, 0x0 ;  /* 0x000000000000781c */ /* 0x000fe20003f0f008 */
[----:B------:R-:W-:Y:S02]  /*4a80*/  FMUL.FTZ R30, R30, c[0x0][0x2ec] ;  /* 0x0000bb001e1e7a20 */ /* 0x000fe40000410000 */
[----:B------:R-:W-:Y:S02]  /*4a90*/  FMUL.FTZ R33, R33, c[0x0][0x2ec] ;  /* 0x0000bb0021217a20 */ /* 0x000fe40000410000 */
[----:B------:R-:W-:Y:S02]  /*4aa0*/  FMUL.FTZ R32, R32, c[0x0][0x2ec] ;  /* 0x0000bb0020207a20 */ /* 0x000fe40000410000 */
[----:B------:R-:W-:Y:S01]  /*4ab0*/  MUFU.TANH R238, R22 ;  /* 0x0000001600ee7308 */ /* 0x000fe20000002400 */
[----:B------:R-:W-:Y:S02]  /*4ac0*/  FMUL.FTZ R35, R35, c[0x0][0x2ec] ;  /* 0x0000bb0023237a20 */ /* 0x000fe40000410000 */
[----:B------:R-:W-:Y:S07]  /*4ad0*/  FMUL.FTZ R34, R34, c[0x0][0x2ec] ;  /* 0x0000bb0022227a20 */ /* 0x000fee0000410000 */
[----:B------:R-:W-:Y:S10]  /*4ae0*/  MUFU.TANH R151, R25 ;  /* 0x0000001900977308 */ /* 0x000ff40000002400 */
[----:B------:R-:W-:Y:S10]  /*4af0*/  MUFU.TANH R219, R33 ;  /* 0x0000002100db7308 */ /* 0x000ff40000002400 */
[----:B------:R-:W1:Y:S10]  /*4b00*/  MUFU.TANH R152, R24 ;  /* 0x0000001800987308 */ /* 0x000e740000002400 */
[----:B------:R-:W-:Y:S10]  /*4b10*/  MUFU.TANH R222, R32 ;  /* 0x0000002000de7308 */ /* 0x000ff40000002400 */
[----:B------:R-:W1:Y:S10]  /*4b20*/  MUFU.TANH R80, R27 ;  /* 0x0000001b00507308 */ /* 0x000e740000002400 */
[----:B------:R-:W1:Y:S10]  /*4b30*/  MUFU.TANH R81, R26 ;  /* 0x0000001a00517308 */ /* 0x000e740000002400 */
[----:B------:R-:W-:Y:S10]  /*4b40*/  MUFU.TANH R98, R29 ;  /* 0x0000001d00627308 */ /* 0x000ff40000002400 */
[----:B------:R-:W1:Y:S10]  /*4b50*/  MUFU.TANH R99, R28 ;  /* 0x0000001c00637308 */ /* 0x000e740000002400 */
[----:B------:R-:W-:Y:S10]  /*4b60*/  MUFU.TANH R78, R31 ;  /* 0x0000001f004e7308 */ /* 0x000ff40000002400 */
[----:B------:R-:W1:Y:S01]  /*4b70*/  MUFU.TANH R79, R30 ;  /* 0x0000001e004f7308 */ /* 0x000e620000002400 */
[C---:B--2---:R-:W-:Y:S01]  /*4b80*/  FMUL.FTZ R8, R13.reuse, 1.4426950216293334961 ;  /* 0x3fb8aa3b0d087820 */ /* 0x044fe20000410000 */
[----:B------:R-:W-:Y:S01]  /*4b90*/  FSETP.NEU.FTZ.AND P2, PT, R13, -INF , PT ;  /* 0xff8000000d00780b */ /* 0x000fe20003f5d000 */
[----:B----4-:R-:W-:Y:S07]  /*4ba0*/  FFMA.FTZ R13, R169, -UR4, R242 ;  /* 0x80000004a90d7c23 */ /* 0x010fee00080100f2 */
[----:B------:R-:W-:Y:S01]  /*4bb0*/  MUFU.TANH R243, R35 ;  /* 0x0000002300f37308 */ /* 0x000fe20000002400 */
[----:B------:R-:W-:Y:S05]  /*4bc0*/  FSEL R8, R8, RZ, P2 ;  /* 0x000000ff08087208 */ /* 0x000fea0001000000 */
[--C-:B------:R-:W-:Y:S04]  /*4bd0*/  FFMA.FTZ R4, R4, c[0x0][0x23c], -R8.reuse ;  /* 0x00008f0004047a23 */ /* 0x100fe80000010808 */
[----:B------:R2:W-:Y:S01]  /*4be0*/  MUFU.EX2 R207, R4 ;  /* 0x0000000400cf7308 */ /* 0x0005e20000000800 */
[C---:B---3--:R-:W-:Y:S09]  /*4bf0*/  FSETP.NEU.FTZ.AND P2, PT, R12.reuse, -INF , PT ;  /* 0xff8000000c00780b */ /* 0x048ff20003f5d000 */
[----:B------:R-:W3:Y:S01]  /*4c00*/  MUFU.TANH R244, R34 ;  /* 0x0000002200f47308 */ /* 0x000ee20000002400 */
[----:B--2---:R-:W-:Y:S02]  /*4c10*/  FMUL.FTZ R4, R12, 1.4426950216293334961 ;  /* 0x3fb8aa3b0c047820 */ /* 0x004fe40000410000 */
[----:B------:R-:W-:Y:S03]  /*4c20*/  FFMA.FTZ R12, R0, c[0x0][0x23c], -R8 ;  /* 0x00008f00000c7a23 */ /* 0x000fe60000010808 */
[----:B------:R-:W-:Y:S01]  /*4c30*/  FSEL R0, R4, RZ, P2 ;  /* 0x000000ff04007208 */ /* 0x000fe20001000000 */
[----:B------:R-:W-:Y:S01]  /*4c40*/  FFMA.FTZ R4, R185, -UR4, R88 ;  /* 0x80000004b9047c23 */ /* 0x000fe20008010058 */
[----:B------:R-:W-:Y:S02]  /*4c50*/  PLOP3.LUT P2, PT, PT, PT, UP0, 0x80, 0x0 ;  /* 0x000000000000781c */ /* 0x000fe40003f4f008 */
[----:B------:R2:W-:Y:S01]  /*4c60*/  MUFU.EX2 R206, R12 ;  /* 0x0000000c00ce7308 */ /* 0x0005e20000000800 */
[--C-:B------:R-:W-:Y:S01]  /*4c70*/  FFMA.FTZ R5, R5, c[0x0][0x23c], -R0.reuse ;  /* 0x00008f0005057a23 */ /* 0x100fe20000010800 */
[----:B------:R-:W-:Y:S02]  /*4c80*/  @P0 FSEL R4, R4, -INF , !P4 ;  /* 0xff80000004040808 */ /* 0x000fe40006000000 */
[----:B------:R-:W-:Y:S02]  /*4c90*/  PLOP3.LUT P0, PT, PT, PT, UP0, 0x80, 0x0 ;  /* 0x000000000000781c */ /* 0x000fe40003f0f008 */
[----:B------:R-:W-:Y:S01]  /*4ca0*/  PLOP3.LUT P4, PT, PT, PT, UP0, 0x80, 0x0 ;  /* 0x000000000000781c */ /* 0x000fe20003f8f008 */
[----:B------:R-:W-:Y:S03]  /*4cb0*/  FFMA.FTZ R4, R4, c[0x0][0x23c], -R0 ;  /* 0x00008f0004047a23 */ /* 0x000fe60000010800 */
[----:B------:R4:W-:Y:S10]  /*4cc0*/  MUFU.EX2 R93, R5 ;  /* 0x00000005005d7308 */ /* 0x0009f40000000800 */
[----:B------:R1:W-:Y:S01]  /*4cd0*/  MUFU.EX2 R92, R4 ;  /* 0x00000004005c7308 */ /* 0x0003e20000000800 */
[----:B--2---:R-:W-:Y:S02]  /*4ce0*/  FFMA.FTZ R12, R171, -UR4, R241 ;  /* 0x80000004ab0c7c23 */ /* 0x004fe400080100f1 */
[----:B----4-:R-:W-:Y:S01]  /*4cf0*/  FFMA.FTZ R5, R172, -UR4, R161 ;  /* 0x80000004ac057c23 */ /* 0x010fe200080100a1 */
[C---:B-1----:R-:W-:Y:S02]  /*4d00*/  @P1 IADD3 R4, R11.reuse, 0x8, RZ ;  /* 0x000000080b041810 */ /* 0x042fe40007ffe0ff */
[----:B------:R-:W-:Y:S02]  /*4d10*/  PLOP3.LUT P1, PT, PT, PT, UP0, 0x80, 0x0 ;  /* 0x000000000000781c */ /* 0x000fe40003f2f008 */
[----:B------:R-:W-:Y:S02]  /*4d20*/  @P2 ISETP.GE.AND P2, PT, R4, UR5, PT ;  /* 0x0000000504002c0c */ /* 0x000fe4000bf46270 */
[----:B------:R-:W-:Y:S02]  /*4d30*/  @P0 IADD3 R4, R11, 0x9, RZ ;  /* 0x000000090b040810 */ /* 0x000fe40007ffe0ff */
[----:B------:R-:W-:Y:S02]  /*4d40*/  PLOP3.LUT P0, PT, PT, PT, UP0, 0x80, 0x0 ;  /* 0x000000000000781c */ /* 0x000fe40003f0f008 */
[----:B------:R-:W-:Y:S01]  /*4d50*/  @P3 ISETP.GE.AND P3, PT, R4, UR5, PT ;  /* 0x0000000504003c0c */ /* 0x000fe2000bf66270 */
[----:B------:R-:W-:Y:S06]  /*4d60*/  FFMA.FTZ R4, R173, -UR4, R160 ;  /* 0x80000004ad047c23 */ /* 0x000fec00080100a0 */
[----:B------:R-:W-:Y:S02]  /*4d70*/  @P1 FSEL R5, R5, -INF , !P2 ;  /* 0xff80000005051808 */ /* 0x000fe40005000000 */
[----:B------:R-:W-:Y:S03]  /*4d80*/  PLOP3.LUT P1, PT, PT, PT, UP0, 0x80, 0x0 ;  /* 0x000000000000781c */ /* 0x000fe60003f2f008 */
[--C-:B------:R-:W-:Y:S01]  /*4d90*/  FFMA.FTZ R5, R5, c[0x0][0x23c], -R8.reuse ;  /* 0x00008f0005057a23 */ /* 0x100fe20000010808 */
[----:B------:R-:W-:Y:S02]  /*4da0*/  @P0 FSEL R4, R4, -INF , !P3 ;  /* 0xff80000004040808 */ /* 0x000fe40005800000 */
[----:B------:R-:W-:Y:S01]  /*4db0*/  PLOP3.LUT P0, PT, PT, PT, UP0, 0x80, 0x0 ;  /* 0x000000000000781c */ /* 0x000fe20003f0f008 */
[----:B------:R1:W-:Y:S02]  /*4dc0*/  MUFU.EX2 R205, R5 ;  /* 0x0000000500cd7308 */ /* 0x0003e40000000800 */
[----:B------:R-:W-:Y:S08]  /*4dd0*/  FFMA.FTZ R4, R4, c[0x0][0x23c], -R8 ;  /* 0x00008f0004047a23 */ /* 0x000ff00000010808 */
[----:B------:R2:W-:Y:S01]  /*4de0*/  MUFU.EX2 R204, R4 ;  /* 0x0000000400cc7308 */ /* 0x0005e20000000800 */
[----:B-1----:R-:W-:Y:S05]  /*4df0*/  FFMA.FTZ R5, R166, -UR4, R87 ;  /* 0x80000004a6057c23 */ /* 0x002fea0008010057 */
[----:B------:R-:W-:Y:S02]  /*4e00*/  @P1 FSEL R5, R5, -INF , !P2 ;  /* 0xff80000005051808 */ /* 0x000fe40005000000 */
[----:B------:R-:W-:Y:S01]  /*4e10*/  PLOP3.LUT P1, PT, PT, PT, UP0, 0x80, 0x0 ;  /* 0x000000000000781c */ /* 0x000fe20003f2f008 */
[----:B--2---:R-:W-:Y:S02]  /*4e20*/  FFMA.FTZ R4, R167, -UR4, R86 ;  /* 0x80000004a7047c23 */ /* 0x004fe40008010056 */
[--C-:B------:R-:W-:Y:S03]  /*4e30*/  FFMA.FTZ R5, R5, c[0x0][0x23c], -R0.reuse ;  /* 0x00008f0005057a23 */ /* 0x100fe60000010800 */
[----:B------:R-:W-:Y:S01]  /*4e40*/  @P0 FSEL R4, R4, -INF , !P3 ;  /* 0xff80000004040808 */ /* 0x000fe20005800000 */
[----:B------:R-:W-:Y:S01]  /*4e50*/  MUFU.EX2 R91, R5 ;  /* 0x00000005005b7308 */ /* 0x000fe20000000800 */
[----:B------:R-:W-:Y:S03]  /*4e60*/  PLOP3.LUT P0, PT, PT, PT, UP0, 0x80, 0x0 ;  /* 0x000000000000781c */ /* 0x000fe60003f0f008 */
[----:B------:R-:W-:Y:S02]  /*4e70*/  FFMA.FTZ R4, R4, c[0x0][0x23c], -R0 ;  /* 0x00008f0004047a23 */ /* 0x000fe40000010800 */
[----:B------:R-:W-:Y:S02]  /*4e80*/  @P1 FSEL R13, R13, -INF , !P2 ;  /* 0xff8000000d0d1808 */ /* 0x000fe40005000000 */
[----:B------:R-:W-:Y:S03]  /*4e90*/  PLOP3.LUT P1, PT, PT, PT, UP0, 0x80, 0x0 ;  /* 0x000000000000781c */ /* 0x000fe60003f2f008 */
[--C-:B------:R-:W-:Y:S01]  /*4ea0*/  FFMA.FTZ R13, R13, c[0x0][0x23c], -R10.reuse ;  /* 0x00008f000d0d7a23 */ /* 0x100fe2000001080a */
[----:B------:R1:W-:Y:S02]  /*4eb0*/  MUFU.EX2 R90, R4 ;  /* 0x00000004005a7308 */ /* 0x0003e40000000800 */
[----:B------:R-:W-:Y:S02]  /*4ec0*/  @P0 FSEL R12, R12, -INF , !P3 ;  /* 0xff8000000c0c0808 */ /* 0x000fe40005800000 */
[----:B------:R-:W-:Y:S03]  /*4ed0*/  PLOP3.LUT P0, PT, PT, PT, UP0, 0x80, 0x0 ;  /* 0x000000000000781c */ /* 0x000fe60003f0f008 */
[----:B------:R-:W-:Y:S03]  /*4ee0*/  FFMA.FTZ R12, R12, c[0x0][0x23c], -R10 ;  /* 0x00008f000c0c7a23 */ /* 0x000fe6000001080a */
[----:B------:R2:W-:Y:S10]  /*4ef0*/  MUFU.EX2 R230, R13 ;  /* 0x0000000d00e67308 */ /* 0x0005f40000000800 */
[----:B------:R4:W-:Y:S01]  /*4f00*/  MUFU.EX2 R229, R12 ;  /* 0x0000000c00e57308 */ /* 0x0009e20000000800 */
[----:B-1----:R-:W1:Y:S01]  /*4f10*/  LDSM.16.M88.4 R4, [R149+0x6800] ;  /* 0x006800009504783b */ /* 0x002e620000000200 */
[----:B--2---:R-:W-:Y:S05]  /*4f20*/  FFMA.FTZ R13, R168, -UR4, R208 ;  /* 0x80000004a80d7c23 */ /* 0x004fea00080100d0 */
[----:B------:R-:W-:Y:S02]  /*4f30*/  @P1 FSEL R13, R13, -INF , !P2 ;  /* 0xff8000000d0d1808 */ /* 0x000fe40005000000 */
[----:B------:R-:W-:Y:S02]  /*4f40*/  PLOP3.LUT P1, PT, PT, PT, UP0, 0x80, 0x0 ;  /* 0x000000000000781c */ /* 0x000fe40003f2f008 */
[----:B------:R-:W-:Y:S01]  /*4f50*/  PLOP3.LUT P2, PT, PT, PT, UP0, 0x80, 0x0 ;  /* 0x000000000000781c */ /* 0x000fe20003f4f008 */
[----:B------:R-:W-:Y:S02]  /*4f60*/  FFMA.FTZ R13, R13, c[0x0][0x23c], -R9 ;  /* 0x00008f000d0d7a23 */ /* 0x000fe40000010809 */
[----:B----4-:R-:W-:Y:S02]  /*4f70*/  FFMA.FTZ R12, R170, -UR4, R239 ;  /* 0x80000004aa0c7c23 */ /* 0x010fe400080100ef */
[----:B------:R2:W-:Y:S03]  /*4f80*/  MUFU.EX2 R15, R13 ;  /* 0x0000000d000f7308 */ /* 0x0005e60000000800 */
[----:B------:R-:W-:Y:S02]  /*4f90*/  @P0 FSEL R12, R12, -INF , !P3 ;  /* 0xff8000000c0c0808 */ /* 0x000fe40005800000 */
[----:B------:R-:W-:Y:S02]  /*4fa0*/  PLOP3.LUT P3, PT, PT, PT, UP0, 0x80, 0x0 ;  /* 0x000000000000781c */ /* 0x000fe40003f6f008 */
[----:B------:R-:W-:Y:S01]  /*4fb0*/  PLOP3.LUT P0, PT, PT, PT, UP0, 0x80, 0x0 ;  /* 0x000000000000781c */ /* 0x000fe20003f0f008 */
[----:B------:R-:W-:Y:S04]  /*4fc0*/  FFMA.FTZ R12, R12, c[0x0][0x23c], -R9 ;  /* 0x00008f000c0c7a23 */ /* 0x000fe80000010809 */
[----:B------:R4:W-:Y:S01]  /*4fd0*/  MUFU.EX2 R209, R12 ;  /* 0x0000000c00d17308 */ /* 0x0009e20000000800 */
[-C--:B-1----:R-:W-:Y:S03]  /*4fe0*/  HMMA.16816.F32.BF16 R36, R104, R4.reuse, R36 ;  /* 0x000000046824723c */ /* 0x082fe60000041824 */
[----:B--2---:R-:W-:Y:S05]  /*4ff0*/  FFMA.FTZ R13, R176, -UR4, R240 ;  /* 0x80000004b00d7c23 */ /* 0x004fea00080100f0 */
[C---:B------:R-:W-:Y:S07]  /*5000*/  HMMA.16816.F32.BF16 R40, R112.reuse, R4, R40 ;  /* 0x000000047028723c */ /* 0x040fee0000041828 */
[----:B------:R-:W-:Y:S01]  /*5010*/  FFMA.FTZ R4, R171, -UR4, R224 ;  /* 0x80000004ab047c23 */ /* 0x000fe200080100e0 */
[----:B------:R-:W-:Y:S01]  /*5020*/  MOV R171, R103 ;  /* 0x0000006700ab7202 */ /* 0x000fe20000000f00 */
[----:B------:R-:W-:Y:S01]  /*5030*/  FFMA.FTZ R5, R174, -UR4, R152 ;  /* 0x80000004ae057c23 */ /* 0x000fe20008010098 */
[-C--:B------:R-:W-:Y:S03]  /*5040*/  HMMA.16816.F32.BF16 R44, R112, R6.reuse, R44 ;  /* 0x00000006702c723c */ /* 0x080fe6000004182c */
[----:B----4-:R-:W-:Y:S03]  /*5050*/  @P1 IADD3 R12, R11, 0x10, RZ ;  /* 0x000000100b0c1810 */ /* 0x010fe60007ffe0ff */
[----:B------:R-:W-:Y:S01]  /*5060*/  FMUL.FTZ R37, R37, c[0x0][0x2ec] ;  /* 0x0000bb0025257a20 */ /* 0x000fe20000410000 */
[----:B------:R-:W-:Y:S01]  /*5070*/  PLOP3.LUT P1, PT, PT, PT, UP0, 0x80, 0x0 ;  /* 0x000000000000781c */ /* 0x000fe20003f2f008 */
[----:B------:R-:W-:Y:S01]  /*5080*/  FMUL.FTZ R39, R39, c[0x0][0x2ec] ;  /* 0x0000bb0027277a20 */ /* 0x000fe20000410000 */
[----:B------:R-:W-:Y:S03]  /*5090*/  @P2 ISETP.GE.AND P2, PT, R12, UR5, PT ;  /* 0x000000050c002c0c */ /* 0x000fe6000bf46270 */
[----:B------:R-:W-:Y:S01]  /*50a0*/  FMUL.FTZ R36, R36, c[0x0][0x2ec] ;  /* 0x0000bb0024247a20 */ /* 0x000fe20000410000 */
[C---:B------:R-:W-:Y:S01]  /*50b0*/  HMMA.16816.F32.BF16 R48, R104.reuse, R6, R48 ;  /* 0x000000066830723c */ /* 0x040fe20000041830 */
[----:B------:R-:W-:Y:S03]  /*50c0*/  MUFU.TANH R214, R37 ;  /* 0x0000002500d67308 */ /* 0x000fe60000002400 */
[----:B------:R-:W-:Y:S01]  /*50d0*/  FMUL.FTZ R41, R41, c[0x0][0x2ec] ;  /* 0x0000bb0029297a20 */ /* 0x000fe20000410000 */
[----:B------:R-:W-:Y:S01]  /*50e0*/  @P0 IADD3 R12, R11, 0x11, RZ ;  /* 0x000000110b0c0810 */ /* 0x000fe20007ffe0ff */
[----:B------:R-:W-:Y:S01]  /*50f0*/  FMUL.FTZ R38, R38, c[0x0][0x2ec] ;  /* 0x0000bb0026267a20 */ /* 0x000fe20000410000 */
[----:B------:R-:W-:Y:S01]  /*5100*/  PLOP3.LUT P0, PT, PT, PT, UP0, 0x80, 0x0 ;  /* 0x000000000000781c */ /* 0x000fe20003f0f008 */
[----:B------:R-:W-:Y:S01]  /*5110*/  FMUL.FTZ R40, R40, c[0x0][0x2ec] ;  /* 0x0000bb0028287a20 */ /* 0x000fe20000410000 */
[----:B------:R-:W-:Y:S02]  /*5120*/  @P3 ISETP.GE.AND P3, PT, R12, UR5, PT ;  /* 0x000000050c003c0c */ /* 0x000fe4000bf66270 */
[----:B------:R-:W-:Y:S01]  /*5130*/  MUFU.TANH R96, R41 ;  /* 0x0000002900607308 */ /* 0x000fe20000002400 */
[----:B------:R-:W-:Y:S01]  /*5140*/  FFMA.FTZ R12, R177, -UR4, R237 ;  /* 0x80000004b10c7c23 */ /* 0x000fe200080100ed */
[----:B------:R-:W-:Y:S01]  /*5150*/  @P1 FSEL R13, R13, -INF , !P2 ;  /* 0xff8000000d0d1808 */ /* 0x000fe20005000000 */
[----:B------:R-:W-:Y:S01]  /*5160*/  FMUL.FTZ R43, R43, c[0x0][0x2ec] ;  /* 0x0000bb002b2b7a20 */ /* 0x000fe20000410000 */
[----:B------:R-:W-:Y:S01]  /*5170*/  PLOP3.LUT P1, PT, PT, PT, UP0, 0x80, 0x0 ;  /* 0x000000000000781c */ /* 0x000fe20003f2f008 */
[----:B------:R-:W-:Y:S02]  /*5180*/  FMUL.FTZ R42, R42, c[0x0][0x2ec] ;  /* 0x0000bb002a2a7a20 */ /* 0x000fe40000410000 */
[--C-:B------:R-:W-:Y:S02]  /*5190*/  FFMA.FTZ R13, R13, c[0x0][0x23c], -R10.reuse ;  /* 0x00008f000d0d7a23 */ /* 0x100fe4000001080a */
[----:B------:R-:W-:Y:S01]  /*51a0*/  FMUL.FTZ R45, R45, c[0x0][0x2ec] ;  /* 0x0000bb002d2d7a20 */ /* 0x000fe20000410000 */
[----:B------:R-:W-:Y:S01]  /*51b0*/  MUFU.TANH R235, R39 ;  /* 0x0000002700eb7308 */ /* 0x000fe20000002400 */
[----:B------:R-:W-:Y:S01]  /*51c0*/  FMUL.FTZ R44, R44, c[0x0][0x2ec] ;  /* 0x0000bb002c2c7a20 */ /* 0x000fe20000410000 */
[----:B------:R-:W-:Y:S01]  /*51d0*/  @P0 FSEL R12, R12, -INF , !P3 ;  /* 0xff8000000c0c0808 */ /* 0x000fe20005800000 */
[----:B------:R-:W-:Y:S01]  /*51e0*/  FMUL.FTZ R47, R47, c[0x0][0x2ec] ;  /* 0x0000bb002f2f7a20 */ /* 0x000fe20000410000 */
[----:B------:R-:W-:Y:S01]  /*51f0*/  PLOP3.LUT P0, PT, PT, PT, UP0, 0x80, 0x0 ;  /* 0x000000000000781c */ /* 0x000fe20003f0f008 */
[----:B------:R-:W-:Y:S02]  /*5200*/  FMUL.FTZ R46, R46, c[0x0][0x2ec] ;  /* 0x0000bb002e2e7a20 */ /* 0x000fe40000410000 */
[----:B------:R-:W-:Y:S02]  /*5210*/  FFMA.FTZ R12, R12, c[0x0][0x23c], -R10 ;  /* 0x00008f000c0c7a23 */ /* 0x000fe4000001080a */
[----:B------:R-:W-:Y:S01]  /*5220*/  FMUL.FTZ R48, R48, c[0x0][0x2ec] ;  /* 0x0000bb0030307a20 */ /* 0x000fe20000410000 */
[----:B------:R1:W-:Y:S01]  /*5230*/  MUFU.EX2 R170, R13 ;  /* 0x0000000d00aa7308 */ /* 0x0003e20000000800 */
[----:B------:R-:W-:Y:S02]  /*5240*/  FMUL.FTZ R49, R49, c[0x0][0x2ec] ;  /* 0x0000bb0031317a20 */ /* 0x000fe40000410000 */
[----:B------:R-:W-:Y:S02]  /*5250*/  FMUL.FTZ R50, R50, c[0x0][0x2ec] ;  /* 0x0000bb0032327a20 */ /* 0x000fe40000410000 */
[----:B------:R-:W-:Y:S02]  /*5260*/  FMUL.FTZ R51, R51, c[0x0][0x2ec] ;  /* 0x0000bb0033337a20 */ /* 0x000fe40000410000 */
[----:B------:R-:W-:Y:S02]  /*5270*/  @P0 FSEL R4, R4, -INF , !P3 ;  /* 0xff80000004040808 */ /* 0x000fe40005800000 */
[----:B------:R-:W-:Y:S01]  /*5280*/  PLOP3.LUT P0, PT, PT, PT, UP0, 0x80, 0x0 ;  /* 0x000000000000781c */ /* 0x000fe20003f0f008 */
[----:B------:R-:W-:Y:S02]  /*5290*/  MUFU.TANH R97, R40 ;  /* 0x0000002800617308 */ /* 0x000fe40000002400 */
[--C-:B------:R-:W-:Y:S08]  /*52a0*/  FFMA.FTZ R4, R4, c[0x0][0x23c], -R9.reuse ;  /* 0x00008f0004047a23 */ /* 0x100ff00000010809 */
[----:B------:R2:W-:Y:S01]  /*52b0*/  MUFU.EX2 R248, R4 ;  /* 0x0000000400f87308 */ /* 0x0005e20000000800 */
[----:B-1----:R-:W-:Y:S01]  /*52c0*/  FFMA.FTZ R13, R169, -UR4, R238 ;  /* 0x80000004a90d7c23 */ /* 0x002fe200080100ee */
[----:B------:R-:W-:Y:S04]  /*52d0*/  MOV R169, R102 ;  /* 0x0000006600a97202 */ /* 0x000fe80000000f00 */
[----:B------:R-:W-:Y:S04]  /*52e0*/  @P1 FSEL R13, R13, -INF , !P2 ;  /* 0xff8000000d0d1808 */ /* 0x000fe80005000000 */
[----:B------:R-:W-:Y:S01]  /*52f0*/  MUFU.TANH R72, R43 ;  /* 0x0000002b00487308 */ /* 0x000fe20000002400 */
[----:B------:R-:W-:Y:S01]  /*5300*/  PLOP3.LUT P1, PT, PT, PT, UP0, 0x80, 0x0 ;  /* 0x000000000000781c */ /* 0x000fe20003f2f008 */
[----:B------:R-:W-:Y:S08]  /*5310*/  FFMA.FTZ R13, R13, c[0x0][0x23c], -R9 ;  /* 0x00008f000d0d7a23 */ /* 0x000ff00000010809 */
[----:B------:R-:W-:Y:S01]  /*5320*/  MUFU.TANH R73, R42 ;  /* 0x0000002a00497308 */ /* 0x000fe20000002400 */
[----:B--2---:R-:W-:Y:S03]  /*5330*/  FFMA.FTZ R4, R175, -UR4, R151 ;  /* 0x80000004af047c23 */ /* 0x004fe60008010097 */
[----:B------:R-:W-:Y:S02]  /*5340*/  @P1 FSEL R5, R5, -INF , !P2 ;  /* 0xff80000005051808 */ /* 0x000fe40005000000 */
[----:B------:R-:W-:Y:S02]  /*5350*/  PLOP3.LUT P1, PT, PT, PT, UP0, 0x80, 0x0 ;  /* 0x000000000000781c */ /* 0x000fe40003f2f008 */
[----:B------:R-:W-:Y:S01]  /*5360*/  @P0 FSEL R4, R4, -INF , !P3 ;  /* 0xff80000004040808 */ /* 0x000fe20005800000 */
[--C-:B------:R-:W-:Y:S01]  /*5370*/  FFMA.FTZ R5, R5, c[0x0][0x23c], -R8.reuse ;  /* 0x00008f0005057a23 */ /* 0x100fe20000010808 */
[----:B------:R-:W-:Y:S01]  /*5380*/  MUFU.TANH R94, R45 ;  /* 0x0000002d005e7308 */ /* 0x000fe20000002400 */
[----:B------:R-:W-:Y:S02]  /*5390*/  PLOP3.LUT P0, PT, PT, PT, UP0, 0x80, 0x0 ;  /* 0x000000000000781c */ /* 0x000fe40003f0f008 */
[----:B------:R-:W-:Y:S07]  /*53a0*/  FFMA.FTZ R4, R4, c[0x0][0x23c], -R8 ;  /* 0x00008f0004047a23 */ /* 0x000fee0000010808 */
[----:B------:R1:W-:Y:S10]  /*53b0*/  MUFU.EX2 R158, R4 ;  /* 0x00000004009e7308 */ /* 0x0003f40000000800 */
[----:B------:R2:W-:Y:S10]  /*53c0*/  MUFU.EX2 R159, R5 ;  /* 0x00000005009f7308 */ /* 0x0005f40000000800 */
[----:B------:R-:W-:Y:S01]  /*53d0*/  MUFU.TANH R95, R44 ;  /* 0x0000002c005f7308 */ /* 0x000fe20000002400 */
[----:B-1----:R-:W-:Y:S01]  /*53e0*/  FFMA.FTZ R4, R173, -UR4, R80 ;  /* 0x80000004ad047c23 */ /* 0x002fe20008010050 */
[----:B------:R-:W-:Y:S04]  /*53f0*/  MOV R173, R2 ;  /* 0x0000000200ad7202 */ /* 0x000fe80000000f00 */
[----:B------:R-:W-:Y:S04]  /*5400*/  @P0 FSEL R4, R4, -INF , !P3 ;  /* 0xff80000004040808 */ /* 0x000fe80005800000 */
[----:B------:R-:W-:Y:S01]  /*5410*/  MUFU.TANH R70, R47 ;  /* 0x0000002f00467308 */ /* 0x000fe20000002400 */
[----:B------:R-:W-:Y:S02]  /*5420*/  PLOP3.LUT P3, PT, PT, PT, UP0, 0x80, 0x0 ;  /* 0x000000000000781c */ /* 0x000fe40003f6f008 */
[----:B------:R-:W-:Y:S01]  /*5430*/  PLOP3.LUT P0, PT, PT, PT, UP0, 0x80, 0x0 ;  /* 0x000000000000781c */ /* 0x000fe20003f0f008 */
[--C-:B------:R-:W-:Y:S02]  /*5440*/  FFMA.FTZ R4, R4, c[0x0][0x23c], -R0.reuse ;  /* 0x00008f0004047a23 */ /* 0x100fe40000010800 */
[----:B--2---:R-:W-:Y:S01]  /*5450*/  FFMA.FTZ R5, R172, -UR4, R81 ;  /* 0x80000004ac057c23 */ /* 0x004fe20008010051 */
[----:B------:R-:W-:Y:S03]  /*5460*/  MOV R172, R3 ;  /* 0x0000000300ac7202 */ /* 0x000fe60000000f00 */
[----:B------:R1:W-:Y:S01]  /*5470*/  MUFU.EX2 R84, R4 ;  /* 0x0000000400547308 */ /* 0x0003e20000000800 */
[----:B------:R-:W-:Y:S02]  /*5480*/  @P1 FSEL R5, R5, -INF , !P2 ;  /* 0xff80000005051808 */ /* 0x000fe40005000000 */
[----:B------:R-:W-:Y:S02]  /*5490*/  PLOP3.LUT P1, PT, PT, PT, UP0, 0x80, 0x0 ;  /* 0x000000000000781c */ /* 0x000fe40003f2f008 */
[----:B------:R-:W-:Y:S01]  /*54a0*/  PLOP3.LUT P2, PT, PT, PT, UP0, 0x80, 0x0 ;  /* 0x000000000000781c */ /* 0x000fe20003f4f008 */
[----:B------:R-:W-:Y:S04]  /*54b0*/  FFMA.FTZ R5, R5, c[0x0][0x23c], -R0 ;  /* 0x00008f0005057a23 */ /* 0x000fe80000010800 */
[----:B------:R2:W-:Y:S10]  /*54c0*/  MUFU.EX2 R85, R5 ;  /* 0x0000000500557308 */ /* 0x0005f40000000800 */
[----:B------:R-:W-:Y:S01]  /*54d0*/  MUFU.TANH R71, R46 ;  /* 0x0000002e00477308 */ /* 0x000fe20000002400 */
[C---:B-1----:R-:W-:Y:S02]  /*54e0*/  @P1 IADD3 R4, R11.reuse, 0x18, RZ ;  /* 0x000000180b041810 */ /* 0x042fe40007ffe0ff */
[----:B------:R-:W-:Y:S02]  /*54f0*/  PLOP3.LUT P1, PT, PT, PT, UP0, 0x80, 0x0 ;  /* 0x000000000000781c */ /* 0x000fe40003f2f008 */
[----:B------:R-:W-:Y:S02]  /*5500*/  @P2 ISETP.GE.AND P2, PT, R4, UR5, PT ;  /* 0x0000000504002c0c */ /* 0x000fe4000bf46270 */
[----:B------:R-:W-:Y:S03]  /*5510*/  @P0 IADD3 R4, R11, 0x19, RZ ;  /* 0x000000190b040810 */ /* 0x000fe60007ffe0ff */
[----:B------:R1:W-:Y:S01]  /*5520*/  MUFU.EX2 R168, R12 ;  /* 0x0000000c00a87308 */ /* 0x0003e20000000800 */
[----:B------:R-:W-:Y:S01]  /*5530*/  PLOP3.LUT P0, PT, PT, PT, UP0, 0x80, 0x0 ;  /* 0x000000000000781c */ /* 0x000fe20003f0f008 */
[----:B--2---:R-:W-:Y:S01]  /*5540*/  FFMA.FTZ R5, R180, -UR4, R99 ;  /* 0x80000004b4057c23 */ /* 0x004fe20008010063 */
[----:B------:R-:W-:Y:S01]  /*5550*/  @P3 ISETP.GE.AND P3, PT, R4, UR5, PT ;  /* 0x0000000504003c0c */ /* 0x000fe2000bf66270 */
[----:B------:R-:W-:Y:S04]  /*5560*/  FFMA.FTZ R4, R181, -UR4, R98 ;  /* 0x80000004b5047c23 */ /* 0x000fe80008010062 */
[----:B------:R-:W-:Y:S02]  /*5570*/  @P1 FSEL R5, R5, -INF , !P2 ;  /* 0xff80000005051808 */ /* 0x000fe40005000000 */
[----:B------:R2:W-:Y:S01]  /*5580*/  MUFU.EX2 R250, R13 ;  /* 0x0000000d00fa7308 */ /* 0x0005e20000000800 */
[----:B------:R-:W-:Y:S02]  /*5590*/  PLOP3.LUT P1, PT, PT, PT, UP0, 0x80, 0x0 ;  /* 0x000000000000781c */ /* 0x000fe40003f2f008 */
[--C-:B------:R-:W-:Y:S03]  /*55a0*/  FFMA.FTZ R5, R5, c[0x0][0x23c], -R8.reuse ;  /* 0x00008f0005057a23 */ /* 0x100fe60000010808 */
[----:B------:R-:W-:Y:S02]  /*55b0*/  @P0 FSEL R4, R4, -INF , !P3 ;  /* 0xff80000004040808 */ /* 0x000fe40005800000 */
[----:B------:R-:W-:Y:S02]  /*55c0*/  PLOP3.LUT P0, PT, PT, PT, UP0, 0x80, 0x0 ;  /* 0x000000000000781c */ /* 0x000fe40003f0f008 */
[----:B------:R4:W-:Y:S01]  /*55d0*/  MUFU.EX2 R156, R5 ;  /* 0x00000005009c7308 */ /* 0x0009e20000000800 */
[----:B------:R-:W-:Y:S02]  /*55e0*/  FFMA.FTZ R4, R4, c[0x0][0x23c], -R8 ;  /* 0x00008f0004047a23 */ /* 0x000fe40000010808 */
[----:B-1----:R-:W-:Y:S07]  /*55f0*/  FFMA.FTZ R12, R179, -UR4, R219 ;  /* 0x80000004b30c7c23 */ /* 0x002fee00080100db */
[----:B------:R1:W-:Y:S01]  /*5600*/  MUFU.EX2 R153, R4 ;  /* 0x0000000400997308 */ /* 0x0003e20000000800 */
[----:B--2---:R-:W-:Y:S09]  /*5610*/  FFMA.FTZ R13, R178, -UR4, R222 ;  /* 0x80000004b20d7c23 */ /* 0x004ff200080100de */
[----:B------:R-:W-:Y:S01]  /*5620*/  MUFU.TANH R236, R38 ;  /* 0x0000002600ec7308 */ /* 0x000fe20000002400 */
[----:B----4-:R-:W-:Y:S05]  /*5630*/  FFMA.FTZ R5, R174, -UR4, R79 ;  /* 0x80000004ae057c23 */ /* 0x010fea000801004f */
[----:B------:R-:W-:Y:S04]  /*5640*/  @P1 FSEL R5, R5, -INF , !P2 ;  /* 0xff80000005051808 */ /* 0x000fe80005000000 */
[----:B------:R-:W2:Y:S01]  /*5650*/  MUFU.TANH R215, R36 ;  /* 0x0000002400d77308 */ /* 0x000ea20000002400 */
[----:B------:R-:W-:Y:S01]  /*5660*/  PLOP3.LUT P1, PT, PT, PT, UP0, 0x80, 0x0 ;  /* 0x000000000000781c */ /* 0x000fe20003f2f008 */
[----:B-1----:R-:W-:Y:S02]  /*5670*/  FFMA.FTZ R4, R175, -UR4, R78 ;  /* 0x80000004af047c23 */ /* 0x002fe4000801004e */
[--C-:B------:R-:W-:Y:S03]  /*5680*/  FFMA.FTZ R5, R5, c[0x0][0x23c], -R0.reuse ;  /* 0x00008f0005057a23 */ /* 0x100fe60000010800 */
[----:B------:R-:W-:Y:S03]  /*5690*/  @P0 FSEL R4, R4, -INF , !P3 ;  /* 0xff80000004040808 */ /* 0x000fe60005800000 */
[----:B------:R-:W-:Y:S01]  /*56a0*/  MUFU.EX2 R83, R5 ;  /* 0x0000000500537308 */ /* 0x000fe20000000800 */
[----:B------:R-:W-:Y:S01]  /*56b0*/  PLOP3.LUT P0, PT, PT, PT, UP0, 0x80, 0x0 ;  /* 0x000000000000781c */ /* 0x000fe20003f0f008 */
[----:B------:R-:W-:Y:S02]  /*56c0*/  FFMA.FTZ R4, R4, c[0x0][0x23c], -R0 ;  /* 0x00008f0004047a23 */ /* 0x000fe40000010800 */
[----:B------:R-:W-:Y:S02]  /*56d0*/  @P1 FSEL R13, R13, -INF , !P2 ;  /* 0xff8000000d0d1808 */ /* 0x000fe40005000000 */
[----:B------:R-:W-:Y:S03]  /*56e0*/  PLOP3.LUT P1, PT, PT, PT, UP0, 0x80, 0x0 ;  /* 0x000000000000781c */ /* 0x000fe60003f2f008 */
[--C-:B------:R-:W-:Y:S01]  /*56f0*/  FFMA.FTZ R13, R13, c[0x0][0x23c], -R10.reuse ;  /* 0x00008f000d0d7a23 */ /* 0x100fe2000001080a */
[----:B------:R1:W-:Y:S04]  /*5700*/  MUFU.EX2 R82, R4 ;  /* 0x0000000400527308 */ /* 0x0003e80000000800 */
[----:B------:R-:W-:Y:S02]  /*5710*/  @P0 FSEL R12, R12, -INF , !P3 ;  /* 0xff8000000c0c0808 */ /* 0x000fe40005800000 */
[----:B------:R-:W-:Y:S03]  /*5720*/  PLOP3.LUT P0, PT, PT, PT, UP0, 0x80, 0x0 ;  /* 0x000000000000781c */ /* 0x000fe60003f0f008 */
[----:B------:R-:W-:Y:S01]  /*5730*/  FFMA.FTZ R12, R12, c[0x0][0x23c], -R10 ;  /* 0x00008f000c0c7a23 */ /* 0x000fe2000001080a */
[----:B------:R3:W-:Y:S10]  /*5740*/  MUFU.EX2 R213, R13 ;  /* 0x0000000d00d57308 */ /* 0x0007f40000000800 */
[----:B------:R4:W-:Y:S01]  /*5750*/  MUFU.EX2 R212, R12 ;  /* 0x0000000c00d47308 */ /* 0x0009e20000000800 */
[----:B-1----:R-:W1:Y:S09]  /*5760*/  LDSM.16.M88.4 R4, [R149+0x6c00] ;  /* 0x006c00009504783b */ /* 0x002e720000000200 */
[----:B------:R-:W-:Y:S01]  /*5770*/  MUFU.TANH R211, R48 ;  /* 0x0000003000d37308 */ /* 0x000fe20000002400 */
[----:B---3--:R-:W-:Y:S05]  /*5780*/  FFMA.FTZ R13, R176, -UR4, R244 ;  /* 0x80000004b00d7c23 */ /* 0x008fea00080100f4 */
[----:B------:R-:W-:Y:S04]  /*5790*/  @P1 FSEL R13, R13, -INF , !P2 ;  /* 0xff8000000d0d1808 */ /* 0x000fe80005000000 */
[----:B------:R-:W3:Y:S01]  /*57a0*/  MUFU.TANH R210, R49 ;  /* 0x0000003100d27308 */ /* 0x000ee20000002400 */
[----:B------:R-:W-:Y:S02]  /*57b0*/  PLOP3.LUT P1, PT, PT, PT, UP0, 0x80, 0x0 ;  /* 0x000000000000781c */ /* 0x000fe40003f2f008 */
[----:B------:R-:W-:Y:S01]  /*57c0*/  PLOP3.LUT P2, PT, PT, PT, UP0, 0x80, 0x0 ;  /* 0x000000000000781c */ /* 0x000fe20003f4f008 */
[----:B----4-:R-:W-:Y:S02]  /*57d0*/  FFMA.FTZ R12, R177, -UR4, R243 ;  /* 0x80000004b10c7c23 */ /* 0x010fe400080100f3 */
[--C-:B------:R-:W-:Y:S03]  /*57e0*/  FFMA.FTZ R13, R13, c[0x0][0x23c], -R9.reuse ;  /* 0x00008f000d0d7a23 */ /* 0x100fe60000010809 */
[----:B------:R-:W-:Y:S01]  /*57f0*/  @P0 FSEL R12, R12, -INF , !P3 ;  /* 0xff8000000c0c0808 */ /* 0x000fe20005800000 */
[----:B------:R2:W-:Y:S01]  /*5800*/  MUFU.EX2 R228, R13 ;  /* 0x0000000d00e47308 */ /* 0x0005e20000000800 */
[----:B------:R-:W-:Y:S02]  /*5810*/  PLOP3.LUT P0, PT, PT, PT, UP0, 0x80, 0x0 ;  /* 0x000000000000781c */ /* 0x000fe40003f0f008 */
[----:B------:R-:W-:Y:S01]  /*5820*/  PLOP3.LUT P3, PT, PT, PT, UP0, 0x80, 0x0 ;  /* 0x000000000000781c */ /* 0x000fe20003f6f008 */
[----:B------:R-:W-:Y:S06]  /*5830*/  FFMA.FTZ R12, R12, c[0x0][0x23c], -R9 ;  /* 0x00008f000c0c7a23 */ /* 0x000fec0000010809 */
[----:B------:R4:W-:Y:S01]  /*5840*/  MUFU.EX2 R225, R12 ;  /* 0x0000000c00e17308 */ /* 0x0009e20000000800 */
[-C--:B-1----:R-:W-:Y:S09]  /*5850*/  HMMA.16816.F32.BF16 R52, R104, R4.reuse, R52 ;  /* 0x000000046834723c */ /* 0x082ff20000041834 */
[----:B------:R-:W1:Y:S01]  /*5860*/  MUFU.TANH R221, R50 ;  /* 0x0000003200dd7308 */ /* 0x000e620000002400 */
[C---:B------:R-:W-:Y:S04]  /*5870*/  HMMA.16816.F32.BF16 R56, R112.reuse, R4, R56 ;  /* 0x000000047038723c */ /* 0x040fe80000041838 */
[----:B--2---:R-:W-:Y:S03]  /*5880*/  FFMA.FTZ R13, R188, -UR4, R215 ;  /* 0x80000004bc0d7c23 */ /* 0x004fe600080100d7 */
[----:B------:R-:W-:Y:S01]  /*5890*/  FFMA.FTZ R4, R179, -UR4, R235 ;  /* 0x80000004b3047c23 */ /* 0x000fe200080100eb */
[-C--:B------:R-:W-:Y:S01]  /*58a0*/  HMMA.16816.F32.BF16 R60, R112, R6.reuse, R60 ;  /* 0x00000006703c723c */ /* 0x080fe2000004183c */
[----:B------:R-:W2:Y:S03]  /*58b0*/  MUFU.TANH R218, R51 ;  /* 0x0000003300da7308 */ /* 0x000ea60000002400 */
[----:B------:R-:W-:Y:S01]  /*58c0*/  FFMA.FTZ R5, R182, -UR4, R97 ;  /* 0x80000004b6057c23 */ /* 0x000fe20008010061 */
[C---:B----4-:R-:W-:Y:S02]  /*58d0*/  @P1 IADD3 R12, R11.reuse, 0x20, RZ ;  /* 0x000000200b0c1810 */ /* 0x050fe40007ffe0ff */
[----:B------:R-:W-:Y:S01]  /*58e0*/  PLOP3.LUT P1, PT, PT, PT, UP0, 0x80, 0x0 ;  /* 0x000000000000781c */ /* 0x000fe20003f2f008 */
[----:B------:R-:W-:Y:S01]  /*58f0*/  FMUL.FTZ R52, R52, c[0x0][0x2ec] ;  /* 0x0000bb0034347a20 */ /* 0x000fe20000410000 */
[----:B------:R-:W-:Y:S01]  /*5900*/  @P2 ISETP.GE.AND P2, PT, R12, UR5, PT ;  /* 0x000000050c002c0c */ /* 0x000fe2000bf46270 */
[----:B------:R-:W-:Y:S02]  /*5910*/  HMMA.16816.F32.BF16 R64, R104, R6, R64 ;  /* 0x000000066840723c */ /* 0x000fe40000041840 */
[----:B------:R-:W4:Y:S02]  /*5920*/  MUFU.TANH R185, R52 ;  /* 0x0000003400b97308 */ /* 0x000f240000002400 */
[----:B------:R-:W-:Y:S01]  /*5930*/  FMUL.FTZ R54, R54, c[0x0][0x2ec] ;  /* 0x0000bb0036367a20 */ /* 0x000fe20000410000 */
[----:B------:R-:W-:Y:S01]  /*5940*/  @P0 IADD3 R12, R11, 0x21, RZ ;  /* 0x000000210b0c0810 */ /* 0x000fe20007ffe0ff */
[----:B------:R-:W-:Y:S01]  /*5950*/  FMUL.FTZ R53, R53, c[0x0][0x2ec] ;  /* 0x0000bb0035357a20 */ /* 0x000fe20000410000 */
[----:B------:R-:W-:Y:S01]  /*5960*/  PLOP3.LUT P0, PT, PT, PT, UP0, 0x80, 0x0 ;  /* 0x000000000000781c */ /* 0x000fe20003f0f008 */
[----:B---3--:R-:W-:Y:S01]  /*5970*/  FFMA.FTZ R6, R186, -UR4, R210 ;  /* 0x80000004ba067c23 */ /* 0x008fe200080100d2 */
[----:B------:R-:W-:Y:S03]  /*5980*/  @P3 ISETP.GE.AND P3, PT, R12, UR5, PT ;  /* 0x000000050c003c0c */ /* 0x000fe6000bf66270 */
[----:B------:R-:W-:Y:S01]  /*5990*/  FMUL.FTZ R56, R56, c[0x0][0x2ec] ;  /* 0x0000bb0038387a20 */ /* 0x000fe20000410000 */
[----:B------:R-:W-:Y:S01]  /*59a0*/  F2FP.BF16.PACK_AB R7, R229, R230 ;  /* 0x000000e6e507723e */ /* 0x000fe200000010ff */
[----:B------:R-:W-:Y:S01]  /*59b0*/  FFMA.FTZ R12, R189, -UR4, R214 ;  /* 0x80000004bd0c7c23 */ /* 0x000fe200080100d6 */
[----:B------:R-:W-:Y:S01]  /*59c0*/  @P1 FSEL R13, R13, -INF , !P2 ;  /* 0xff8000000d0d1808 */ /* 0x000fe20005000000 */
[----:B------:R-:W-:Y:S01]  /*59d0*/  FMUL.FTZ R55, R55, c[0x0][0x2ec] ;  /* 0x0000bb0037377a20 */ /* 0x000fe20000410000 */
[----:B------:R-:W-:Y:S01]  /*59e0*/  MUFU.TANH R233, R56 ;  /* 0x0000003800e97308 */ /* 0x000fe20000002400 */
[----:B------:R-:W-:Y:S01]  /*59f0*/  FMUL.FTZ R60, R60, c[0x0][0x2ec] ;  /* 0x0000bb003c3c7a20 */ /* 0x000fe20000410000 */
[----:B------:R-:W-:Y:S01]  /*5a00*/  PLOP3.LUT P1, PT, PT, PT, UP0, 0x80, 0x0 ;  /* 0x000000000000781c */ /* 0x000fe20003f2f008 */
[----:B------:R-:W-:Y:S02]  /*5a10*/  FMUL.FTZ R58, R58, c[0x0][0x2ec] ;  /* 0x0000bb003a3a7a20 */ /* 0x000fe40000410000 */
[--C-:B------:R-:W-:Y:S01]  /*5a20*/  FFMA.FTZ R13, R13, c[0x0][0x23c], -R10.reuse ;  /* 0x00008f000d0d7a23 */ /* 0x100fe2000001080a */
[----:B------:R-:W-:Y:S01]  /*5a30*/  @P0 FSEL R12, R12, -INF , !P3 ;  /* 0xff8000000c0c0808 */ /* 0x000fe20005800000 */
[----:B------:R-:W-:Y:S01]  /*5a40*/  FMUL.FTZ R57, R57, c[0x0][0x2ec] ;  /* 0x0000bb0039397a20 */ /* 0x000fe20000410000 */
[----:B------:R-:W-:Y:S01]  /*5a50*/  PLOP3.LUT P0, PT, PT, PT, UP0, 0x80, 0x0 ;  /* 0x000000000000781c */ /* 0x000fe20003f0f008 */
[----:B------:R-:W-:Y:S01]  /*5a60*/  FMUL.FTZ R61, R61, c[0x0][0x2ec] ;  /* 0x0000bb003d3d7a20 */ /* 0x000fe20000410000 */
[----:B------:R3:W-:Y:S01]  /*5a70*/  MUFU.EX2 R167, R13 ;  /* 0x0000000d00a77308 */ /* 0x0007e20000000800 */
[----:B------:R-:W-:Y:S02]  /*5a80*/  FMUL.FTZ R59, R59, c[0x0][0x2ec] ;  /* 0x0000bb003b3b7a20 */ /* 0x000fe40000410000 */
[----:B------:R-:W-:Y:S02]  /*5a90*/  FMUL.FTZ R62, R62, c[0x0][0x2ec] ;  /* 0x0000bb003e3e7a20 */ /* 0x000fe40000410000 */
[----:B------:R-:W-:Y:S02]  /*5aa0*/  FFMA.FTZ R12, R12, c[0x0][0x23c], -R10 ;  /* 0x00008f000c0c7a23 */ /* 0x000fe4000001080a */
[----:B------:R-:W-:Y:S02]  /*5ab0*/  FMUL.FTZ R64, R64, c[0x0][0x2ec] ;  /* 0x0000bb0040407a20 */ /* 0x000fe40000410000 */
[----:B------:R-:W-:Y:S01]  /*5ac0*/  FMUL.FTZ R65, R65, c[0x0][0x2ec] ;  /* 0x0000bb0041417a20 */ /* 0x000fe20000410000 */
[----:B------:R-:W-:Y:S01]  /*5ad0*/  MUFU.TANH R68, R58 ;  /* 0x0000003a00447308 */ /* 0x000fe20000002400 */
[----:B------:R-:W-:Y:S01]  /*5ae0*/  FMUL.FTZ R66, R66, c[0x0][0x2ec] ;  /* 0x0000bb0042427a20 */ /* 0x000fe20000410000 */
[----:B------:R-:W-:Y:S01]  /*5af0*/  @P0 FSEL R4, R4, -INF , !P3 ;  /* 0xff80000004040808 */ /* 0x000fe20005800000 */
[----:B------:R-:W-:Y:S01]  /*5b00*/  FMUL.FTZ R67, R67, c[0x0][0x2ec] ;  /* 0x0000bb0043437a20 */ /* 0x000fe20000410000 */
[----:B------:R-:W-:Y:S01]  /*5b10*/  PLOP3.LUT P0, PT, PT, PT, UP0, 0x80, 0x0 ;  /* 0x000000000000781c */ /* 0x000fe20003f0f008 */
[----:B------:R-:W-:Y:S02]  /*5b20*/  FMUL.FTZ R63, R63, c[0x0][0x2ec] ;  /* 0x0000bb003f3f7a20 */ /* 0x000fe40000410000 */
[--C-:B------:R-:W-:Y:S03]  /*5b30*/  FFMA.FTZ R4, R4, c[0x0][0x23c], -R9.reuse ;  /* 0x00008f0004047a23 */ /* 0x100fe60000010809 */
[----:B------:R-:W-:Y:S01]  /*5b40*/  MUFU.TANH R227, R60 ;  /* 0x0000003c00e37308 */ /* 0x000fe20000002400 */
[----:B---3--:R-:W-:Y:S05]  /*5b50*/  FFMA.FTZ R13, R178, -UR4, R236 ;  /* 0x80000004b20d7c23 */ /* 0x008fea00080100ec */
[----:B------:R-:W-:Y:S04]  /*5b60*/  @P1 FSEL R13, R13, -INF , !P2 ;  /* 0xff8000000d0d1808 */ /* 0x000fe80005000000 */
[----:B------:R3:W-:Y:S01]  /*5b70*/  MUFU.EX2 R220, R4 ;  /* 0x0000000400dc7308 */ /* 0x0007e20000000800 */
[----:B------:R-:W-:Y:S01]  /*5b80*/  PLOP3.LUT P1, PT, PT, PT, UP0, 0x80, 0x0 ;  /* 0x000000000000781c */ /* 0x000fe20003f2f008 */
[----:B------:R-:W-:Y:S08]  /*5b90*/  FFMA.FTZ R13, R13, c[0x0][0x23c], -R9 ;  /* 0x00008f000d0d7a23 */ /* 0x000ff00000010809 */
[----:B------:R-:W-:Y:S04]  /*5ba0*/  MUFU.TANH R3, R59 ;  /* 0x0000003b00037308 */ /* 0x000fe80000002400 */
[----:B------:R-:W-:Y:S02]  /*5bb0*/  @P1 FSEL R5, R5, -INF , !P2 ;  /* 0xff80000005051808 */ /* 0x000fe40005000000 */
[----:B------:R-:W-:Y:S03]  /*5bc0*/  PLOP3.LUT P1, PT, PT, PT, UP0, 0x80, 0x0 ;  /* 0x000000000000781c */ /* 0x000fe60003f2f008 */
[----:B------:R-:W-:Y:S01]  /*5bd0*/  FFMA.FTZ R5, R5, c[0x0][0x23c], -R8 ;  /* 0x00008f0005057a23 */ /* 0x000fe20000010808 */
[----:B------:R-:W-:Y:S01]  /*5be0*/  MUFU.TANH R226, R61 ;  /* 0x0000003d00e27308 */ /* 0x000fe20000002400 */
[----:B---3--:R-:W-:Y:S05]  /*5bf0*/  FFMA.FTZ R4, R184, -UR4, R96 ;  /* 0x80000004b8047c23 */ /* 0x008fea0008010060 */
[----:B------:R-:W-:Y:S04]  /*5c00*/  @P0 FSEL R4, R4, -INF , !P3 ;  /* 0xff80000004040808 */ /* 0x000fe80005800000 */
[----:B------:R-:W-:Y:S01]  /*5c10*/  MUFU.TANH R2, R62 ;  /* 0x0000003e00027308 */ /* 0x000fe20000002400 */
[----:B------:R-:W-:Y:S01]  /*5c20*/  PLOP3.LUT P0, PT, PT, PT, UP0, 0x80, 0x0 ;  /* 0x000000000000781c */ /* 0x000fe20003f0f008 */
[----:B------:R-:W-:Y:S08]  /*5c30*/  FFMA.FTZ R4, R4, c[0x0][0x23c], -R8 ;  /* 0x00008f0004047a23 */ /* 0x000ff00000010808 */
[----:B------:R3:W-:Y:S10]  /*5c40*/  MUFU.EX2 R245, R4 ;  /* 0x0000000400f57308 */ /* 0x0007f40000000800 */
[----:B------:R1:W-:Y:S10]  /*5c50*/  MUFU.EX2 R246, R5 ;  /* 0x0000000500f67308 */ /* 0x0003f40000000800 */
[----:B------:R-:W-:Y:S01]  /*5c60*/  MUFU.TANH R113, R64 ;  /* 0x0000004000717308 */ /* 0x000fe20000002400 */
[----:B---3--:R-:W-:Y:S05]  /*5c70*/  FFMA.FTZ R4, R181, -UR4, R72 ;  /* 0x80000004b5047c23 */ /* 0x008fea0008010048 */
[----:B------:R-:W-:Y:S04]  /*5c80*/  @P0 FSEL R4, R4, -INF , !P3 ;  /* 0xff80000004040808 */ /* 0x000fe80005800000 */
[----:B------:R-:W-:Y:S01]  /*5c90*/  MUFU.TANH R112, R65 ;  /* 0x0000004100707308 */ /* 0x000fe20000002400 */
[----:B------:R-:W-:Y:S02]  /*5ca0*/  PLOP3.LUT P0, PT, PT, PT, UP0, 0x80, 0x0 ;  /* 0x000000000000781c */ /* 0x000fe40003f0f008 */
[----:B------:R-:W-:Y:S01]  /*5cb0*/  PLOP3.LUT P3, PT, PT, PT, UP0, 0x80, 0x0 ;  /* 0x000000000000781c */ /* 0x000fe20003f6f008 */
[--C-:B------:R-:W-:Y:S02]  /*5cc0*/  FFMA.FTZ R4, R4, c[0x0][0x23c], -R0.reuse ;  /* 0x00008f0004047a23 */ /* 0x100fe40000010800 */
[----:B-1----:R-:W-:Y:S04]  /*5cd0*/  FFMA.FTZ R5, R180, -UR4, R73 ;  /* 0x80000004b4057c23 */ /* 0x002fe80008010049 */
        /* <DEDUP_REMOVED lines=11> */
[----:B------:R-:W-:Y:S01]  /*5d90*/  MUFU.TANH R178, R67 ;  /* 0x0000004300b27308 */ /* 0x000fe20000002400 */
[----:B------:R-:W-:Y:S01]  /*5da0*/  PLOP3.LUT P0, PT, PT, PT, UP0, 0x80, 0x0 ;  /* 0x000000000000781c */ /* 0x000fe20003f0f008 */
[----:B---3--:R-:W-:Y:S01]  /*5db0*/  FFMA.FTZ R5, R191, -UR4, R95 ;  /* 0x80000004bf057c23 */ /* 0x008fe2000801005f */
[----:B------:R-:W-:Y:S01]  /*5dc0*/  @P3 ISETP.GE.AND P3, PT, R4, UR5, PT ;  /* 0x0000000504003c0c */ /* 0x000fe2000bf66270 */
[----:B------:R-:W-:Y:S04]  /*5dd0*/  FFMA.FTZ R4, R190, -UR4, R94 ;  /* 0x80000004be047c23 */ /* 0x000fe8000801005e */
[----:B------:R-:W-:Y:S02]  /*5de0*/  @P1 FSEL R5, R5, -INF , !P6 ;  /* 0xff80000005051808 */ /* 0x000fe40007000000 */
[----:B------:R-:W-:Y:S01]  /*5df0*/  MUFU.TANH R252, R63 ;  /* 0x0000003f00fc7308 */ /* 0x000fe20000002400 */
[----:B------:R-:W-:Y:S02]  /*5e00*/  PLOP3.LUT P1, PT, PT, PT, UP0, 0x80, 0x0 ;  /* 0x000000000000781c */ /* 0x000fe40003f2f008 */
[--C-:B------:R-:W-:Y:S03]  /*5e10*/  FFMA.FTZ R5, R5, c[0x0][0x23c], -R8.reuse ;  /* 0x00008f0005057a23 */ /* 0x100fe60000010808 */
[----:B------:R-:W-:Y:S02]  /*5e20*/  @P0 FSEL R4, R4, -INF , !P3 ;  /* 0xff80000004040808 */ /* 0x000fe40005800000 */
[----:B------:R-:W-:Y:S02]  /*5e30*/  PLOP3.LUT P0, PT, PT, PT, UP0, 0x80, 0x0 ;  /* 0x000000000000781c */ /* 0x000fe40003f0f008 */
[----:B------:R-:W-:Y:S01]  /*5e40*/  MUFU.EX2 R166, R12 ;  /* 0x0000000c00a67308 */ /* 0x000fe20000000800 */
[----:B------:R-:W-:Y:S09]  /*5e50*/  FFMA.FTZ R4, R4, c[0x0][0x23c], -R8 ;  /* 0x00008f0004047a23 */ /* 0x000ff20000010808 */
[----:B------:R1:W-:Y:S10]  /*5e60*/  MUFU.EX2 R231, R4 ;  /* 0x0000000400e77308 */ /* 0x0003f40000000800 */
[----:B------:R3:W-:Y:S10]  /*5e70*/  MUFU.EX2 R234, R5 ;  /* 0x0000000500ea7308 */ /* 0x0007f40000000800 */
[----:B------:R-:W-:Y:S01]  /*5e80*/  MUFU.EX2 R223, R13 ;  /* 0x0000000d00df7308 */ /* 0x000fe20000000800 */
[----:B-1----:R-:W-:Y:S05]  /*5e90*/  FFMA.FTZ R4, R184, -UR4, R70 ;  /* 0x80000004b8047c23 */ /* 0x002fea0008010046 */
[----:B------:R-:W-:Y:S04]  /*5ea0*/  @P0 FSEL R4, R4, -INF , !P3 ;  /* 0xff80000004040808 */ /* 0x000fe80005800000 */
[----:B------:R-:W-:Y:S01]  /*5eb0*/  MUFU.TANH R232, R57 ;  /* 0x0000003900e87308 */ /* 0x000fe20000002400 */
[----:B------:R-:W-:Y:S01]  /*5ec0*/  PLOP3.LUT P0, PT, PT, PT, UP0, 0x80, 0x0 ;  /* 0x000000000000781c */ /* 0x000fe20003f0f008 */
[--C-:B------:R-:W-:Y:S02]  /*5ed0*/  FFMA.FTZ R4, R4, c[0x0][0x23c], -R0.reuse ;  /* 0x00008f0004047a23 */ /* 0x100fe40000010800 */
[----:B---3--:R-:W-:Y:S06]  /*5ee0*/  FFMA.FTZ R5, R182, -UR4, R71 ;  /* 0x80000004b6057c23 */ /* 0x008fec0008010047 */
[----:B------:R1:W-:Y:S01]  /*5ef0*/  MUFU.EX2 R74, R4 ;  /* 0x00000004004a7308 */ /* 0x0003e20000000800 */
[----:B------:R-:W-:Y:S02]  /*5f00*/  @P1 FSEL R5, R5, -INF , !P6 ;  /* 0xff80000005051808 */ /* 0x000fe40007000000 */
[----:B------:R-:W-:Y:S03]  /*5f10*/  PLOP3.LUT P1, PT, PT, PT, UP0, 0x80, 0x0 ;  /* 0x000000000000781c */ /* 0x000fe60003f2f008 */
[----:B------:R-:W-:Y:S04]  /*5f20*/  FFMA.FTZ R5, R5, c[0x0][0x23c], -R0 ;  /* 0x00008f0005057a23 */ /* 0x000fe80000010800 */
[----:B------:R3:W-:Y:S06]  /*5f30*/  MUFU.EX2 R75, R5 ;  /* 0x00000005004b7308 */ /* 0x0007ec0000000800 */
[----:B------:R-:W-:Y:S02]  /*5f40*/  @P1 FSEL R6, R6, -INF , !P3 ;  /* 0xff80000006061808 */ /* 0x000fe40005800000 */
[----:B------:R-:W-:Y:S02]  /*5f50*/  PLOP3.LUT P1, PT, PT, PT, UP0, 0x80, 0x0 ;  /* 0x000000000000781c */ /* 0x000fe40003f2f008 */
[----:B------:R-:W-:Y:S01]  /*5f60*/  MUFU.TANH R217, R54 ;  /* 0x0000003600d97308 */ /* 0x000fe20000002400 */
[--C-:B------:R-:W-:Y:S02]  /*5f70*/  FFMA.FTZ R6, R6, c[0x0][0x23c], -R10.reuse ;  /* 0x00008f0006067a23 */ /* 0x100fe4000001080a */
[----:B-1----:R-:W-:Y:S05]  /*5f80*/  FFMA.FTZ R4, R187, -UR4, R211 ;  /* 0x80000004bb047c23 */ /* 0x002fea00080100d3 */
[----:B------:R-:W-:Y:S02]  /*5f90*/  @P0 FSEL R4, R4, -INF , !P6 ;  /* 0xff80000004040808 */ /* 0x000fe40007000000 */
[----:B------:R1:W-:Y:S01]  /*5fa0*/  MUFU.EX2 R174, R6 ;  /* 0x0000000600ae7308 */ /* 0x0003e20000000800 */
[----:B------:R-:W-:Y:S02]  /*5fb0*/  PLOP3.LUT P0, PT, PT, PT, UP0, 0x80, 0x0 ;  /* 0x000000000000781c */ /* 0x000fe40003f0f008 */
[----:B------:R-:W-:Y:S02]  /*5fc0*/  FFMA.FTZ R4, R4, c[0x0][0x23c], -R10 ;  /* 0x00008f0004047a23 */ /* 0x000fe4000001080a */
[----:B---3--:R-:W-:Y:S05]  /*5fd0*/  FFMA.FTZ R5, R188, -UR4, R221 ;  /* 0x80000004bc057c23 */ /* 0x008fea00080100dd */
[----:B------:R2:W-:Y:S04]  /*5fe0*/  MUFU.EX2 R175, R4 ;  /* 0x0000000400af7308 */ /* 0x0005e80000000800 */
[----:B------:R-:W-:Y:S02]  /*5ff0*/  @P0 FSEL R5, R5, -INF , !P6 ;  /* 0xff80000005050808 */ /* 0x000fe40007000000 */
[----:B------:R-:W-:Y:S02]  /*6000*/  PLOP3.LUT P6, PT, PT, PT, UP0, 0x80, 0x0 ;  /* 0x000000000000781c */ /* 0x000fe40003fcf008 */
[----:B------:R-:W-:Y:S01]  /*6010*/  PLOP3.LUT P0, PT, PT, PT, UP0, 0x80, 0x0 ;  /* 0x000000000000781c */ /* 0x000fe20003f0f008 */
[--C-:B------:R-:W-:Y:S01]  /*6020*/  FFMA.FTZ R5, R5, c[0x0][0x23c], -R9.reuse ;  /* 0x00008f0005057a23 */ /* 0x100fe20000010809 */
[----:B------:R-:W3:Y:S01]  /*6030*/  MUFU.TANH R183, R53 ;  /* 0x0000003500b77308 */ /* 0x000ee20000002400 */
[C---:B-1----:R-:W-:Y:S02]  /*6040*/  @P4 IADD3 R6, R11.reuse, 0x30, RZ ;  /* 0x000000300b064810 */ /* 0x042fe40007ffe0ff */
[----:B------:R-:W-:Y:S02]  /*6050*/  PLOP3.LUT P4, PT, PT, PT, UP0, 0x80, 0x0 ;  /* 0x000000000000781c */ /* 0x000fe40003f8f008 */
[----:B------:R-:W-:Y:S05]  /*6060*/  @P5 ISETP.GE.AND P5, PT, R6, UR5, PT ;  /* 0x0000000506005c0c */ /* 0x000fea000bfa6270 */
[----:B------:R4:W-:Y:S01]  /*6070*/  MUFU.EX2 R184, R5 ;  /* 0x0000000500b87308 */ /* 0x0009e20000000800 */
[----:B------:R-:W-:Y:S02]  /*6080*/  @P2 IADD3 R6, R11, 0x31, RZ ;  /* 0x000000310b062810 */ /* 0x000fe40007ffe0ff */
[----:B------:R-:W-:Y:S01]  /*6090*/  PLOP3.LUT P2, PT, PT, PT, UP0, 0x80, 0x0 ;  /* 0x000000000000781c */ /* 0x000fe20003f4f008 */
[----:B--2---:R-:W-:Y:S01]  /*60a0*/  FFMA.FTZ R4, R189, -UR4, R218 ;  /* 0x80000004bd047c23 */ /* 0x004fe200080100da */
[----:B------:R-:W-:Y:S04]  /*60b0*/  @P6 ISETP.GE.AND P6, PT, R6, UR5, PT ;  /* 0x0000000506006c0c */ /* 0x000fe8000bfc6270 */
[----:B------:R-:W-:Y:S01]  /*60c0*/  @P1 FSEL R4, R4, -INF , !P3 ;  /* 0xff80000004041808 */ /* 0x000fe20005800000 */
[----:B------:R-:W1:Y:S01]  /*60d0*/  MUFU.TANH R216, R55 ;  /* 0x0000003700d87308 */ /* 0x000e620000002400 */
[----:B------:R-:W-:Y:S02]  /*60e0*/  PLOP3.LUT P3, PT, PT, PT, UP0, 0x80, 0x0 ;  /* 0x000000000000781c */ /* 0x000fe40003f6f008 */
[----:B------:R-:W-:Y:S01]  /*60f0*/  PLOP3.LUT P1, PT, PT, PT, UP0, 0x80, 0x0 ;  /* 0x000000000000781c */ /* 0x000fe20003f2f008 */
[----:B------:R-:W-:Y:S06]  /*6100*/  FFMA.FTZ R4, R4, c[0x0][0x23c], -R9 ;  /* 0x00008f0004047a23 */ /* 0x000fec0000010809 */
[----:B------:R3:W2:Y:S01]  /*6110*/  MUFU.EX2 R182, R4 ;  /* 0x0000000400b67308 */ /* 0x0006a20000000800 */
[----:B----4-:R-:W-:Y:S03]  /*6120*/  FFMA.FTZ R5, R193, -UR4, R185 ;  /* 0x80000004c1057c23 */ /* 0x010fe600080100b9 */
[C---:B------:R-:W-:Y:S02]  /*6130*/  @P3 IADD3 R6, R11.reuse, 0x38, RZ ;  /* 0x000000380b063810 */ /* 0x040fe40007ffe0ff */
[----:B------:R-:W-:Y:S02]  /*6140*/  @P4 IADD3 R11, R11, 0x39, RZ ;  /* 0x000000390b0b4810 */ /* 0x000fe40007ffe0ff */
[----:B------:R-:W-:Y:S02]  /*6150*/  @P0 FSEL R5, R5, -INF , !P5 ;  /* 0xff80000005050808 */ /* 0x000fe40006800000 */
[----:B------:R-:W-:Y:S03]  /*6160*/  PLOP3.LUT P0, PT, PT, PT, UP0, 0x80, 0x0 ;  /* 0x000000000000781c */ /* 0x000fe60003f0f008 */
[--C-:B------:R-:W-:Y:S04]  /*6170*/  FFMA.FTZ R5, R5, c[0x0][0x23c], -R10.reuse ;  /* 0x00008f0005057a23 */ /* 0x100fe8000001080a */
[----:B------:R4:W-:Y:S01]  /*6180*/  MUFU.EX2 R115, R5 ;  /* 0x0000000500737308 */ /* 0x0009e20000000800 */
[----:B---3--:R-:W-:Y:S05]  /*6190*/  FFMA.FTZ R4, R164, -UR4, R183 ;  /* 0x80000004a4047c23 */ /* 0x008fea00080100b7 */
[----:B------:R-:W-:Y:S02]  /*61a0*/  @P1 FSEL R4, R4, -INF , !P6 ;  /* 0xff80000004041808 */ /* 0x000fe40007000000 */
[----:B------:R-:W-:Y:S03]  /*61b0*/  PLOP3.LUT P1, PT, PT, PT, UP0, 0x80, 0x0 ;  /* 0x000000000000781c */ /* 0x000fe60003f2f008 */
[----:B------:R-:W-:Y:S04]  /*61c0*/  FFMA.FTZ R4, R4, c[0x0][0x23c], -R10 ;  /* 0x00008f0004047a23 */ /* 0x000fe8000001080a */
[----:B------:R1:W-:Y:S01]  /*61d0*/  MUFU.EX2 R114, R4 ;  /* 0x0000000400727308 */ /* 0x0003e20000000800 */
[----:B----4-:R-:W-:Y:S05]  /*61e0*/  FFMA.FTZ R5, R187, -UR4, R217 ;  /* 0x80000004bb057c23 */ /* 0x010fea00080100d9 */
[----:B------:R-:W-:Y:S02]  /*61f0*/  @P0 FSEL R5, R5, -INF , !P5 ;  /* 0xff80000005050808 */ /* 0x000fe40006800000 */
[----:B------:R-:W-:Y:S03]  /*6200*/  PLOP3.LUT P0, PT, PT, PT, UP0, 0x80, 0x0 ;  /* 0x000000000000781c */ /* 0x000fe60003f0f008 */
[--C-:B------:R-:W-:Y:S04]  /*6210*/  FFMA.FTZ R5, R5, c[0x0][0x23c], -R9.reuse ;  /* 0x00008f0005057a23 */ /* 0x100fe80000010809 */
[----:B------:R3:W-:Y:S01]  /*6220*/  MUFU.EX2 R181, R5 ;  /* 0x0000000500b57308 */ /* 0x0007e20000000800 */
[----:B-1----:R-:W-:Y:S05]  /*6230*/  FFMA.FTZ R4, R186, -UR4, R216 ;  /* 0x80000004ba047c23 */ /* 0x002fea00080100d8 */
[----:B------:R-:W-:Y:S02]  /*6240*/  @P1 FSEL R4, R4, -INF , !P6 ;  /* 0xff80000004041808 */ /* 0x000fe40007000000 */
[----:B------:R-:W-:Y:S03]  /*6250*/  PLOP3.LUT P1, PT, PT, PT, UP0, 0x80, 0x0 ;  /* 0x000000000000781c */ /* 0x000fe60003f2f008 */
[----:B------:R-:W-:Y:S04]  /*6260*/  FFMA.FTZ R4, R4, c[0x0][0x23c], -R9 ;  /* 0x00008f0004047a23 */ /* 0x000fe80000010809 */
[----:B------:R1:W4:Y:S01]  /*6270*/  MUFU.EX2 R180, R4 ;  /* 0x0000000400b47308 */ /* 0x0003220000000800 */
[----:B---3--:R-:W-:Y:S05]  /*6280*/  FFMA.FTZ R5, R165, -UR4, R233 ;  /* 0x80000004a5057c23 */ /* 0x008fea00080100e9 */
[----:B------:R-:W-:Y:S02]  /*6290*/  @P2 FSEL R5, R5, -INF , !P5 ;  /* 0xff80000005052808 */ /* 0x000fe40006800000 */
[----:B------:R-:W-:Y:S03]  /*62a0*/  PLOP3.LUT P2, PT, PT, PT, UP0, 0x80, 0x0 ;  /* 0x000000000000781c */ /* 0x000fe60003f4f008 */
[----:B------:R-:W-:Y:S04]  /*62b0*/  FFMA.FTZ R5, R5, c[0x0][0x23c], -R8 ;  /* 0x00008f0005057a23 */ /* 0x000fe80000010808 */
[----:B------:R3:W-:Y:S01]  /*62c0*/  MUFU.EX2 R189, R5 ;  /* 0x0000000500bd7308 */ /* 0x0007e20000000800 */
[----:B-1----:R-:W-:Y:S05]  /*62d0*/  FFMA.FTZ R4, R163, -UR4, R232 ;  /* 0x80000004a3047c23 */ /* 0x002fea00080100e8 */
[----:B------:R-:W-:Y:S02]  /*62e0*/  @P2 ISETP.GE.AND P3, PT, R6, UR5, PT ;  /* 0x0000000506002c0c */ /* 0x000fe4000bf66270 */
[----:B------:R-:W-:Y:S02]  /*62f0*/  F2FP.BF16.PACK_AB R6, R173, R172 ;  /* 0x000000acad06723e */ /* 0x000fe400000010ff */
[----:B------:R-:W-:Y:S02]  /*6300*/  @P0 FSEL R4, R4, -INF , !P6 ;  /* 0xff80000004040808 */ /* 0x000fe40007000000 */
[----:B------:R-:W-:Y:S01]  /*6310*/  PLOP3.LUT P2, PT, PT, PT, UP0, 0x80, 0x0 ;  /* 0x000000000000781c */ /* 0x000fe20003f4f008 */
[----:B------:R1:W-:Y:S01]  /*6320*/  STS [R202+0x10400], R6 ;  /* 0x01040006ca007388 */ /* 0x0003e20000000800 */
[----:B------:R-:W-:Y:S01]  /*6330*/  PLOP3.LUT P0, PT, PT, PT, UP0, 0x80, 0x0 ;  /* 0x000000000000781c */ /* 0x000fe20003f0f008 */
[----:B------:R-:W-:Y:S04]  /*6340*/  FFMA.FTZ R4, R4, c[0x0][0x23c], -R8 ;  /* 0x00008f0004047a23 */ /* 0x000fe80000010808 */
[----:B------:R1:W-:Y:S01]  /*6350*/  MUFU.EX2 R188, R4 ;  /* 0x0000000400bc7308 */ /* 0x0003e20000000800 */
[----:B---3--:R-:W-:Y:S05]  /*6360*/  FFMA.FTZ R5, R191, -UR4, R68 ;  /* 0x80000004bf057c23 */ /* 0x008fea0008010044 */
[----:B------:R-:W-:Y:S02]  /*6370*/  @P1 FSEL R5, R5, -INF , !P5 ;  /* 0xff80000005051808 */ /* 0x000fe40006800000 */
[----:B------:R-:W-:Y:S03]  /*6380*/  PLOP3.LUT P1, PT, PT, PT, UP0, 0x80, 0x0 ;  /* 0x000000000000781c */ /* 0x000fe60003f2f008 */
[--C-:B------:R-:W-:Y:S04]  /*6390*/  FFMA.FTZ R5, R5, c[0x0][0x23c], -R0.reuse ;  /* 0x00008f0005057a23 */ /* 0x100fe80000010800 */
[----:B------:R3:W-:Y:S01]  /*63a0*/  MUFU.EX2 R69, R5 ;  /* 0x0000000500457308 */ /* 0x0007e20000000800 */
[----:B-1----:R-:W-:Y:S05]  /*63b0*/  FFMA.FTZ R4, R190, -UR4, R3 ;  /* 0x80000004be047c23 */ /* 0x002fea0008010003 */
[----:B------:R-:W-:Y:S02]  /*63c0*/  @P1 ISETP.GE.AND P1, PT, R11, UR5, PT ;  /* 0x000000050b001c0c */ /* 0x000fe4000bf26270 */
[----:B------:R-:W-:Y:S02]  /*63d0*/  @P0 FSEL R4, R4, -INF , !P6 ;  /* 0xff80000004040808 */ /* 0x000fe40007000000 */
[----:B------:R-:W-:Y:S03]  /*63e0*/  PLOP3.LUT P0, PT, PT, PT, UP0, 0x80, 0x0 ;  /* 0x000000000000781c */ /* 0x000fe60003f0f008 */
[----:B------:R-:W-:Y:S02]  /*63f0*/  FFMA.FTZ R4, R4, c[0x0][0x23c], -R0 ;  /* 0x00008f0004047a23 */ /* 0x000fe40000010800 */
[----:B---3--:R-:W-:Y:S02]  /*6400*/  FFMA.FTZ R5, R194, -UR4, R227 ;  /* 0x80000004c2057c23 */ /* 0x008fe400080100e3 */
[----:B------:R1:W-:Y:S03]  /*6410*/  MUFU.EX2 R194, R4 ;  /* 0x0000000400c27308 */ /* 0x0003e60000000800 */
[----:B------:R-:W-:Y:S02]  /*6420*/  @P2 FSEL R5, R5, -INF , !P3 ;  /* 0xff80000005052808 */ /* 0x000fe40005800000 */
[----:B------:R-:W-:Y:S03]  /*6430*/  PLOP3.LUT P2, PT, PT, PT, UP0, 0x80, 0x0 ;  /* 0x000000000000781c */ /* 0x000fe60003f4f008 */
[----:B------:R-:W-:Y:S04]  /*6440*/  FFMA.FTZ R5, R5, c[0x0][0x23c], -R8 ;  /* 0x00008f0005057a23 */ /* 0x000fe80000010808 */
[----:B------:R3:W-:Y:S01]  /*6450*/  MUFU.EX2 R187, R5 ;  /* 0x0000000500bb7308 */ /* 0x0007e20000000800 */
[----:B-1----:R-:W-:Y:S01]  /*6460*/  FFMA.FTZ R4, R195, -UR4, R226 ;  /* 0x80000004c3047c23 */ /* 0x002fe200080100e2 */
[----:B------:R-:W-:Y:S04]  /*6470*/  MOV R195, R15 ;  /* 0x0000000f00c37202 */ /* 0x000fe80000000f00 */
[----:B------:R-:W-:Y:S02]  /*6480*/  F2FP.BF16.PACK_AB R6, R209, R195 ;  /* 0x000000c3d106723e */ /* 0x000fe400000010ff */
[----:B------:R-:W-:Y:S02]  /*6490*/  @P0 FSEL R4, R4, -INF , !P1 ;  /* 0xff80000004040808 */ /* 0x000fe40004800000 */
[----:B------:R-:W-:Y:S03]  /*64a0*/  PLOP3.LUT P0, PT, PT, PT, UP0, 0x80, 0x0 ;  /* 0x000000000000781c */ /* 0x000fe60003f0f008 */
[----:B------:R-:W-:Y:S01]  /*64b0*/  FFMA.FTZ R8, R4, c[0x0][0x23c], -R8 ;  /* 0x00008f0004087a23 */ /* 0x000fe20000010808 */
[-C--:B---3--:R-:W-:Y:S01]  /*64c0*/  F2FP.BF16.PACK_AB R5, R251, R14.reuse ;  /* 0x0000000efb05723e */ /* 0x088fe200000010ff */
[----:B------:R-:W-:Y:S01]  /*64d0*/  FFMA.FTZ R4, R165, -UR4, R2 ;  /* 0x80000004a5047c23 */ /* 0x000fe20008010002 */
[----:B------:R-:W-:Y:S01]  /*64e0*/  MOV R165, R14 ;  /* 0x0000000e00a57202 */ /* 0x000fe20000000f00 */
[----:B------:R-:W-:Y:S02]  /*64f0*/  MUFU.EX2 R186, R8 ;  /* 0x0000000800ba7308 */ /* 0x000fe40000000800 */
[----:B------:R1:W-:Y:S01]  /*6500*/  STS [R202+0x10000], R5 ;  /* 0x01000005ca007388 */ /* 0x0003e20000000800 */
[----:B------:R-:W-:Y:S02]  /*6510*/  @P2 FSEL R4, R4, -INF , !P3 ;  /* 0xff80000004042808 */ /* 0x000fe40005800000 */
[----:B------:R-:W-:Y:S01]  /*6520*/  PLOP3.LUT P2, PT, PT, PT, UP0, 0x80, 0x0 ;  /* 0x000000000000781c */ /* 0x000fe20003f4f008 */
[----:B------:R3:W-:Y:S02]  /*6530*/  STS [R198+0x10000], R7 ;  /* 0x01000007c6007388 */ /* 0x0007e40000000800 */
[----:B------:R-:W-:Y:S02]  /*6540*/  FFMA.FTZ R4, R4, c[0x0][0x23c], -R0 ;  /* 0x00008f0004047a23 */ /* 0x000fe40000010800 */
[----:B------:R2:W-:Y:S02]  /*6550*/  STS [R198+0x10400], R6 ;  /* 0x01040006c6007388 */ /* 0x0005e40000000800 */
[----:B------:R4:W-:Y:S01]  /*6560*/  MUFU.EX2 R191, R4 ;  /* 0x0000000400bf7308 */ /* 0x0009e20000000800 */
[----:B-1----:R-:W-:Y:S01]  /*6570*/  FFMA.FTZ R5, R101, -UR4, R113 ;  /* 0x8000000465057c23 */ /* 0x002fe20008010071 */
[----:B---3--:R-:W-:Y:S04]  /*6580*/  F2FP.BF16.PACK_AB R7, R206, R207 ;  /* 0x000000cfce07723e */ /* 0x008fe800000010ff */
[----:B------:R-:W-:Y:S02]  /*6590*/  @P0 FSEL R5, R5, -INF , !P3 ;  /* 0xff80000005050808 */ /* 0x000fe40005800000 */
[----:B--2---:R-:W-:Y:S01]  /*65a0*/  F2FP.BF16.PACK_AB R6, R92, R93 ;  /* 0x0000005d5c06723e */ /* 0x004fe200000010ff */
[----:B----4-:R-:W-:Y:S01]  /*65b0*/  FFMA.FTZ R4, R100, -UR4, R112 ;  /* 0x8000000464047c23 */ /* 0x010fe20008010070 */
[----:B------:R1:W-:Y:S01]  /*65c0*/  STS [R202+0x12000], R7 ;  /* 0x01200007ca007388 */ /* 0x0003e20000000800 */
[--C-:B------:R-:W-:Y:S01]  /*65d0*/  FFMA.FTZ R5, R5, c[0x0][0x23c], -R10.reuse ;  /* 0x00008f0005057a23 */ /* 0x100fe2000001080a */
[----:B------:R-:W-:Y:S02]  /*65e0*/  PLOP3.LUT P0, PT, PT, PT, UP0, 0x80, 0x0 ;  /* 0x000000000000781c */ /* 0x000fe40003f0f008 */
[----:B------:R2:W-:Y:S01]  /*65f0*/  STS [R202+0x12400], R6 ;  /* 0x01240006ca007388 */ /* 0x0005e20000000800 */
[----:B------:R3:W-:Y:S01]  /*6600*/  MUFU.EX2 R111, R5 ;  /* 0x00000005006f7308 */ /* 0x0007e20000000800 */
[----:B------:R-:W-:Y:S02]  /*6610*/  @P2 FSEL R4, R4, -INF , !P1 ;  /* 0xff80000004042808 */ /* 0x000fe40004800000 */
[----:B------:R-:W-:Y:S03]  /*6620*/  PLOP3.LUT P2, PT, PT, PT, UP0, 0x80, 0x0 ;  /* 0x000000000000781c */ /* 0x000fe60003f4f008 */
[----:B------:R-:W-:Y:S01]  /*6630*/  FFMA.FTZ R10, R4, c[0x0][0x23c], -R10 ;  /* 0x00008f00040a7a23 */ /* 0x000fe2000001080a */
[----:B------:R-:W-:Y:S03]  /*6640*/  F2FP.BF16.PACK_AB R4, R168, R170 ;  /* 0x000000aaa804723e */ /* 0x000fe600000010ff */
[----:B------:R-:W4:Y:S01]  /*6650*/  MUFU.EX2 R110, R10 ;  /* 0x0000000a006e7308 */ /* 0x000f220000000800 */
[----:B-1----:R-:W-:Y:S01]  /*6660*/  F2FP.BF16.PACK_AB R7, R204, R205 ;  /* 0x000000cdcc07723e */ /* 0x002fe200000010ff */
[----:B---3--:R-:W-:Y:S04]  /*6670*/  FFMA.FTZ R5, R193, -UR4, R179 ;  /* 0x80000004c1057c23 */ /* 0x008fe800080100b3 */
[----:B------:R1:W-:Y:S01]  /*6680*/  STS [R198+0x12000], R7 ;  /* 0x01200007c6007388 */ /* 0x0003e20000000800 */
[----:B--2---:R-:W-:Y:S02]  /*6690*/  F2FP.BF16.PACK_AB R6, R90, R91 ;  /* 0x0000005b5a06723e */ /* 0x004fe400000010ff */
[----:B------:R-:W-:Y:S01]  /*66a0*/  @P2 FSEL R5, R5, -INF , !P3 ;  /* 0xff80000005052808 */ /* 0x000fe20005800000 */
[----:B------:R-:W2:Y:S01]  /*66b0*/  LDL R193, [R1+0x18] ;  /* 0x0000180001c17983 */ /* 0x000ea20000100800 */
[----:B------:R-:W-:Y:S01]  /*66c0*/  PLOP3.LUT P2, PT, PT, PT, UP0, 0x80, 0x0 ;  /* 0x000000000000781c */ /* 0x000fe20003f4f008 */
[----:B------:R-:W-:Y:S02]  /*66d0*/  UISETP.GE.AND UP0, UPT, UR6, 0x1, UPT ;  /* 0x000000010600788c */ /* 0x000fe4000bf06270 */
[--C-:B------:R-:W-:Y:S01]  /*66e0*/  FFMA.FTZ R8, R5, c[0x0][0x23c], -R9.reuse ;  /* 0x00008f0005087a23 */ /* 0x100fe20000010809 */
[----:B------:R3:W-:Y:S01]  /*66f0*/  STS [R198+0x12400], R6 ;  /* 0x01240006c6007388 */ /* 0x0007e20000000800 */
[----:B------:R-:W-:Y:S02]  /*6700*/  F2FP.BF16.PACK_AB R5, R225, R228 ;  /* 0x000000e4e105723e */ /* 0x000fe400000010ff */
[----:B------:R4:W-:Y:S01]  /*6710*/  MUFU.EX2 R177, R8 ;  /* 0x0000000800b17308 */ /* 0x0009e20000000800 */
[----:B------:R4:W-:Y:S01]  /*6720*/  STS [R203+0x10000], R4 ;  /* 0x01000004cb007388 */ /* 0x0009e20000000800 */
[----:B-1----:R-:W-:Y:S05]  /*6730*/  F2FP.BF16.PACK_AB R7, R248, R250 ;  /* 0x000000faf807723e */ /* 0x002fea00000010ff */
[----:B------:R1:W-:Y:S04]  /*6740*/  STS [R203+0x10400], R7 ;  /* 0x01040007cb007388 */ /* 0x0003e80000000800 */
[----:B------:R1:W-:Y:S01]  /*6750*/  STS [R201+0x10400], R5 ;  /* 0x01040005c9007388 */ /* 0x0003e20000000800 */
[----:B---3--:R-:W-:Y:S02]  /*6760*/  F2FP.BF16.PACK_AB R6, R212, R213 ;  /* 0x000000d5d406723e */ /* 0x008fe400000010ff */
[----:B----4-:R-:W-:Y:S01]  /*6770*/  F2FP.BF16.PACK_AB R8, R84, R85 ;  /* 0x000000555408723e */ /* 0x010fe200000010ff */
[----:B------:R-:W-:Y:S02]  /*6780*/  FFMA.FTZ R4, R164, -UR4, R178 ;  /* 0x80000004a4047c23 */ /* 0x000fe400080100b2 */
[----:B------:R3:W-:Y:S03]  /*6790*/  STS [R201+0x10000], R6 ;  /* 0x01000006c9007388 */ /* 0x0007e60000000800 */
[----:B------:R-:W-:Y:S01]  /*67a0*/  @P0 FSEL R4, R4, -INF , !P1 ;  /* 0xff80000004040808 */ /* 0x000fe20004800000 */
[----:B------:R-:W-:Y:S01]  /*67b0*/  STS [R203+0x12400], R8 ;  /* 0x01240008cb007388 */ /* 0x000fe20000000800 */
[----:B------:R-:W-:Y:S03]  /*67c0*/  IADD3 R108, P0, R108, UR14, RZ ;  /* 0x0000000e6c6c7c10 */ /* 0x000fe6000ff1e0ff */
[----:B------:R-:W-:Y:S02]  /*67d0*/  FFMA.FTZ R9, R4, c[0x0][0x23c], -R9 ;  /* 0x00008f0004097a23 */ /* 0x000fe40000010809 */
[----:B------:R-:W-:Y:S02]  /*67e0*/  FFMA.FTZ R4, R163, -UR4, R252 ;  /* 0x80000004a3047c23 */ /* 0x000fe400080100fc */
[----:B------:R-:W4:Y:S01]  /*67f0*/  MUFU.EX2 R176, R9 ;  /* 0x0000000900b07308 */ /* 0x000f220000000800 */
[----:B-1----:R-:W-:Y:S02]  /*6800*/  F2FP.BF16.PACK_AB R7, R158, R159 ;  /* 0x0000009f9e07723e */ /* 0x002fe400000010ff */
[----:B------:R-:W-:Y:S02]  /*6810*/  @P2 FSEL R4, R4, -INF , !P1 ;  /* 0xff80000004042808 */ /* 0x000fe40004800000 */
[----:B------:R-:W-:Y:S01]  /*6820*/  F2FP.BF16.PACK_AB R5, R166, R167 ;  /* 0x000000a7a605723e */ /* 0x000fe200000010ff */
[----:B------:R1:W-:Y:S01]  /*6830*/  STS [R203+0x12000], R7 ;  /* 0x01200007cb007388 */ /* 0x0003e20000000800 */
[----:B------:R-:W-:Y:S01]  /*6840*/  PLOP3.LUT P1, PT, PT, PT, UP0, 0x80, 0x0 ;  /* 0x000000000000781c */ /* 0x000fe20003f2f008 */
[----:B------:R-:W-:Y:S01]  /*6850*/  FFMA.FTZ R0, R4, c[0x0][0x23c], -R0 ;  /* 0x00008f0004007a23 */ /* 0x000fe20000010800 */
[----:B------:R-:W-:Y:S02]  /*6860*/  F2FP.BF16.PACK_AB R4, R174, R175 ;  /* 0x000000afae04723e */ /* 0x000fe400000010ff */
[----:B---3--:R-:W-:Y:S01]  /*6870*/  F2FP.BF16.PACK_AB R6, R82, R83 ;  /* 0x000000535206723e */ /* 0x008fe200000010ff */
[----:B------:R3:W3:Y:S04]  /*6880*/  MUFU.EX2 R190, R0 ;  /* 0x0000000000be7308 */ /* 0x0006e80000000800 */
[----:B------:R4:W-:Y:S01]  /*6890*/  STS [R201+0x12400], R6 ;  /* 0x01240006c9007388 */ /* 0x0009e20000000800 */
[----:B-1----:R-:W-:Y:S05]  /*68a0*/  F2FP.BF16.PACK_AB R7, R153, R156 ;  /* 0x0000009c9907723e */ /* 0x002fea00000010ff */
[----:B------:R1:W-:Y:S01]  /*68b0*/  STS [R201+0x12000], R7 ;  /* 0x01200007c9007388 */ /* 0x0003e20000000800 */
[----:B---3--:R-:W-:Y:S03]  /*68c0*/  F2FP.BF16.PACK_AB R0, R182, R184 ;  /* 0x000000b8b600723e */ /* 0x008fe600000010ff */
[----:B------:R3:W-:Y:S01]  /*68d0*/  STS [R196+0x10000], R5 ;  /* 0x01000005c4007388 */ /* 0x0007e20000000800 */
[----:B----4-:R-:W-:Y:S02]  /*68e0*/  F2FP.BF16.PACK_AB R6, R245, R246 ;  /* 0x000000f6f506723e */ /* 0x010fe400000010ff */
[----:B-1----:R-:W-:Y:S02]  /*68f0*/  F2FP.BF16.PACK_AB R7, R220, R223 ;  /* 0x000000dfdc07723e */ /* 0x002fe400000010ff */
[----:B---3--:R-:W-:Y:S03]  /*6900*/  F2FP.BF16.PACK_AB R5, R76, R77 ;  /* 0x0000004d4c05723e */ /* 0x008fe600000010ff */
[----:B------:R1:W-:Y:S04]  /*6910*/  STS [R196+0x10400], R7 ;  /* 0x01040007c4007388 */ /* 0x0003e80000000800 */
[----:B------:R3:W-:Y:S04]  /*6920*/  STS [R197+0x10000], R4 ;  /* 0x01000004c5007388 */ /* 0x0007e80000000800 */
[----:B------:R4:W-:Y:S04]  /*6930*/  STS [R197+0x10400], R0 ;  /* 0x01040000c5007388 */ /* 0x0009e80000000800 */
[----:B------:R4:W-:Y:S04]  /*6940*/  STS [R196+0x12000], R6 ;  /* 0x01200006c4007388 */ /* 0x0009e80000000800 */
[----:B------:R4:W-:Y:S01]  /*6950*/  STS [R196+0x12400], R5 ;  /* 0x01240005c4007388 */ /* 0x0009e20000000800 */
[----:B-1----:R-:W-:Y:S02]  /*6960*/  F2FP.BF16.PACK_AB R7, R231, R234 ;  /* 0x000000eae707723e */ /* 0x002fe400000010ff */
[----:B---3--:R-:W-:Y:S03]  /*6970*/  F2FP.BF16.PACK_AB R4, R180, R181 ;  /* 0x000000b5b404723e */ /* 0x008fe600000010ff */
[----:B------:R1:W-:Y:S01]  /*6980*/  STS [R197+0x12000], R7 ;  /* 0x01200007c5007388 */ /* 0x0003e20000000800 */
[----:B----4-:R-:W-:Y:S02]  /*6990*/  F2FP.BF16.PACK_AB R0, R110, R111 ;  /* 0x0000006f6e00723e */ /* 0x010fe400000010ff */
[----:B------:R-:W-:Y:S02]  /*69a0*/  F2FP.BF16.PACK_AB R6, R74, R75 ;  /* 0x0000004b4a06723e */ /* 0x000fe400000010ff */
[----:B------:R-:W-:Y:S03]  /*69b0*/  F2FP.BF16.PACK_AB R5, R114, R115 ;  /* 0x000000737205723e */ /* 0x000fe600000010ff */
[----:B------:R3:W-:Y:S04]  /*69c0*/  STS [R197+0x12400], R6 ;  /* 0x01240006c5007388 */ /* 0x0007e80000000800 */
[----:B------:R4:W-:Y:S04]  /*69d0*/  STS [R200+0x10000], R5 ;  /* 0x01000005c8007388 */ /* 0x0009e80000000800 */
[----:B------:R4:W-:Y:S04]  /*69e0*/  STS [R200+0x10400], R4 ;  /* 0x01040004c8007388 */ /* 0x0009e80000000800 */
[----:B------:R4:W-:Y:S01]  /*69f0*/  STS [R199+0x10000], R0 ;  /* 0x01000000c7007388 */ /* 0x0009e20000000800 */
[----:B-1----:R-:W-:Y:S02]  /*6a00*/  F2FP.BF16.PACK_AB R7, R188, R189 ;  /* 0x000000bdbc07723e */ /* 0x002fe400000010ff */
[----:B---3--:R-:W-:Y:S02]  /*6a10*/  F2FP.BF16.PACK_AB R6, R194, R69 ;  /* 0x00000045c206723e */ /* 0x008fe400000010ff */
[----:B----4-:R-:W-:Y:S02]  /*6a20*/  F2FP.BF16.PACK_AB R5, R176, R177 ;  /* 0x000000b1b005723e */ /* 0x010fe400000010ff */
[----:B------:R-:W-:Y:S03]  /*6a30*/  F2FP.BF16.PACK_AB R4, R186, R187 ;  /* 0x000000bbba04723e */ /* 0x000fe600000010ff */
[----:B------:R-:W-:Y:S01]  /*6a40*/  STS [R199+0x10400], R5 ;  /* 0x01040005c7007388 */ /* 0x000fe20000000800 */
[----:B------:R-:W-:Y:S03]  /*6a50*/  F2FP.BF16.PACK_AB R0, R190, R191 ;  /* 0x000000bfbe00723e */ /* 0x000fe600000010ff */
[----:B------:R-:W-:Y:S04]  /*6a60*/  STS [R200+0x12000], R7 ;  /* 0x01200007c8007388 */ /* 0x000fe80000000800 */
[----:B------:R-:W-:Y:S04]  /*6a70*/  STS [R200+0x12400], R6 ;  /* 0x01240006c8007388 */ /* 0x000fe80000000800 */
[----:B------:R-:W-:Y:S04]  /*6a80*/  STS [R199+0x12400], R0 ;  /* 0x01240000c7007388 */ /* 0x000fe80000000800 */
[----:B------:R-:W-:Y:S04]  /*6a90*/  STS [R199+0x12000], R4 ;  /* 0x01200004c7007388 */ /* 0x000fe80000000800 */
[----:B------:R-:W1:Y:S08]  /*6aa0*/  LDSM.16.M88.4 R64, [R154+0x4000] ;  /* 0x004000009a40783b */ /* 0x000e700000000200 */
[----:B------:R-:W3:Y:S08]  /*6ab0*/  LDSM.16.M88.4 R60, [R154+0x5000] ;  /* 0x005000009a3c783b */ /* 0x000ef00000000200 */
[----:B------:R-:W4:Y:S08]  /*6ac0*/  LDSM.16.M88.4 R100, [R155+0x4000] ;  /* 0x004000009b64783b */ /* 0x000f300000000200 */
[----:B------:R-:W2:Y:S01]  /*6ad0*/  LDSM.16.M88.4 R104, [R155+0x5000] ;  /* 0x005000009b68783b */ /* 0x000ea20000000200 */
[-C--:B-1----:R-:W-:Y:S08]  /*6ae0*/  HMMA.16816.F32.BF16 R4, R64, R116.reuse, RZ ;  /* 0x000000744004723c */ /* 0x082ff000000418ff */
[C---:B---3--:R-:W-:Y:S08]  /*6af0*/  HMMA.16816.F32.BF16 R8, R60.reuse, R116, RZ ;  /* 0x000000743c08723c */ /* 0x048ff000000418ff */
[-C--:B------:R-:W-:Y:S08]  /*6b00*/  HMMA.16816.F32.BF16 R12, R60, R118.reuse, RZ ;  /* 0x000000763c0c723c */ /* 0x080ff000000418ff */
[C---:B------:R-:W-:Y:S08]  /*6b10*/  HMMA.16816.F32.BF16 R16, R64.reuse, R118, RZ ;  /* 0x000000764010723c */ /* 0x040ff000000418ff */
[-C--:B------:R-:W-:Y:S08]  /*6b20*/  HMMA.16816.F32.BF16 R20, R64, R120.reuse, RZ ;  /* 0x000000784014723c */ /* 0x080ff000000418ff */
[C---:B------:R-:W-:Y:S08]  /*6b30*/  HMMA.16816.F32.BF16 R24, R60.reuse, R120, RZ ;  /* 0x000000783c18723c */ /* 0x040ff000000418ff */
[-C--:B------:R-:W-:Y:S01]  /*6b40*/  HMMA.16816.F32.BF16 R28, R60, R122.reuse, RZ ;  /* 0x0000007a3c1c723c */ /* 0x080fe200000418ff */
[----:B--2---:R-:W-:Y:S03]  /*6b50*/  IADD3.X R109, R193, UR13, RZ, P0, !PT ;  /* 0x0000000dc16d7c10 */ /* 0x004fe600087fe4ff */
[----:B------:R-:W-:Y:S02]  /*6b60*/  MOV R193, R173 ;  /* 0x000000ad00c17202 */ /* 0x000fe40000000f00 */
[----:B------:R1:W2:Y:S02]  /*6b70*/  LDG.E R0, [R108.64+0x120] ;  /* 0x000120206c007981 */ /* 0x0002a4000c1e1900 */
        /* <DEDUP_REMOVED lines=24> */
[----:B------:R1:W3:Y:S04]  /*6d00*/  LDG.E R106, [R108.64] ;  /* 0x000000206c6a7981 */ /* 0x0002e8000c1e1900 */
[----:B------:R1:W4:Y:S02]  /*6d10*/  LDG.E R105, [R108.64+0x20] ;  /* 0x000020206c697981 */ /* 0x000324000c1e1900 */
[----:B------:R-:W-:Y:S01]  /*6d20*/  MOV R107, R172 ;  /* 0x000000ac006b7202 */ /* 0x000fe20000000f00 */
[----:B------:R-:W-:Y:S01]  /*6d30*/  HMMA.16816.F32.BF16 R64, R100, R146, R64 ;  /* 0x000000926440723c */ /* 0x000fe20000041840 */
[----:B------:R1:W2:Y:S03]  /*6d40*/  LDG.E R104, [R108.64+0x100] ;  /* 0x000100206c687981 */ /* 0x0002a6000c1e1900 */
[----:B-1----:R-:W-:Y:S02]  /*6d50*/  MOV R109, R171 ;  /* 0x000000ab006d7202 */ /* 0x002fe40000000f00 */
[----:B------:R-:W-:Y:S01]  /*6d60*/  MOV R108, R169 ;  /* 0x000000a9006c7202 */ /* 0x000fe20000000f00 */
[C---:B---3--:R-:W-:Y:S02]  /*6d70*/  FADD.FTZ R101, -R106.reuse, R4 ;  /* 0x000000046a657221 */ /* 0x048fe40000010100 */
[----:B------:R-:W-:Y:S03]  /*6d80*/  FADD.FTZ R100, -R106, R5 ;  /* 0x000000056a647221 */ /* 0x000fe60000010100 */
[----:B------:R-:W-:Y:S02]  /*6d90*/  FFMA.FTZ R5, -R249, R249, 1 ;  /* 0x3f800000f9057423 */ /* 0x000fe400000101f9 */
[----:B------:R-:W-:Y:S02]  /*6da0*/  FFMA.FTZ R4, -R247, R247, 1 ;  /* 0x3f800000f7047423 */ /* 0x000fe400000101f7 */
        /* <DEDUP_REMOVED lines=69> */
[----:B------:R-:W-:Y:S02]  /*7200*/  FMUL.FTZ R113, R16, R32 ;  /* 0x0000002010717220 */ /* 0x000fe40000410000 */
[----:B------:R-:W-:Y:S02]  /*7210*/  FMUL.FTZ R112, R5, R21 ;  /* 0x0000001505707220 */ /* 0x000fe40000410000 */
[C---:B----4-:R-:W-:Y:S02]  /*7220*/  FADD.FTZ R16, -R105.reuse, R6 ;  /* 0x0000000669107221 */ /* 0x050fe40000010100 */
[----:B------:R-:W-:Y:S02]  /*7230*/  FFMA.FTZ R5, -R108, R108, 1 ;  /* 0x3f8000006c057423 */ /* 0x000fe4000001016c */
[----:B------:R-:W-:Y:S02]  /*7240*/  FADD.FTZ R6, -R105, R7 ;  /* 0x0000000769067221 */ /* 0x000fe40000010100 */
[----:B------:R-:W-:Y:S02]  /*7250*/  FMUL.FTZ R7, R107, R16 ;  /* 0x000000106b077220 */ /* 0x000fe40000410000 */
[----:B------:R-:W-:Y:S02]  /*7260*/  FMUL.FTZ R5, R5, c[0x0][0x2ec] ;  /* 0x0000bb0005057a20 */ /* 0x000fe40000410000 */
[----:B------:R-:W-:Y:S02]  /*7270*/  FADD.FTZ R16, -R105, R18 ;  /* 0x0000001269107221 */ /* 0x000fe40000010100 */
[----:B------:R-:W-:Y:S02]  /*7280*/  FMUL.FTZ R110, R5, R7 ;  /* 0x00000007056e7220 */ /* 0x000fe40000410000 */
[----:B------:R-:W-:Y:S02]  /*7290*/  FFMA.FTZ R5, -R208, R208, 1 ;  /* 0x3f800000d0057423 */ /* 0x000fe400000101d0 */
[----:B------:R-:W-:Y:S02]  /*72a0*/  FADD.FTZ R18, -R105, R19 ;  /* 0x0000001369127221 */ /* 0x000fe40000010100 */
[----:B------:R-:W-:Y:S02]  /*72b0*/  FMUL.FTZ R4, R4, c[0x0][0x2ec] ;  /* 0x0000bb0004047a20 */ /* 0x000fe40000410000 */
[----:B------:R-:W-:Y:S02]  /*72c0*/  FMUL.FTZ R18, R209, R18 ;  /* 0x00000012d1127220 */ /* 0x000fe40000410000 */
[----:B------:R-:W-:Y:S01]  /*72d0*/  FFMA.FTZ R17, -R185, R185, 1 ;  /* 0x3f800000b9117423 */ /* 0x000fe200000101b9 */
[----:B------:R-:W3:Y:S01]  /*72e0*/  LDL.LU R209, [R1+0x12c] ;  /* 0x00012c0001d17983 */ /* 0x000ee20000300800 */
[----:B------:R-:W-:Y:S02]  /*72f0*/  FMUL.FTZ R111, R4, R20 ;  /* 0x00000014046f7220 */ /* 0x000fe40000410000 */
[----:B------:R-:W-:Y:S01]  /*7300*/  FFMA.FTZ R4, -R109, R109, 1 ;  /* 0x3f8000006d047423 */ /* 0x000fe2000001016d */
[----:B------:R-:W4:Y:S01]  /*7310*/  LDL.LU R208, [R1+0x128] ;  /* 0x0001280001d07983 */ /* 0x000f220000300800 */
[----:B------:R-:W-:Y:S02]  /*7320*/  FMUL.FTZ R17, R17, c[0x0][0x2ec] ;  /* 0x0000bb0011117a20 */ /* 0x000fe40000410000 */
[----:B------:R-:W-:Y:S02]  /*7330*/  FMUL.FTZ R6, R193, R6 ;  /* 0x00000006c1067220 */ /* 0x000fe40000410000 */
[----:B------:R-:W-:Y:S02]  /*7340*/  FMUL.FTZ R4, R4, c[0x0][0x2ec] ;  /* 0x0000bb0004047a20 */ /* 0x000fe40000410000 */
[----:B------:R-:W-:Y:S02]  /*7350*/  FMUL.FTZ R114, R17, R33 ;  /* 0x0000002111727220 */ /* 0x000fe40000410000 */
[----:B------:R-:W-:Y:S02]  /*7360*/  FMUL.FTZ R109, R4, R6 ;  /* 0x00000006046d7220 */ /* 0x000fe40000410000 */
[----:B------:R-:W-:Y:S02]  /*7370*/  FMUL.FTZ R19, R195, R16 ;  /* 0x00000010c3137220 */ /* 0x000fe40000410000 */
[----:B------:R-:W-:Y:S02]  /*7380*/  FADD.FTZ R17, -R105, R22 ;  /* 0x0000001669117221 */ /* 0x000fe40000010100 */
[----:B------:R-:W-:Y:S02]  /*7390*/  FFMA.FTZ R4, -R239, R239, 1 ;  /* 0x3f800000ef047423 */ /* 0x000fe400000101ef */
[----:B------:R-:W-:Y:S01]  /*73a0*/  FMUL.FTZ R5, R5, c[0x0][0x2ec] ;  /* 0x0000bb0005057a20 */ /* 0x000fe20000410000 */
[----:B------:R1:W5:Y:S01]  /*73b0*/  LDL.LU R239, [R1+0x124] ;  /* 0x0001240001ef7983 */ /* 0x0003620000300800 */
[----:B------:R-:W-:Y:S02]  /*73c0*/  FFMA.FTZ R6, -R238, R238, 1 ;  /* 0x3f800000ee067423 */ /* 0x000fe400000101ee */
[----:B------:R-:W-:Y:S01]  /*73d0*/  FADD.FTZ R16, -R105, R23 ;  /* 0x0000001769107221 */ /* 0x000fe20000010100 */
        /* <DEDUP_REMOVED lines=52> */
[----:B--2---:R-:W-:Y:S02]  /*7720*/  FADD.FTZ R5, -R104, R8 ;  /* 0x0000000868057221 */ /* 0x004fe40000010100 */
        /* <DEDUP_REMOVED lines=34> */
[----:B------:R-:W-:Y:S02]  /*7950*/  FMUL.FTZ R23, R6, R12 ;  /* 0x0000000c06177220 */ /* 0x000fe40000410000 */
        /* <DEDUP_REMOVED lines=9> */
[----:B------:R-:W-:Y:S02]  /*79f0*/  FADD.FTZ R8, -R104, R29 ;  /* 0x0000001d68087221 */ /* 0x000fe40000010100 */
[----:B------:R-:W-:Y:S02]  /*7a00*/  FMUL.FTZ R9, R156, R9 ;  /* 0x000000099c097220 */ /* 0x000fe40000410000 */
[----:B------:R-:W-:Y:S01]  /*7a10*/  FMUL.FTZ R8, R153, R8 ;  /* 0x0000000899087220 */ /* 0x000fe20000410000 */
[----:B------:R1:W5:Y:S01]  /*7a20*/  LDL.LU R156, [R1+0xf0] ;  /* 0x0000f000019c7983 */ /* 0x0003620000300800 */
[----:B------:R-:W-:Y:S02]  /*7a30*/  FFMA.FTZ R7, -R152, R152, 1 ;  /* 0x3f80000098077423 */ /* 0x000fe40000010198 */
[----:B------:R-:W-:Y:S01]  /*7a40*/  FFMA.FTZ R6, -R151, R151, 1 ;  /* 0x3f80000097067423 */ /* 0x000fe20000010197 */
[----:B------:R1:W5:Y:S01]  /*7a50*/  LDL.LU R153, [R1+0xec] ;  /* 0x0000ec0001997983 */ /* 0x0003620000300800 */
[----:B------:R-:W-:Y:S02]  /*7a60*/  FFMA.FTZ R4, -R98, R98, 1 ;  /* 0x3f80000062047423 */ /* 0x000fe40000010162 */
[----:B------:R-:W-:Y:S01]  /*7a70*/  FFMA.FTZ R5, -R99, R99, 1 ;  /* 0x3f80000063057423 */ /* 0x000fe20000010163 */
[----:B------:R1:W5:Y:S01]  /*7a80*/  LDL.LU R152, [R1+0xe8] ;  /* 0x0000e80001987983 */ /* 0x0003620000300800 */
[----:B------:R-:W-:Y:S02]  /*7a90*/  FMUL.FTZ R4, R4, c[0x0][0x2ec] ;  /* 0x0000bb0004047a20 */ /* 0x000fe40000410000 */
[----:B------:R-:W-:Y:S01]  /*7aa0*/  FMUL.FTZ R7, R7, c[0x0][0x2ec] ;  /* 0x0000bb0007077a20 */ /* 0x000fe20000410000 */
[----:B------:R1:W5:Y:S01]  /*7ab0*/  LDL.LU R151, [R1+0xe4] ;  /* 0x0000e40001977983 */ /* 0x0003620000300800 */
[----:B------:R-:W-:Y:S02]  /*7ac0*/  FMUL.FTZ R18, R4, R8 ;  /* 0x0000000804127220 */ /* 0x000fe40000410000 */
[----:B------:R-:W-:Y:S01]  /*7ad0*/  FADD.FTZ R8, -R104, R45 ;  /* 0x0000002d68087221 */ /* 0x000fe20000010100 */
[----:B------:R1:W5:Y:S01]  /*7ae0*/  LDL.LU R99, [R1+0xe0] ;  /* 0x0000e00001637983 */ /* 0x0003620000300800 */
[----:B------:R-:W-:Y:S02]  /*7af0*/  FFMA.FTZ R4, -R94, R94, 1 ;  /* 0x3f8000005e047423 */ /* 0x000fe4000001015e */
[----:B------:R-:W-:Y:S01]  /*7b00*/  FMUL.FTZ R6, R6, c[0x0][0x2ec] ;  /* 0x0000bb0006067a20 */ /* 0x000fe20000410000 */
[----:B------:R1:W5:Y:S01]  /*7b10*/  LDL.LU R98, [R1+0xdc] ;  /* 0x0000dc0001627983 */ /* 0x0003620000300800 */
[----:B------:R-:W-:Y:S02]  /*7b20*/  FMUL.FTZ R5, R5, c[0x0][0x2ec] ;  /* 0x0000bb0005057a20 */ /* 0x000fe40000410000 */
[----:B------:R-:W-:Y:S02]  /*7b30*/  FMUL.FTZ R49, R7, R13 ;  /* 0x0000000d07317220 */ /* 0x000fe40000410000 */
[----:B------:R-:W-:Y:S02]  /*7b40*/  FMUL.FTZ R8, R231, R8 ;  /* 0x00000008e7087220 */ /* 0x000fe40000410000 */
[----:B------:R-:W-:Y:S02]  /*7b50*/  FFMA.FTZ R7, -R97, R97, 1 ;  /* 0x3f80000061077423 */ /* 0x000fe40000010161 */
[----:B------:R-:W-:Y:S01]  /*7b60*/  FMUL.FTZ R4, R4, c[0x0][0x2ec] ;  /* 0x0000bb0004047a20 */ /* 0x000fe20000410000 */
[----:B------:R1:W5:Y:S01]  /*7b70*/  LDL.LU R97, [R1+0xd8] ;  /* 0x0000d80001617983 */ /* 0x0003620000300800 */
[----:B------:R-:W-:Y:S02]  /*7b80*/  FMUL.FTZ R22, R6, R12 ;  /* 0x0000000c06167220 */ /* 0x000fe40000410000 */
[----:B------:R-:W-:Y:S02]  /*7b90*/  FMUL.FTZ R16, R5, R9 ;  /* 0x0000000905107220 */ /* 0x000fe40000410000 */
[C---:B------:R-:W-:Y:S02]  /*7ba0*/  FADD.FTZ R12, -R104.reuse, R41 ;  /* 0x00000029680c7221 */ /* 0x040fe40000010100 */
[----:B------:R-:W-:Y:S02]  /*7bb0*/  FADD.FTZ R9, -R104, R44 ;  /* 0x0000002c68097221 */ /* 0x000fe40000010100 */
[----:B------:R-:W-:Y:S02]  /*7bc0*/  FFMA.FTZ R6, -R96, R96, 1 ;  /* 0x3f80000060067423 */ /* 0x000fe40000010160 */
[----:B------:R-:W-:Y:S01]  /*7bd0*/  FFMA.FTZ R5, -R95, R95, 1 ;  /* 0x3f8000005f057423 */ /* 0x000fe2000001015f */
[----:B------:R1:W5:Y:S01]  /*7be0*/  LDL.LU R96, [R1+0xd4] ;  /* 0x0000d40001607983 */ /* 0x0003620000300800 */
[----:B------:R-:W-:Y:S02]  /*7bf0*/  FMUL.FTZ R41, R4, R8 ;  /* 0x0000000804297220 */ /* 0x000fe40000410000 */
[----:B------:R-:W-:Y:S01]  /*7c00*/  FADD.FTZ R8, -R104, R61 ;  /* 0x0000003d68087221 */ /* 0x000fe20000010100 */
[----:B------:R1:W5:Y:S01]  /*7c10*/  LDL.LU R95, [R1+0xd0] ;  /* 0x0000d000015f7983 */ /* 0x0003620000300800 */
[----:B------:R-:W-:Y:S02]  /*7c20*/  FFMA.FTZ R4, -R226, R226, 1 ;  /* 0x3f800000e2047423 */ /* 0x000fe400000101e2 */
[----:B------:R-:W-:Y:S01]  /*7c30*/  FMUL.FTZ R9, R234, R9 ;  /* 0x00000009ea097220 */ /* 0x000fe20000410000 */
[----:B------:R1:W5:Y:S01]  /*7c40*/  LDL.LU R94, [R1+0xcc] ;  /* 0x0000cc00015e7983 */ /* 0x0003620000300800 */
[----:B------:R-:W-:Y:S02]  /*7c50*/  FMUL.FTZ R5, R5, c[0x0][0x2ec] ;  /* 0x0000bb0005057a20 */ /* 0x000fe40000410000 */
[----:B------:R-:W-:Y:S02]  /*7c60*/  FMUL.FTZ R8, R186, R8 ;  /* 0x00000008ba087220 */ /* 0x000fe40000410000 */
[----:B------:R-:W-:Y:S02]  /*7c70*/  FMUL.FTZ R4, R4, c[0x0][0x2ec] ;  /* 0x0000bb0004047a20 */ /* 0x000fe40000410000 */
[----:B------:R-:W-:Y:S02]  /*7c80*/  FMUL.FTZ R44, R5, R9 ;  /* 0x00000009052c7220 */ /* 0x000fe40000410000 */
[----:B------:R-:W-:Y:S02]  /*7c90*/  FADD.FTZ R9, -R104, R60 ;  /* 0x0000003c68097221 */ /* 0x000fe40000010100 */
[----:B------:R-:W-:Y:S02]  /*7ca0*/  FFMA.FTZ R5, -R227, R227, 1 ;  /* 0x3f800000e3057423 */ /* 0x000fe400000101e3 */
[----:B------:R-:W-:Y:S02]  /*7cb0*/  FMUL.FTZ R37, R4, R8 ;  /* 0x0000000804257220 */ /* 0x000fe40000410000 */
[----:B------:R-:W-:Y:S02]  /*7cc0*/  FADD.FTZ R4, -R0, R10 ;  /* 0x0000000a00047221 */ /* 0x000fe40000010100 */
[----:B------:R-:W-:Y:S02]  /*7cd0*/  FADD.FTZ R13, -R104, R40 ;  /* 0x00000028680d7221 */ /* 0x000fe40000010100 */
[----:B------:R-:W-:Y:S02]  /*7ce0*/  FMUL.FTZ R9, R187, R9 ;  /* 0x00000009bb097220 */ /* 0x000fe40000410000 */
[----:B------:R-:W-:Y:S02]  /*7cf0*/  FMUL.FTZ R5, R5, c[0x0][0x2ec] ;  /* 0x0000bb0005057a20 */ /* 0x000fe40000410000 */
[----:B------:R-:W-:Y:S02]  /*7d00*/  FADD.FTZ R10, -R0, R11 ;  /* 0x0000000b000a7221 */ /* 0x000fe40000010100 */
[----:B------:R-:W-:Y:S02]  /*7d10*/  FMUL.FTZ R11, R93, R4 ;  /* 0x000000045d0b7220 */ /* 0x000fe40000410000 */
[----:B------:R-:W-:Y:S01]  /*7d20*/  FMUL.FTZ R13, R246, R13 ;  /* 0x0000000df60d7220 */ /* 0x000fe20000410000 */
        /* <DEDUP_REMOVED lines=9> */
[----:B------:R-:W-:Y:S02]  /*7dc0*/  FADD.FTZ R13, -R104, R56 ;  /* 0x00000038680d7221 */ /* 0x000fe40000010100 */
[----:B------:R-:W-:Y:S02]  /*7dd0*/  FFMA.FTZ R7, -R233, R233, 1 ;  /* 0x3f800000e9077423 */ /* 0x000fe400000101e9 */
[----:B------:R-:W-:Y:S01]  /*7de0*/  FADD.FTZ R8, -R0, R15 ;  /* 0x0000000f00087221 */ /* 0x000fe20000010100 */
[----:B---3--:R-:W-:Y:S01]  /*7df0*/  MOV R56, R209 ;  /* 0x000000d100387202 */ /* 0x008fe20000000f00 */
[----:B------:R-:W-:Y:S02]  /*7e00*/  FMUL.FTZ R9, R91, R9 ;  /* 0x000000095b097220 */ /* 0x000fe40000410000 */
[----:B------:R-:W-:Y:S01]  /*7e10*/  FMUL.FTZ R45, R6, R12 ;  /* 0x0000000c062d7220 */ /* 0x000fe20000410000 */
[----:B------:R1:W5:Y:S01]  /*7e20*/  LDL.LU R91, [R1+0xc0] ;  /* 0x0000c000015b7983 */ /* 0x0003620000300800 */
[----:B------:R-:W-:Y:S01]  /*7e30*/  FADD.FTZ R12, -R104, R57 ;  /* 0x00000039680c7221 */ /* 0x000fe20000010100 */
[----:B----4-:R-:W-:Y:S01]  /*7e40*/  MOV R57, R208 ;  /* 0x000000d000397202 */ /* 0x010fe20000000f00 */
        /* <DEDUP_REMOVED lines=69> */
[----:B------:R-:W-:Y:S01]  /*82a0*/  FMUL.FTZ R17, R4, R17 ;  /* 0x0000001104117220 */ /* 0x000fe20000410000 */
[----:B------:R1:W5:Y:S01]  /*82b0*/  LDL.LU R71, [R1+0x70] ;  /* 0x0000700001477983 */ /* 0x0003620000300800 */
[----:B------:R-:W-:Y:S02]  /*82c0*/  FFMA.FTZ R4, -R70, R70, 1 ;  /* 0x3f80000046047423 */ /* 0x000fe40000010146 */
[----:B------:R-:W-:Y:S01]  /*82d0*/  FADD.FTZ R36, -R0, R58 ;  /* 0x0000003a00247221 */ /* 0x000fe20000010100 */
[----:B------:R1:W5:Y:S01]  /*82e0*/  LDL.LU R70, [R1+0x6c] ;  /* 0x00006c0001467983 */ /* 0x0003620000300800 */
[----:B------:R-:W-:Y:S02]  /*82f0*/  FMUL.FTZ R6, R6, c[0x0][0x2ec] ;  /* 0x0000bb0006067a20 */ /* 0x000fe40000410000 */
[----:B------:R-:W-:Y:S02]  /*8300*/  FMUL.FTZ R36, R69, R36 ;  /* 0x0000002445247220 */ /* 0x000fe40000410000 */
[----:B------:R-:W-:Y:S01]  /*8310*/  FMUL.FTZ R7, R7, c[0x0][0x2ec] ;  /* 0x0000bb0007077a20 */ /* 0x000fe20000410000 */
[----:B------:R1:W5:Y:S01]  /*8320*/  LDL.LU R69, [R1+0x68] ;  /* 0x0000680001457983 */ /* 0x0003620000300800 */
[----:B------:R-:W-:Y:S02]  /*8330*/  FMUL.FTZ R5, R5, c[0x0][0x2ec] ;  /* 0x0000bb0005057a20 */ /* 0x000fe40000410000 */
[----:B------:R-:W-:Y:S02]  /*8340*/  FMUL.FTZ R13, R6, R13 ;  /* 0x0000000d060d7220 */ /* 0x000fe40000410000 */
[----:B------:R-:W-:Y:S02]  /*8350*/  FFMA.FTZ R6, -R68, R68, 1 ;  /* 0x3f80000044067423 */ /* 0x000fe40000010144 */
[----:B------:R-:W-:Y:S01]  /*8360*/  FMUL.FTZ R4, R4, c[0x0][0x2ec] ;  /* 0x0000bb0004047a20 */ /* 0x000fe20000410000 */
[----:B------:R1:W5:Y:S01]  /*8370*/  LDL.LU R68, [R1+0x64] ;  /* 0x0000640001447983 */ /* 0x0003620000300800 */
[----:B------:R-:W-:Y:S02]  /*8380*/  FMUL.FTZ R8, R7, R8 ;  /* 0x0000000807087220 */ /* 0x000fe40000410000 */
        /* <DEDUP_REMOVED lines=8> */
[----:B------:R-:W-:Y:S02]  /*8410*/  FADD.FTZ R33, -R0, R63 ;  /* 0x0000003f00217221 */ /* 0x000fe40000010100 */
[----:B------:R-:W-:Y:S02]  /*8420*/  FFMA.FTZ R0, -R252, R252, 1 ;  /* 0x3f800000fc007423 */ /* 0x000fe400000101fc */
        /* <DEDUP_REMOVED lines=12> */
[----:B-1----:R-:W-:Y:S01]  /*84f0*/  IMAD.MOV.U32 R6, RZ, RZ, c[0x0][0x190] ;  /* 0x00006400ff067624 */ /* 0x002fe200078e00ff */
        /* <DEDUP_REMOVED lines=32> */
.L_x_603:
        /* <DEDUP_REMOVED lines=149> */
.L_x_604:
        /* <DEDUP_REMOVED lines=296> */
.L_x_606:
        /* <DEDUP_REMOVED lines=19> */
.L_x_607:
        /* <DEDUP_REMOVED lines=43> */
.L_x_609:
[----:B--2---:R-:W-:Y:S05]  /*a6b0*/  BSYNC B0 ;  /* 0x0000000000007941 */ /* 0x004fea0003800000 */
.L_x_608:
        /* <DEDUP_REMOVED lines=14> */
.L_x_611:
[----:B------:R-:W-:Y:S05]  /*a7a0*/  BSYNC B0 ;  /* 0x0000000000007941 */ /* 0x000fea0003800000 */
.L_x_610:
        /* <DEDUP_REMOVED lines=25> */
.L_x_613:
[----:B------:R-:W-:Y:S05]  /*a940*/  BSYNC B0 ;  /* 0x0000000000007941 */ /* 0x000fea0003800000 */
.L_x_612:
        /* <DEDUP_REMOVED lines=12> */
.L_x_586:
        /* <DEDUP_REMOVED lines=21> */
.L_x_615:
        /* <DEDUP_REMOVED lines=19> */
.L_x_616:
        /* <DEDUP_REMOVED lines=37> */
.L_x_618:
[----:B------:R-:W-:Y:S05]  /*aee0*/  BSYNC B0 ;  /* 0x0000000000007941 */ /* 0x000fea0003800000 */
.L_x_617:
        /* <DEDUP_REMOVED lines=15> */
.L_x_620:
[----:B------:R-:W-:Y:S05]  /*afe0*/  BSYNC B0 ;  /* 0x0000000000007941 */ /* 0x000fea0003800000 */
.L_x_619:
        /* <DEDUP_REMOVED lines=26> */
.L_x_622:
[----:B------:R-:W-:Y:S05]  /*b190*/  BSYNC B0 ;  /* 0x0000000000007941 */ /* 0x000fea0003800000 */
.L_x_621:
        /* <DEDUP_REMOVED lines=12> */
.L_x_614:
[----:B------:R-:W-:Y:S05]  /*b260*/  BSYNC B1 ;  /* 0x0000000000017941 */ /* 0x000fea0003800000 */
.L_x_581:
        /* <DEDUP_REMOVED lines=11> */
.L_x_623:
[----:B------:R-:W-:Y:S05]  /*b320*/  EXIT ;  /* 0x000000000000794d */ /* 0x000fea0003800000 */
.L_x_625:
        /* <DEDUP_REMOVED lines=13> */
.L_x_1341:


//--------------------- .text._ZN5flash44flash_bwd_dq_dk_dv_loop_seqk_parallel_kernelI23Flash_bwd_kernel_traitsILi32ELi128ELi128ELi8ELi4ELi4ELi4ELb1ELb0EN7cutlass10bfloat16_tE19Flash_kernel_traitsILi32ELi128ELi128ELi8ES3_EELb1ELb0ELb1ELb0ELb0ELb1ELb0EEEvNS_16Flash_bwd_paramsE --------------------------
	.section	.text._ZN5flash44flash_bwd_dq_dk_dv_loop_seqk_parallel_kernelI23Flash_bwd_kernel_traitsILi32ELi128ELi128ELi8ELi4ELi4ELi4ELb1ELb0EN7cutlass10bfloat16_tE19Flash_kernel_traitsILi32ELi128ELi128ELi8ES3_EELb1ELb0ELb1ELb0ELb0ELb1ELb0EEEvNS_16Flash_bwd_paramsE,"ax",@progbits
	.sectioninfo	@"SHI_REGISTERS=255"
	.align	128
        .global         _ZN5flash44flash_bwd_dq_dk_dv_loop_seqk_parallel_kernelI23Flash_bwd_kernel_traitsILi32ELi128ELi128ELi8ELi4ELi4ELi4ELb1ELb0EN7cutlass10bfloat16_tE19Flash_kernel_traitsILi32ELi128ELi128ELi8ES3_EELb1ELb0ELb1ELb0ELb0ELb1ELb0EEEvNS_16Flash_bwd_paramsE
        .type           _ZN5flash44flash_bwd_dq_dk_dv_loop_seqk_parallel_kernelI23Flash_bwd_kernel_traitsILi32ELi128ELi128ELi8ELi4ELi4ELi4ELb1ELb0EN7cutlass10bfloat16_tE19Flash_kernel_traitsILi32ELi128ELi128ELi8ES3_EELb1ELb0ELb1ELb0ELb0ELb1ELb0EEEvNS_16Flash_bwd_paramsE,@function
        .size           _ZN5flash44flash_bwd_dq_dk_dv_loop_seqk_parallel_kernelI23Flash_bwd_kernel_traitsILi32ELi128ELi128ELi8ELi4ELi4ELi4ELb1ELb0EN7cutlass10bfloat16_tE19Flash_kernel_traitsILi32ELi128ELi128ELi8ES3_EELb1ELb0ELb1ELb0ELb0ELb1ELb0EEEvNS_16Flash_bwd_paramsE,(.L_x_1342 - _ZN5flash44flash_bwd_dq_dk_dv_loop_seqk_parallel_kernelI23Flash_bwd_kernel_traitsILi32ELi128ELi128ELi8ELi4ELi4ELi4ELb1ELb0EN7cutlass10bfloat16_tE19Flash_kernel_traitsILi32ELi128ELi128ELi8ES3_EELb1ELb0ELb1ELb0ELb0ELb1ELb0EEEvNS_16Flash_bwd_paramsE)
        .other          _ZN5flash44flash_bwd_dq_dk_dv_loop_seqk_parallel_kernelI23Flash_bwd_kernel_traitsILi32ELi128ELi128ELi8ELi4ELi4ELi4ELb1ELb0EN7cutlass10bfloat16_tE19Flash_kernel_traitsILi32ELi128ELi128ELi8ES3_EELb1ELb0ELb1ELb0ELb0ELb1ELb0EEEvNS_16Flash_bwd_paramsE,@"STO_CUDA_ENTRY STV_DEFAULT"
_ZN5flash44flash_bwd_dq_dk_dv_loop_seqk_parallel_kernelI23Flash_bwd_kernel_traitsILi32ELi128ELi128ELi8ELi4ELi4ELi4ELb1ELb0EN7cutlass10bfloat16_tE19Flash_kernel_traitsILi32ELi128ELi128ELi8ES3_EELb1ELb0ELb1ELb0ELb0ELb1ELb0EEEvNS_16Flash_bwd_paramsE:
.text._ZN5flash44flash_bwd_dq_dk_dv_loop_seqk_parallel_kernelI23Flash_bwd_kernel_traitsILi32ELi128ELi128ELi8ELi4ELi4ELi4ELb1ELb0EN7cutlass10bfloat16_tE19Flash_kernel_traitsILi32ELi128ELi128ELi8ES3_EELb1ELb0ELb1ELb0ELb0ELb1ELb0EEEvNS_16Flash_bwd_paramsE:
        /* <DEDUP_REMOVED lines=19> */
[----:B------:R-:W-:Y:S01]  /*0130*/  ULDC UR59, c[0x0][0x22c] ;  /* 0x00008b00003b7ab9 */ /* 0x000fe20000000800 */
[----:B------:R-:W3:Y:S01]  /*0140*/  S2UR UR53, SR_CTAID.Y ;  /* 0x00000000003579c3 */ /* 0x000ee20000002600 */
[----:B------:R-:W-:-:S02]  /*0150*/  UIMAD UR5, UR7, UR6, UR5 ;  /* 0x00000006070572a4 */ /* 0x000fc4000f8e0205 */
[----:B------:R-:W-:Y:S02]  /*0160*/  ULDC UR15, c[0x0][0x1c8] ;  /* 0x00007200000f7ab9 */ /* 0x000fe40000000800 */
[----:B------:R-:W-:Y:S02]  /*0170*/  ULDC UR10, c[0x0][0x1c0] ;  /* 0x00007000000a7ab9 */ /* 0x000fe40000000800 */
[----:B------:R-:W-:Y:S02]  /*0180*/  ULDC.U8 UR11, c[0x0][0x328] ;  /* 0x0000ca00000b7ab9 */ /* 0x000fe40000000000 */
[----:B------:R-:W-:Y:S02]  /*0190*/  UISETP.NE.AND UP5, UPT, UR11, URZ, UPT ;  /* 0x0000003f0b00728c */ /* 0x000fe4000bfa5270 */
[----:B------:R-:W-:Y:S02]  /*01a0*/  ULDC UR56, c[0x0][0x1c0] ;  /* 0x0000700000387ab9 */ /* 0x000fe40000000800 */
[----:B------:R-:W-:Y:S01]  /*01b0*/  ULDC.U8 UR12, c[0x0][0x3d0] ;  /* 0x0000f400000c7ab9 */ /* 0x000fe20000000000 */
[----:B-1----:R-:W-:Y:S01]  /*01c0*/  SHF.R.S32.HI R5, RZ, 0x1f, R6 ;  /* 0x0000001fff057819 */ /* 0x002fe20000011406 */
[----:B--2---:R-:W-:-:S02]  /*01d0*/  UIMAD UR20, UR54, UR59, URZ ;  /* 0x0000003b361472a4 */ /* 0x004fc4000f8e023f */
[----:B------:R-:W-:Y:S01]  /*01e0*/  ULDC UR13, c[0x0][0x1c0] ;  /* 0x00007000000d7ab9 */ /* 0x000fe20000000800 */
[CC--:B------:R-:W-:Y:S01]  /*01f0*/  LEA.HI R3, R5.reuse, R6.reuse, RZ, 0x2 ;  /* 0x0000000605037211 */ /* 0x0c0fe200078f10ff */
[----:B------:R-:W-:Y:S01]  /*0200*/  ULDC UR21, c[0x0][0x224] ;  /* 0x0000890000157ab9 */ /* 0x000fe20000000800 */
[-C--:B------:R-:W-:Y:S01]  /*0210*/  LEA.HI R9, R5, R6.reuse, RZ, 0x5 ;  /* 0x0000000605097211 */ /* 0x080fe200078f28ff */
[----:B------:R-:W-:Y:S01]  /*0220*/  UIMAD.WIDE UR56, UR59, UR56, URZ ;  /* 0x000000383b3872a5 */ /* 0x000fe2000f8e023f */
[----:B------:R-:W-:Y:S01]  /*0230*/  LOP3.LUT R4, R3, 0xfffffffc, RZ, 0xc0, !PT ;  /* 0xfffffffc03047812 */ /* 0x000fe200078ec0ff */
[----:B---3--:R-:W-:Y:S01]  /*0240*/  UIMAD UR6, UR53, UR10, UR54 ;  /* 0x0000000a350672a4 */ /* 0x008fe2000f8e0236 */
[--C-:B------:R-:W-:Y:S01]  /*0250*/  SHF.R.S32.HI R0, RZ, 0x2, R3.reuse ;  /* 0x00000002ff007819 */ /* 0x100fe20000011403 */
[----:B------:R-:W-:Y:S01]  /*0260*/  USHF.R.S32.HI UR10, URZ, 0x1f, UR54 ;  /* 0x0000001f3f0a7899 */ /* 0x000fe20008011436 */
[CC--:B------:R-:W-:Y:S01]  /*0270*/  LEA.HI R161, R5.reuse, R6.reuse, RZ, 0x3 ;  /* 0x0000000605a17211 */ /* 0x0c0fe200078f18ff */
[----:B------:R-:W-:Y:S01]  /*0280*/  IMAD.IADD R12, R6, 0x1, -R4 ;  /* 0x00000001060c7824 */ /* 0x000fe200078e0a04 */
[CC--:B------:R-:W-:Y:S01]  /*0290*/  LEA.HI R243, R5.reuse, R6.reuse, RZ, 0x7 ;  /* 0x0000000605f37211 */ /* 0x0c0fe200078f38ff */
[----:B------:R-:W-:Y:S01]  /*02a0*/  USHF.L.U32 UR11, UR53, 0x7, URZ ;  /* 0x00000007350b7899 */ /* 0x000fe2000800063f */
[----:B------:R-:W-:Y:S01]  /*02b0*/  SHF.R.S32.HI R2, RZ, 0x1f, R3 ;  /* 0x0000001fff027819 */ /* 0x000fe20000011403 */
[----:B------:R-:W-:Y:S01]  /*02c0*/  UISETP.NE.AND UP6, UPT, UR12, URZ, UPT ;  /* 0x0000003f0c00728c */ /* 0x000fe2000bfc5270 */
[----:B------:R-:W-:Y:S01]  /*02d0*/  LEA.HI R5, R5, R6, RZ, 0x4 ;  /* 0x0000000605057211 */ /* 0x000fe200078f20ff */
[----:B------:R-:W-:Y:S01]  /*02e0*/  UIMAD UR59, UR59, UR13, URZ ;  /* 0x0000000d3b3b72a4 */ /* 0x000fe2000f8e023f */
[----:B------:R-:W-:Y:S01]  /*02f0*/  LOP3.LUT R7, R9, 0xffffffe0, RZ, 0xc0, !PT ;  /* 0xffffffe009077812 */ /* 0x000fe200078ec0ff */
[----:B------:R-:W-:Y:S01]  /*0300*/  UIMAD.WIDE.U32 UR12, UR53, UR21, URZ ;  /* 0x00000015350c72a5 */ /* 0x000fe2000f8e003f */
[-C--:B------:R-:W-:Y:S01]  /*0310*/  LEA.HI R4, R3, R0.reuse, RZ, 0x1 ;  /* 0x0000000003047211 */ /* 0x080fe200078f08ff */
[----:B------:R-:W-:Y:S01]  /*0320*/  ULDC UR16, c[0x0][0x214] ;  /* 0x0000850000107ab9 */ /* 0x000fe20000000800 */
[----:B------:R-:W-:Y:S01]  /*0330*/  LEA.HI R3, R2, R0, RZ, 0x3 ;  /* 0x0000000002037211 */ /* 0x000fe200078f18ff */
[----:B------:R-:W-:Y:S01]  /*0340*/  IMAD.IADD R2, R6, 0x1, -R7 ;  /* 0x0000000106027824 */ /* 0x000fe200078e0a07 */
[----:B------:R-:W-:Y:S01]  /*0350*/  LOP3.LUT R8, R5, 0xfffffff0, RZ, 0xc0, !PT ;  /* 0xfffffff005087812 */ /* 0x000fe200078ec0ff */
[----:B------:R-:W-:Y:S01]  /*0360*/  ULDC UR19, c[0x0][0x224] ;  /* 0x0000890000137ab9 */ /* 0x000fe20000000800 */
[----:B------:R-:W-:Y:S01]  /*0370*/  LOP3.LUT R10, R161, 0xfffffff8, RZ, 0xc0, !PT ;  /* 0xfffffff8a10a7812 */ /* 0x000fe200078ec0ff */
[----:B------:R-:W-:Y:S01]  /*0380*/  UIMAD UR6, UR6, UR19, URZ ;  /* 0x00000013060672a4 */ /* 0x000fe2000f8e023f */
[----:B------:R-:W-:Y:S01]  /*0390*/  LOP3.LUT R4, R4, 0x7fffffe, RZ, 0xc0, !PT ;  /* 0x07fffffe04047812 */ /* 0x000fe200078ec0ff */
[C---:B------:R-:W-:Y:S01]  /*03a0*/  IMAD.IADD R8, R6.reuse, 0x1, -R8 ;  /* 0x0000000106087824 */ /* 0x040fe200078e0a08 */
[----:B------:R-:W-:Y:S01]  /*03b0*/  LOP3.LUT R3, R3, 0xfffffff8, RZ, 0xc0, !PT ;  /* 0xfffffff803037812 */ /* 0x000fe200078ec0ff */
[----:B------:R-:W-:Y:S01]  /*03c0*/  IMAD.IADD R10, R6, 0x1, -R10 ;  /* 0x00000001060a7824 */ /* 0x000fe200078e0a0a */
[----:B------:R-:W-:Y:S01]  /*03d0*/  SHF.R.S32.HI R6, RZ, 0x1f, R2 ;  /* 0x0000001fff067819 */ /* 0x000fe20000011402 */
[C---:B------:R-:W-:Y:S01]  /*03e0*/  IMAD.IADD R11, R0.reuse, 0x1, -R4 ;  /* 0x00000001000b7824 */ /* 0x040fe200078e0a04 */
[----:B------:R-:W-:Y:S01]  /*03f0*/  SHF.R.S32.HI R4, RZ, 0x1f, R9 ;  /* 0x0000001fff047819 */ /* 0x000fe20000011409 */
[----:B------:R-:W-:Y:S01]  /*0400*/  IMAD.IADD R7, R0, 0x1, -R3 ;  /* 0x0000000100077824 */ /* 0x000fe200078e0a03 */
[----:B------:R-:W-:Y:S01]  /*0410*/  SHF.R.S32.HI R0, RZ, 0x4, R5 ;  /* 0x00000004ff007819 */ /* 0x000fe20000011405 */
[----:B------:R-:W-:Y:S01]  /*0420*/  ULDC UR17, c[0x0][0x1c0] ;  /* 0x0000700000117ab9 */ /* 0x000fe20000000800 */
[----:B------:R-:W-:Y:S01]  /*0430*/  LEA.HI R235, R6, R2, RZ, 0x2 ;  /* 0x0000000206eb7211 */ /* 0x000fe200078f10ff */
[----:B------:R-:W-:Y:S01]  /*0440*/  USHF.R.S32.HI UR7, URZ, 0x1f, UR21 ;  /* 0x0000001f3f077899 */ /* 0x000fe20008011415 */
[----:B------:R-:W-:Y:S01]  /*0450*/  SHF.R.S32.HI R6, RZ, 0x3, R161 ;  /* 0x00000003ff067819 */ /* 0x000fe200000114a1 */
[----:B------:R-:W-:Y:S01]  /*0460*/  ULDC UR18, c[0x0][0x1c0] ;  /* 0x0000700000127ab9 */ /* 0x000fe20000000800 */
[----:B------:R-:W-:Y:S01]  /*0470*/  LEA.HI R2, R5, R0, RZ, 0x1 ;  /* 0x0000000005027211 */ /* 0x000fe200078f08ff */
[----:B------:R-:W-:Y:S01]  /*0480*/  UIMAD UR7, UR7, UR53, URZ ;  /* 0x00000035070772a4 */ /* 0x000fe2000f8e023f */
[----:B------:R-:W-:Y:S01]  /*0490*/  SHF.R.S32.HI R5, RZ, 0x5, R9 ;  /* 0x00000005ff057819 */ /* 0x000fe20000011409 */
[----:B------:R-:W-:Y:S01]  /*04a0*/  IMAD.SHL.U32 R6, R6, 0x40, RZ ;  /* 0x0000004006067824 */ /* 0x000fe200078e00ff */
[----:B------:R-:W-:Y:S01]  /*04b0*/  LOP3.LUT R3, R2, 0xfffffffe, RZ, 0xc0, !PT ;  /* 0xfffffffe02037812 */ /* 0x000fe200078ec0ff */
[----:B------:R-:W-:Y:S01]  /*04c0*/  IMAD.U32 R9, RZ, RZ, UR13 ;  /* 0x0000000dff097e24 */ /* 0x000fe2000f8e00ff */
[----:B------:R-:W-:Y:S01]  /*04d0*/  SHF.R.S32.HI R243, RZ, 0x7, R243 ;  /* 0x00000007fff37819 */ /* 0x000fe200000114f3 */
[----:B------:R-:W-:Y:S01]  /*04e0*/  ULDC.64 UR8, c[0x0][0x118] ;  /* 0x0000460000087ab9 */ /* 0x000fe20000000a00 */
[----:B------:R-:W-:Y:S01]  /*04f0*/  LOP3.LUT R2, R6, 0xc0, RZ, 0xc0, !PT ;  /* 0x000000c006027812 */ /* 0x000fe200078ec0ff */
[----:B------:R-:W-:Y:S01]  /*0500*/  IMAD.SHL.U32 R6, R12, 0x8, RZ ;  /* 0x000000080c067824 */ /* 0x000fe200078e00ff */
[C---:B------:R-:W-:Y:S01]  /*0510*/  LOP3.LUT P5, RZ, R7.reuse, 0x2, RZ, 0xc0, !PT ;  /* 0x0000000207ff7812 */ /* 0x040fe200078ac0ff */
[----:B------:R-:W-:Y:S01]  /*0520*/  IMAD.IADD R13, R0, 0x1, -R3 ;  /* 0x00000001000d7824 */ /* 0x000fe200078e0a03 */
[----:B------:R-:W-:Y:S01]  /*0530*/  LEA.HI R0, R4, R5, RZ, 0x2 ;  /* 0x0000000504007211 */ /* 0x000fe200078f10ff */
[----:B------:R-:W-:Y:S01]  /*0540*/  IMAD.U32 R4, RZ, RZ, UR5 ;  /* 0x00000005ff047e24 */ /* 0x000fe2000f8e00ff */
[----:B------:R-:W-:Y:S01]  /*0550*/  LOP3.LUT R3, R2, 0x18, R6, 0xf8, !PT ;  /* 0x0000001802037812 */ /* 0x000fe200078ef806 */
[----:B------:R-:W-:Y:S01]  /*0560*/  ULOP3.LUT UR5, UR54, UR15, URZ, 0x3c, !UPT ;  /* 0x0000000f36057292 */ /* 0x000fe2000f8e3c3f */
[----:B------:R-:W-:Y:S01]  /*0570*/  LOP3.LUT R0, R0, 0xfffffffc, RZ, 0xc0, !PT ;  /* 0xfffffffc00007812 */ /* 0x000fe200078ec0ff */
[----:B------:R-:W-:Y:S01]  /*0580*/  IMAD.SHL.U32 R6, R12, 0x2, RZ ;  /* 0x000000020c067824 */ /* 0x000fe200078e00ff */
[----:B------:R-:W-:Y:S01]  /*0590*/  SHF.R.U32.HI R2, RZ, 0x3, R2 ;  /* 0x00000003ff027819 */ /* 0x000fe20000011602 */
[----:B------:R1:W-:Y:S01]  /*05a0*/  STL [R1+0x1c], R4 ;  /* 0x00001c0401007387 */ /* 0x0003e20000100800 */
[----:B------:R-:W-:Y:S01]  /*05b0*/  LOP3.LUT P4, RZ, R7, 0x4, RZ, 0xc0, !PT ;  /* 0x0000000407ff7812 */ /* 0x000fe2000788c0ff */
        /* <DEDUP_REMOVED lines=9> */
[-C--:B------:R-:W-:Y:S01]  /*0650*/  LEA.HI R11, R11, R8.reuse, RZ, 0x3 ;  /* 0x000000080b0b7211 */ /* 0x080fe200078f18ff */
[----:B------:R-:W-:Y:S01]  /*0660*/  ULDC UR58, c[0x0][0x2e8] ;  /* 0x0000ba00003a7ab9 */ /* 0x000fe20000000800 */
[----:B------:R-:W-:Y:S01]  /*0670*/  SEL R224, R166, 0xffffffe0, !P5 ;  /* 0xffffffe0a6e07807 */ /* 0x000fe20006800000 */
[----:B------:R-:W-:Y:S01]  /*0680*/  IMAD.IADD R3, R10, 0x1, -R0 ;  /* 0x000000010a037824 */ /* 0x000fe200078e0a00 */
[----:B------:R2:W-:Y:S01]  /*0690*/  STL [R1+0x18], R2 ;  /* 0x0000180201007387 */ /* 0x0005e20000100800 */
[----:B------:R-:W-:Y:S01]  /*06a0*/  LEA.HI R0, R8, R8, RZ, 0x1 ;  /* 0x0000000808007211 */ /* 0x000fe200078f08ff */
[----:B------:R-:W-:-:S02]  /*06b0*/  ULDC.U8 UR4, c[0x0][0x2d8] ;  /* 0x0000b60000047ab9 */ /* 0x000fc40000000000 */
[----:B------:R-:W-:Y:S02]  /*06c0*/  UIMAD.WIDE.U32 UR60, UR56, UR12, URZ ;  /* 0x0000000c383c72a5 */ /* 0x000fe4000f8e003f */
[----:B------:R-:W-:Y:S02]  /*06d0*/  USHF.L.U32 UR48, UR59, 0x3, URZ ;  /* 0x000000033b307899 */ /* 0x000fe4000800063f */
[----:B------:R-:W-:Y:S01]  /*06e0*/  USHF.L.U32 UR47, UR59, 0x4, URZ ;  /* 0x000000043b2f7899 */ /* 0x000fe2000800063f */
[----:B-1----:R-:W-:Y:S01]  /*06f0*/  IMAD.U32 R4, RZ, RZ, UR5 ;  /* 0x00000005ff047e24 */ /* 0x002fe2000f8e00ff */
[----:B------:R-:W-:Y:S02]  /*0700*/  UIMAD UR5, UR53, UR17, UR54 ;  /* 0x00000011350572a4 */ /* 0x000fe4000f8e0236 */
[----:B------:R-:W-:Y:S02]  /*0710*/  UIMAD UR46, UR59, 0x18, URZ ;  /* 0x000000183b2e78a4 */ /* 0x000fe4000f8e023f */
[----:B------:R1:W-:Y:S01]  /*0720*/  STL [R1+0x14], R4 ;  /* 0x0000140401007387 */ /* 0x0003e20000100800 */
[----:B------:R-:W-:-:S02]  /*0730*/  USHF.L.U32 UR45, UR59, 0x5, URZ ;  /* 0x000000053b2d7899 */ /* 0x000fc4000800063f */
[----:B------:R-:W-:Y:S02]  /*0740*/  UIMAD UR44, UR59, 0x28, URZ ;  /* 0x000000283b2c78a4 */ /* 0x000fe4000f8e023f */
[----:B------:R-:W-:Y:S02]  /*0750*/  UIMAD UR43, UR59, 0x30, URZ ;  /* 0x000000303b2b78a4 */ /* 0x000fe4000f8e023f */
[----:B------:R-:W-:Y:S02]  /*0760*/  UIMAD UR42, UR59, 0x38, URZ ;  /* 0x000000383b2a78a4 */ /* 0x000fe4000f8e023f */
[----:B------:R-:W-:Y:S01]  /*0770*/  USHF.L.U32 UR41, UR59, 0x6, URZ ;  /* 0x000000063b297899 */ /* 0x000fe2000800063f */
[----:B--2---:R-:W-:Y:S01]  /*0780*/  IMAD R2, R243, 0x8, R13 ;  /* 0x00000008f3027824 */ /* 0x004fe200078e020d */
[----:B------:R-:W-:Y:S02]  /*0790*/  UIMAD UR40, UR59, 0x48, URZ ;  /* 0x000000483b2878a4 */ /* 0x000fe4000f8e023f */
[----:B------:R-:W-:Y:S01]  /*07a0*/  UIMAD UR39, UR59, 0x50, URZ ;  /* 0x000000503b2778a4 */ /* 0x000fe2000f8e023f */
[----:B------:R-:W-:Y:S01]  /*07b0*/  IMAD R17, R2, 0x8, R3 ;  /* 0x0000000802117824 */ /* 0x000fe200078e0203 */
[----:B------:R-:W-:Y:S01]  /*07c0*/  LOP3.LUT R3, R0, 0x7fffffe, RZ, 0xc0, !PT ;  /* 0x07fffffe00037812 */ /* 0x000fe200078ec0ff */
[----:B------:R-:W-:Y:S01]  /*07d0*/  UIMAD UR38, UR59, 0x58, URZ ;  /* 0x000000583b2678a4 */ /* 0x000fe2000f8e023f */
[----:B------:R-:W-:Y:S01]  /*07e0*/  LOP3.LUT R2, R11, 0xfffffff8, RZ, 0xc0, !PT ;  /* 0xfffffff80b027812 */ /* 0x000fe200078ec0ff */
[----:B------:R-:W-:-:S02]  /*07f0*/  UIMAD UR37, UR59, 0x60, URZ ;  /* 0x000000603b2578a4 */ /* 0x000fc4000f8e023f */
[C---:B------:R-:W-:Y:S01]  /*0800*/  IMAD.IADD R16, R8.reuse, 0x1, -R3 ;  /* 0x0000000108107824 */ /* 0x040fe200078e0a03 */
[----:B------:R-:W-:Y:S01]  /*0810*/  UIMAD UR36, UR59, 0x68, URZ ;  /* 0x000000683b2478a4 */ /* 0x000fe2000f8e023f */
[----:B------:R-:W-:Y:S01]  /*0820*/  IMAD.U32 R3, RZ, RZ, UR10 ;  /* 0x0000000aff037e24 */ /* 0x000fe2000f8e00ff */
[----:B------:R-:W-:Y:S01]  /*0830*/  USHF.R.S32.HI UR10, URZ, 0x1f, UR53 ;  /* 0x0000001f3f0a7899 */ /* 0x000fe20008011435 */
[----:B------:R-:W-:Y:S01]  /*0840*/  IMAD.IADD R15, R8, 0x1, -R2 ;  /* 0x00000001080f7824 */ /* 0x000fe200078e0a02 */
[--C-:B-1----:R-:W-:Y:S01]  /*0850*/  SHF.R.S32.HI R4, RZ, 0x1, R0.reuse ;  /* 0x00000001ff047819 */ /* 0x102fe20000011400 */
[----:B------:R-:W-:Y:S01]  /*0860*/  IMAD.U32 R8, RZ, RZ, UR12 ;  /* 0x0000000cff087e24 */ /* 0x000fe2000f8e00ff */
[----:B------:R-:W-:Y:S01]  /*0870*/  SHF.R.S32.HI R0, RZ, 0x1f, R0 ;  /* 0x0000001fff007819 */ /* 0x000fe20000011400 */
[----:B------:R-:W-:Y:S01]  /*0880*/  UIMAD UR35, UR59, 0x70, URZ ;  /* 0x000000703b2378a4 */ /* 0x000fe2000f8e023f */
[C---:B------:R-:W-:Y:S01]  /*0890*/  LOP3.LUT R2, R7.reuse, 0x1, RZ, 0xc0, !PT ;  /* 0x0000000107027812 */ /* 0x040fe200078ec0ff */
[----:B------:R-:W-:Y:S01]  /*08a0*/  UIMAD UR34, UR59, 0x78, URZ ;  /* 0x000000783b2278a4 */ /* 0x000fe2000f8e023f */
[----:B------:R-:W-:Y:S01]  /*08b0*/  LEA.HI R0, R0, R4, RZ, 0x2 ;  /* 0x0000000400007211 */ /* 0x000fe200078f10ff */
[----:B------:R-:W-:Y:S01]  /*08c0*/  UMOV UR55, 0xffffe000 ;  /* 0xffffe00000377882 */ /* 0x000fe20000000000 */
[----:B------:R-:W-:Y:S01]  /*08d0*/  ISETP.NE.U32.AND P6, PT, R2, 0x1, PT ;  /* 0x000000010200780c */ /* 0x000fe20003fc5070 */
[----:B------:R-:W-:Y:S01]  /*08e0*/  IMAD.U32 R2, RZ, RZ, UR11 ;  /* 0x0000000bff027e24 */ /* 0x000fe2000f8e00ff */
[----:B------:R-:W-:Y:S01]  /*08f0*/  LOP3.LUT R0, R0, 0xfffffffc, RZ, 0xc0, !PT ;  /* 0xfffffffc00007812 */ /* 0x000fe200078ec0ff */
[----:B------:R-:W-:Y:S01]  /*0900*/  IMAD.SHL.U32 R2, R10, 0x40, RZ ;  /* 0x000000400a027824 */ /* 0x000fe200078e00ff */
[C---:B------:R-:W-:Y:S01]  /*0910*/  LEA.HI R10, R7.reuse, R7, RZ, 0x1 ;  /* 0x00000007070a7211 */ /* 0x040fe200078f08ff */
[----:B------:R-:W-:Y:S01]  /*0920*/  USHF.R.S32.HI UR11, URZ, 0x1f, UR54 ;  /* 0x0000001f3f0b7899 */ /* 0x000fe20008011436 */
[----:B------:R-:W-:Y:S01]  /*0930*/  SEL R222, R222, 0x10, !P6 ;  /* 0x00000010dede7807 */ /* 0x000fe20007000000 */
[----:B------:R-:W-:Y:S01]  /*0940*/  IMAD.IADD R14, R4, 0x1, -R0 ;  /* 0x00000001040e7824 */ /* 0x000fe200078e0a00 */
[----:B------:R-:W-:Y:S01]  /*0950*/  LOP3.LUT R8, R2, 0x1c0, RZ, 0xc0, !PT ;  /* 0x000001c002087812 */ /* 0x000fe200078ec0ff */
[----:B------:R-:W-:Y:S01]  /*0960*/  IMAD.U32 R0, RZ, RZ, UR10 ;  /* 0x0000000aff007e24 */ /* 0x000fe2000f8e00ff */
[----:B------:R-:W-:Y:S01]  /*0970*/  SHF.R.S32.HI R0, RZ, 0x1, R5 ;  /* 0x00000001ff007819 */ /* 0x000fe20000011405 */
[----:B------:R-:W-:Y:S01]  /*0980*/  IMAD.U32 R3, RZ, RZ, UR11 ;  /* 0x0000000bff037e24 */ /* 0x000fe2000f8e00ff */
[----:B------:R-:W-:Y:S01]  /*0990*/  LOP3.LUT R2, R10, 0x3fffffe, RZ, 0xc0, !PT ;  /* 0x03fffffe0a027812 */ /* 0x000fe200078ec0ff */
[----:B------:R-:W-:Y:S01]  /*09a0*/  @UP5 UIMAD UR11, UR53, UR16, URZ ;  /* 0x00000010350b52a4 */ /* 0x000fe2000f8e023f */
[C---:B------:R-:W-:Y:S01]  /*09b0*/  LOP3.LUT P0, RZ, R0.reuse, 0x2, RZ, 0xc0, !PT ;  /* 0x0000000200ff7812 */ /* 0x040fe2000780c0ff */
[----:B------:R-:W-:Y:S01]  /*09c0*/  IMAD.SHL.U32 R9, R0, 0x40, RZ ;  /* 0x0000004000097824 */ /* 0x000fe200078e00ff */
[----:B------:R-:W-:Y:S01]  /*09d0*/  SHF.R.S32.HI R5, RZ, 0x3, R11 ;  /* 0x00000003ff057819 */ /* 0x000fe2000001140b */
[----:B------:R-:W-:Y:S01]  /*09e0*/  IMAD.SHL.U32 R0, R246, 0x10, RZ ;  /* 0x00000010f6007824 */ /* 0x000fe200078e00ff */
[----:B------:R-:W-:Y:S01]  /*09f0*/  @!UP5 UIMAD UR10, UR53, UR18, UR54 ;  /* 0x00000012350ad2a4 */ /* 0x000fe2000f8e0236 */
[C---:B------:R-:W-:Y:S01]  /*0a00*/  IMAD.IADD R12, R7.reuse, 0x1, -R2 ;  /* 0x00000001070c7824 */ /* 0x040fe200078e0a02 */
[----:B------:R-:W-:Y:S01]  /*0a10*/  SEL R162, R166, 0xffffffe0, !P0 ;  /* 0xffffffe0a6a27807 */ /* 0x000fe20004000000 */
[----:B------:R-:W-:Y:S01]  /*0a20*/  IMAD.SHL.U32 R2, R7, 0x40, RZ ;  /* 0x0000004007027824 */ /* 0x000fe200078e00ff */
[----:B------:R-:W-:Y:S01]  /*0a30*/  LEA.HI.SX32 R235, R235, R0, 0x1e ;  /* 0x00000000ebeb7211 */ /* 0x000fe200078ff2ff */
[----:B------:R-:W-:Y:S01]  /*0a40*/  IMAD.SHL.U32 R4, R246, 0x400, RZ ;  /* 0x00000400f6047824 */ /* 0x000fe200078e00ff */
[----:B------:R-:W-:Y:S01]  /*0a50*/  LOP3.LUT R3, R8, 0x30, R0, 0xf8, !PT ;  /* 0x0000003008037812 */ /* 0x000fe200078ef800 */
[----:B------:R-:W-:Y:S01]  /*0a60*/  IMAD R16, R5, 0x8, R16 ;  /* 0x0000000805107824 */ /* 0x000fe200078e0210 */
[----:B------:R-:W-:Y:S01]  /*0a70*/  LOP3.LUT R0, R9, 0xc0, RZ, 0xc0, !PT ;  /* 0x000000c009007812 */ /* 0x000fe200078ec0ff */
[----:B------:R-:W-:Y:S01]  /*0a80*/  IMAD R163, R5, 0x200, R4 ;  /* 0x0000020005a37824 */ /* 0x000fe200078e0204 */
[--C-:B------:R-:W-:Y:S01]  /*0a90*/  LOP3.LUT R3, R3, 0x8, R161.reuse, 0xf8, !PT ;  /* 0x0000000803037812 */ /* 0x100fe200078ef8a1 */
[----:B------:R-:W-:Y:S01]  /*0aa0*/  @!UP5 UIMAD UR10, UR10, UR16, URZ ;  /* 0x000000100a0ad2a4 */ /* 0x000fe2000f8e023f */
[----:B------:R-:W-:-:S02]  /*0ab0*/  LOP3.LUT R161, R0, 0x8, R161, 0xf8, !PT ;  /* 0x0000000800a17812 */ /* 0x000fc400078ef8a1 */
[----:B------:R-:W-:Y:S02]  /*0ac0*/  LOP3.LUT R2, R2, 0x1c0, RZ, 0xc0, !PT ;  /* 0x000001c002027812 */ /* 0x000fe400078ec0ff */
[----:B------:R-:W-:Y:S01]  /*0ad0*/  SHF.R.U32.HI R0, RZ, 0x3, R0 ;  /* 0x00000003ff007819 */ /* 0x000fe20000011600 */
[----:B------:R-:W-:Y:S01]  /*0ae0*/  IMAD.U32 R251, RZ, RZ, UR10 ;  /* 0x0000000afffb7e24 */ /* 0x000fe2000f8e00ff */
[----:B------:R-:W-:Y:S02]  /*0af0*/  LEA.HI R2, R2, R2, RZ, 0x1d ;  /* 0x0000000202027211 */ /* 0x000fe400078fe8ff */
[----:B------:R-:W-:Y:S01]  /*0b00*/  LOP3.LUT R161, R161, R0, RZ, 0x3c, !PT ;  /* 0x00000000a1a17212 */ /* 0x000fe200078e3cff */
[----:B------:R-:W-:Y:S01]  /*0b10*/  IMAD.U32 R0, RZ, RZ, UR11 ;  /* 0x0000000bff007e24 */ /* 0x000fe2000f8e00ff */
[----:B------:R-:W-:Y:S01]  /*0b20*/  IADD3 R227, R2, R227, R4 ;  /* 0x000000e302e37210 */ /* 0x000fe20007ffe004 */
[----:B------:R-:W-:Y:S01]  /*0b30*/  IMAD.U32 R4, RZ, RZ, UR6 ;  /* 0x00000006ff047e24 */ /* 0x000fe2000f8e00ff */
[----:B------:R-:W-:Y:S01]  /*0b40*/  USHF.L.U32 UR6, UR5, 0x5, URZ ;  /* 0x0000000505067899 */ /* 0x000fe2000800063f */
[----:B------:R-:W-:Y:S01]  /*0b50*/  SHF.R.U32.HI R2, RZ, 0x3, R8 ;  /* 0x00000003ff027819 */ /* 0x000fe20000011608 */
[----:B------:R1:W-:Y:S01]  /*0b60*/  STL [R1+0x10], R0 ;  /* 0x0000100001007387 */ /* 0x0003e20000100800 */
[----:B------:R-:W-:Y:S01]  /*0b70*/  UIMAD UR5, UR57, UR12, URZ ;  /* 0x0000000c390572a4 */ /* 0x000fe2000f8e023f */
[----:B------:R-:W-:Y:S01]  /*0b80*/  IMAD.SHL.U32 R227, R227, 0x2, RZ ;  /* 0x00000002e3e37824 */ /* 0x000fe200078e00ff */
[----:B------:R-:W-:Y:S01]  /*0b90*/  LOP3.LUT R5, R3, R2, RZ, 0x3c, !PT ;  /* 0x0000000203057212 */ /* 0x000fe200078e3cff */
[----:B------:R2:W-:Y:S01]  /*0ba0*/  STL [R1+0xc], R4 ;  /* 0x00000c0401007387 */ /* 0x0005e20000100800 */
[----:B------:R-:W-:-:S02]  /*0bb0*/  IMAD.U32 R161, R17, 0x20, R161 ;  /* 0x0000002011a17824 */ /* 0x000fc400078e00a1 */
[----:B------:R-:W-:Y:S01]  /*0bc0*/  IMAD.U32 R2, RZ, RZ, UR5 ;  /* 0x00000005ff027e24 */ /* 0x000fe2000f8e00ff */
[----:B------:R-:W-:Y:S01]  /*0bd0*/  USHF.L.U32 UR5, UR59, 0x7, URZ ;  /* 0x000000073b057899 */ /* 0x000fe2000800063f */
[C---:B------:R-:W-:Y:S01]  /*0be0*/  IADD3 R223, R227.reuse, 0x40, RZ ;  /* 0x00000040e3df7810 */ /* 0x040fe20007ffe0ff */
[C---:B------:R-:W-:Y:S01]  /*0bf0*/  IMAD.IADD R228, R227.reuse, 0x1, R222 ;  /* 0x00000001e3e47824 */ /* 0x040fe200078e02de */
[----:B------:R-:W-:Y:S01]  /*0c00*/  @P4 IADD3 R223, R227, -0x40, RZ ;  /* 0xffffffc0e3df4810 */ /* 0x000fe20007ffe0ff */
[----:B------:R-:W-:Y:S01]  /*0c10*/  IMAD R5, R13, 0x200, R5 ;  /* 0x000002000d057824 */ /* 0x000fe200078e0205 */
[----:B------:R-:W-:Y:S01]  /*0c20*/  UIADD3 UR33, -UR5, URZ, URZ ;  /* 0x0000003f05217290 */ /* 0x000fe2000fffe13f */
[----:B------:R-:W-:Y:S02]  /*0c30*/  IMAD.SHL.U32 R161, R161, 0x2, RZ ;  /* 0x00000002a1a17824 */ /* 0x000fe400078e00ff */
[----:B------:R-:W-:Y:S02]  /*0c40*/  IMAD.IADD R222, R222, 0x1, R223 ;  /* 0x00000001dede7824 */ /* 0x000fe400078e02df */
[----:B------:R-:W-:-:S02]  /*0c50*/  IMAD.IADD R229, R227, 0x1, R224 ;  /* 0x00000001e3e57824 */ /* 0x000fc400078e02e0 */
[----:B------:R-:W-:Y:S02]  /*0c60*/  IMAD.IADD R226, R228, 0x1, R224 ;  /* 0x00000001e4e27824 */ /* 0x000fe400078e02e0 */
[----:B------:R-:W-:Y:S02]  /*0c70*/  IMAD.IADD R225, R224, 0x1, R223 ;  /* 0x00000001e0e17824 */ /* 0x000fe400078e02df */
[----:B------:R-:W-:Y:S02]  /*0c80*/  IMAD.IADD R162, R161, 0x1, R162 ;  /* 0x00000001a1a27824 */ /* 0x000fe400078e02a2 */
[----:B-1----:R-:W-:Y:S02]  /*0c90*/  IMAD R0, R246, 0x200, R6 ;  /* 0x00000200f6007824 */ /* 0x002fe400078e0206 */
[----:B------:R-:W-:Y:S02]  /*0ca0*/  IMAD.IADD R224, R224, 0x1, R222 ;  /* 0x00000001e0e07824 */ /* 0x000fe400078e02de */
[----:B--2---:R-:W-:Y:S01]  /*0cb0*/  IMAD.U32 R4, RZ, RZ, UR7 ;  /* 0x00000007ff047e24 */ /* 0x004fe2000f8e00ff */
[----:B------:R-:W-:Y:S01]  /*0cc0*/  USHF.R.S32.HI UR7, URZ, 0x1f, UR20 ;  /* 0x0000001f3f077899 */ /* 0x000fe20008011414 */
[----:B------:R-:W-:-:S02]  /*0cd0*/  IMAD R12, R12, 0x20, R0 ;  /* 0x000000200c0c7824 */ /* 0x000fc400078e0200 */
[----:B------:R-:W-:Y:S01]  /*0ce0*/  IMAD.U32 R0, RZ, RZ, UR6 ;  /* 0x00000006ff007e24 */ /* 0x000fe2000f8e00ff */
[----:B------:R1:W-:Y:S01]  /*0cf0*/  STL [R1+0x8], R4 ;  /* 0x0000080401007387 */ /* 0x0003e20000100800 */
[----:B------:R-:W-:Y:S01]  /*0d00*/  USHF.R.S32.HI UR6, URZ, 0x1f, UR6 ;  /* 0x0000001f3f067899 */ /* 0x000fe20008011406 */
[----:B------:R-:W-:Y:S01]  /*0d10*/  IMAD.U32 R252, RZ, RZ, UR7 ;  /* 0x00000007fffc7e24 */ /* 0x000fe2000f8e00ff */
[----:B------:R-:W-:Y:S01]  /*0d20*/  USHF.R.S32.HI UR7, URZ, 0x1f, UR5 ;  /* 0x0000001f3f077899 */ /* 0x000fe20008011405 */
[----:B------:R2:W-:Y:S03]  /*0d30*/  STL [R1+0x4], R0 ;  /* 0x0000040001007387 */ /* 0x0005e60000100800 */
[----:B------:R-:W-:Y:S01]  /*0d40*/  IMAD.U32 R249, RZ, RZ, UR6 ;  /* 0x00000006fff97e24 */ /* 0x000fe2000f8e00ff */
[----:B------:R3:W-:Y:S01]  /*0d50*/  STL [R1], R2 ;  /* 0x0000000201007387 */ /* 0x0007e20000100800 */
[----:B------:R-:W-:-:S02]  /*0d60*/  IMAD.U32 R250, RZ, RZ, UR7 ;  /* 0x00000007fffa7e24 */ /* 0x000fc4000f8e00ff */
[----:B-1----:R-:W-:Y:S01]  /*0d70*/  IMAD.SHL.U32 R4, R13, 0x10, RZ ;  /* 0x000000100d047824 */ /* 0x002fe200078e00ff */
[----:B--2---:R-:W-:-:S04]  /*0d80*/  SHF.R.S32.HI R0, RZ, 0x1, R10 ;  /* 0x00000001ff007819 */ /* 0x004fc8000001140a */
[C---:B------:R-:W-:Y:S01]  /*0d90*/  LOP3.LUT P3, RZ, R0.reuse, 0x2, RZ, 0xc0, !PT ;  /* 0x0000000200ff7812 */ /* 0x040fe2000786c0ff */
[----:B------:R-:W-:Y:S02]  /*0da0*/  IMAD.SHL.U32 R0, R0, 0x40, RZ ;  /* 0x0000004000007824 */ /* 0x000fe400078e00ff */
[----:B---3--:R-:W-:Y:S01]  /*0db0*/  IMAD.U32 R2, RZ, RZ, UR5 ;  /* 0x00000005ff027e24 */ /* 0x008fe2000f8e00ff */
[----:B------:R-:W-:Y:S01]  /*0dc0*/  R2P PR, R15, 0x6 ;  /* 0x000000060f007804 */ /* 0x000fe20000000000 */
[----:B------:R-:W-:Y:S01]  /*0dd0*/  IMAD.SHL.U32 R2, R243, 0x8, RZ ;  /* 0x00000008f3027824 */ /* 0x000fe200078e00ff */
[----:B------:R-:W-:Y:S02]  /*0de0*/  LOP3.LUT R0, R0, 0xc0, RZ, 0xc0, !PT ;  /* 0x000000c000007812 */ /* 0x000fe400078ec0ff */
[----:B------:R-:W-:Y:S02]  /*0df0*/  LOP3.LUT P0, RZ, R14, 0x2, RZ, 0xc0, !PT ;  /* 0x000000020eff7812 */ /* 0x000fe4000780c0ff */
[----:B------:R-:W-:-:S02]  /*0e00*/  LOP3.LUT R2, R2, 0x8, RZ, 0xc0, !PT ;  /* 0x0000000802027812 */ /* 0x000fc400078ec0ff */
[----:B------:R-:W-:Y:S02]  /*0e10*/  SHF.R.U32.HI R3, RZ, 0x3, R0 ;  /* 0x00000003ff037819 */ /* 0x000fe40000011600 */
[----:B------:R-:W-:Y:S02]  /*0e20*/  LOP3.LUT R7, R2, 0x10, R4, 0xf8, !PT ;  /* 0x0000001002077812 */ /* 0x000fe400078ef804 */
[----:B------:R-:W-:Y:S01]  /*0e30*/  LOP3.LUT R8, R3, R0, R2, 0x1e, !PT ;  /* 0x0000000003087212 */ /* 0x000fe200078e1e02 */
[----:B------:R-:W-:Y:S01]  /*0e40*/  IMAD.SHL.U32 R0, R15, 0x40, RZ ;  /* 0x000000400f007824 */ /* 0x000fe200078e00ff */
[----:B------:R-:W-:Y:S01]  /*0e50*/  SEL R164, R164, 0xffffffc0, !P2 ;  /* 0xffffffc0a4a47807 */ /* 0x000fe20005000000 */
[----:B------:R-:W-:Y:S01]  /*0e60*/  IMAD.SHL.U32 R3, R13, 0x8, RZ ;  /* 0x000000080d037824 */ /* 0x000fe200078e00ff */
[----:B------:R-:W-:Y:S01]  /*0e70*/  SEL R166, R166, 0xffffffe0, !P0 ;  /* 0xffffffe0a6a67807 */ /* 0x000fe20004000000 */
[----:B------:R-:W-:Y:S01]  /*0e80*/  IMAD.SHL.U32 R2, R14, 0x40, RZ ;  /* 0x000000400e027824 */ /* 0x000fe200078e00ff */
[----:B------:R-:W-:Y:S01]  /*0e90*/  LOP3.LUT R0, R0, 0x1c0, RZ, 0xc0, !PT ;  /* 0x000001c000007812 */ /* 0x000fe200078ec0ff */
[----:B------:R-:W-:Y:S01]  /*0ea0*/  IMAD.IADD R8, R8, 0x1, R12 ;  /* 0x0000000108087824 */ /* 0x000fe200078e020c */
[----:B------:R-:W-:-:S02]  /*0eb0*/  LOP3.LUT R3, R3, 0x8, RZ, 0xc0, !PT ;  /* 0x0000000803037812 */ /* 0x000fc400078ec0ff */
[----:B------:R-:W-:Y:S02]  /*0ec0*/  SHF.R.U32.HI R6, RZ, 0x3, R0 ;  /* 0x00000003ff067819 */ /* 0x000fe40000011600 */
[----:B------:R-:W-:Y:S02]  /*0ed0*/  LOP3.LUT R2, R2, 0xc0, RZ, 0xc0, !PT ;  /* 0x000000c002027812 */ /* 0x000fe400078ec0ff */
[--C-:B------:R-:W-:Y:S01]  /*0ee0*/  LOP3.LUT R6, R6, R0, R3.reuse, 0x1e, !PT ;  /* 0x0000000006067212 */ /* 0x100fe200078e1e03 */
[----:B------:R-:W-:Y:S01]  /*0ef0*/  IMAD.SHL.U32 R0, R16, 0x20, RZ ;  /* 0x0000002010007824 */ /* 0x000fe200078e00ff */
[----:B------:R-:W-:Y:S02]  /*0f00*/  SHF.R.U32.HI R4, RZ, 0x3, R2 ;  /* 0x00000003ff047819 */ /* 0x000fe40000011602 */
[----:B------:R-:W-:Y:S01]  /*0f10*/  LEA R247, R8, 0x6000, 0x1 ;  /* 0x0000600008f77811 */ /* 0x000fe200078e08ff */
[----:B------:R-:W-:Y:S01]  /*0f20*/  IMAD.IADD R163, R163, 0x1, R6 ;  /* 0x00000001a3a37824 */ /* 0x000fe200078e0206 */
[----:B------:R-:W-:-:S02]  /*0f30*/  LOP3.LUT R3, R4, R2, R3, 0x1e, !PT ;  /* 0x0000000204037212 */ /* 0x000fc400078e1e03 */
[----:B------:R-:W-:Y:S01]  /*0f40*/  LOP3.LUT R2, R4, R7, R2, 0x1e, !PT ;  /* 0x0000000704027212 */ /* 0x000fe200078e1e02 */
[----:B------:R-:W-:Y:S01]  /*0f50*/  IMAD R4, R246, 0x200, R0 ;  /* 0x00000200f6047824 */ /* 0x000fe200078e0200 */
[----:B------:R-:W-:Y:S02]  /*0f60*/  LEA R163, R163, 0x8000, 0x1 ;  /* 0x00008000a3a37811 */ /* 0x000fe400078e08ff */
        /* <DEDUP_REMOVED lines=12> */
.L_x_656:
[----:B------:R-:W-:Y:S02]  /*1030*/  ULDC.64 UR6, c[0x0][0x250] ;  /* 0x0000940000067ab9 */ /* 0x000fe40000000a00 */
[----:B------:R-:W-:Y:S02]  /*1040*/  UISETP.NE.U32.AND UP3, UPT, URZ, UR6, UPT ;  /* 0x000000063f00728c */ /* 0x000fe4000bf65070 */
[----:B------:R-:W-:Y:S02]  /*1050*/  USHF.L.U32 UR13, UR53, 0x2, URZ ;  /* 0x00000002350d7899 */ /* 0x000fe4000800063f */
[----:B------:R-:W-:Y:S02]  /*1060*/  UISETP.NE.AND.EX UP3, UPT, URZ, UR7, UPT, UP3 ;  /* 0x000000073f00728c */ /* 0x000fe4000bf65330 */
[----:B------:R-:W-:-:S04]  /*1070*/  USHF.R.S32.HI UR51, URZ, 0x1f, UR53 ;  /* 0x0000001f3f337899 */ /* 0x000fc80008011435 */
[----:B------:R-:W-:Y:S01]  /*1080*/  USHF.L.U64.HI UR5, UR53, 0x2, UR51 ;  /* 0x0000000235057899 */ /* 0x000fe20008010233 */
[----:B------:R-:W-:-:S04]  /*1090*/  PLOP3.LUT P0, PT, PT, PT, UP3, 0x80, 0x0 ;  /* 0x000000000000781c */ /* 0x000fc80003f0f038 */
[----:B------:R-:W-:-:S04]  /*10a0*/  @UP3 UIADD3 UR6, UP0, UR13, UR6, URZ ;  /* 0x000000060d063290 */ /* 0x000fc8000ff1e03f */
[----:B------:R-:W-:Y:S02]  /*10b0*/  @UP3 UIADD3.X UR7, UR5, UR7, URZ, UP0, !UPT ;  /* 0x0000000705073290 */ /* 0x000fe400087fe43f */
[----:B-1----:R-:W-:Y:S01]  /*10c0*/  IMAD.U32 R8, RZ, RZ, UR6 ;  /* 0x00000006ff087e24 */ /* 0x002fe2000f8e00ff */
        /* <DEDUP_REMOVED lines=43> */
.L_x_626:
        /* <DEDUP_REMOVED lines=29> */
[----:B------:R-:W-:Y:S02]  /*1550*/  ULDC UR13, c[0x0][0x2e4] ;  /* 0x0000b900000d7ab9 */ /* 0x000fe40000000800 */
[----:B------:R-:W-:Y:S02]  /*1560*/  USEL UR28, UR16, UR10, !UP3 ;  /* 0x0000000a101c7287 */ /* 0x000fe4000d800000 */
[----:B------:R-:W-:Y:S02]  /*1570*/  UIMAD UR10, UR6, UR19, URZ ;  /* 0x00000013060a72a4 */ /* 0x000fe4000f8e023f */
[----:B------:R-:W-:-:S02]  /*1580*/  UISETP.NE.AND UP0, UPT, UR52, -0x1, UPT ;  /* 0xffffffff3400788c */ /* 0x000fc4000bf05270 */
[----:B------:R-:W-:Y:S02]  /*1590*/  @UP3 UIADD3 UR27, UR11, UR10, URZ ;  /* 0x0000000a0b1b3290 */ /* 0x000fe4000fffe03f */
[----:B------:R-:W-:Y:S02]  /*15a0*/  UIADD3 UR10, UR12, 0x7f, URZ ;  /* 0x0000007f0c0a7890 */ /* 0x000fe4000fffe03f */
[----:B------:R-:W-:Y:S01]  /*15b0*/  ULDC.64 UR16, c[0x0][0x198] ;  /* 0x0000660000107ab9 */ /* 0x000fe20000000a00 */
[----:B------:R-:W-:Y:S01]  /*15c0*/  PLOP3.LUT P0, PT, PT, PT, UP0, 0x80, 0x0 ;  /* 0x000000000000781c */ /* 0x000fe20003f0f008 */
[----:B------:R-:W-:-:S04]  /*15d0*/  USHF.R.S32.HI UR11, URZ, 0x1f, UR10 ;  /* 0x0000001f3f0b7899 */ /* 0x000fc8000801140a */
[----:B------:R-:W-:Y:S02]  /*15e0*/  ULEA.HI UR18, UR11, UR10, URZ, 0x7 ;  /* 0x0000000a0b127291 */ /* 0x000fe4000f8f383f */
[----:B------:R-:W-:-:S04]  /*15f0*/  UIADD3 UR10, UR12, 0x80, UR7 ;  /* 0x000000800c0a7890 */ /* 0x000fc8000fffe007 */
[----:B------:R-:W-:Y:S02]  /*1600*/  UIADD3 UR10, UR10, UR13, -UR5 ;  /* 0x0000000d0a0a7290 */ /* 0x000fe4000fffe805 */
[----:B------:R-:W-:Y:S02]  /*1610*/  @UP0 UIADD3 UR13, UR49, UR52, URZ ;  /* 0x00000034310d0290 */ /* 0x000fe4000fffe03f */
[----:B------:R-:W-:-:S04]  /*1620*/  UIADD3 UR10, UR10, 0x7f, URZ ;  /* 0x0000007f0a0a7890 */ /* 0x000fc8000fffe03f */
[----:B------:R-:W-:-:S04]  /*1630*/  USHF.R.S32.HI UR11, URZ, 0x1f, UR10 ;  /* 0x0000001f3f0b7899 */ /* 0x000fc8000801140a */
[----:B------:R-:W-:Y:S02]  /*1640*/  ULEA.HI UR15, UR11, UR10, URZ, 0x7 ;  /* 0x0000000a0b0f7291 */ /* 0x000fe4000f8f383f */
        /* <DEDUP_REMOVED lines=22> */
.L_x_628:
        /* <DEDUP_REMOVED lines=18> */
.L_x_629:
[----:B------:R-:W2:Y:S04]  /*18d0*/  LDL R0, [R1] ;  /* 0x0000000001007983 */ /* 0x000ea80000100800 */
[----:B------:R-:W3:Y:S01]  /*18e0*/  LDL R3, [R1+0x8] ;  /* 0x0000080001037983 */ /* 0x000ee20000100800 */
[----:B------:R-:W-:Y:S01]  /*18f0*/  IABS R7, c[0x0][0x1c8] ;  /* 0x0000720000077a13 */ /* 0x000fe20000000000 */
[----:B------:R-:W-:-:S03]  /*1900*/  ULDC.64 UR18, c[0x0][0x370] ;  /* 0x0000dc0000127ab9 */ /* 0x000fc60000000a00 */
[----:B------:R-:W1:Y:S08]  /*1910*/  I2F.RP R4, R7 ;  /* 0x0000000700047306 */ /* 0x000e700000209400 */
[----:B-1----:R-:W1:Y:S01]  /*1920*/  MUFU.RCP R4, R4 ;  /* 0x0000000400047308 */ /* 0x002e620000001000 */
[----:B--2---:R2:W4:Y:S08]  /*1930*/  R2UR UR13, R0 ;  /* 0x00000000000d73c2 */ /* 0x00453000000e0000 */
[----:B---3--:R3:W5:Y:S01]  /*1940*/  R2UR UR22, R3 ;  /* 0x00000000031673c2 */ /* 0x00876200000e0000 */
[----:B--2---:R-:W2:Y:S04]  /*1950*/  LDL R0, [R1+0x10] ;  /* 0x0000100001007983 */ /* 0x004ea80000100800 */
[----:B---3--:R-:W3:Y:S01]  /*1960*/  LDL R3, [R1+0x14] ;  /* 0x0000140001037983 */ /* 0x008ee20000100800 */
[----:B-1----:R-:W-:Y:S01]  /*1970*/  IADD3 R4, R4, 0xffffffe, RZ ;  /* 0x0ffffffe04047810 */ /* 0x002fe20007ffe0ff */
[----:B------:R-:W-:-:S03]  /*1980*/  @UP3 UIMAD.WIDE.U32 UR16, UR6, UR18, URZ ;  /* 0x00000012061032a5 */ /* 0x000fc6000f8e003f */
[----:B------:R1:W1:Y:S01]  /*1990*/  F2I.FTZ.U32.TRUNC.NTZ R5, R4 ;  /* 0x0000000400057305 */ /* 0x000262000021f000 */
[----:B------:R-:W-:Y:S02]  /*19a0*/  @UP3 UIMAD UR24, UR6, UR19, UR17 ;  /* 0x00000013061832a4 */ /* 0x000fe4000f8e0211 */
[----:B------:R-:W-:Y:S02]  /*19b0*/  ULDC UR15, c[0x0][0x224] ;  /* 0x00008900000f7ab9 */ /* 0x000fe40000000800 */
[----:B------:R-:W-:Y:S02]  /*19c0*/  @UP3 UMOV UR23, UR16 ;  /* 0x0000001000173c82 */ /* 0x000fe40008000000 */
[----:B------:R-:W-:Y:S02]  /*19d0*/  ULDC.64 UR16, c[0x0][0x368] ;  /* 0x0000da0000107ab9 */ /* 0x000fe40000000a00 */
[----:B------:R-:W-:Y:S02]  /*19e0*/  @!UP3 UIMAD UR11, UR51, UR16, URZ ;  /* 0x00000010330bb2a4 */ /* 0x000fe4000f8e023f */
[----:B------:R-:W-:-:S02]  /*19f0*/  UIMAD.WIDE.U32 UR20, UR53, UR15, URZ ;  /* 0x0000000f351472a5 */ /* 0x000fc4000f8e003f */
[----:B------:R-:W-:Y:S02]  /*1a00*/  @!UP3 UIMAD UR11, UR53, UR17, UR11 ;  /* 0x00000011350bb2a4 */ /* 0x000fe4000f8e020b */
[----:B------:R-:W-:Y:S01]  /*1a10*/  @!UP3 UIMAD.WIDE.U32 UR16, UR53, UR16, URZ ;  /* 0x000000103510b2a5 */ /* 0x000fe2000f8e003f */
[----:B-1----:R-:W-:Y:S01]  /*1a20*/  IMAD.MOV.U32 R4, RZ, RZ, RZ ;  /* 0x000000ffff047224 */ /* 0x002fe200078e00ff */
[----:B------:R-:W-:Y:S02]  /*1a30*/  ULDC.64 UR18, c[0x0][0x3d8] ;  /* 0x0000f60000127ab9 */ /* 0x000fe40000000a00 */
[----:B------:R-:W-:Y:S02]  /*1a40*/  @!UP3 UIADD3 UR24, UR17, UR11, URZ ;  /* 0x0000000b1118b290 */ /* 0x000fe4000fffe03f */
[----:B-----5:R-:W-:-:S04]  /*1a50*/  UIMAD UR11, UR51, UR15, UR22 ;  /* 0x0000000f330b72a4 */ /* 0x020fc8000f8e0216 */
[----:B------:R-:W-:-:S04]  /*1a60*/  UIADD3 UR11, UR21, UR11, URZ ;  /* 0x0000000b150b7290 */ /* 0x000fc8000fffe03f */
[----:B----4-:R-:W-:Y:S01]  /*1a70*/  UIMAD UR11, UR56, UR11, UR13 ;  /* 0x0000000b380b72a4 */ /* 0x010fe2000f8e020d */
[----:B------:R-:W1:Y:S01]  /*1a80*/  S2UR UR13, SR_CTAID.X ;  /* 0x00000000000d79c3 */ /* 0x000e620000002500 */
[----:B------:R-:W-:Y:S02]  /*1a90*/  @!UP3 UMOV UR23, UR16 ;  /* 0x000000100017bc82 */ /* 0x000fe40008000000 */
[----:B------:R-:W-:Y:S02]  /*1aa0*/  UIADD3 UR15, UR61, UR11, URZ ;  /* 0x0000000b3d0f7290 */ /* 0x000fe4000fffe03f */
[----:B------:R-:W-:Y:S02]  /*1ab0*/  UIMAD UR11, UR57, UR6, URZ ;  /* 0x00000006390b72a4 */ /* 0x000fe4000f8e023f */
[----:B------:R-:W-:-:S04]  /*1ac0*/  UIMAD.WIDE.U32 UR16, UR56, UR6, URZ ;  /* 0x00000006381072a5 */ /* 0x000fc8000f8e003f */
[----:B------:R-:W-:Y:S02]  /*1ad0*/  @UP3 UIADD3 UR15, UR17, UR11, URZ ;  /* 0x0000000b110f3290 */ /* 0x000fe4000fffe03f */
[----:B------:R-:W-:Y:S02]  /*1ae0*/  USEL UR22, UR60, UR16, !UP3 ;  /* 0x000000103c167287 */ /* 0x000fe4000d800000 */
[----:B------:R-:W-:Y:S02]  /*1af0*/  USHF.L.U64.HI UR11, UR53, 0x7, UR51 ;  /* 0x00000007350b7899 */ /* 0x000fe40008010233 */
[----:B-1----:R-:W-:-:S04]  /*1b00*/  UIMAD.WIDE.U32 UR16, UR13, UR18, URZ ;  /* 0x000000120d1072a5 */ /* 0x002fc8000f8e003f */
[----:B------:R-:W-:Y:S02]  /*1b10*/  UIMAD UR19, UR13, UR19, UR17 ;  /* 0x000000130d1372a4 */ /* 0x000fe4000f8e0211 */
[----:B------:R-:W-:Y:S02]  /*1b20*/  USHF.L.U32 UR13, UR53, 0x7, URZ ;  /* 0x00000007350d7899 */ /* 0x000fe4000800063f */
[----:B------:R-:W-:Y:S02]  /*1b30*/  USEL UR21, UR16, URZ, UP6 ;  /* 0x0000003f10157287 */ /* 0x000fe4000b000000 */
[----:B------:R-:W-:Y:S01]  /*1b40*/  USEL UR16, UR13, URZ, UP1 ;  /* 0x0000003f0d107287 */ /* 0x000fe20008800000 */
[----:B------:R-:W1:Y:S01]  /*1b50*/  R2UR UR17, R251 ;  /* 0x00000000fb1173c2 */ /* 0x000e6200000e0000 */
[----:B------:R-:W-:Y:S02]  /*1b60*/  USEL UR11, UR11, URZ, UP1 ;  /* 0x0000003f0b0b7287 */ /* 0x000fe40008800000 */
[----:B------:R-:W-:-:S04]  /*1b70*/  UIADD3 UR16, UP1, UR10, UR16, URZ ;  /* 0x000000100a107290 */ /* 0x000fc8000ff3e03f */
[----:B------:R-:W-:Y:S02]  /*1b80*/  UIADD3.X UR13, UR25, UR11, URZ, UP1, !UPT ;  /* 0x0000000b190d7290 */ /* 0x000fe40008ffe43f */
[----:B------:R-:W-:Y:S01]  /*1b90*/  UIMAD UR11, UR57, UR16, URZ ;  /* 0x00000010390b72a4 */ /* 0x000fe2000f8e023f */
[----:B------:R-:W-:-:S03]  /*1ba0*/  ISETP.NE.AND P2, PT, RZ, c[0x0][0x1c8], PT ;  /* 0x00007200ff007a0c */ /* 0x000fc60003f45270 */
[----:B------:R-:W-:Y:S02]  /*1bb0*/  UIMAD UR18, UR56, UR13, UR11 ;  /* 0x0000000d381272a4 */ /* 0x000fe4000f8e020b */
[----:B------:R-:W-:Y:S01]  /*1bc0*/  USEL UR19, UR19, URZ, UP6 ;  /* 0x0000003f13137287 */ /* 0x000fe2000b000000 */
[----:B--2---:R2:W4:Y:S08]  /*1bd0*/  R2UR UR32, R0 ;  /* 0x00000000002073c2 */ /* 0x00453000000e0000 */
[----:B---3--:R3:W5:Y:S01]  /*1be0*/  R2UR UR20, R3 ;  /* 0x00000000031473c2 */ /* 0x00876200000e0000 */
[----:B--2---:R-:W-:-:S04]  /*1bf0*/  IMAD.MOV R0, RZ, RZ, -R5 ;  /* 0x000000ffff007224 */ /* 0x004fc800078e0a05 */
        /* <DEDUP_REMOVED lines=12> */
[----:B----4-:R-:W-:Y:S02]  /*1cc0*/  @UP5 USEL UR11, UR32, UR6, !UP3 ;  /* 0x00000006200b5287 */ /* 0x010fe4000d800000 */
[----:B------:R-:W-:Y:S02]  /*1cd0*/  ULDC UR20, c[0x0][0x234] ;  /* 0x00008d0000147ab9 */ /* 0x000fe40000000800 */
[----:B------:R-:W-:-:S06]  /*1ce0*/  @UP5 UIMAD UR13, UR54, UR20, UR11 ;  /* 0x00000014360d52a4 */ /* 0x000fcc000f8e020b */
[----:B------:R-:W-:-:S05]  /*1cf0*/  @P3 IADD3 R6, R6, 0x1, RZ ;  /* 0x0000000106063810 */ /* 0x000fca0007ffe0ff */
[----:B------:R-:W-:Y:S01]  /*1d00*/  @!P1 IMAD.MOV R6, RZ, RZ, -R6 ;  /* 0x000000ffff069224 */ /* 0x000fe200078e0a06 */
[----:B------:R-:W-:Y:S01]  /*1d10*/  PLOP3.LUT P1, PT, PT, PT, UP5, 0x80, 0x0 ;  /* 0x000000000000781c */ /* 0x000fe20003f2f058 */
[----:B-1----:R-:W-:Y:S02]  /*1d20*/  @!UP5 UMOV UR13, UR17 ;  /* 0x00000011000ddc82 */ /* 0x002fe40008000000 */
[----:B------:R-:W-:Y:S01]  /*1d30*/  UIMAD.WIDE.U32 UR16, UR56, UR16, URZ ;  /* 0x00000010381072a5 */ /* 0x000fe2000f8e003f */
[----:B------:R-:W-:Y:S01]  /*1d40*/  @!P2 LOP3.LUT R6, RZ, c[0x0][0x1c8], RZ, 0x33, !PT ;  /* 0x00007200ff06aa12 */ /* 0x000fe200078e33ff */
[----:B------:R-:W-:Y:S02]  /*1d50*/  USHF.R.S32.HI UR20, URZ, 0x1f, UR7 ;  /* 0x0000001f3f147899 */ /* 0x000fe40008011407 */
[----:B------:R-:W-:Y:S01]  /*1d60*/  UIADD3 UR11, UR17, UR18, URZ ;  /* 0x00000012110b7290 */ /* 0x000fe2000fffe03f */
[----:B------:R-:W-:-:S05]  /*1d70*/  SHF.R.S32.HI R20, RZ, 0x1f, R6 ;  /* 0x0000001fff147819 */ /* 0x000fca0000011406 */
        /* <DEDUP_REMOVED lines=8> */
.L_x_630:
[----:B------:R-:W2:Y:S02]  /*1e00*/  LDL R0, [R1+0xc] ;  /* 0x00000c0001007983 */ /* 0x000ea40000100800 */
[----:B--2---:R1:W2:Y:S01]  /*1e10*/  R2UR UR6, R0 ;  /* 0x00000000000673c2 */ /* 0x0042a200000e0000 */
[----:B------:R-:W-:-:S07]  /*1e20*/  DEPBAR.LE SB1, 0x0, {2} ;  /* 0x000090040000791a */ /* 0x000fce0000000000 */
.L_x_631:
[----:B------:R-:W2:Y:S01]  /*1e30*/  LDL R0, [R1+0x18] ;  /* 0x0000180001007983 */ /* 0x000ea20000100800 */
[----:B------:R-:W-:Y:S01]  /*1e40*/  IMAD.U32 R12, RZ, RZ, UR8 ;  /* 0x00000008ff0c7e24 */ /* 0x000fe2000f8e00ff */
[----:B------:R-:W1:Y:S01]  /*1e50*/  R2UR UR18, R250 ;  /* 0x00000000fa1273c2 */ /* 0x000e6200000e0000 */
[----:B------:R-:W-:Y:S01]  /*1e60*/  IMAD.U32 R13, RZ, RZ, UR9 ;  /* 0x00000009ff0d7e24 */ /* 0x000fe2000f8e00ff */
[----:B------:R-:W3:Y:S01]  /*1e70*/  S2R R14, SR_TID.X ;  /* 0x00000000000e7919 */ /* 0x000ee20000002100 */
[----:B------:R-:W-:Y:S01]  /*1e80*/  USHF.L.U32 UR32, UR59, 0x7, URZ ;  /* 0x000000073b207899 */ /* 0x000fe2000800063f */
[----:B------:R-:W-:Y:S01]  /*1e90*/  BSSY B1, `(.L_x_627) ;  /* 0x0000860000017945 */ /* 0x000fe20003800000 */
[----:B------:R-:W-:-:S03]  /*1ea0*/  UIADD3 UR13, UR10, UR13, URZ ;  /* 0x0000000d0a0d7290 */ /* 0x000fc6000fffe03f */
[----:B------:R-:W1:Y:S01]  /*1eb0*/  R2UR UR9, R252 ;  /* 0x00000000fc0973c2 */ /* 0x000e6200000e0000 */
[----:B---3--:R-:W-:-:S04]  /*1ec0*/  SHF.R.S32.HI R15, RZ, 0x1f, R14 ;  /* 0x0000001fff0f7819 */ /* 0x008fc8000001140e */
[----:B------:R-:W-:-:S03]  /*1ed0*/  LEA.HI R4, R15, R14, RZ, 0x2 ;  /* 0x0000000e0f047211 */ /* 0x000fc600078f10ff */
[----:B--2---:R2:W3:Y:S02]  /*1ee0*/  R2UR UR8, R0 ;  /* 0x00000000000873c2 */ /* 0x0044e400000e0000 */
[----:B--2---:R-:W-:Y:S01]  /*1ef0*/  SHF.R.S32.HI R0, RZ, 0x2, R4 ;  /* 0x00000002ff007819 */ /* 0x004fe20000011404 */
[----:B---3--:R-:W-:Y:S01]  /*1f00*/  UIADD3 UR16, UP4, UP3, UR16, UR32, UR8 ;  /* 0x0000002010107290 */ /* 0x008fe2000fb9e008 */
[----:B------:R-:W-:Y:S01]  /*1f10*/  LOP3.LUT R4, R4, 0xfffffffc, RZ, 0xc0, !PT ;  /* 0xfffffffc04047812 */ /* 0x000fe200078ec0ff */
[----:B------:R-:W-:Y:S01]  /*1f20*/  USHF.R.S32.HI UR32, URZ, 0x1f, UR54 ;  /* 0x0000001f3f207899 */ /* 0x000fe20008011436 */
[----:B------:R-:W-:Y:S01]  /*1f30*/  SHF.R.S32.HI R21, RZ, 0x1f, R0 ;  /* 0x0000001fff157819 */ /* 0x000fe20000011400 */
[----:B------:R-:W-:Y:S01]  /*1f40*/  UIADD3 UR21, UP2, UP1, UR21, UR16, UR22 ;  /* 0x0000001015157290 */ /* 0x000fe2000f95e016 */
[----:B------:R-:W-:Y:S01]  /*1f50*/  IADD3 R3, P1, R0, UR10, RZ ;  /* 0x0000000a00037c10 */ /* 0x000fe2000ff3e0ff */
[----:B-1----:R-:W-:Y:S01]  /*1f60*/  UIADD3.X UR11, UR11, UR18, UR9, UP4, UP3 ;  /* 0x000000120b0b7290 */ /* 0x002fe2000a7e6409 */
[----:B------:R-:W-:Y:S01]  /*1f70*/  IMAD.IADD R4, R14, 0x1, -R4 ;  /* 0x000000010e047824 */ /* 0x000fe200078e0a04 */
[----:B------:R-:W-:Y:S01]  /*1f80*/  ULDC.64 UR16, c[0x0][0x1a8] ;  /* 0x00006a0000107ab9 */ /* 0x000fe20000000a00 */
[----:B------:R-:W-:Y:S01]  /*1f90*/  IADD3.X R7, R21, UR25, RZ, P1, !PT ;  /* 0x0000001915077c10 */ /* 0x000fe20008ffe4ff */
[----:B------:R-:W-:Y:S01]  /*1fa0*/  UIADD3.X UR19, UR19, UR11, UR15, UP2, UP1 ;  /* 0x0000000b13137290 */ /* 0x000fe200097e240f */
[----:B------:R-:W-:Y:S01]  /*1fb0*/  IMAD.SHL.U32 R4, R4, 0x8, RZ ;  /* 0x0000000804047824 */ /* 0x000fe200078e00ff */
[----:B------:R-:W-:-:S02]  /*1fc0*/  UIMAD UR11, UR32, UR16, URZ ;  /* 0x00000010200b72a4 */ /* 0x000fc4000f8e023f */
[----:B------:R-:W-:Y:S01]  /*1fd0*/  IMAD R7, R7, c[0x0][0x190], RZ ;  /* 0x0000640007077a24 */ /* 0x000fe200078e02ff */
[----:B------:R-:W-:Y:S01]  /*1fe0*/  ULDC.64 UR8, c[0x0][0x3c8] ;  /* 0x0000f20000087ab9 */ /* 0x000fe20000000a00 */
[--C-:B------:R-:W-:Y:S01]  /*1ff0*/  SHF.R.S32.HI R5, RZ, 0x1f, R4.reuse ;  /* 0x0000001fff057819 */ /* 0x100fe20000011404 */
[----:B------:R-:W-:Y:S02]  /*2000*/  UIMAD UR18, UR54, UR17, UR11 ;  /* 0x00000011361272a4 */ /* 0x000fe4000f8e020b */
[----:B------:R-:W-:Y:S02]  /*2010*/  UMOV UR22, 0x4 ;  /* 0x0000000400167882 */ /* 0x000fe40000000000 */
[----:B------:R-:W-:Y:S01]  /*2020*/  ULDC.64 UR16, c[0x0][0x378] ;  /* 0x0000de0000107ab9 */ /* 0x000fe20000000a00 */
[----:B------:R-:W-:Y:S01]  /*2030*/  IMAD.WIDE.U32 R8, R3, c[0x0][0x190], R4 ;  /* 0x0000640003087a25 */ /* 0x000fe200078e0004 */
[----:B------:R-:W-:-:S03]  /*2040*/  UIMAD UR11, UR32, UR16, URZ ;  /* 0x00000010200b72a4 */ /* 0x000fc6000f8e023f */
[----:B------:R-:W-:Y:S01]  /*2050*/  IMAD R3, R3, c[0x0][0x194], R7 ;  /* 0x0000650003037a24 */ /* 0x000fe200078e0207 */
[----:B------:R-:W-:Y:S01]  /*2060*/  UIMAD UR15, UR54, UR17, UR11 ;  /* 0x00000011360f72a4 */ /* 0x000fe2000f8e020b */
[----:B------:R-:W-:Y:S01]  /*2070*/  IADD3 R10, P1, R8, UR28, RZ ;  /* 0x0000001c080a7c10 */ /* 0x000fe2000ff3e0ff */
[----:B------:R-:W-:Y:S01]  /*2080*/  ULDC UR32, c[0x0][0x2e8] ;  /* 0x0000ba0000207ab9 */ /* 0x000fe20000000800 */
[----:B------:R-:W-:Y:S01]  /*2090*/  IADD3 R8, P2, R4, UR23, RZ ;  /* 0x0000001704087c10 */ /* 0x000fe2000ff5e0ff */
[----:B------:R-:W-:Y:S01]  /*20a0*/  ULDC.64 UR16, c[0x0][0x370] ;  /* 0x0000dc0000107ab9 */ /* 0x000fe20000000a00 */
[----:B------:R-:W-:Y:S01]  /*20b0*/  IADD3.X R11, R9, UR27, R3, P1, !PT ;  /* 0x0000001b090b7c10 */ /* 0x000fe20008ffe403 */
[----:B------:R-:W-:Y:S01]  /*20c0*/  UIMAD UR11, UR25, UR16, URZ ;  /* 0x00000010190b72a4 */ /* 0x000fe2000f8e023f */
[----:B------:R-:W-:Y:S01]  /*20d0*/  LEA.HI R3, R15, R14, RZ, 0x5 ;  /* 0x0000000e0f037211 */ /* 0x000fe200078f28ff */
[----:B------:R-:W-:Y:S01]  /*20e0*/  IMAD.U32 R7, RZ, RZ, UR10 ;  /* 0x0000000aff077e24 */ /* 0x000fe2000f8e00ff */
[----:B------:R-:W-:Y:S01]  /*20f0*/  IADD3.X R9, R5, UR24, RZ, P2, !PT ;  /* 0x0000001805097c10 */ /* 0x000fe200097fe4ff */
[----:B------:R-:W-:Y:S01]  /*2100*/  UIMAD UR17, UR10, UR17, UR11 ;  /* 0x000000110a1172a4 */ /* 0x000fe2000f8e020b */
[----:B------:R-:W-:Y:S01]  /*2110*/  LOP3.LUT R19, R3, 0xffffffe0, RZ, 0xc0, !PT ;  /* 0xffffffe003137812 */ /* 0x000fe200078ec0ff */
[----:B------:R-:W-:Y:S01]  /*2120*/  UIADD3 UR11, UR10, UR6, URZ ;  /* 0x000000060a0b7290 */ /* 0x000fe2000fffe03f */
[----:B------:R-:W-:Y:S01]  /*2130*/  SHF.R.S32.HI R3, RZ, 0x5, R3 ;  /* 0x00000005ff037819 */ /* 0x000fe20000011403 */
[----:B------:R-:W-:Y:S01]  /*2140*/  UIADD3 UR6, -UR5, UR12, UR7 ;  /* 0x0000000c05067290 */ /* 0x000fe2000fffe107 */
[----:B------:R-:W-:Y:S01]  /*2150*/  IMAD.WIDE.U32 R8, R7, c[0x0][0x370], R8 ;  /* 0x0000dc0007087a25 */ /* 0x000fe200078e0008 */
[----:B------:R-:W-:Y:S01]  /*2160*/  UIMAD.WIDE UR10, UR11, UR22, UR8 ;  /* 0x000000160b0a72a5 */ /* 0x000fe2000f8e0208 */
[----:B------:R1:W2:Y:S01]  /*2170*/  R2UR UR8, R12 ;  /* 0x000000000c0873c2 */ /* 0x0002a200000e0000 */
[----:B------:R-:W-:Y:S01]  /*2180*/  UIADD3 UR6, UR6, -UR32, URZ ;  /* 0x8000002006067290 */ /* 0x000fe2000fffe03f */
[----:B------:R-:W-:Y:S01]  /*2190*/  IMAD.IADD R19, R14, 0x1, -R19 ;  /* 0x000000010e137824 */ /* 0x000fe200078e0a13 */
[----:B------:R-:W-:-:S02]  /*21a0*/  IADD3 R9, R9, UR17, RZ ;  /* 0x0000001109097c10 */ /* 0x000fc4000fffe0ff */
[----:B------:R-:W-:Y:S01]  /*21b0*/  USHF.R.S32.HI UR32, URZ, 0x1f, UR6 ;  /* 0x0000001f3f207899 */ /* 0x000fe20008011406 */
[----:B------:R-:W-:Y:S01]  /*21c0*/  IMAD R3, R3, UR59, R19 ;  /* 0x0000003b03037c24 */ /* 0x000fe2000f8e0213 */
[----:B------:R-:W-:Y:S01]  /*21d0*/  UMOV UR28, UR10 ;  /* 0x0000000a001c7c82 */ /* 0x000fe20008000000 */
[----:B------:R3:W4:Y:S01]  /*21e0*/  R2UR UR9, R13 ;  /* 0x000000000d0973c2 */ /* 0x00072200000e0000 */
[----:B------:R-:W-:Y:S02]  /*21f0*/  ULEA.HI UR32, UR32, UR6, URZ, 0x7 ;  /* 0x0000000620207291 */ /* 0x000fe4000f8f383f */
[----:B------:R-:W-:Y:S01]  /*2200*/  IADD3 R177, P1, R3, UR21, RZ ;  /* 0x0000001503b17c10 */ /* 0x000fe2000ff3e0ff */
[----:B------:R-:W-:Y:S02]  /*2210*/  UMOV UR27, UR11 ;  /* 0x0000000b001b7c82 */ /* 0x000fe40008000000 */
[----:B------:R-:W-:Y:S02]  /*2220*/  USHF.R.S32.HI UR32, URZ, 0x7, UR32 ;  /* 0x000000073f207899 */ /* 0x000fe40008011420 */
[----:B------:R-:W-:-:S02]  /*2230*/  ULDC.64 UR10, c[0x0][0x200] ;  /* 0x00008000000a7ab9 */ /* 0x000fc40000000a00 */
[----:B------:R-:W-:Y:S02]  /*2240*/  UISETP.LT.AND UP1, UPT, URZ, UR32, UPT ;  /* 0x000000203f00728c */ /* 0x000fe4000bf21270 */
[----:B------:R-:W-:Y:S02]  /*2250*/  UIADD3 UR6, UR26, -0x1, URZ ;  /* 0xffffffff1a067890 */ /* 0x000fe4000fffe03f */
[----:B------:R-:W-:Y:S01]  /*2260*/  USEL UR32, URZ, UR32, !UP1 ;  /* 0x000000203f207287 */ /* 0x000fe2000c800000 */
[----:B-1----:R-:W-:Y:S01]  /*2270*/  LEA.HI.X.SX32 R12, R3, UR19, 0x1, P1 ;  /* 0x00000013030c7c11 */ /* 0x002fe200088f0eff */
[----:B------:R-:W-:Y:S01]  /*2280*/  IMAD.U32 R3, RZ, RZ, UR54 ;  /* 0x00000036ff037e24 */ /* 0x000fe2000f8e00ff */
[----:B------:R-:W-:Y:S01]  /*2290*/  LEA R178, P1, R177, c[0x0][0x350], 0x2 ;  /* 0x0000d400b1b27a11 */ /* 0x000fe200078210ff */
[----:B------:R-:W-:Y:S02]  /*22a0*/  UISETP.GT.AND UP1, UPT, UR26, UR32, UPT ;  /* 0x000000201a00728c */ /* 0x000fe4000bf24270 */
[----:B------:R-:W-:Y:S01]  /*22b0*/  IMAD.WIDE.U32 R8, R3, c[0x0][0x378], R8 ;  /* 0x0000de0003087a25 */ /* 0x000fe200078e0008 */
[----:B------:R-:W-:Y:S01]  /*22c0*/  LEA.HI.X R177, R177, c[0x0][0x354], R12, 0x2, P1 ;  /* 0x0000d500b1b17a11 */ /* 0x000fe200008f140c */
[----:B------:R-:W-:-:S02]  /*22d0*/  UIMAD.WIDE UR10, UR13, UR22, UR10 ;  /* 0x000000160d0a72a5 */ /* 0x000fc4000f8e020a */
        /* <DEDUP_REMOVED lines=31> */
.L_x_633:
        /* <DEDUP_REMOVED lines=16> */
.L_x_634:
        /* <DEDUP_REMOVED lines=8> */
[----:B------:R-:W-:Y:S01]  /*2650*/  IADD3 R6, P0, R6, UR16, RZ ;  /* 0x0000001006067c10 */ /* 0x000fe2000ff1e0ff */
[----:B------:R-:W-:Y:S01]  /*2660*/  ULDC.64 UR12, c[0x0][0x3b8] ;  /* 0x0000ee00000c7ab9 */ /* 0x000fe20000000a00 */
[----:B------:R-:W-:Y:S01]  /*2670*/  MOV R3, UR11 ;  /* 0x0000000b00037c02 */ /* 0x000fe20008000f00 */
[----:B------:R-:W-:Y:S01]  /*2680*/  UIMAD UR11, UR15, UR12, URZ ;  /* 0x0000000c0f0b72a4 */ /* 0x000fe2000f8e023f */
[----:B------:R-:W-:-:S02]  /*2690*/  ISETP.GE.AND P1, PT, R0, UR5, PT ;  /* 0x0000000500007c0c */ /* 0x000fc4000bf26270 */
        /* <DEDUP_REMOVED lines=15> */
.L_x_636:
[----:B------:R-:W-:Y:S05]  /*2790*/  BSYNC B0 ;  /* 0x0000000000007941 */ /* 0x000fea0003800000 */
.L_x_635:
        /* <DEDUP_REMOVED lines=14> */
.L_x_638:
[----:B------:R-:W-:Y:S05]  /*2880*/  BSYNC B0 ;  /* 0x0000000000007941 */ /* 0x000fea0003800000 */
.L_x_637:
[----:B------:R-:W-:Y:S01]  /*2890*/  ULDC.64 UR12, c[0x0][0x3a8] ;  /* 0x0000ea00000c7ab9 */ /* 0x000fe20000000a00 */
[----:B------:R-:W-:Y:S01]  /*28a0*/  IMAD.WIDE.U32 R4, R13, c[0x0][0x3a8], R4 ;  /* 0x0000ea000d047a25 */ /* 0x000fe200078e0004 */
        /* <DEDUP_REMOVED lines=23> */
.L_x_640:
[----:B------:R-:W-:Y:S05]  /*2a20*/  BSYNC B0 ;  /* 0x0000000000007941 */ /* 0x000fea0003800000 */
.L_x_639:
        /* <DEDUP_REMOVED lines=12> */
.L_x_632:
[----:B------:R-:W2:Y:S01]  /*2af0*/  LDL R3, [R1+0x4] ;  /* 0x0000040001037983 */ /* 0x000ea20000100800 */
[----:B------:R-:W-:Y:S01]  /*2b00*/  ULDC.64 UR16, c[0x0][0x198] ;  /* 0x0000660000107ab9 */ /* 0x000fe20000000a00 */
[----:B------:R-:W-:Y:S01]  /*2b10*/  IMAD.MOV.U32 R16, RZ, RZ, 0x80 ;  /* 0x00000080ff107424 */ /* 0x000fe200078e00ff */
[----:B------:R-:W-:Y:S01]  /*2b20*/  UIMAD UR13, UR20, UR16, URZ ;  /* 0x00000010140d72a4 */ /* 0x000fe2000f8e023f */
[----:B------:R-:W-:Y:S01]  /*2b30*/  IMAD.MOV.U32 R240, RZ, RZ, 0x7f800000 ;  /* 0x7f800000fff07424 */ /* 0x000fe200078e00ff */
[----:B------:R-:W-:Y:S01]  /*2b40*/  ULDC.64 UR18, c[0x0][0x1a0] ;  /* 0x0000680000127ab9 */ /* 0x000fe20000000a00 */
[C---:B------:R-:W-:Y:S01]  /*2b50*/  IMAD R18, R16.reuse, c[0x0][0x374], RZ ;  /* 0x0000dd0010127a24 */ /* 0x040fe200078e02ff */
[----:B------:R-:W-:Y:S01]  /*2b60*/  UIMAD UR13, UR7, UR17, UR13 ;  /* 0x00000011070d72a4 */ /* 0x000fe2000f8e020d */
[C---:B------:R-:W-:Y:S01]  /*2b70*/  IMAD R11, R16.reuse, c[0x0][0x194], RZ ;  /* 0x00006500100b7a24 */ /* 0x040fe200078e02ff */
[----:B------:R-:W-:Y:S01]  /*2b80*/  UIMAD UR18, UR20, UR18, URZ ;  /* 0x00000012141272a4 */ /* 0x000fe2000f8e023f */
[C---:B------:R-:W-:Y:S01]  /*2b90*/  IMAD.WIDE.U32 R14, R16.reuse, c[0x0][0x370], RZ ;  /* 0x0000dc00100e7a25 */ /* 0x040fe200078e00ff */
[----:B------:R-:W-:Y:S01]  /*2ba0*/  MOV R238, 0x7f800000 ;  /* 0x7f80000000ee7802 */ /* 0x000fe20000000f00 */
[----:B------:R-:W1:Y:S01]  /*2bb0*/  R2UR UR15, R249 ;  /* 0x00000000f90f73c2 */ /* 0x000e6200000e0000 */
[----:B------:R-:W-:Y:S01]  /*2bc0*/  UIMAD UR19, UR7, UR19, UR18 ;  /* 0x00000013071372a4 */ /* 0x000fe2000f8e0212 */
[----:B------:R-:W-:-:S04]  /*2bd0*/  IMAD.WIDE.U32 R16, R16, c[0x0][0x190], RZ ;  /* 0x0000640010107a25 */ /* 0x000fc800078e00ff */
[----:B------:R-:W-:Y:S02]  /*2be0*/  IMAD.MOV.U32 R241, RZ, RZ, 0x7f800000 ;  /* 0x7f800000fff17424 */ /* 0x000fe400078e00ff */
[----:B------:R-:W-:Y:S02]  /*2bf0*/  IMAD.U32 R7, RZ, RZ, UR19 ;  /* 0x00000013ff077e24 */ /* 0x000fe4000f8e00ff */
[----:B------:R-:W-:Y:S01]  /*2c00*/  IMAD.MOV.U32 R239, RZ, RZ, 0x7f800000 ;  /* 0x7f800000ffef7424 */ /* 0x000fe200078e00ff */
[----:B--2---:R2:W3:Y:S02]  /*2c10*/  R2UR UR21, R3 ;  /* 0x00000000031573c2 */ /* 0x0044e400000e0000 */
[----:B--2---:R-:W-:-:S04]  /*2c20*/  IMAD.U32 R3, RZ, RZ, UR7 ;  /* 0x00000007ff037e24 */ /* 0x004fc8000f8e00ff */
[----:B------:R-:W-:-:S04]  /*2c30*/  IMAD.WIDE.U32 R8, R3, c[0x0][0x1a0], R4 ;  /* 0x0000680003087a25 */ /* 0x000fc800078e0004 */
[----:B------:R-:W-:Y:S01]  /*2c40*/  IMAD.WIDE.U32 R4, R3, c[0x0][0x198], R4 ;  /* 0x0000660003047a25 */ /* 0x000fe200078e0004 */
[----:B------:R-:W-:-:S03]  /*2c50*/  IADD3 R8, P1, R8, UR29, RZ ;  /* 0x0000001d08087c10 */ /* 0x000fc6000ff3e0ff */
[----:B------:R-:W-:Y:S01]  /*2c60*/  IMAD.U32 R3, RZ, RZ, UR13 ;  /* 0x0000000dff037e24 */ /* 0x000fe2000f8e00ff */
[----:B------:R-:W-:Y:S01]  /*2c70*/  ULEA.HI UR13, UR6, UR6, URZ, 0x1 ;  /* 0x00000006060d7291 */ /* 0x000fe2000f8f083f */
[----:B------:R-:W-:Y:S02]  /*2c80*/  IADD3 R12, P0, R4, UR31, RZ ;  /* 0x0000001f040c7c10 */ /* 0x000fe4000ff1e0ff */
[----:B------:R-:W-:Y:S01]  /*2c90*/  IADD3.X R9, R9, UR30, R7, P1, !PT ;  /* 0x0000001e09097c10 */ /* 0x000fe20008ffe407 */
[----:B------:R-:W-:Y:S01]  /*2ca0*/  ULOP3.LUT UR13, UR13, 0xfffffffe, URZ, 0xc0, !UPT ;  /* 0xfffffffe0d0d7892 */ /* 0x000fe2000f8ec03f */
[----:B------:R-:W-:Y:S02]  /*2cb0*/  IADD3.X R13, R5, UR50, R3, P0, !PT ;  /* 0x00000032050d7c10 */ /* 0x000fe400087fe403 */
[----:B------:R-:W-:Y:S01]  /*2cc0*/  IADD3 R3, R0, 0x40, RZ ;  /* 0x0000004000037810 */ /* 0x000fe20007ffe0ff */
[----:B------:R-:W-:Y:S01]  /*2cd0*/  UIADD3 UR13, UR6, -UR13, URZ ;  /* 0x8000000d060d7290 */ /* 0x000fe2000fffe03f */
[----:B------:R-:W-:-:S03]  /*2ce0*/  IMAD.WIDE.U32 R4, R6, c[0x0][0x1b8], R8 ;  /* 0x00006e0006047a25 */ /* 0x000fc600078e0008 */
[----:B------:R-:W-:Y:S02]  /*2cf0*/  UISETP.NE.AND UP0, UPT, UR13, 0x1, UPT ;  /* 0x000000010d00788c */ /* 0x000fe4000bf05270 */
[----:B------:R-:W-:-:S06]  /*2d00*/  UIMAD UR13, UR14, -0x80, UR5 ;  /* 0xffffff800e0d78a4 */ /* 0x000fcc000f8e0205 */
[----:B------:R-:W-:Y:S02]  /*2d10*/  ISETP.GE.AND P4, PT, R0, UR13, PT ;  /* 0x0000000d00007c0c */ /* 0x000fe4000bf86270 */
[----:B------:R-:W-:Y:S01]  /*2d20*/  ISETP.GE.AND P3, PT, R3, UR13, PT ;  /* 0x0000000d03007c0c */ /* 0x000fe2000bf66270 */
[----:B------:R-:W-:-:S06]  /*2d30*/  UIMAD UR13, UR6, -0x80, UR12 ;  /* 0xffffff80060d78a4 */ /* 0x000fcc000f8e020c */
[----:B------:R-:W-:Y:S01]  /*2d40*/  ISETP.GE.AND P2, PT, R3, UR13, PT ;  /* 0x0000000d03007c0c */ /* 0x000fe2000bf46270 */
[----:B------:R-:W-:-:S03]  /*2d50*/  IMAD R3, R20, c[0x0][0x1b8], RZ ;  /* 0x00006e0014037a24 */ /* 0x000fc600078e02ff */
[----:B------:R-:W-:Y:S02]  /*2d60*/  @!P4 IMAD R7, R21, c[0x0][0x1a0], RZ ;  /* 0x000068001507ca24 */ /* 0x000fe400078e02ff */
[----:B------:R-:W-:Y:S01]  /*2d70*/  IMAD R10, R6, c[0x0][0x1bc], R3 ;  /* 0x00006f00060a7a24 */ /* 0x000fe200078e0203 */
[----:B------:R-:W-:-:S04]  /*2d80*/  @!P3 IADD3 R3, P0, R0, 0x40, RZ ;  /* 0x000000400003b810 */ /* 0x000fc80007f1e0ff */
[----:B------:R-:W-:Y:S01]  /*2d90*/  IADD3 R5, R5, R10, RZ ;  /* 0x0000000a05057210 */ /* 0x000fe20007ffe0ff */
[----:B------:R-:W-:Y:S01]  /*2da0*/  @!P4 IMAD R10, R0, c[0x0][0x1a4], R7 ;  /* 0x00006900000aca24 */ /* 0x000fe200078e0207 */
[----:B------:R-:W-:Y:S01]  /*2db0*/  @!P2 IADD3 R16, P1, R232, R16, RZ ;  /* 0x00000010e810a210 */ /* 0x000fe20007f3e0ff */
[----:B------:R-:W-:Y:S01]  /*2dc0*/  @!P3 IMAD.X R7, RZ, RZ, R21, P0 ;  /* 0x000000ffff07b224 */ /* 0x000fe200000e0615 */
[----:B------:R-:W-:Y:S01]  /*2dd0*/  PLOP3.LUT P0, PT, PT, PT, UP6, 0x80, 0x0 ;  /* 0x000000000000781c */ /* 0x000fe20003f0f068 */
[----:B------:R-:W-:Y:S01]  /*2de0*/  @!P4 IMAD.WIDE.U32 R8, R0, c[0x0][0x1a0], R4 ;  /* 0x000068000008ca25 */ /* 0x000fe200078e0004 */
[----:B------:R-:W-:Y:S02]  /*2df0*/  @!P2 IADD3 R14, P5, R230, R14, RZ ;  /* 0x0000000ee60ea210 */ /* 0x000fe40007fbe0ff */
[----:B------:R-:W-:Y:S01]  /*2e00*/  @!P2 IADD3.X R17, R233, R17, R11, P1, !PT ;  /* 0x00000011e911a210 */ /* 0x000fe20000ffe40b */
[----:B------:R-:W-:Y:S01]  /*2e10*/  @!P3 IMAD R7, R7, c[0x0][0x1a0], RZ ;  /* 0x000068000707ba24 */ /* 0x000fe200078e02ff */
[----:B------:R-:W-:Y:S01]  /*2e20*/  @!P2 IADD3.X R15, R231, R15, R18, P5, !PT ;  /* 0x0000000fe70fa210 */ /* 0x000fe20002ffe412 */
[----:B------:R-:W-:Y:S01]  /*2e30*/  @!P4 IMAD.IADD R9, R9, 0x1, R10 ;  /* 0x000000010909c824 */ /* 0x000fe200078e020a */
[----:B------:R-:W-:Y:S01]  /*2e40*/  IADD3 R11, R235, 0x8, RZ ;  /* 0x00000008eb0b7810 */ /* 0x000fe20007ffe0ff */
[C---:B------:R-:W-:Y:S01]  /*2e50*/  @!P3 IMAD R18, R3.reuse, c[0x0][0x1a4], R7 ;  /* 0x000069000312ba24 */ /* 0x040fe200078e0207 */
[C---:B------:R-:W-:Y:S01]  /*2e60*/  @!P4 LEA R10, P1, R8.reuse, c[0x0][0x170], 0x1 ;  /* 0x00005c00080aca11 */ /* 0x040fe200078208ff */
[----:B------:R-:W-:Y:S01]  /*2e70*/  @!P3 IMAD.WIDE.U32 R4, R3, c[0x0][0x1a0], R4 ;  /* 0x000068000304ba25 */ /* 0x000fe200078e0004 */
[----:B------:R-:W-:Y:S01]  /*2e80*/  ISETP.GE.AND P6, PT, R11, UR13, PT ;  /* 0x0000000d0b007c0c */ /* 0x000fe2000bfc6270 */
[----:B------:R-:W-:Y:S01]  /*2e90*/  @P0 BAR.SYNC.DEFER_BLOCKING 0x0 ;  /* 0x0000000000000b1d */ /* 0x000fe20000010000 */
[----:B------:R-:W-:Y:S01]  /*2ea0*/  @!P4 LEA.HI.X R11, R8, c[0x0][0x174], R9, 0x1, P1 ;  /* 0x00005d00080bca11 */ /* 0x000fe200008f0c09 */
[----:B------:R-:W-:Y:S01]  /*2eb0*/  IMAD R7, R20, c[0x0][0x1b0], RZ ;  /* 0x00006c0014077a24 */ /* 0x000fe200078e02ff */
[----:B------:R-:W-:Y:S01]  /*2ec0*/  @!P3 IADD3 R5, R5, R18, RZ ;  /* 0x000000120505b210 */ /* 0x000fe20007ffe0ff */
[----:B------:R-:W-:Y:S01]  /*2ed0*/  IMAD.SHL.U32 R3, R245, 0x2, RZ ;  /* 0x00000002f5037824 */ /* 0x000fe200078e00ff */
[----:B------:R-:W-:Y:S01]  /*2ee0*/  @!P3 LEA R8, P1, R4, c[0x0][0x170], 0x1 ;  /* 0x00005c000408ba11 */ /* 0x000fe200078208ff */
[C---:B------:R-:W-:Y:S01]  /*2ef0*/  IMAD R18, R6.reuse, c[0x0][0x1b4], R7 ;  /* 0x00006d0006127a24 */ /* 0x040fe200078e0207 */
[----:B------:R-:W-:Y:S01]  /*2f00*/  PLOP3.LUT P0, PT, PT, PT, UP0, 0x80, 0x0 ;  /* 0x000000000000781c */ /* 0x000fe20003f0f008 */
[----:B------:R-:W-:Y:S01]  /*2f10*/  IMAD.WIDE.U32 R6, R6, c[0x0][0x1b0], R12 ;  /* 0x00006c0006067a25 */ /* 0x000fe200078e000c */
[----:B------:R-:W-:-:S02]  /*2f20*/  @!P3 LEA.HI.X R9, R4, c[0x0][0x174], R5, 0x1, P1 ;  /* 0x00005d000409ba11 */ /* 0x000fc400008f0c05 */
[----:B------:R-:W-:Y:S01]  /*2f30*/  IADD3 R4, R245, 0x1000, RZ ;  /* 0x00001000f5047810 */ /* 0x000fe20007ffe0ff */
[----:B------:R-:W-:Y:S01]  /*2f40*/  IMAD.IADD R5, R7, 0x1, R18 ;  /* 0x0000000107057824 */ /* 0x000fe200078e0212 */
[----:B------:R-:W-:Y:S02]  /*2f50*/  ISETP.GE.AND P1, PT, R0, UR13, PT ;  /* 0x0000000d00007c0c */ /* 0x000fe4000bf26270 */
[----:B------:R-:W-:-:S05]  /*2f60*/  SEL R4, R4, R245, !P0 ;  /* 0x000000f504047207 */ /* 0x000fca0004000000 */
[----:B------:R-:W-:Y:S02]  /*2f70*/  IMAD.SHL.U32 R234, R4, 0x2, RZ ;  /* 0x0000000204ea7824 */ /* 0x000fe400078e00ff */
[----:B------:R-:W-:Y:S01]  /*2f80*/  @!P4 IMAD.MOV.U32 R4, RZ, RZ, R6 ;  /* 0x000000ffff04c224 */ /* 0x000fe200078e0006 */
[----:B------:R-:W-:Y:S04]  /*2f90*/  @P4 STS [R3+0x8000], RZ ;  /* 0x008000ff03004388 */ /* 0x000fe80000000800 */
[----:B------:R-:W-:Y:S04]  /*2fa0*/  @P4 STS [R3+0x8004], RZ ;  /* 0x008004ff03004388 */ /* 0x000fe80000000800 */
        /* <DEDUP_REMOVED lines=14> */
[----:B--2---:R-:W-:-:S03]  /*3090*/  @!P4 IMAD R10, R21, c[0x0][0x198], RZ ;  /* 0x00006600150aca24 */ /* 0x004fc600078e02ff */
[----:B------:R-:W-:Y:S01]  /*30a0*/  @!PT LDS RZ, [RZ] ;  /* 0x00000000fffff984 */ /* 0x000fe20000000800 */
[----:B------:R-:W-:Y:S01]  /*30b0*/  @!PT LDS RZ, [RZ] ;  /* 0x00000000fffff984 */ /* 0x000fe20000000800 */
[----:B------:R-:W-:Y:S01]  /*30c0*/  @!PT LDS RZ, [RZ] ;  /* 0x00000000fffff984 */ /* 0x000fe20000000800 */
[----:B------:R2:W-:Y:S01]  /*30d0*/  @!P1 LDGSTS.E.BYPASS.LTC128B.128 [R3+0x4000], [R230.64] ;  /* 0x04000000e6039fae */ /* 0x0005e2000b901d48 */
[----:B------:R-:W-:-:S03]  /*30e0*/  @!P4 IMAD R7, R0, c[0x0][0x19c], R10 ;  /* 0x000067000007ca24 */ /* 0x000fc600078e020a */
[----:B------:R-:W-:Y:S01]  /*30f0*/  @P2 STS.128 [R3+0x5000], RZ ;  /* 0x005000ff03002388 */ /* 0x000fe20000000c00 */
[----:B----4-:R-:W-:-:S03]  /*3100*/  @!P4 IMAD.WIDE.U32 R8, R0, c[0x0][0x198], R4 ;  /* 0x000066000008ca25 */ /* 0x010fc600078e0004 */
[----:B------:R-:W-:Y:S01]  /*3110*/  @!PT LDS RZ, [RZ] ;  /* 0x00000000fffff984 */ /* 0x000fe20000000800 */
[----:B------:R-:W-:Y:S01]  /*3120*/  @!PT LDS RZ, [RZ] ;  /* 0x00000000fffff984 */ /* 0x000fe20000000800 */
[----:B------:R-:W-:Y:S01]  /*3130*/  @!PT LDS RZ, [RZ] ;  /* 0x00000000fffff984 */ /* 0x000fe20000000800 */
[----:B------:R2:W-:Y:S01]  /*3140*/  @!P2 LDGSTS.E.BYPASS.LTC128B.128 [R3+0x5000], [R14.64] ;  /* 0x050000000e03afae */ /* 0x0005e2000b901d48 */
[----:B------:R-:W-:-:S03]  /*3150*/  IADD3 R4, R235, 0x40, RZ ;  /* 0x00000040eb047810 */ /* 0x000fc60007ffe0ff */
[----:B------:R-:W-:Y:S01]  /*3160*/  @P1 STS [R234], RZ ;  /* 0x000000ffea001388 */ /* 0x000fe20000000800 */
[----:B------:R-:W-:Y:S02]  /*3170*/  @!P4 IADD3 R7, R9, R7, RZ ;  /* 0x000000070907c210 */ /* 0x000fe40007ffe0ff */
[C---:B------:R-:W-:Y:S01]  /*3180*/  @!P4 LEA R10, P5, R8.reuse, c[0x0][0x168], 0x1 ;  /* 0x00005a00080aca11 */ /* 0x040fe200078a08ff */
[----:B------:R-:W-:Y:S03]  /*3190*/  @P1 STS [R234+0x4], RZ ;  /* 0x000004ffea001388 */ /* 0x000fe60000000800 */
[----:B------:R-:W-:Y:S01]  /*31a0*/  @!P4 LEA.HI.X R11, R8, c[0x0][0x16c], R7, 0x1, P5 ;  /* 0x00005b00080bca11 */ /* 0x000fe200028f0c07 */
[----:B------:R-:W-:Y:S01]  /*31b0*/  @P1 STS [R234+0x8], RZ ;  /* 0x000008ffea001388 */ /* 0x000fe20000000800 */
[----:B------:R-:W-:Y:S02]  /*31c0*/  ISETP.GE.AND P5, PT, R4, UR13, PT ;  /* 0x0000000d04007c0c */ /* 0x000fe4000bfa6270 */
[----:B------:R-:W-:Y:S01]  /*31d0*/  IADD3 R8, R235, 0x48, RZ ;  /* 0x00000048eb087810 */ /* 0x000fe20007ffe0ff */
[----:B------:R-:W-:Y:S04]  /*31e0*/  @P1 STS [R234+0xc], RZ ;  /* 0x00000cffea001388 */ /* 0x000fe80000000800 */
[----:B------:R-:W-:Y:S01]  /*31f0*/  @!PT LDS RZ, [RZ] ;  /* 0x00000000fffff984 */ /* 0x000fe20000000800 */
[----:B------:R-:W-:Y:S01]  /*3200*/  @!PT LDS RZ, [RZ] ;  /* 0x00000000fffff984 */ /* 0x000fe20000000800 */
[----:B------:R-:W-:Y:S01]  /*3210*/  @!PT LDS RZ, [RZ] ;  /* 0x00000000fffff984 */ /* 0x000fe20000000800 */
[----:B------:R4:W-:Y:S01]  /*3220*/  @!P1 LDGSTS.E.BYPASS.LTC128B.128 [R234], [R232.64] ;  /* 0x00000000e8ea9fae */ /* 0x0009e2000b901d48 */
[----:B------:R-:W-:-:S03]  /*3230*/  @!P3 IADD3 R0, P1, R0, 0x40, RZ ;  /* 0x000000400000b810 */ /* 0x000fc60007f3e0ff */
[----:B------:R-:W-:Y:S02]  /*3240*/  @P2 STS [R234+0x1000], RZ ;  /* 0x001000ffea002388 */ /* 0x000fe40000000800 */
[----:B------:R-:W-:Y:S01]  /*3250*/  @!P3 IMAD.X R4, RZ, RZ, R21, P1 ;  /* 0x000000ffff04b224 */ /* 0x000fe200008e0615 */
[----:B------:R-:W-:Y:S01]  /*3260*/  ISETP.GE.AND P1, PT, R8, UR13, PT ;  /* 0x0000000d08007c0c */ /* 0x000fe2000bf26270 */
[----:B------:R-:W-:Y:S02]  /*3270*/  @P2 STS [R234+0x1004], RZ ;  /* 0x001004ffea002388 */ /* 0x000fe40000000800 */
[----:B------:R-:W-:Y:S02]  /*3280*/  @!P3 IMAD R7, R4, c[0x0][0x198], RZ ;  /* 0x000066000407ba24 */ /* 0x000fe400078e02ff */
[----:B------:R-:W-:Y:S01]  /*3290*/  @!P3 IMAD.MOV.U32 R4, RZ, RZ, R6 ;  /* 0x000000ffff04b224 */ /* 0x000fe200078e0006 */
[----:B------:R-:W-:Y:S01]  /*32a0*/  @P2 STS [R234+0x1008], RZ ;  /* 0x001008ffea002388 */ /* 0x000fe20000000800 */
[----:B------:R-:W-:-:S02]  /*32b0*/  @!P3 IMAD R6, R0, c[0x0][0x19c], R7 ;  /* 0x000067000006ba24 */ /* 0x000fc400078e0207 */
[----:B------:R-:W-:Y:S01]  /*32c0*/  @!P3 IMAD.WIDE.U32 R4, R0, c[0x0][0x198], R4 ;  /* 0x000066000004ba25 */ /* 0x000fe200078e0004 */
[----:B------:R-:W-:Y:S03]  /*32d0*/  @P2 STS [R234+0x100c], RZ ;  /* 0x00100cffea002388 */ /* 0x000fe60000000800 */
        /* <DEDUP_REMOVED lines=15> */
[----:B------:R-:W-:Y:S02]  /*33d0*/  @!P3 LEA.HI.X R7, R4, c[0x0][0x16c], R0, 0x1, P4 ;  /* 0x00005b000407ba11 */ /* 0x000fe400020f0c00 */
[----:B------:R-:W-:-:S03]  /*33e0*/  MOV R4, 0x4 ;  /* 0x0000000400047802 */ /* 0x000fc60000000f00 */
[----:B------:R-:W-:Y:S01]  /*33f0*/  @!PT LDS RZ, [RZ] ;  /* 0x00000000fffff984 */ /* 0x000fe20000000800 */
[----:B------:R-:W-:Y:S01]  /*3400*/  @!PT LDS RZ, [RZ] ;  /* 0x00000000fffff984 */ /* 0x000fe20000000800 */
[----:B------:R-:W-:Y:S01]  /*3410*/  @!PT LDS RZ, [RZ] ;  /* 0x00000000fffff984 */ /* 0x000fe20000000800 */
[----:B------:R1:W-:Y:S02]  /*3420*/  @!P3 LDGSTS.E.BYPASS.LTC128B.128 [R3+0x7000], [R6.64] ;  /* 0x070000000603bfae */ /* 0x0003e4000b901d48 */
[----:B------:R-:W-:Y:S02]  /*3430*/  IMAD.WIDE R4, R235, R4, UR10 ;  /* 0x0000000aeb047e25 */ /* 0x000fe4000f8e0204 */
[----:B------:R-:W0:Y:S04]  /*3440*/  LDGDEPBAR ;  /* 0x00000000000079af */ /* 0x000e280000000000 */
[----:B------:R2:W5:Y:S04]  /*3450*/  @!P2 LDG.E R240, [R4.64] ;  /* 0x0000000804f0a981 */ /* 0x000568000c1e1900 */
[----:B------:R2:W5:Y:S04]  /*3460*/  @!P6 LDG.E R241, [R4.64+0x20] ;  /* 0x0000200804f1e981 */ /* 0x000568000c1e1900 */
[----:B------:R2:W5:Y:S01]  /*3470*/  @!P5 LDG.E R238, [R4.64+0x100] ;  /* 0x0001000804eed981 */ /* 0x000562000c1e1900 */
[----:B-1----:R-:W-:Y:S01]  /*3480*/  IMAD.MOV.U32 R6, RZ, RZ, 0x4 ;  /* 0x00000004ff067424 */ /* 0x002fe200078e00ff */
[----:B------:R-:W-:-:S04]  /*3490*/  DEPBAR.LE SB0, 0x1 ;  /* 0x000080400000791a */ /* 0x000fc80000000000 */
[----:B------:R-:W-:-:S05]  /*34a0*/  @!P1 IMAD.WIDE R6, R8, R6, UR10 ;  /* 0x0000000a08069e25 */ /* 0x000fca000f8e0206 */
[----:B------:R1:W5:Y:S04]  /*34b0*/  @!P1 LDG.E R239, [R6.64] ;  /* 0x0000000806ef9981 */ /* 0x000368000c1e1900 */
[----:B------:R-:W-:Y:S01]  /*34c0*/  BAR.SYNC.DEFER_BLOCKING 0x0 ;  /* 0x0000000000007b1d */ /* 0x000fe20000010000 */
[----:B-1----:R-:W-:Y:S02]  /*34d0*/  IMAD.MOV.U32 R6, RZ, RZ, c[0x0][0x308] ;  /* 0x0000c200ff067624 */ /* 0x002fe400078e00ff */
[----:B------:R-:W-:-:S03]  /*34e0*/  IMAD.MOV.U32 R7, RZ, RZ, c[0x0][0x30c] ;  /* 0x0000c300ff077624 */ /* 0x000fc600078e00ff */
[----:B------:R4:W1:Y:S04]  /*34f0*/  LDSM.16.M88.4 R128, [R161+0x8000] ;  /* 0x00800000a180783b */ /* 0x0008680000000200 */
[----:B--2---:R2:W3:Y:S04]  /*3500*/  LDG.E.64 R4, [R6.64+0x8] ;  /* 0x0000080806047981 */ /* 0x0044e8000c1e1b00 */
        /* <DEDUP_REMOVED lines=9> */
[----:B------:R-:W-:Y:S01]  /*35a0*/  IADD3 R3, R168, 0x1000, RZ ;  /* 0x00001000a8037810 */ /* 0x000fe20007ffe0ff */
[----:B------:R-:W-:-:S03]  /*35b0*/  UIADD3 UR7, UR7, UR12, URZ ;  /* 0x0000000c07077290 */ /* 0x000fc6000fffe03f */
[----:B------:R-:W-:Y:S01]  /*35c0*/  SEL R3, R3, R168, !P0 ;  /* 0x000000a803037207 */ /* 0x000fe20004000000 */
[----:B------:R-:W-:Y:S01]  /*35d0*/  UIADD3 UR7, -UR5, 0x80, UR7 ;  /* 0x0000008005077890 */ /* 0x000fe2000fffe107 */
[----:B------:R-:W-:Y:S01]  /*35e0*/  CS2R R94, SRZ ;  /* 0x00000000005e7805 */ /* 0x000fe2000001ff00 */
[----:B------:R-:W-:Y:S01]  /*35f0*/  CS2R R92, SRZ ;  /* 0x00000000005c7805 */ /* 0x000fe2000001ff00 */
[----:B------:R-:W-:Y:S01]  /*3600*/  SHF.L.U32 R160, R3, 0x1, RZ ;  /* 0x0000000103a07819 */ /* 0x000fe200000006ff */
        /* <DEDUP_REMOVED lines=14> */
[----:B------:R-:W-:-:S02]  /*36f0*/  ULDC UR13, c[0x0][0x2e8] ;  /* 0x0000ba00000d7ab9 */ /* 0x000fc40000000800 */
[----:B------:R-:W-:Y:S02]  /*3700*/  UIADD3 UR50, UR7, -UR13, URZ ;  /* 0x8000000d07327290 */ /* 0x000fe4000fffe03f */
[----:B------:R-:W-:Y:S01]  /*3710*/  ULDC UR26, c[0x0][0x2e4] ;  /* 0x0000b900001a7ab9 */ /* 0x000fe20000000800 */
[----:B---3--:R-:W-:-:S04]  /*3720*/  IADD3 R244, P2, P1, R4, UR21, R19 ;  /* 0x0000001504f47c10 */ /* 0x008fc8000f95e013 */
[----:B------:R-:W-:Y:S02]  /*3730*/  IADD3.X R4, R5, UR15, R0, P2, P1 ;  /* 0x0000000f05047c10 */ /* 0x000fe400097e2400 */
[----:B------:R-:W-:-:S04]  /*3740*/  IADD3 R0, R167, 0x1000, RZ ;  /* 0x00001000a7007810 */ /* 0x000fc80007ffe0ff */
[----:B------:R-:W-:Y:S01]  /*3750*/  SEL R0, R0, R167, !P0 ;  /* 0x000000a700007207 */ /* 0x000fe20004000000 */
[----:B--2---:R-:W2:Y:S08]  /*3760*/  R2UR UR16, R6 ;  /* 0x00000000061073c2 */ /* 0x004eb000000e0000 */
[----:B------:R-:W3:Y:S01]  /*3770*/  R2UR UR31, R7 ;  /* 0x00000000071f73c2 */ /* 0x000ee200000e0000 */
[----:B------:R-:W-:Y:S01]  /*3780*/  IMAD.SHL.U32 R3, R0, 0x2, RZ ;  /* 0x0000000200037824 */ /* 0x000fe200078e00ff */
[----:B--2---:R-:W-:Y:S01]  /*3790*/  LOP3.LUT R242, R4, UR16, RZ, 0x3c, !PT ;  /* 0x0000001004f27c12 */ /* 0x004fe2000f8e3cff */
[----:B------:R-:W-:-:S02]  /*37a0*/  UIADD3 UR25, UR16, -0x61c88647, URZ ;  /* 0x9e3779b910197890 */ /* 0x000fc4000fffe03f */
[----:B------:R-:W-:Y:S02]  /*37b0*/  UIADD3 UR24, UR16, 0x3c6ef372, URZ ;  /* 0x3c6ef37210187890 */ /* 0x000fe4000fffe03f */
[----:B------:R-:W-:Y:S02]  /*37c0*/  UIADD3 UR22, UR16, -0x255992d5, URZ ;  /* 0xdaa66d2b10167890 */ /* 0x000fe4000fffe03f */
[----:B------:R-:W-:Y:S02]  /*37d0*/  UIADD3 UR20, UR16, 0x78dde6e4, URZ ;  /* 0x78dde6e410147890 */ /* 0x000fe4000fffe03f */
[----:B------:R-:W-:Y:S02]  /*37e0*/  UIADD3 UR18, UR16, 0x1715609d, URZ ;  /* 0x1715609d10127890 */ /* 0x000fe4000fffe03f */
[----:B------:R-:W-:Y:S02]  /*37f0*/  UIADD3 UR16, UR16, -0x4ab325aa, URZ ;  /* 0xb54cda5610107890 */ /* 0x000fe4000fffe03f */
[----:B---3--:R-:W-:-:S02]  /*3800*/  UIADD3 UR51, UR31, -0x4498517b, URZ ;  /* 0xbb67ae851f337890 */ /* 0x008fc4000fffe03f */
[----:B------:R-:W-:Y:S02]  /*3810*/  UIADD3 UR23, UR31, 0x76cf5d0a, URZ ;  /* 0x76cf5d0a1f177890 */ /* 0x000fe4000fffe03f */
[----:B------:R-:W-:Y:S02]  /*3820*/  UIADD3 UR21, UR31, 0x32370b8f, URZ ;  /* 0x32370b8f1f157890 */ /* 0x000fe4000fffe03f */
[----:B------:R-:W-:Y:S02]  /*3830*/  UIADD3 UR19, UR31, -0x126145ec, URZ ;  /* 0xed9eba141f137890 */ /* 0x000fe4000fffe03f */
[----:B------:R-:W-:Y:S02]  /*3840*/  UIADD3 UR17, UR31, -0x56f99767, URZ ;  /* 0xa90668991f117890 */ /* 0x000fe4000fffe03f */
[----:B-1--4-:R-:W-:Y:S02]  /*3850*/  UIADD3 UR15, UR31, 0x646e171e, URZ ;  /* 0x646e171e1f0f7890 */ /* 0x012fe4000fffe03f */
.L_x_646:
[----:B------:R-:W0:Y:S01]  /*3860*/  LDGDEPBAR ;  /* 0x00000000000079af */ /* 0x000e220000000000 */
[----:B------:R-:W-:Y:S01]  /*3870*/  IMAD.U32 R4, RZ, RZ, UR28 ;  /* 0x0000001cff047e24 */ /* 0x000fe2000f8e00ff */
[----:B------:R-:W-:Y:S01]  /*3880*/  IADD3 R112, R166, R160, RZ ;  /* 0x000000a0a6707210 */ /* 0x000fe20007ffe0ff */
[----:B------:R-:W-:Y:S01]  /*3890*/  IMAD.U32 R5, RZ, RZ, UR27 ;  /* 0x0000001bff057e24 */ /* 0x000fe2000f8e00ff */
[----:B------:R-:W-:Y:S01]  /*38a0*/  MOV R237, R177 ;  /* 0x000000b100ed7202 */ /* 0x000fe20000000f00 */
[----:B------:R-:W-:Y:S01]  /*38b0*/  USHF.L.U32 UR7, UR6, 0x7, URZ ;  /* 0x0000000706077899 */ /* 0x000fe2000800063f */
[C---:B------:R-:W-:Y:S01]  /*38c0*/  LEA R4, P0, R235.reuse, R4, 0x2 ;  /* 0x00000004eb047211 */ /* 0x040fe200078010ff */
[----:B------:R-:W-:Y:S01]  /*38d0*/  ULDC UR13, c[0x0][0x2e4] ;  /* 0x0000b900000d7ab9 */ /* 0x000fe20000000800 */
[----:B------:R-:W-:Y:S01]  /*38e0*/  IMAD.MOV.U32 R236, RZ, RZ, R178 ;  /* 0x000000ffffec7224 */ /* 0x000fe200078e00b2 */
[----:B------:R-:W-:Y:S01]  /*38f0*/  UISETP.GE.AND UP0, UPT, UR7, UR50, UPT ;  /* 0x000000320700728c */ /* 0x000fe2000bf06270 */
[----:B------:R-:W-:Y:S05]  /*3900*/  LEA.HI.X.SX32 R5, R235, R5, 0x2, P0 ;  /* 0x00000005eb057211 */ /* 0x000fea00000f16ff */
[----:B------:R-:W-:Y:S01]  /*3910*/  PLOP3.LUT P0, PT, PT, PT, UP0, 0x80, 0x0 ;  /* 0x000000000000781c */ /* 0x000fe20003f0f008 */
[----:B------:R-:W-:Y:S04]  /*3920*/  DEPBAR.LE SB0, 0x0 ;  /* 0x000080000000791a */ /* 0x000fe80000000000 */
[----:B------:R-:W-:Y:S06]  /*3930*/  BAR.SYNC.DEFER_BLOCKING 0x0 ;  /* 0x0000000000007b1d */ /* 0x000fec0000010000 */
[----:B------:R-:W-:Y:S06]  /*3940*/  LDSM.16.M88.4 R64, [R160] ;  /* 0x00000000a040783b */ /* 0x000fec0000000200 */
        /* <DEDUP_REMOVED lines=48> */
[----:B------:R-:W-:Y:S04]  /*3c50*/  USHF.L.U32 UR13, UR14, 0x7, URZ ;  /* 0x000000070e0d7899 */ /* 0x000fe8000800063f */
[----:B------:R-:W-:Y:S02]  /*3c60*/  UIADD3 UR29, UR13, UR12, URZ ;  /* 0x0000000c0d1d7290 */ /* 0x000fe4000fffe03f */
[----:B------:R-:W-:Y:S02]  /*3c70*/  UIADD3 UR13, UR13, 0x80, URZ ;  /* 0x000000800d0d7890 */ /* 0x000fe4000fffe03f */
[----:B------:R-:W-:Y:S02]  /*3c80*/  UIADD3 UR30, UR26, UR29, -UR5 ;  /* 0x0000001d1a1e7290 */ /* 0x000fe4000fffe805 */
[----:B------:R-:W-:Y:S02]  /*3c90*/  UIADD3 UR29, UR7, 0x80, URZ ;  /* 0x00000080071d7890 */ /* 0x000fe4000fffe03f */
[----:B------:R-:W-:Y:S01]  /*3ca0*/  IMAD.U32 R0, RZ, RZ, UR13 ;  /* 0x0000000dff007e24 */ /* 0x000fe2000f8e00ff */
[----:B------:R-:W-:Y:S02]  /*3cb0*/  UMOV UR13, UR26 ;  /* 0x0000001a000d7c82 */ /* 0x000fe40008000000 */
[----:B------:R-:W-:Y:S02]  /*3cc0*/  UISETP.GE.AND UP0, UPT, UR29, UR30, UPT ;  /* 0x0000001e1d00728c */ /* 0x000fe4000bf06270 */
[----:B------:R-:W-:Y:S04]  /*3cd0*/  ISETP.LT.AND P0, PT, R0, UR5, PT ;  /* 0x0000000500007c0c */ /* 0x000fe8000bf01270 */
[----:B------:R-:W-:Y:S11]  /*3ce0*/  PLOP3.LUT P1, PT, PT, PT, UP0, 0x80, 0x0 ;  /* 0x000000000000781c */ /* 0x000ff60003f2f008 */
[----:B------:R-:W-:Y:S02]  /*3cf0*/  @!UPT UIADD3 URZ, URZ, URZ, URZ ;  /* 0x0000003f3f3ff290 */ /* 0x000fe4000fffe03f */
[----:B------:R-:W-:-:S05]  /*3d00*/  @!P1 BRA P0, `(.L_x_643) ;  /* 0x00000ed000009947 */ /* 0x000fca0000000000 */
.L_x_642:
        /* <DEDUP_REMOVED lines=237> */
.L_x_643:
        /* <DEDUP_REMOVED lines=35> */
[--C-:B--2---:R-:W-:Y:S02]  /*4e10*/  FFMA.FTZ R7, R17, c[0x0][0x23c], -R101.reuse ;  /* 0x00008f0011077a23 */ /* 0x104fe40000010865 */
[----:B------:R-:W-:Y:S02]  /*4e20*/  FFMA.FTZ R12, R12, c[0x0][0x23c], -R16 ;  /* 0x00008f000c0c7a23 */ /* 0x000fe40000010810 */
[----:B------:R-:W-:Y:S01]  /*4e30*/  FFMA.FTZ R15, R15, c[0x0][0x23c], -R0 ;  /* 0x00008f000f0f7a23 */ /* 0x000fe20000010800 */
[----:B------:R1:W-:Y:S01]  /*4e40*/  MUFU.EX2 R199, R18 ;  /* 0x0000001200c77308 */ /* 0x0003e20000000800 */
[----:B------:R-:W-:Y:S02]  /*4e50*/  FFMA.FTZ R28, R28, c[0x0][0x23c], -R16 ;  /* 0x00008f001c1c7a23 */ /* 0x000fe40000010810 */
[----:B---3--:R-:W-:Y:S02]  /*4e60*/  FFMA.FTZ R4, R6, c[0x0][0x23c], -R100 ;  /* 0x00008f0006047a23 */ /* 0x008fe40000010864 */
[----:B------:R-:W-:Y:S02]  /*4e70*/  IMAD.U32 R6, RZ, RZ, UR6 ;  /* 0x00000006ff067e24 */ /* 0x000fe4000f8e00ff */
[----:B------:R-:W-:Y:S02]  /*4e80*/  FFMA.FTZ R30, R30, c[0x0][0x23c], -R0 ;  /* 0x00008f001e1e7a23 */ /* 0x000fe40000010800 */
        /* <DEDUP_REMOVED lines=16> */
[----:B------:R-:W-:Y:S02]  /*4f90*/  FFMA.FTZ R36, R36, c[0x0][0x23c], -R101 ;  /* 0x00008f0024247a23 */ /* 0x000fe40000010865 */
[----:B--2---:R-:W-:Y:S02]  /*4fa0*/  FFMA.FTZ R15, R8, c[0x0][0x23c], -R16 ;  /* 0x00008f00080f7a23 */ /* 0x004fe40000010810 */
[----:B------:R-:W-:Y:S02]  /*4fb0*/  IMAD.U32 R8, RZ, RZ, UR14 ;  /* 0x0000000eff087e24 */ /* 0x000fe4000f8e00ff */
[--C-:B------:R-:W-:Y:S01]  /*4fc0*/  FFMA.FTZ R38, R38, c[0x0][0x23c], -R100.reuse ;  /* 0x00008f0026267a23 */ /* 0x100fe20000010864 */
        /* <DEDUP_REMOVED lines=797> */
.L_x_644:
        /* <DEDUP_REMOVED lines=140> */
.L_x_645:
        /* <DEDUP_REMOVED lines=304> */
.L_x_647:
        /* <DEDUP_REMOVED lines=18> */
.L_x_648:
        /* <DEDUP_REMOVED lines=10> */
[----:B------:R-:W-:-:S06]  /*9f20*/  UIMAD UR12, UR6, UR13, UR12 ;  /* 0x0000000d060c72a4 */ /* 0x000fcc000f8e020c */
[----:B------:R-:W-:Y:S01]  /*9f30*/  IMAD.U32 R3, RZ, RZ, UR12 ;  /* 0x0000000cff037e24 */ /* 0x000fe2000f8e00ff */
[----:B------:R-:W-:Y:S02]  /*9f40*/  ULDC.64 UR12, c[0x0][0x3b8] ;  /* 0x0000ee00000c7ab9 */ /* 0x000fe40000000a00 */
        /* <DEDUP_REMOVED lines=31> */
.L_x_650:
[----:B-12---:R-:W-:Y:S05]  /*a140*/  BSYNC B0 ;  /* 0x0000000000007941 */ /* 0x006fea0003800000 */
.L_x_649:
        /* <DEDUP_REMOVED lines=14> */
.L_x_652:
[----:B------:R-:W-:Y:S05]  /*a230*/  BSYNC B0 ;  /* 0x0000000000007941 */ /* 0x000fea0003800000 */
.L_x_651:
        /* <DEDUP_REMOVED lines=25> */
.L_x_654:
[----:B------:R-:W-:Y:S05]  /*a3d0*/  BSYNC B0 ;  /* 0x0000000000007941 */ /* 0x000fea0003800000 */
.L_x_653:
        /* <DEDUP_REMOVED lines=11> */
.L_x_641:
[----:B------:R-:W-:Y:S05]  /*a490*/  BSYNC B1 ;  /* 0x0000000000017941 */ /* 0x000fea0003800000 */
.L_x_627:
        /* <DEDUP_REMOVED lines=11> */
.L_x_655:
[----:B------:R-:W-:Y:S05]  /*a550*/  EXIT ;  /* 0x000000000000794d */ /* 0x000fea0003800000 */
.L_x_657:
        /* <DEDUP_REMOVED lines=10> */
.L_x_1342:


//--------------------- .text._ZN5flash44flash_bwd_dq_dk_dv_loop_seqk_parallel_kernelI23Flash_bwd_kernel_traitsILi32ELi128ELi128ELi8ELi4ELi4ELi4ELb1ELb0EN7cutlass10bfloat16_tE19Flash_kernel_traitsILi32ELi128ELi128ELi8ES3_EELb0ELb0ELb1ELb0ELb0ELb1ELb1EEEvNS_16Flash_bwd_paramsE --------------------------
	.section	.text._ZN5flash44flash_bwd_dq_dk_dv_loop_seqk_parallel_kernelI23Flash_bwd_kernel_traitsILi32ELi128ELi128ELi8ELi4ELi4ELi4ELb1ELb0EN7cutlass10bfloat16_tE19Flash_kernel_traitsILi32ELi128ELi128ELi8ES3_EELb0ELb0ELb1ELb0ELb0ELb1ELb1EEEvNS_16Flash_bwd_paramsE,"ax",@progbits
	.sectioninfo	@"SHI_REGISTERS=255"
	.align	128
        .global         _ZN5flash44flash_bwd_dq_dk_dv_loop_seqk_parallel_kernelI23Flash_bwd_kernel_traitsILi32ELi128ELi128ELi8ELi4ELi4ELi4ELb1ELb0EN7cutlass10bfloat16_tE19Flash_kernel_traitsILi32ELi128ELi128ELi8ES3_EELb0ELb0ELb1ELb0ELb0ELb1ELb1EEEvNS_16Flash_bwd_paramsE
        .type           _ZN5flash44flash_bwd_dq_dk_dv_loop_seqk_parallel_kernelI23Flash_bwd_kernel_traitsILi32ELi128ELi128ELi8ELi4ELi4ELi4ELb1ELb0EN7cutlass10bfloat16_tE19Flash_kernel_traitsILi32ELi128ELi128ELi8ES3_EELb0ELb0ELb1ELb0ELb0ELb1ELb1EEEvNS_16Flash_bwd_paramsE,@function
        .size           _ZN5flash44flash_bwd_dq_dk_dv_loop_seqk_parallel_kernelI23Flash_bwd_kernel_traitsILi32ELi128ELi128ELi8ELi4ELi4ELi4ELb1ELb0EN7cutlass10bfloat16_tE19Flash_kernel_traitsILi32ELi128ELi128ELi8ES3_EELb0ELb0ELb1ELb0ELb0ELb1ELb1EEEvNS_16Flash_bwd_paramsE,(.L_x_1343 - _ZN5flash44flash_bwd_dq_dk_dv_loop_seqk_parallel_kernelI23Flash_bwd_kernel_traitsILi32ELi128ELi128ELi8ELi4ELi4ELi4ELb1ELb0EN7cutlass10bfloat16_tE19Flash_kernel_traitsILi32ELi128ELi128ELi8ES3_EELb0ELb0ELb1ELb0ELb0ELb1ELb1EEEvNS_16Flash_bwd_paramsE)
        .other          _ZN5flash44flash_bwd_dq_dk_dv_loop_seqk_parallel_kernelI23Flash_bwd_kernel_traitsILi32ELi128ELi128ELi8ELi4ELi4ELi4ELb1ELb0EN7cutlass10bfloat16_tE19Flash_kernel_traitsILi32ELi128ELi128ELi8ES3_EELb0ELb0ELb1ELb0ELb0ELb1ELb1EEEvNS_16Flash_bwd_paramsE,@"STO_CUDA_ENTRY STV_DEFAULT"
_ZN5flash44flash_bwd_dq_dk_dv_loop_seqk_parallel_kernelI23Flash_bwd_kernel_traitsILi32ELi128ELi128ELi8ELi4ELi4ELi4ELb1ELb0EN7cutlass10bfloat16_tE19Flash_kernel_traitsILi32ELi128ELi128ELi8ES3_EELb0ELb0ELb1ELb0ELb0ELb1ELb1EEEvNS_16Flash_bwd_paramsE:
.text._ZN5flash44flash_bwd_dq_dk_dv_loop_seqk_parallel_kernelI23Flash_bwd_kernel_traitsILi32ELi128ELi128ELi8ELi4ELi4ELi4ELb1ELb0EN7cutlass10bfloat16_tE19Flash_kernel_traitsILi32ELi128ELi128ELi8ES3_EELb0ELb0ELb1ELb0ELb0ELb1ELb1EEEvNS_16Flash_bwd_paramsE:
        /* <DEDUP_REMOVED lines=14> */
[----:B------:R-:W-:Y:S01]  /*00e0*/  IMAD.MOV.U32 R158, RZ, RZ, 0x20 ;  /* 0x00000020ff9e7424 */ /* 0x000fe200078e00ff */
[----:B------:R-:W-:Y:S01]  /*00f0*/  ULDC UR6, c[0x0][0x210] ;  /* 0x0000840000067ab9 */ /* 0x000fe20000000800 */
[----:B------:R-:W-:Y:S01]  /*0100*/  IMAD.MOV.U32 R233, RZ, RZ, -0x10 ;  /* 0xfffffff0ffe97424 */ /* 0x000fe200078e00ff */
        /* <DEDUP_REMOVED lines=75> */
[----:B------:R-:W-:Y:S01]  /*05c0*/  IMAD.SHL.U32 R9, R12, 0x2, RZ ;  /* 0x000000020c097824 */ /* 0x000fe200078e00ff */
[----:B------:R1:W-:Y:S01]  /*05d0*/  STL [R1+0x28], R2 ;  /* 0x0000280201007387 */ /* 0x0003e20000100800 */
[----:B------:R-:W-:Y:S01]  /*05e0*/  IMAD.IADD R5, R20, 0x1, -R0 ;  /* 0x0000000114057824 */ /* 0x000fe200078e0a00 */
[----:B------:R-:W-:Y:S01]  /*05f0*/  LOP3.LUT R0, R10, 0xfffffff0, RZ, 0xc0, !PT ;  /* 0xfffffff00a007812 */ /* 0x000fe200078ec0ff */
[----:B------:R-:W-:Y:S01]  /*0600*/  UIMAD UR4, UR4, UR18, URZ ;  /* 0x00000012040472a4 */ /* 0x000fe2000f8e023f */
[----:B------:R-:W-:Y:S01]  /*0610*/  SHF.R.S32.HI R10, RZ, 0x7, R3 ;  /* 0x00000007ff0a7819 */ /* 0x000fe20000011403 */
[----:B------:R2:W-:Y:S01]  /*0620*/  STL [R1+0x70], R6 ;  /* 0x0000700601007387 */ /* 0x0005e20000100800 */
[----:B------:R-:W-:Y:S01]  /*0630*/  LEA.HI R8, R5, R5, RZ, 0x1 ;  /* 0x0000000505087211 */ /* 0x000fe200078f08ff */
[----:B------:R-:W-:Y:S01]  /*0640*/  IMAD.IADD R0, R20, 0x1, -R0 ;  /* 0x0000000114007824 */ /* 0x000fe200078e0a00 */
[----:B------:R-:W-:Y:S01]  /*0650*/  LEA.HI R12, R7, R7, RZ, 0x1 ;  /* 0x00000007070c7211 */ /* 0x000fe200078f08ff */
[C---:B------:R-:W-:Y:S01]  /*0660*/  IMAD R3, R10.reuse, 0x8, R14 ;  /* 0x000000080a037824 */ /* 0x040fe200078e020e */
[----:B------:R-:W-:Y:S01]  /*0670*/  UIMAD.WIDE.U32 UR8, UR51, UR20, URZ ;  /* 0x00000014330872a5 */ /* 0x000fe2000f8e003f */
[----:B------:R-:W-:Y:S01]  /*0680*/  IMAD R18, R10, 0x2000, R9 ;  /* 0x000020000a127824 */ /* 0x000fe200078e0209 */
[----:B------:R-:W-:Y:S01]  /*0690*/  SHF.R.S32.HI R11, RZ, 0x1f, R0 ;  /* 0x0000001fff0b7819 */ /* 0x000fe20000011400 */
[----:B------:R-:W-:Y:S01]  /*06a0*/  UIMAD UR28, UR11, 0x48, URZ ;  /* 0x000000480b1c78a4 */ /* 0x000fe2000f8e023f */
[----:B------:R-:W-:Y:S01]  /*06b0*/  SEL R234, R158, 0xffffffe0, !P5 ;  /* 0xffffffe09eea7807 */ /* 0x000fe20006800000 */
[----:B------:R-:W-:Y:S01]  /*06c0*/  UIMAD UR27, UR11, 0x50, URZ ;  /* 0x000000500b1b78a4 */ /* 0x000fe2000f8e023f */
[----:B------:R-:W-:Y:S01]  /*06d0*/  LEA.HI R11, R11, R0, RZ, 0x3 ;  /* 0x000000000b0b7211 */ /* 0x000fe200078f18ff */
[----:B------:R-:W-:-:S02]  /*06e0*/  UIMAD UR26, UR11, 0x58, URZ ;  /* 0x000000580b1a78a4 */ /* 0x000fc4000f8e023f */
[----:B------:R-:W-:Y:S02]  /*06f0*/  UIMAD UR25, UR11, 0x60, URZ ;  /* 0x000000600b1978a4 */ /* 0x000fe4000f8e023f */
[----:B------:R-:W-:Y:S02]  /*0700*/  UIMAD UR24, UR11, 0x68, URZ ;  /* 0x000000680b1878a4 */ /* 0x000fe4000f8e023f */
[----:B------:R-:W-:Y:S01]  /*0710*/  UIMAD UR23, UR11, 0x70, URZ ;  /* 0x000000700b1778a4 */ /* 0x000fe2000f8e023f */
[----:B-1----:R-:W-:Y:S01]  /*0720*/  LOP3.LUT R2, R8, 0x3fffffe, RZ, 0xc0, !PT ;  /* 0x03fffffe08027812 */ /* 0x002fe200078ec0ff */
[----:B------:R-:W-:Y:S02]  /*0730*/  UIMAD UR22, UR11, 0x78, URZ ;  /* 0x000000780b1678a4 */ /* 0x000fe4000f8e023f */
[----:B------:R-:W-:Y:S02]  /*0740*/  UMOV UR61, 0xffffe000 ;  /* 0xffffe000003d7882 */ /* 0x000fe40000000000 */
[----:B------:R-:W-:Y:S01]  /*0750*/  IMAD.IADD R4, R5, 0x1, -R2 ;  /* 0x0000000105047824 */ /* 0x000fe200078e0a02 */
[----:B------:R-:W-:-:S03]  /*0760*/  LEA.HI R2, R0, R0, RZ, 0x1 ;  /* 0x0000000000027211 */ /* 0x000fc600078f08ff */
[----:B------:R-:W-:Y:S01]  /*0770*/  IMAD R150, R3, 0x8, R4 ;  /* 0x0000000803967824 */ /* 0x000fe200078e0204 */
[----:B--2---:R-:W-:Y:S02]  /*0780*/  LOP3.LUT R6, R2, 0x7fffffe, RZ, 0xc0, !PT ;  /* 0x07fffffe02067812 */ /* 0x004fe400078ec0ff */
[----:B------:R-:W-:Y:S02]  /*0790*/  LOP3.LUT R3, R11, 0xfffffff8, RZ, 0xc0, !PT ;  /* 0xfffffff80b037812 */ /* 0x000fe400078ec0ff */
[----:B------:R-:W-:Y:S01]  /*07a0*/  SHF.R.S32.HI R4, RZ, 0x1, R2 ;  /* 0x00000001ff047819 */ /* 0x000fe20000011402 */
[C---:B------:R-:W-:Y:S01]  /*07b0*/  IMAD.IADD R15, R0.reuse, 0x1, -R6 ;  /* 0x00000001000f7824 */ /* 0x040fe200078e0a06 */
[----:B------:R-:W-:Y:S01]  /*07c0*/  SHF.R.S32.HI R2, RZ, 0x1f, R2 ;  /* 0x0000001fff027819 */ /* 0x000fe20000011402 */
[----:B------:R-:W-:Y:S02]  /*07d0*/  IMAD.IADD R17, R0, 0x1, -R3 ;  /* 0x0000000100117824 */ /* 0x000fe400078e0a03 */
[----:B------:R-:W-:Y:S01]  /*07e0*/  IMAD.U32 R3, RZ, RZ, UR11 ;  /* 0x0000000bff037e24 */ /* 0x000fe2000f8e00ff */
[----:B------:R-:W-:-:S02]  /*07f0*/  LEA.HI R0, R2, R4, RZ, 0x2 ;  /* 0x0000000402007211 */ /* 0x000fc400078f10ff */
[----:B------:R-:W-:Y:S02]  /*0800*/  LOP3.LUT R2, R7, 0x1, RZ, 0xc0, !PT ;  /* 0x0000000107027812 */ /* 0x000fe400078ec0ff */
[----:B------:R-:W-:Y:S02]  /*0810*/  LOP3.LUT R0, R0, 0xfffffffc, RZ, 0xc0, !PT ;  /* 0xfffffffc00007812 */ /* 0x000fe400078ec0ff */
[----:B------:R-:W-:Y:S01]  /*0820*/  ISETP.NE.U32.AND P6, PT, R2, 0x1, PT ;  /* 0x000000010200780c */ /* 0x000fe20003fc5070 */
[----:B------:R-:W-:Y:S02]  /*0830*/  IMAD.U32 R2, RZ, RZ, UR19 ;  /* 0x00000013ff027e24 */ /* 0x000fe4000f8e00ff */
        /* <DEDUP_REMOVED lines=22> */
[----:B------:R-:W-:-:S02]  /*09a0*/  IMAD.SHL.U32 R3, R162, 0x400, RZ ;  /* 0x00000400a2037824 */ /* 0x000fc400078e00ff */
[----:B------:R-:W-:Y:S01]  /*09b0*/  IMAD.U32 R7, RZ, RZ, UR9 ;  /* 0x00000009ff077e24 */ /* 0x000fe2000f8e00ff */
[----:B------:R-:W-:Y:S01]  /*09c0*/  LEA.HI.SX32 R19, R19, R0, 0x1e ;  /* 0x0000000013137211 */ /* 0x000fe200078ff2ff */
[--C-:B------:R-:W-:Y:S01]  /*09d0*/  IMAD R151, R4, 0x200, R3.reuse ;  /* 0x0000020004977824 */ /* 0x100fe200078e0203 */
[----:B------:R-:W-:Y:S02]  /*09e0*/  LOP3.LUT R5, R8, 0x30, R0, 0xf8, !PT ;  /* 0x0000003008057812 */ /* 0x000fe400078ef800 */
[----:B------:R-:W-:Y:S01]  /*09f0*/  LOP3.LUT R0, R6, 0xc0, RZ, 0xc0, !PT ;  /* 0x000000c006007812 */ /* 0x000fe200078ec0ff */
[----:B------:R-:W-:Y:S01]  /*0a00*/  STL [R1+0x18], R19 ;  /* 0x0000181301007387 */ /* 0x000fe20000100800 */
[----:B------:R-:W-:Y:S01]  /*0a10*/  IADD3 R18, R2, R18, R3 ;  /* 0x0000001202127210 */ /* 0x000fe20007ffe003 */
[----:B------:R-:W-:Y:S01]  /*0a20*/  IMAD.U32 R6, RZ, RZ, UR8 ;  /* 0x00000008ff067e24 */ /* 0x000fe2000f8e00ff */
        /* <DEDUP_REMOVED lines=18> */
[----:B------:R-:W-:Y:S01]  /*0b50*/  UIMAD.WIDE.U32 UR16, UR56, UR8, URZ ;  /* 0x00000008381072a5 */ /* 0x000fe2000f8e003f */
[C---:B------:R-:W-:Y:S01]  /*0b60*/  IADD3 R236, R240.reuse, 0x40, RZ ;  /* 0x00000040f0ec7810 */ /* 0x040fe20007ffe0ff */
[----:B------:R-:W-:Y:S01]  /*0b70*/  @!UP5 UIMAD UR6, UR6, UR14, URZ ;  /* 0x0000000e0606d2a4 */ /* 0x000fe2000f8e023f */
[----:B------:R-:W-:Y:S01]  /*0b80*/  IMAD R13, R13, 0x20, R0 ;  /* 0x000000200d0d7824 */ /* 0x000fe200078e0200 */
[----:B------:R-:W-:Y:S01]  /*0b90*/  SHF.R.S32.HI R0, RZ, 0x1f, R2 ;  /* 0x0000001fff007819 */ /* 0x000fe20000011402 */
[----:B------:R-:W-:Y:S01]  /*0ba0*/  IMAD.U32 R3, RZ, RZ, UR7 ;  /* 0x00000007ff037e24 */ /* 0x000fe2000f8e00ff */
[----:B------:R-:W-:Y:S01]  /*0bb0*/  @P4 IADD3 R236, R240, -0x40, RZ ;  /* 0xffffffc0f0ec4810 */ /* 0x000fe20007ffe0ff */
[----:B------:R-:W-:Y:S01]  /*0bc0*/  IMAD.U32 R6, RZ, RZ, UR16 ;  /* 0x00000010ff067e24 */ /* 0x000fe2000f8e00ff */
[----:B------:R-:W-:Y:S01]  /*0bd0*/  SHF.L.U64.HI R2, R2, 0x2, R0 ;  /* 0x0000000202027819 */ /* 0x000fe20000010200 */
[----:B------:R-:W-:Y:S01]  /*0be0*/  IMAD.U32 R0, RZ, RZ, UR5 ;  /* 0x00000005ff007e24 */ /* 0x000fe2000f8e00ff */
[----:B------:R1:W-:Y:S01]  /*0bf0*/  STL [R1+0x60], R3 ;  /* 0x0000600301007387 */ /* 0x0003e20000100800 */
[----:B------:R-:W-:Y:S01]  /*0c00*/  UIMAD UR5, UR57, UR8, URZ ;  /* 0x00000008390572a4 */ /* 0x000fe2000f8e023f */
[----:B------:R-:W-:-:S02]  /*0c10*/  IMAD.U32 R7, RZ, RZ, UR17 ;  /* 0x00000011ff077e24 */ /* 0x000fc4000f8e00ff */
[----:B------:R-:W-:Y:S02]  /*0c20*/  IMAD.IADD R239, R240, 0x1, R233 ;  /* 0x00000001f0ef7824 */ /* 0x000fe400078e02e9 */
        /* <DEDUP_REMOVED lines=78> */
.L_x_688:
        /* <DEDUP_REMOVED lines=54> */
.L_x_658:
        /* <DEDUP_REMOVED lines=67> */
.L_x_660:
        /* <DEDUP_REMOVED lines=18> */
.L_x_661:
[----:B------:R-:W2:Y:S01]  /*19c0*/  LDL R0, [R1+0x50] ;  /* 0x0000500001007983 */ /* 0x000ea20000100800 */
[----:B------:R-:W-:-:S03]  /*19d0*/  ULDC.64 UR16, c[0x0][0x370] ;  /* 0x0000dc0000107ab9 */ /* 0x000fc60000000a00 */
[----:B------:R-:W3:Y:S04]  /*19e0*/  LDL R5, [R1+0x58] ;  /* 0x0000580001057983 */ /* 0x000ee80000100800 */
[----:B------:R-:W4:Y:S04]  /*19f0*/  LDL.64 R6, [R1+0x40] ;  /* 0x0000400001067983 */ /* 0x000f280000100a00 */
[----:B------:R-:W2:Y:S04]  /*1a00*/  LDL R4, [R1+0x68] ;  /* 0x0000680001047983 */ /* 0x000ea80000100800 */
        /* <DEDUP_REMOVED lines=9> */
[----:B------:R-:W-:Y:S02]  /*1aa0*/  UIMAD.WIDE.U32 UR18, UR51, UR20, URZ ;  /* 0x00000014331272a5 */ /* 0x000fe4000f8e003f */
[----:B------:R-:W-:-:S03]  /*1ab0*/  ULDC.64 UR16, c[0x0][0x3d8] ;  /* 0x0000f60000107ab9 */ /* 0x000fc60000000a00 */
[----:B------:R-:W-:Y:S02]  /*1ac0*/  @!UP3 UMOV UR46, UR8 ;  /* 0x00000008002ebc82 */ /* 0x000fe40008000000 */
[----:B------:R-:W-:Y:S01]  /*1ad0*/  @!UP3 UIADD3 UR47, UR9, UR10, URZ ;  /* 0x0000000a092fb290 */ /* 0x000fe2000fffe03f */
[----:B--2---:R1:W2:Y:S02]  /*1ae0*/  R2UR UR14, R0 ;  /* 0x00000000000e73c2 */ /* 0x0042a400000e0000 */
[----:B-1----:R-:W5:Y:S06]  /*1af0*/  LDL R0, [R1+0x3c] ;  /* 0x00003c0001007983 */ /* 0x002f6c0000100800 */
[----:B---3--:R-:W1:Y:S08]  /*1b00*/  R2UR UR42, R5 ;  /* 0x00000000052a73c2 */ /* 0x008e7000000e0000 */
[----:B----4-:R3:W4:Y:S08]  /*1b10*/  R2UR UR41, R7 ;  /* 0x00000000072973c2 */ /* 0x01073000000e0000 */
[----:B------:R-:W4:Y:S01]  /*1b20*/  R2UR UR40, R6 ;  /* 0x00000000062873c2 */ /* 0x000f2200000e0000 */
[----:B-1----:R-:W-:-:S04]  /*1b30*/  UIMAD UR8, UR60, UR20, UR42 ;  /* 0x000000143c0872a4 */ /* 0x002fc8000f8e022a */
[----:B------:R-:W-:-:S04]  /*1b40*/  UIADD3 UR8, UR19, UR8, URZ ;  /* 0x0000000813087290 */ /* 0x000fc8000fffe03f */
[----:B--2---:R-:W-:Y:S01]  /*1b50*/  UIMAD UR8, UR56, UR8, UR14 ;  /* 0x00000008380872a4 */ /* 0x004fe2000f8e020e */
[----:B---3--:R-:W-:-:S03]  /*1b60*/  IABS R7, c[0x0][0x1c8] ;  /* 0x0000720000077a13 */ /* 0x008fc60000000000 */
[----:B----4-:R-:W-:Y:S02]  /*1b70*/  UIADD3 UR18, UR41, UR8, URZ ;  /* 0x0000000829127290 */ /* 0x010fe4000fffe03f */
[----:B------:R-:W-:-:S04]  /*1b80*/  UIMAD.WIDE.U32 UR8, UR56, UR4, URZ ;  /* 0x00000004380872a5 */ /* 0x000fc8000f8e003f */
[----:B------:R-:W-:Y:S01]  /*1b90*/  USEL UR20, UR40, UR8, !UP3 ;  /* 0x0000000828147287 */ /* 0x000fe2000d800000 */
[----:B------:R1:W2:Y:S02]  /*1ba0*/  R2UR UR40, R4 ;  /* 0x00000000042873c2 */ /* 0x0002a400000e0000 */
[----:B-1----:R-:W1:Y:S06]  /*1bb0*/  I2F.RP R4, R7 ;  /* 0x0000000700047306 */ /* 0x002e6c0000209400 */
[----:B------:R-:W3:Y:S02]  /*1bc0*/  S2UR UR14, SR_CTAID.X ;  /* 0x00000000000e79c3 */ /* 0x000ee40000002500 */
[----:B-1----:R-:W1:Y:S01]  /*1bd0*/  MUFU.RCP R4, R4 ;  /* 0x0000000400047308 */ /* 0x002e620000001000 */
[----:B------:R-:W-:Y:S01]  /*1be0*/  UIMAD UR10, UR57, UR4, URZ ;  /* 0x00000004390a72a4 */ /* 0x000fe2000f8e023f */
[----:B-1----:R-:W-:-:S06]  /*1bf0*/  IADD3 R4, R4, 0xffffffe, RZ ;  /* 0x0ffffffe04047810 */ /* 0x002fcc0007ffe0ff */
[----:B------:R1:W4:Y:S01]  /*1c00*/  F2I.FTZ.U32.TRUNC.NTZ R5, R4 ;  /* 0x0000000400057305 */ /* 0x000322000021f000 */
[----:B------:R-:W-:Y:S02]  /*1c10*/  @UP3 UIADD3 UR18, UR9, UR10, URZ ;  /* 0x0000000a09123290 */ /* 0x000fe4000fffe03f */
[----:B---3--:R-:W-:Y:S01]  /*1c20*/  UIMAD.WIDE.U32 UR8, UR14, UR16, URZ ;  /* 0x000000100e0872a5 */ /* 0x008fe2000f8e003f */
[----:B------:R3:W2:Y:S01]  /*1c30*/  R2UR UR41, R3 ;  /* 0x00000000032973c2 */ /* 0x0006a200000e0000 */
[----:B-1----:R-:W-:Y:S01]  /*1c40*/  IMAD.MOV.U32 R4, RZ, RZ, RZ ;  /* 0x000000ffff047224 */ /* 0x002fe200078e00ff */
[----:B---3--:R-:W-:Y:S01]  /*1c50*/  IABS R3, UR55 ;  /* 0x0000003700037c13 */ /* 0x008fe20008000000 */
[----:B------:R-:W-:Y:S02]  /*1c60*/  USEL UR19, UR8, URZ, UP6 ;  /* 0x0000003f08137287 */ /* 0x000fe4000b000000 */
[----:B------:R-:W-:Y:S02]  /*1c70*/  UIMAD UR17, UR14, UR17, UR9 ;  /* 0x000000110e1172a4 */ /* 0x000fe4000f8e0209 */
[----:B------:R-:W-:-:S02]  /*1c80*/  USHF.L.U64.HI UR8, UR51, 0x7, UR60 ;  /* 0x0000000733087899 */ /* 0x000fc4000801023c */
[----:B------:R-:W-:Y:S02]  /*1c90*/  USHF.L.U32 UR14, UR51, 0x7, URZ ;  /* 0x00000007330e7899 */ /* 0x000fe4000800063f */
[----:B------:R-:W-:Y:S02]  /*1ca0*/  USEL UR9, UR8, URZ, UP1 ;  /* 0x0000003f08097287 */ /* 0x000fe40008800000 */
[----:B------:R-:W-:-:S04]  /*1cb0*/  USEL UR8, UR14, URZ, UP1 ;  /* 0x0000003f0e087287 */ /* 0x000fc80008800000 */
[----:B------:R-:W-:-:S04]  /*1cc0*/  UIADD3 UR8, UP1, UR6, UR8, URZ ;  /* 0x0000000806087290 */ /* 0x000fc8000ff3e03f */
[----:B------:R-:W-:Y:S02]  /*1cd0*/  UIADD3.X UR10, UR48, UR9, URZ, UP1, !UPT ;  /* 0x00000009300a7290 */ /* 0x000fe40008ffe43f */
[----:B------:R-:W-:Y:S01]  /*1ce0*/  UIMAD UR9, UR57, UR8, URZ ;  /* 0x00000008390972a4 */ /* 0x000fe2000f8e023f */
[----:B------:R-:W-:-:S03]  /*1cf0*/  ISETP.NE.AND P2, PT, RZ, c[0x0][0x1c8], PT ;  /* 0x00007200ff007a0c */ /* 0x000fc60003f45270 */
[----:B------:R-:W-:Y:S02]  /*1d00*/  UIMAD UR14, UR56, UR10, UR9 ;  /* 0x0000000a380e72a4 */ /* 0x000fe4000f8e0209 */
[----:B--2---:R-:W-:Y:S02]  /*1d10*/  @UP5 USEL UR10, UR41, UR4, !UP3 ;  /* 0x00000004290a5287 */ /* 0x004fe4000d800000 */
[----:B------:R-:W-:Y:S02]  /*1d20*/  UIMAD.WIDE.U32 UR8, UR56, UR8, URZ ;  /* 0x00000008380872a5 */ /* 0x000fe4000f8e003f */
[----:B------:R-:W-:Y:S02]  /*1d30*/  USEL UR17, UR17, URZ, UP6 ;  /* 0x0000003f11117287 */ /* 0x000fe4000b000000 */
[----:B------:R-:W-:Y:S01]  /*1d40*/  USHF.R.S32.HI UR45, URZ, 0x1f, UR5 ;  /* 0x0000001f3f2d7899 */ /* 0x000fe20008011405 */
[----:B-----5:R4:W1:Y:S02]  /*1d50*/  R2UR UR16, R0 ;  /* 0x00000000001073c2 */ /* 0x02086400000e0000 */
        /* <DEDUP_REMOVED lines=17> */
[----:B------:R-:W-:-:S06]  /*1e70*/  @!P2 LOP3.LUT R6, RZ, c[0x0][0x1c8], RZ, 0x33, !PT ;  /* 0x00007200ff06aa12 */ /* 0x000fcc00078e33ff */
[----:B-1----:R-:W-:Y:S02]  /*1e80*/  @!UP5 UMOV UR10, UR16 ;  /* 0x00000010000adc82 */ /* 0x002fe40008000000 */
[----:B------:R-:W-:Y:S01]  /*1e90*/  UIADD3 UR16, UR9, UR14, URZ ;  /* 0x0000000e09107290 */ /* 0x000fe2000fffe03f */
        /* <DEDUP_REMOVED lines=9> */
.L_x_662:
[----:B------:R-:W2:Y:S02]  /*1f30*/  LDL R0, [R1+0x5c] ;  /* 0x00005c0001007983 */ /* 0x000ea40000100800 */
[----:B--2---:R1:W2:Y:S01]  /*1f40*/  R2UR UR14, R0 ;  /* 0x00000000000e73c2 */ /* 0x0042a200000e0000 */
[----:B------:R-:W-:-:S07]  /*1f50*/  DEPBAR.LE SB1, 0x0, {2} ;  /* 0x000090040000791a */ /* 0x000fce0000000000 */
.L_x_663:
[----:B------:R-:W2:Y:S04]  /*1f60*/  LDL R8, [R1+0x6c] ;  /* 0x00006c0001087983 */ /* 0x000ea80000100800 */
[----:B------:R-:W3:Y:S04]  /*1f70*/  LDL R7, [R1+0x4c] ;  /* 0x00004c0001077983 */ /* 0x000ee80000100800 */
[----:B------:R-:W4:Y:S04]  /*1f80*/  LDL R4, [R1+0x54] ;  /* 0x0000540001047983 */ /* 0x000f280000100800 */
[----:B------:R-:W5:Y:S04]  /*1f90*/  LDL R3, [R1+0x48] ;  /* 0x0000480001037983 */ /* 0x000f680000100800 */
[----:B------:R-:W4:Y:S01]  /*1fa0*/  LDL R0, [R1+0x64] ;  /* 0x0000640001007983 */ /* 0x000f220000100800 */
[----:B------:R-:W-:Y:S01]  /*1fb0*/  IMAD.U32 R12, RZ, RZ, UR6 ;  /* 0x00000006ff0c7e24 */ /* 0x000fe2000f8e00ff */
[----:B------:R-:W-:Y:S02]  /*1fc0*/  BSSY B1, `(.L_x_659) ;  /* 0x000086b000017945 */ /* 0x000fe40003800000 */
[----:B------:R-:W1:Y:S02]  /*1fd0*/  S2R R13, SR_TID.X ;  /* 0x00000000000d7919 */ /* 0x000e640000002100 */
[----:B-1----:R-:W-:Y:S01]  /*1fe0*/  SHF.R.S32.HI R14, RZ, 0x1f, R13 ;  /* 0x0000001fff0e7819 */ /* 0x002fe2000001140d */
[----:B--2---:R-:W1:Y:S08]  /*1ff0*/  R2UR UR42, R8 ;  /* 0x00000000082a73c2 */ /* 0x004e7000000e0000 */
[----:B---3--:R-:W1:Y:S08]  /*2000*/  R2UR UR40, R7 ;  /* 0x00000000072873c2 */ /* 0x008e7000000e0000 */
[----:B----4-:R2:W3:Y:S08]  /*2010*/  R2UR UR41, R4 ;  /* 0x00000000042973c2 */ /* 0x0104f000000e0000 */
[----:B-----5:R-:W3:Y:S01]  /*2020*/  R2UR UR4, R3 ;  /* 0x00000000030473c2 */ /* 0x020ee200000e0000 */
[----:B-1----:R-:W-:-:S02]  /*2030*/  UIADD3 UR8, UP4, UP3, UR8, UR40, UR42 ;  /* 0x0000002808087290 */ /* 0x002fc4000fb9e02a */
[----:B------:R-:W-:Y:S02]  /*2040*/  USHF.R.S32.HI UR40, URZ, 0x1f, UR55 ;  /* 0x0000001f3f287899 */ /* 0x000fe40008011437 */
[----:B------:R-:W-:-:S03]  /*2050*/  UIADD3 UR20, UP2, UP1, UR19, UR8, UR20 ;  /* 0x0000000813147290 */ /* 0x000fc6000f95e014 */
[----:B------:R-:W-:Y:S01]  /*2060*/  ULDC.64 UR8, c[0x0][0x1a8] ;  /* 0x00006a0000087ab9 */ /* 0x000fe20000000a00 */
[----:B--2---:R-:W-:Y:S01]  /*2070*/  LEA.HI R4, R14, R13, RZ, 0x2 ;  /* 0x0000000d0e047211 */ /* 0x004fe200078f10ff */
[----:B------:R-:W-:Y:S02]  /*2080*/  UMOV UR19, 0x4 ;  /* 0x0000000400137882 */ /* 0x000fe40000000000 */
[----:B---3--:R-:W-:-:S04]  /*2090*/  UIADD3.X UR4, UR16, UR4, UR41, UP4, UP3 ;  /* 0x0000000410047290 */ /* 0x008fc8000a7e6429 */
[----:B------:R-:W-:Y:S02]  /*20a0*/  UIADD3.X UR43, UR17, UR4, UR18, UP2, UP1 ;  /* 0x00000004112b7290 */ /* 0x000fe400097e2412 */
[----:B------:R-:W-:Y:S02]  /*20b0*/  UIMAD UR4, UR40, UR8, URZ ;  /* 0x00000008280472a4 */ /* 0x000fe4000f8e023f */
[----:B------:R-:W-:Y:S02]  /*20c0*/  ULDC.64 UR16, c[0x0][0x200] ;  /* 0x0000800000107ab9 */ /* 0x000fe40000000a00 */
        /* <DEDUP_REMOVED lines=10> */
[----:B------:R1:W2:Y:S04]  /*2170*/  R2UR UR4, R0 ;  /* 0x00000000000473c2 */ /* 0x0002a800000e0000 */
        /* <DEDUP_REMOVED lines=36> */
[C---:B------:R-:W-:Y:S01]  /*23c0*/  LEA R183, P2, R164.reuse, c[0x0][0x350], 0x2 ;  /* 0x0000d400a4b77a11 */ /* 0x040fe200078410ff */
[----:B------:R-:W-:Y:S02]  /*23d0*/  ULEA.HI UR20, UR20, UR4, URZ, 0x7 ;  /* 0x0000000414147291 */ /* 0x000fe4000f8f383f */
[C---:B------:R-:W-:Y:S01]  /*23e0*/  IMAD.WIDE.U32 R8, R3.reuse, c[0x0][0x378], R8 ;  /* 0x0000de0003087a25 */ /* 0x040fe200078e0008 */
        /* <DEDUP_REMOVED lines=36> */
.L_x_665:
        /* <DEDUP_REMOVED lines=18> */
.L_x_666:
        /* <DEDUP_REMOVED lines=28> */
.L_x_668:
[----:B------:R-:W-:Y:S05]  /*2910*/  BSYNC B0 ;  /* 0x0000000000007941 */ /* 0x000fea0003800000 */
.L_x_667:
        /* <DEDUP_REMOVED lines=14> */
.L_x_670:
[----:B------:R-:W-:Y:S05]  /*2a00*/  BSYNC B0 ;  /* 0x0000000000007941 */ /* 0x000fea0003800000 */
.L_x_669:
        /* <DEDUP_REMOVED lines=25> */
.L_x_672:
[----:B------:R-:W-:Y:S05]  /*2ba0*/  BSYNC B0 ;  /* 0x0000000000007941 */ /* 0x000fea0003800000 */
.L_x_671:
        /* <DEDUP_REMOVED lines=12> */
.L_x_664:
[----:B------:R-:W2:Y:S01]  /*2c70*/  LDL R22, [R1+0x18] ;  /* 0x0000180001167983 */ /* 0x000ea20000100800 */
[----:B------:R-:W-:-:S03]  /*2c80*/  ULDC.64 UR40, c[0x0][0x198] ;  /* 0x0000660000287ab9 */ /* 0x000fc60000000a00 */
[----:B------:R-:W3:Y:S01]  /*2c90*/  LDL R23, [R1+0x28] ;  /* 0x0000280001177983 */ /* 0x000ee20000100800 */
[----:B------:R-:W-:Y:S01]  /*2ca0*/  UIMAD UR4, UR45, UR40, URZ ;  /* 0x000000282d0472a4 */ /* 0x000fe2000f8e023f */
[----:B------:R-:W-:Y:S01]  /*2cb0*/  IMAD.U32 R3, RZ, RZ, UR5 ;  /* 0x00000005ff037e24 */ /* 0x000fe2000f8e00ff */
[----:B------:R-:W-:Y:S02]  /*2cc0*/  ULDC.64 UR42, c[0x0][0x1a0] ;  /* 0x00006800002a7ab9 */ /* 0x000fe40000000a00 */
[----:B------:R-:W-:Y:S01]  /*2cd0*/  UIMAD UR4, UR5, UR41, UR4 ;  /* 0x00000029050472a4 */ /* 0x000fe2000f8e0204 */
[----:B------:R-:W-:-:S04]  /*2ce0*/  IMAD.WIDE.U32 R8, R3, c[0x0][0x1a0], R4 ;  /* 0x0000680003087a25 */ /* 0x000fc800078e0004 */
[----:B------:R-:W-:-:S04]  /*2cf0*/  IMAD.WIDE.U32 R4, R3, c[0x0][0x198], R4 ;  /* 0x0000660003047a25 */ /* 0x000fc800078e0004 */
[----:B------:R-:W-:Y:S01]  /*2d00*/  IMAD.U32 R3, RZ, RZ, UR4 ;  /* 0x00000004ff037e24 */ /* 0x000fe2000f8e00ff */
[----:B------:R-:W-:-:S04]  /*2d10*/  ULEA.HI UR4, UR8, UR8, URZ, 0x1 ;  /* 0x0000000808047291 */ /* 0x000fc8000f8f083f */
[----:B------:R-:W-:Y:S01]  /*2d20*/  ULOP3.LUT UR4, UR4, 0xfffffffe, URZ, 0xc0, !UPT ;  /* 0xfffffffe04047892 */ /* 0x000fe2000f8ec03f */
[----:B------:R-:W-:-:S03]  /*2d30*/  IADD3 R14, P0, R4, UR53, RZ ;  /* 0x00000035040e7c10 */ /* 0x000fc6000ff1e0ff */
[----:B------:R-:W-:Y:S01]  /*2d40*/  UIADD3 UR4, UR8, -UR4, URZ ;  /* 0x8000000408047290 */ /* 0x000fe2000fffe03f */
[----:B------:R-:W-:-:S03]  /*2d50*/  IADD3.X R15, R5, UR54, R3, P0, !PT ;  /* 0x00000036050f7c10 */ /* 0x000fc600087fe403 */
[----:B------:R-:W-:Y:S02]  /*2d60*/  UISETP.NE.AND UP0, UPT, UR4, 0x1, UPT ;  /* 0x000000010400788c */ /* 0x000fe4000bf05270 */
[----:B------:R-:W-:Y:S01]  /*2d70*/  UIMAD UR4, UR15, -0x80, UR7 ;  /* 0xffffff800f0478a4 */ /* 0x000fe2000f8e0207 */
[----:B------:R-:W-:Y:S01]  /*2d80*/  IADD3 R3, R0, 0x40, RZ ;  /* 0x0000004000037810 */ /* 0x000fe20007ffe0ff */
[----:B------:R-:W-:-:S04]  /*2d90*/  UIMAD UR42, UR45, UR42, URZ ;  /* 0x0000002a2d2a72a4 */ /* 0x000fc8000f8e023f */
[----:B------:R-:W-:Y:S02]  /*2da0*/  ISETP.GE.AND P4, PT, R0, UR4, PT ;  /* 0x0000000400007c0c */ /* 0x000fe4000bf86270 */
[----:B------:R-:W-:Y:S01]  /*2db0*/  ISETP.GE.AND P3, PT, R3, UR4, PT ;  /* 0x0000000403007c0c */ /* 0x000fe2000bf66270 */
[----:B------:R-:W-:Y:S02]  /*2dc0*/  UIMAD UR4, UR8, -0x80, UR11 ;  /* 0xffffff80080478a4 */ /* 0x000fe4000f8e020b */
[----:B------:R-:W-:Y:S01]  /*2dd0*/  UIMAD UR43, UR5, UR43, UR42 ;  /* 0x0000002b052b72a4 */ /* 0x000fe2000f8e022a */
[----:B------:R-:W-:-:S03]  /*2de0*/  IMAD.MOV.U32 R18, RZ, RZ, 0x80 ;  /* 0x00000080ff127424 */ /* 0x000fc600078e00ff */
[----:B------:R-:W-:Y:S01]  /*2df0*/  ISETP.GE.AND P2, PT, R3, UR4, PT ;  /* 0x0000000403007c0c */ /* 0x000fe2000bf46270 */
[----:B------:R-:W-:Y:S01]  /*2e00*/  IMAD R17, R18, c[0x0][0x374], RZ ;  /* 0x0000dd0012117a24 */ /* 0x000fe200078e02ff */
[----:B------:R-:W-:Y:S01]  /*2e10*/  IADD3 R8, P1, R8, UR50, RZ ;  /* 0x0000003208087c10 */ /* 0x000fe2000ff3e0ff */
[----:B------:R-:W-:Y:S02]  /*2e20*/  IMAD.U32 R7, RZ, RZ, UR43 ;  /* 0x0000002bff077e24 */ /* 0x000fe4000f8e00ff */
[C---:B------:R-:W-:Y:S02]  /*2e30*/  IMAD R11, R18.reuse, c[0x0][0x194], RZ ;  /* 0x00006500120b7a24 */ /* 0x040fe400078e02ff */
[----:B------:R-:W-:-:S04]  /*2e40*/  IMAD.WIDE.U32 R12, R18, c[0x0][0x370], RZ ;  /* 0x0000dc00120c7a25 */ /* 0x000fc800078e00ff */
[----:B------:R-:W-:Y:S01]  /*2e50*/  IMAD.WIDE.U32 R18, R18, c[0x0][0x190], RZ ;  /* 0x0000640012127a25 */ /* 0x000fe200078e00ff */
[----:B------:R-:W-:-:S03]  /*2e60*/  IADD3.X R9, R9, UR52, R7, P1, !PT ;  /* 0x0000003409097c10 */ /* 0x000fc60008ffe407 */
[----:B------:R-:W-:Y:S01]  /*2e70*/  IMAD R3, R20, c[0x0][0x1b8], RZ ;  /* 0x00006e0014037a24 */ /* 0x000fe200078e02ff */
[----:B------:R-:W-:Y:S01]  /*2e80*/  @!P2 IADD3 R18, P1, R248, R18, RZ ;  /* 0x00000012f812a210 */ /* 0x000fe20007f3e0ff */
[----:B------:R-:W-:Y:S02]  /*2e90*/  @!P4 IMAD R7, R21, c[0x0][0x1a0], RZ ;  /* 0x000068001507ca24 */ /* 0x000fe400078e02ff */
[----:B------:R-:W-:Y:S01]  /*2ea0*/  IMAD R10, R6, c[0x0][0x1bc], R3 ;  /* 0x00006f00060a7a24 */ /* 0x000fe200078e0203 */
[C---:B------:R-:W-:Y:S02]  /*2eb0*/  @!P3 IADD3 R3, P0, R0.reuse, 0x40, RZ ;  /* 0x000000400003b810 */ /* 0x040fe40007f1e0ff */
[----:B------:R-:W-:Y:S01]  /*2ec0*/  @!P2 IADD3.X R19, R249, R19, R11, P1, !PT ;  /* 0x00000013f913a210 */ /* 0x000fe20000ffe40b */
[----:B------:R-:W-:Y:S02]  /*2ed0*/  @!P4 IMAD R11, R0, c[0x0][0x1a4], R7 ;  /* 0x00006900000bca24 */ /* 0x000fe400078e0207 */
[----:B------:R-:W-:Y:S01]  /*2ee0*/  @!P3 IMAD.X R7, RZ, RZ, R21, P0 ;  /* 0x000000ffff07b224 */ /* 0x000fe200000e0615 */
[----:B------:R-:W-:Y:S01]  /*2ef0*/  PLOP3.LUT P0, PT, PT, PT, UP6, 0x80, 0x0 ;  /* 0x000000000000781c */ /* 0x000fe20003f0f068 */
[----:B------:R-:W-:-:S04]  /*2f00*/  IMAD.WIDE.U32 R4, R6, c[0x0][0x1b8], R8 ;  /* 0x00006e0006047a25 */ /* 0x000fc800078e0008 */
[----:B------:R-:W-:Y:S02]  /*2f10*/  IMAD.IADD R5, R5, 0x1, R10 ;  /* 0x0000000105057824 */ /* 0x000fe400078e020a */
[----:B------:R-:W-:Y:S02]  /*2f20*/  @!P3 IMAD R7, R7, c[0x0][0x1a0], RZ ;  /* 0x000068000707ba24 */ /* 0x000fe400078e02ff */
[----:B------:R-:W-:-:S04]  /*2f30*/  @!P4 IMAD.WIDE.U32 R8, R0, c[0x0][0x1a0], R4 ;  /* 0x000068000008ca25 */ /* 0x000fc800078e0004 */
[----:B------:R-:W-:Y:S01]  /*2f40*/  @P0 BAR.SYNC.DEFER_BLOCKING 0x0 ;  /* 0x0000000000000b1d */ /* 0x000fe20000010000 */
[----:B------:R-:W-:Y:S01]  /*2f50*/  @!P2 IADD3 R16, P5, R246, R12, RZ ;  /* 0x0000000cf610a210 */ /* 0x000fe20007fbe0ff */
[----:B------:R-:W-:Y:S01]  /*2f60*/  @!P4 IMAD.IADD R9, R9, 0x1, R11 ;  /* 0x000000010909c824 */ /* 0x000fe200078e020b */
[C---:B------:R-:W-:Y:S01]  /*2f70*/  @!P4 LEA R12, P1, R8.reuse, c[0x0][0x170], 0x1 ;  /* 0x00005c00080cca11 */ /* 0x040fe200078208ff */
[C---:B------:R-:W-:Y:S02]  /*2f80*/  @!P3 IMAD R11, R3.reuse, c[0x0][0x1a4], R7 ;  /* 0x00006900030bba24 */ /* 0x040fe400078e0207 */
[----:B------:R-:W-:Y:S01]  /*2f90*/  @!P3 IMAD.WIDE.U32 R4, R3, c[0x0][0x1a0], R4 ;  /* 0x000068000304ba25 */ /* 0x000fe200078e0004 */
[----:B------:R-:W-:Y:S02]  /*2fa0*/  @!P2 IADD3.X R17, R247, R13, R17, P5, !PT ;  /* 0x0000000df711a210 */ /* 0x000fe40002ffe411 */
[----:B------:R-:W-:Y:S01]  /*2fb0*/  @!P4 LEA.HI.X R13, R8, c[0x0][0x174], R9, 0x1, P1 ;  /* 0x00005d00080dca11 */ /* 0x000fe200008f0c09 */
[----:B------:R-:W-:Y:S01]  /*2fc0*/  @!P3 IMAD.IADD R5, R5, 0x1, R11 ;  /* 0x000000010505b824 */ /* 0x000fe200078e020b */
[----:B------:R-:W-:Y:S01]  /*2fd0*/  PLOP3.LUT P0, PT, PT, PT, UP0, 0x80, 0x0 ;  /* 0x000000000000781c */ /* 0x000fe20003f0f008 */
[----:B------:R-:W-:-:S02]  /*2fe0*/  IMAD R7, R20, c[0x0][0x1b0], RZ ;  /* 0x00006c0014077a24 */ /* 0x000fc400078e02ff */
[----:B------:R-:W-:-:S04]  /*2ff0*/  IMAD.WIDE.U32 R8, R6, c[0x0][0x1b0], R14 ;  /* 0x00006c0006087a25 */ /* 0x000fc800078e000e */
[----:B------:R-:W-:Y:S02]  /*3000*/  IMAD R7, R6, c[0x0][0x1b4], R7 ;  /* 0x00006d0006077a24 */ /* 0x000fe400078e0207 */
[----:B------:R-:W-:Y:S02]  /*3010*/  @!P4 IMAD R6, R21, c[0x0][0x198], RZ ;  /* 0x000066001506ca24 */ /* 0x000fe400078e02ff */
[----:B------:R-:W-:Y:S01]  /*3020*/  IMAD.MOV.U32 R20, RZ, RZ, 0x7f800000 ;  /* 0x7f800000ff147424 */ /* 0x000fe200078e00ff */
[----:B------:R-:W-:Y:S01]  /*3030*/  MOV R14, 0x7f800000 ;  /* 0x7f800000000e7802 */ /* 0x000fe20000000f00 */
[----:B------:R-:W-:Y:S01]  /*3040*/  IMAD.MOV.U32 R15, RZ, RZ, 0x7f800000 ;  /* 0x7f800000ff0f7424 */ /* 0x000fe200078e00ff */
[----:B--2---:R-:W-:-:S04]  /*3050*/  IADD3 R10, R22, 0x8, RZ ;  /* 0x00000008160a7810 */ /* 0x004fc80007ffe0ff */
[----:B------:R-:W-:Y:S02]  /*3060*/  ISETP.GE.AND P6, PT, R10, UR4, PT ;  /* 0x000000040a007c0c */ /* 0x000fe4000bfc6270 */
[----:B------:R-:W-:-:S04]  /*3070*/  @!P3 LEA R10, P1, R4, c[0x0][0x170], 0x1 ;  /* 0x00005c00040aba11 */ /* 0x000fc800078208ff */
[----:B------:R-:W-:Y:S02]  /*3080*/  @!P3 LEA.HI.X R11, R4, c[0x0][0x174], R5, 0x1, P1 ;  /* 0x00005d00040bba11 */ /* 0x000fe400008f0c05 */
[C---:B---3--:R-:W-:Y:S02]  /*3090*/  IADD3 R4, R23.reuse, 0x1000, RZ ;  /* 0x0000100017047810 */ /* 0x048fe40007ffe0ff */
[----:B------:R-:W-:Y:S01]  /*30a0*/  ISETP.GE.AND P1, PT, R0, UR4, PT ;  /* 0x0000000400007c0c */ /* 0x000fe2000bf26270 */
[----:B------:R-:W-:Y:S01]  /*30b0*/  IMAD.SHL.U32 R3, R23, 0x2, RZ ;  /* 0x0000000217037824 */ /* 0x000fe200078e00ff */
[----:B------:R-:W-:Y:S01]  /*30c0*/  SEL R4, R4, R23, !P0 ;  /* 0x0000001704047207 */ /* 0x000fe20004000000 */
[----:B------:R-:W-:-:S03]  /*30d0*/  IMAD.IADD R5, R9, 0x1, R7 ;  /* 0x0000000109057824 */ /* 0x000fc600078e0207 */
[----:B------:R-:W-:Y:S01]  /*30e0*/  @P4 STS [R3+0x8000], RZ ;  /* 0x008000ff03004388 */ /* 0x000fe20000000800 */
[----:B------:R-:W-:-:S03]  /*30f0*/  IMAD.SHL.U32 R250, R4, 0x2, RZ ;  /* 0x0000000204fa7824 */ /* 0x000fc600078e00ff */
[----:B------:R-:W-:Y:S01]  /*3100*/  @P4 STS [R3+0x8004], RZ ;  /* 0x008004ff03004388 */ /* 0x000fe20000000800 */
[----:B------:R-:W-:-:S03]  /*3110*/  @!P4 IMAD.MOV.U32 R4, RZ, RZ, R8 ;  /* 0x000000ffff04c224 */ /* 0x000fc600078e0008 */
[----:B------:R-:W-:Y:S04]  /*3120*/  @P4 STS.64 [R3+0x8008], RZ ;  /* 0x008008ff03004388 */ /* 0x000fe80000000a00 */
[----:B------:R-:W-:Y:S01]  /*3130*/  @!PT LDS RZ, [RZ] ;  /* 0x00000000fffff984 */ /* 0x000fe20000000800 */
[----:B------:R-:W-:Y:S01]  /*3140*/  @!PT LDS RZ, [RZ] ;  /* 0x00000000fffff984 */ /* 0x000fe20000000800 */
[----:B------:R-:W-:Y:S01]  /*3150*/  @!PT LDS RZ, [RZ] ;  /* 0x00000000fffff984 */ /* 0x000fe20000000800 */
[----:B------:R1:W-:Y:S01]  /*3160*/  @!P4 LDGSTS.E.BYPASS.LTC128B.128 [R3+0x8000], [R12.64] ;  /* 0x080000000c03cfae */ /* 0x0003e2000b901d66 */
[----:B------:R-:W-:-:S03]  /*3170*/  @!P4 IMAD R9, R0, c[0x0][0x19c], R6 ;  /* 0x000067000009ca24 */ /* 0x000fc600078e0206 */
[----:B------:R-:W-:Y:S01]  /*3180*/  @P3 STS.128 [R3+0x9000], RZ ;  /* 0x009000ff03003388 */ /* 0x000fe20000000c00 */
[----:B------:R-:W-:-:S03]  /*3190*/  @!P4 IMAD.WIDE.U32 R6, R0, c[0x0][0x198], R4 ;  /* 0x000066000006ca25 */ /* 0x000fc600078e0004 */
[----:B------:R-:W-:Y:S01]  /*31a0*/  @!PT LDS RZ, [RZ] ;  /* 0x00000000fffff984 */ /* 0x000fe20000000800 */
[----:B------:R-:W-:Y:S01]  /*31b0*/  @!PT LDS RZ, [RZ] ;  /* 0x00000000fffff984 */ /* 0x000fe20000000800 */
[----:B------:R-:W-:Y:S01]  /*31c0*/  @!PT LDS RZ, [RZ] ;  /* 0x00000000fffff984 */ /* 0x000fe20000000800 */
[----:B------:R2:W-:Y:S04]  /*31d0*/  @!P3 LDGSTS.E.BYPASS.LTC128B.128 [R3+0x9000], [R10.64] ;  /* 0x090000000a03bfae */ /* 0x0005e8000b901d66 */
[----:B------:R-:W0:Y:S04]  /*31e0*/  LDGDEPBAR ;  /* 0x00000000000079af */ /* 0x000e280000000000 */
[----:B------:R-:W-:Y:S04]  /*31f0*/  @P1 STS [R3+0x4000], RZ ;  /* 0x004000ff03001388 */ /* 0x000fe80000000800 */
[----:B------:R-:W-:Y:S04]  /*3200*/  @P1 STS [R3+0x4004], RZ ;  /* 0x004004ff03001388 */ /* 0x000fe80000000800 */
[----:B------:R-:W-:Y:S04]  /*3210*/  @P1 STS.64 [R3+0x4008], RZ ;  /* 0x004008ff03001388 */ /* 0x000fe80000000a00 */
[----:B------:R-:W-:Y:S01]  /*3220*/  @!PT LDS RZ, [RZ] ;  /* 0x00000000fffff984 */ /* 0x000fe20000000800 */
[----:B------:R-:W-:Y:S01]  /*3230*/  @!PT LDS RZ, [RZ] ;  /* 0x00000000fffff984 */ /* 0x000fe20000000800 */
[----:B------:R-:W-:Y:S01]  /*3240*/  @!PT LDS RZ, [RZ] ;  /* 0x00000000fffff984 */ /* 0x000fe20000000800 */
[----:B------:R3:W-:Y:S04]  /*3250*/  @!P1 LDGSTS.E.BYPASS.LTC128B.128 [R3+0x4000], [R246.64] ;  /* 0x04000000f6039fae */ /* 0x0007e8000b901d66 */
[----:B------:R-:W-:Y:S01]  /*3260*/  @P2 STS.128 [R3+0x5000], RZ ;  /* 0x005000ff03002388 */ /* 0x000fe20000000c00 */
[----:B------:R-:W-:-:S03]  /*3270*/  @!P4 IADD3 R9, R7, R9, RZ ;  /* 0x000000090709c210 */ /* 0x000fc60007ffe0ff */
        /* <DEDUP_REMOVED lines=14> */
[----:B------:R-:W-:-:S03]  /*3360*/  @!P4 LEA.HI.X R11, R6, c[0x0][0x16c], R9, 0x1, P5 ;  /* 0x00005b00060bca11 */ /* 0x000fc600028f0c09 */
[----:B------:R-:W-:Y:S02]  /*3370*/  @!P3 IMAD.X R6, RZ, RZ, R21, P1 ;  /* 0x000000ffff06b224 */ /* 0x000fe400008e0615 */
[----:B------:R-:W-:Y:S02]  /*3380*/  @!P3 IMAD.MOV.U32 R9, RZ, RZ, R5 ;  /* 0x000000ffff09b224 */ /* 0x000fe400078e0005 */
        /* <DEDUP_REMOVED lines=50> */
[C---:B------:R-:W-:Y:S02]  /*36b0*/  IADD3 R0, R22.reuse, -0x80, RZ ;  /* 0xffffff8016007810 */ /* 0x040fe40007ffe0ff */
[----:B-1----:R-:W-:Y:S01]  /*36c0*/  SHF.L.U64.HI R5, R22, 0x2, R8 ;  /* 0x0000000216057819 */ /* 0x002fe20000010208 */
        /* <DEDUP_REMOVED lines=8> */
[----:B------:R-:W-:-:S02]  /*3750*/  IMAD.SHL.U32 R0, R0, 0x4, RZ ;  /* 0x0000000400007824 */ /* 0x000fc400078e00ff */
[----:B------:R-:W-:Y:S01]  /*3760*/  IMAD.SHL.U32 R4, R22, 0x4, RZ ;  /* 0x0000000416047824 */ /* 0x000fe200078e00ff */
[----:B------:R-:W-:-:S04]  /*3770*/  IADD3 R3, R156, 0x1000, RZ ;  /* 0x000010009c037810 */ /* 0x000fc80007ffe0ff */
        /* <DEDUP_REMOVED lines=18> */
[----:B------:R-:W-:Y:S01]  /*38a0*/  ULDC UR14, c[0x0][0x2e4] ;  /* 0x0000b900000e7ab9 */ /* 0x000fe20000000800 */
[----:B----4-:R4:W-:Y:S04]  /*38b0*/  STL [R1+0x10], R20 ;  /* 0x0000101401007387 */ /* 0x0109e80000100800 */
[----:B-----5:R4:W-:Y:S04]  /*38c0*/  STL [R1+0x14], R15 ;  /* 0x0000140f01007387 */ /* 0x0209e80000100800 */
[----:B--2---:R4:W-:Y:S04]  /*38d0*/  STL [R1+0x8], R14 ;  /* 0x0000080e01007387 */ /* 0x0049e80000100800 */
[----:B---3--:R4:W-:Y:S04]  /*38e0*/  STL [R1+0xc], R13 ;  /* 0x00000c0d01007387 */ /* 0x0089e80000100800 */
[----:B------:R4:W-:Y:S04]  /*38f0*/  STL [R1+0x24], R5 ;  /* 0x0000240501007387 */ /* 0x0009e80000100800 */
[----:B------:R4:W-:Y:S04]  /*3900*/  STL [R1+0x1c], R0 ;  /* 0x00001c0001007387 */ /* 0x0009e80000100800 */
[----:B-1----:R4:W-:Y:S02]  /*3910*/  STL [R1+0x20], R4 ;  /* 0x0000200401007387 */ /* 0x0029e40000100800 */
.L_x_678:
[----:B------:R-:W2:Y:S01]  /*3920*/  LDL R174, [R1+0x20] ;  /* 0x0000200001ae7983 */ /* 0x000ea20000100800 */
[----:B------:R-:W-:Y:S01]  /*3930*/  IADD3 R112, R158, R148, RZ ;  /* 0x000000949e707210 */ /* 0x000fe20007ffe0ff */
[----:B------:R-:W-:Y:S02]  /*3940*/  USHF.L.U32 UR10, UR15, 0x7, URZ ;  /* 0x000000070f0a7899 */ /* 0x000fe4000800063f */
[----:B----4-:R-:W3:Y:S01]  /*3950*/  LDL R0, [R1+0x24] ;  /* 0x0000240001007983 */ /* 0x010ee20000100800 */
        /* <DEDUP_REMOVED lines=12> */
[----:B------:R-:W4:Y:S08]  /*3a20*/  LDSM.16.M88.4 R60, [R148+0x1000] ;  /* 0x00100000943c783b */ /* 0x000f300000000200 */
[----:B------:R-:W4:Y:S08]  /*3a30*/  LDSM.16.M88.4 R32, [R150+0x6400] ;  /* 0x006400009620783b */ /* 0x000f300000000200 */
[----:B------:R-:W4:Y:S08]  /*3a40*/  LDSM.16.M88.4 R48, [R150+0x6800] ;  /* 0x006800009630783b */ /* 0x000f300000000200 */
[----:B------:R-:W4:Y:S08]  /*3a50*/  LDSM.16.M88.4 R100, [R150+0x6c00] ;  /* 0x006c00009664783b */ /* 0x000f300000000200 */
[----:B------:R-:W-:Y:S01]  /*3a60*/  LDSM.16.M88.4 R104, [R112] ;  /* 0x000000007068783b */ /* 0x000fe20000000200 */
[-C--:B-1----:R-:W-:Y:S07]  /*3a70*/  HMMA.16816.F32.BF16 R4, R64, R16.reuse, RZ ;  /* 0x000000104004723c */ /* 0x082fee00000418ff */
[----:B------:R-:W1:Y:S01]  /*3a80*/  LDSM.16.M88.4 R108, [R149+0x6000] ;  /* 0x00600000956c783b */ /* 0x000e620000000200 */
[C---:B----4-:R-:W-:Y:S07]  /*3a90*/  HMMA.16816.F32.BF16 R8, R60.reuse, R16, RZ ;  /* 0x000000103c08723c */ /* 0x050fee00000418ff */
[----:B------:R-:W4:Y:S01]  /*3aa0*/  LDSM.16.M88.4 R112, [R112+0x1000] ;  /* 0x001000007070783b */ /* 0x000f220000000200 */
        /* <DEDUP_REMOVED lines=15> */
[C---:B----4-:R-:W-:Y:S08]  /*3ba0*/  HMMA.16816.F32.BF16 R8, R112.reuse, R108, R8 ;  /* 0x0000006c7008723c */ /* 0x050ff00000041808 */
        /* <DEDUP_REMOVED lines=9> */
[----:B------:R-:W4:Y:S01]  /*3c40*/  MUFU.TANH R166, R5 ;  /* 0x0000000500a67308 */ /* 0x000f220000002400 */
        /* <DEDUP_REMOVED lines=13> */
[----:B--2---:R-:W-:Y:S09]  /*3d20*/  IADD3 R8, P0, R174, UR19, RZ ;  /* 0x00000013ae087c10 */ /* 0x004ff2000ff1e0ff */
[----:B------:R2:W1:Y:S10]  /*3d30*/  MUFU.TANH R163, R7 ;  /* 0x0000000700a37308 */ /* 0x0004740000002400 */
[----:B------:R-:W1:Y:S01]  /*3d40*/  MUFU.TANH R169, R10 ;  /* 0x0000000a00a97308 */ /* 0x000e620000002400 */
[----:B---3--:R-:W-:Y:S02]  /*3d50*/  IADD3.X R9, R0, UR18, RZ, P0, !PT ;  /* 0x0000001200097c10 */ /* 0x008fe400087fe4ff */
[----:B------:R-:W-:Y:S03]  /*3d60*/  PLOP3.LUT P0, PT, PT, PT, UP0, 0x80, 0x0 ;  /* 0x000000000000781c */ /* 0x000fe60003f0f008 */
[----:B------:R3:W5:Y:S04]  /*3d70*/  LDG.E R111, [R8.64] ;  /* 0x00000026086f7981 */ /* 0x000768000c1e1900 */
[----:B------:R3:W1:Y:S01]  /*3d80*/  MUFU.TANH R168, R11 ;  /* 0x0000000b00a87308 */ /* 0x0006620000002400 */
[----:B------:R3:W5:Y:S04]  /*3d90*/  LDG.E R110, [R8.64+0x20] ;  /* 0x00002026086e7981 */ /* 0x000768000c1e1900 */
[----:B--2---:R-:W2:Y:S05]  /*3da0*/  LDSM.16.M88.4 R4, [R149+0x6400] ;  /* 0x006400009504783b */ /* 0x004eaa0000000200 */
[----:B------:R1:W1:Y:S03]  /*3db0*/  MUFU.TANH R185, R12 ;  /* 0x0000000c00b97308 */ /* 0x0002660000002400 */
[----:B------:R3:W5:Y:S04]  /*3dc0*/  LDG.E R109, [R8.64+0x100] ;  /* 0x00010026086d7981 */ /* 0x000768000c1e1900 */
[----:B------:R3:W5:Y:S03]  /*3dd0*/  LDG.E R108, [R8.64+0x120] ;  /* 0x00012026086c7981 */ /* 0x000766000c1e1900 */
[----:B------:R1:W1:Y:S10]  /*3de0*/  MUFU.TANH R173, R13 ;  /* 0x0000000d00ad7308 */ /* 0x0002740000002400 */
[----:B------:R1:W1:Y:S10]  /*3df0*/  MUFU.TANH R172, R14 ;  /* 0x0000000e00ac7308 */ /* 0x0002740000002400 */
[----:B------:R1:W1:Y:S01]  /*3e00*/  MUFU.TANH R170, R15 ;  /* 0x0000000f00aa7308 */ /* 0x0002620000002400 */
[----:B---3--:R-:W3:Y:S01]  /*3e10*/  LDSM.16.M88.4 R8, [R149+0x6800] ;  /* 0x006800009508783b */ /* 0x008ee20000000200 */
[-C--:B--2---:R-:W-:Y:S08]  /*3e20*/  HMMA.16816.F32.BF16 R20, R104, R4.reuse, R20 ;  /* 0x000000046814723c */ /* 0x084ff00000041814 */
        /* <DEDUP_REMOVED lines=190> */
.L_x_674:
[----:B--234-:R-:W2:Y:S01]  /*4a10*/  LDL R0, [R1+0x18] ;  /* 0x0000180001007983 */ /* 0x01cea20000100800 */
[----:B------:R-:W-:Y:S02]  /*4a20*/  UIADD3 UR4, -UR5, UR7, -UR11 ;  /* 0x0000000705047290 */ /* 0x000fe4000fffe90b */
[----:B------:R-:W-:Y:S01]  /*4a30*/  ULDC UR9, c[0x0][0x2e8] ;  /* 0x0000ba0000097ab9 */ /* 0x000fe20000000800 */
[----:B------:R-:W3:Y:S01]  /*4a40*/  LDL R10, [R1+0x2c] ;  /* 0x00002c00010a7983 */ /* 0x000ee20000100800 */
[----:B------:R-:W-:Y:S01]  /*4a50*/  UMOV UR14, UR5 ;  /* 0x00000005000e7c82 */ /* 0x000fe20008000000 */
[----:B--2---:R-:W-:Y:S04]  /*4a60*/  IADD3 R0, R0, UR6, RZ ;  /* 0x0000000600007c10 */ /* 0x004fe8000fffe0ff */
[C---:B------:R-:W-:Y:S02]  /*4a70*/  IADD3 R6, R0.reuse, 0x8, RZ ;  /* 0x0000000800067810 */ /* 0x040fe40007ffe0ff */
[C---:B-1----:R-:W-:Y:S02]  /*4a80*/  IADD3 R5, R0.reuse, 0x40, RZ ;  /* 0x0000004000057810 */ /* 0x042fe40007ffe0ff */
        /* <DEDUP_REMOVED lines=228> */
.L_x_675:
        /* <DEDUP_REMOVED lines=298> */
[C---:B------:R-:W-:Y:S02]  /*6b70*/  FADD.FTZ R18, -R110.reuse, R18 ;  /* 0x000000126e127221 */ /* 0x040fe40000010100 */
        /* <DEDUP_REMOVED lines=303> */
[----:B------:R-:W-:Y:S02]  /*7e70*/  FMUL.FTZ R0, R0, c[0x0][0x2ec] ;  /* 0x0000bb0000007a20 */ /* 0x000fe40000410000 */
        /* <DEDUP_REMOVED lines=75> */
[----:B-----5:R-:W-:Y:S02]  /*8330*/  IADD3 R148, R148, UR4, RZ ;  /* 0x0000000494947c10 */ /* 0x020fe4000fffe0ff */
[----:B------:R-:W-:Y:S01]  /*8340*/  @!PT LDS RZ, [RZ] ;  /* 0x00000000fffff984 */ /* 0x000fe20000000800 */
[----:B------:R-:W-:Y:S01]  /*8350*/  @!PT LDS RZ, [RZ] ;  /* 0x00000000fffff984 */ /* 0x000fe20000000800 */
[----:B------:R-:W-:Y:S01]  /*8360*/  @!PT LDS RZ, [RZ] ;  /* 0x00000000fffff984 */ /* 0x000fe20000000800 */
[----:B------:R1:W-:Y:S01]  /*8370*/  LDGSTS.E.BYPASS.LTC128B.128 [R250], [R248.64] ;  /* 0x00000000f8fa7fae */ /* 0x0003e2000b901d4c */
[----:B------:R-:W-:Y:S05]  /*8380*/  LEA.HI.X R5, R5, R249, R24, 0x7, P0 ;  /* 0x000000f905057211 */ /* 0x000fea00000f3c18 */
[----:B------:R1:W-:Y:S04]  /*8390*/  LDGSTS.E.BYPASS.LTC128B.128 [R250+0x1000], [R4.64] ;  /* 0x0100000004fa7fae */ /* 0x0003e8000b901d4c */
[----:B------:R-:W0:Y:S02]  /*83a0*/  LDGDEPBAR ;  /* 0x00000000000079af */ /* 0x000e240000000000 */
.L_x_676:
        /* <DEDUP_REMOVED lines=141> */
.L_x_677:
        /* <DEDUP_REMOVED lines=299> */
.L_x_679:
        /* <DEDUP_REMOVED lines=19> */
.L_x_680:
        /* <DEDUP_REMOVED lines=44> */
.L_x_682:
[----:B-12---:R-:W-:Y:S05]  /*a320*/  BSYNC B0 ;  /* 0x0000000000007941 */ /* 0x006fea0003800000 */
.L_x_681:
        /* <DEDUP_REMOVED lines=14> */
.L_x_684:
[----:B------:R-:W-:Y:S05]  /*a410*/  BSYNC B0 ;  /* 0x0000000000007941 */ /* 0x000fea0003800000 */
.L_x_683:
        /* <DEDUP_REMOVED lines=25> */
.L_x_686:
[----:B------:R-:W-:Y:S05]  /*a5b0*/  BSYNC B0 ;  /* 0x0000000000007941 */ /* 0x000fea0003800000 */
.L_x_685:
        /* <DEDUP_REMOVED lines=11> */
.L_x_673:
[----:B------:R-:W-:Y:S05]  /*a670*/  BSYNC B1 ;  /* 0x0000000000017941 */ /* 0x000fea0003800000 */
.L_x_659:
        /* <DEDUP_REMOVED lines=11> */
.L_x_687:
[----:B------:R-:W-:Y:S05]  /*a730*/  EXIT ;  /* 0x000000000000794d */ /* 0x000fea0003800000 */
.L_x_689:
        /* <DEDUP_REMOVED lines=12> */
.L_x_1343:


//--------------------- .text._ZN5flash44flash_bwd_dq_dk_dv_loop_seqk_parallel_kernelI23Flash_bwd_kernel_traitsILi32ELi128ELi128ELi8ELi4ELi4ELi4ELb1ELb0EN7cutlass10bfloat16_tE19Flash_kernel_traitsILi32ELi128ELi128ELi8ES3_EELb1ELb0ELb1ELb1ELb0ELb0ELb0EEEvNS_16Flash_bwd_paramsE --------------------------
	.section	.text._ZN5flash44flash_bwd_dq_dk_dv_loop_seqk_parallel_kernelI23Flash_bwd_kernel_traitsILi32ELi128ELi128ELi8ELi4ELi4ELi4ELb1ELb0EN7cutlass10bfloat16_tE19Flash_kernel_traitsILi32ELi128ELi128ELi8ES3_EELb1ELb0ELb1ELb1ELb0ELb0ELb0EEEvNS_16Flash_bwd_paramsE,"ax",@progbits
	.sectioninfo	@"SHI_REGISTERS=255"
	.align	128
        .global         _ZN5flash44flash_bwd_dq_dk_dv_loop_seqk_parallel_kernelI23Flash_bwd_kernel_traitsILi32ELi128ELi128ELi8ELi4ELi4ELi4ELb1ELb0EN7cutlass10bfloat16_tE19Flash_kernel_traitsILi32ELi128ELi128ELi8ES3_EELb1ELb0ELb1ELb1ELb0ELb0ELb0EEEvNS_16Flash_bwd_paramsE
        .type           _ZN5flash44flash_bwd_dq_dk_dv_loop_seqk_parallel_kernelI23Flash_bwd_kernel_traitsILi32ELi128ELi128ELi8ELi4ELi4ELi4ELb1ELb0EN7cutlass10bfloat16_tE19Flash_kernel_traitsILi32ELi128ELi128ELi8ES3_EELb1ELb0ELb1ELb1ELb0ELb0ELb0EEEvNS_16Flash_bwd_paramsE,@function
        .size           _ZN5flash44flash_bwd_dq_dk_dv_loop_seqk_parallel_kernelI23Flash_bwd_kernel_traitsILi32ELi128ELi128ELi8ELi4ELi4ELi4ELb1ELb0EN7cutlass10bfloat16_tE19Flash_kernel_traitsILi32ELi128ELi128ELi8ES3_EELb1ELb0ELb1ELb1ELb0ELb0ELb0EEEvNS_16Flash_bwd_paramsE,(.L_x_1344 - _ZN5flash44flash_bwd_dq_dk_dv_loop_seqk_parallel_kernelI23Flash_bwd_kernel_traitsILi32ELi128ELi128ELi8ELi4ELi4ELi4ELb1ELb0EN7cutlass10bfloat16_tE19Flash_kernel_traitsILi32ELi128ELi128ELi8ES3_EELb1ELb0ELb1ELb1ELb0ELb0ELb0EEEvNS_16Flash_bwd_paramsE)
        .other          _ZN5flash44flash_bwd_dq_dk_dv_loop_seqk_parallel_kernelI23Flash_bwd_kernel_traitsILi32ELi128ELi128ELi8ELi4ELi4ELi4ELb1ELb0EN7cutlass10bfloat16_tE19Flash_kernel_traitsILi32ELi128ELi128ELi8ES3_EELb1ELb0ELb1ELb1ELb0ELb0ELb0EEEvNS_16Flash_bwd_paramsE,@"STO_CUDA_ENTRY STV_DEFAULT"
_ZN5flash44flash_bwd_dq_dk_dv_loop_seqk_parallel_kernelI23Flash_bwd_kernel_traitsILi32ELi128ELi128ELi8ELi4ELi4ELi4ELb1ELb0EN7cutlass10bfloat16_tE19Flash_kernel_traitsILi32ELi128ELi128ELi8ES3_EELb1ELb0ELb1ELb1ELb0ELb0ELb0EEEvNS_16Flash_bwd_paramsE:
.text._ZN5flash44flash_bwd_dq_dk_dv_loop_seqk_parallel_kernelI23Flash_bwd_kernel_traitsILi32ELi128ELi128ELi8ELi4ELi4ELi4ELb1ELb0EN7cutlass10bfloat16_tE19Flash_kernel_traitsILi32ELi128ELi128ELi8ES3_EELb1ELb0ELb1ELb1ELb0ELb0ELb0EEEvNS_16Flash_bwd_paramsE:
        /* <DEDUP_REMOVED lines=24> */
[----:B------:R-:W-:Y:S02]  /*0180*/  UIMAD UR12, UR4, UR12, URZ ;  /* 0x0000000c040c72a4 */ /* 0x000fe4000f8e023f */
[----:B------:R-:W-:Y:S02]  /*0190*/  ULDC UR58, c[0x0][0x1c0] ;  /* 0x00007000003a7ab9 */ /* 0x000fe40000000800 */
[----:B------:R4:W-:Y:S01]  /*01a0*/  STL [R1+0x38], R12 ;  /* 0x0000380c01007387 */ /* 0x0009e20000100800 */
[----:B------:R-:W-:Y:S02]  /*01b0*/  ULDC UR13, c[0x0][0x1c8] ;  /* 0x00007200000d7ab9 */ /* 0x000fe40000000800 */
[----:B------:R-:W-:Y:S01]  /*01c0*/  UIMAD.WIDE UR58, UR4, UR58, URZ ;  /* 0x0000003a043a72a5 */ /* 0x000fe2000f8e023f */
[----:B-1----:R-:W-:Y:S01]  /*01d0*/  SHF.R.S32.HI R6, RZ, 0x1f, R11 ;  /* 0x0000001fff067819 */ /* 0x002fe2000001140b */
[----:B--2---:R-:W-:-:S02]  /*01e0*/  UIMAD UR18, UR56, UR4, URZ ;  /* 0x00000004381272a4 */ /* 0x004fc4000f8e023f */
[----:B------:R-:W-:Y:S01]  /*01f0*/  ULOP3.LUT UR4, UR56, UR13, URZ, 0x3c, !UPT ;  /* 0x0000000d38047292 */ /* 0x000fe2000f8e3c3f */
[CC--:B------:R-:W-:Y:S01]  /*0200*/  LEA.HI R7, R6.reuse, R11.reuse, RZ, 0x2 ;  /* 0x0000000b06077211 */ /* 0x0c0fe200078f10ff */
[----:B------:R-:W-:Y:S01]  /*0210*/  USHF.R.S32.HI UR8, URZ, 0x1f, UR56 ;  /* 0x0000001f3f087899 */ /* 0x000fe20008011438 */
[CC--:B------:R-:W-:Y:S01]  /*0220*/  LEA.HI R5, R6.reuse, R11.reuse, RZ, 0x5 ;  /* 0x0000000b06057211 */ /* 0x0c0fe200078f28ff */
[----:B------:R-:W-:Y:S01]  /*0230*/  ULDC UR9, c[0x0][0x1c0] ;  /* 0x0000700000097ab9 */ /* 0x000fe20000000800 */
[--C-:B------:R-:W-:Y:S01]  /*0240*/  SHF.R.S32.HI R0, RZ, 0x2, R7.reuse ;  /* 0x00000002ff007819 */ /* 0x100fe20000011407 */
[----:B---3--:R-:W-:Y:S01]  /*0250*/  UIMAD UR5, UR55, UR9, UR56 ;  /* 0x00000009370572a4 */ /* 0x008fe2000f8e0238 */
[----:B------:R-:W-:Y:S01]  /*0260*/  SHF.R.S32.HI R2, RZ, 0x1f, R7 ;  /* 0x0000001fff027819 */ /* 0x000fe20000011407 */
[----:B------:R-:W-:Y:S01]  /*0270*/  USHF.L.U32 UR9, UR55, 0x7, URZ ;  /* 0x0000000737097899 */ /* 0x000fe2000800063f */
[CC--:B------:R-:W-:Y:S01]  /*0280*/  LEA.HI R245, R6.reuse, R11.reuse, RZ, 0x7 ;  /* 0x0000000b06f57211 */ /* 0x0c0fe200078f38ff */
[----:B------:R-:W-:Y:S01]  /*0290*/  ULDC.U8 UR11, c[0x0][0x3d0] ;  /* 0x0000f400000b7ab9 */ /* 0x000fe20000000000 */
[-C--:B------:R-:W-:Y:S01]  /*02a0*/  LEA.HI R149, R6, R11.reuse, RZ, 0x3 ;  /* 0x0000000b06957211 */ /* 0x080fe200078f18ff */
[----:B------:R-:W-:Y:S01]  /*02b0*/  ULDC.U8 UR10, c[0x0][0x328] ;  /* 0x0000ca00000a7ab9 */ /* 0x000fe20000000000 */
[-C--:B------:R-:W-:Y:S01]  /*02c0*/  LEA.HI R2, R2, R0.reuse, RZ, 0x3 ;  /* 0x0000000002027211 */ /* 0x080fe200078f18ff */
[----:B------:R-:W-:Y:S01]  /*02d0*/  ULDC UR19, c[0x0][0x224] ;  /* 0x0000890000137ab9 */ /* 0x000fe20000000800 */
[----:B------:R-:W-:Y:S01]  /*02e0*/  LEA.HI R6, R6, R11, RZ, 0x4 ;  /* 0x0000000b06067211 */ /* 0x000fe200078f20ff */
[----:B------:R-:W-:Y:S01]  /*02f0*/  UISETP.NE.AND UP6, UPT, UR11, URZ, UPT ;  /* 0x0000003f0b00728c */ /* 0x000fe2000bfc5270 */
[----:B------:R-:W-:Y:S01]  /*0300*/  LOP3.LUT R3, R7, 0xfffffffc, RZ, 0xc0, !PT ;  /* 0xfffffffc07037812 */ /* 0x000fe200078ec0ff */
[----:B------:R-:W-:Y:S01]  /*0310*/  UISETP.NE.AND UP5, UPT, UR10, URZ, UPT ;  /* 0x0000003f0a00728c */ /* 0x000fe2000bfa5270 */
[----:B------:R-:W-:Y:S01]  /*0320*/  LOP3.LUT R4, R5, 0xffffffe0, RZ, 0xc0, !PT ;  /* 0xffffffe005047812 */ /* 0x000fe200078ec0ff */
[----:B------:R-:W-:Y:S01]  /*0330*/  UIMAD.WIDE.U32 UR10, UR55, UR19, URZ ;  /* 0x00000013370a72a5 */ /* 0x000fe2000f8e003f */
[----:B------:R-:W-:Y:S01]  /*0340*/  LEA.HI R7, R7, R0, RZ, 0x1 ;  /* 0x0000000007077211 */ /* 0x000fe200078f08ff */
[C---:B------:R-:W-:Y:S01]  /*0350*/  IMAD.IADD R13, R11.reuse, 0x1, -R3 ;  /* 0x000000010b0d7824 */ /* 0x040fe200078e0a03 */
[----:B------:R-:W-:Y:S01]  /*0360*/  LOP3.LUT R2, R2, 0xfffffff8, RZ, 0xc0, !PT ;  /* 0xfffffff802027812 */ /* 0x000fe200078ec0ff */
[----:B------:R-:W-:Y:S01]  /*0370*/  IMAD.IADD R4, R11, 0x1, -R4 ;  /* 0x000000010b047824 */ /* 0x000fe200078e0a04 */
[----:B------:R-:W-:Y:S01]  /*0380*/  LOP3.LUT R8, R6, 0xfffffff0, RZ, 0xc0, !PT ;  /* 0xfffffff006087812 */ /* 0x000fe200078ec0ff */
[----:B------:R-:W-:Y:S01]  /*0390*/  IMAD.SHL.U32 R238, R13, 0x8, RZ ;  /* 0x000000080dee7824 */ /* 0x000fe200078e00ff */
[----:B------:R-:W-:Y:S01]  /*03a0*/  LOP3.LUT R9, R149, 0xfffffff8, RZ, 0xc0, !PT ;  /* 0xfffffff895097812 */ /* 0x000fe200078ec0ff */
[----:B------:R-:W-:Y:S01]  /*03b0*/  ULDC UR14, c[0x0][0x214] ;  /* 0x00008500000e7ab9 */ /* 0x000fe20000000800 */
[----:B------:R-:W-:Y:S01]  /*03c0*/  LOP3.LUT R3, R7, 0x7fffffe, RZ, 0xc0, !PT ;  /* 0x07fffffe07037812 */ /* 0x000fe200078ec0ff */
[C---:B------:R-:W-:Y:S01]  /*03d0*/  IMAD.IADD R7, R0.reuse, 0x1, -R2 ;  /* 0x0000000100077824 */ /* 0x040fe200078e0a02 */
[----:B------:R-:W-:Y:S01]  /*03e0*/  SHF.R.S32.HI R2, RZ, 0x4, R6 ;  /* 0x00000004ff027819 */ /* 0x000fe20000011406 */
[C---:B------:R-:W-:Y:S01]  /*03f0*/  IMAD.IADD R8, R11.reuse, 0x1, -R8 ;  /* 0x000000010b087824 */ /* 0x040fe200078e0a08 */
[----:B------:R-:W-:Y:S01]  /*0400*/  SHF.R.S32.HI R10, RZ, 0x1f, R4 ;  /* 0x0000001fff0a7819 */ /* 0x000fe20000011404 */
[----:B------:R-:W-:Y:S01]  /*0410*/  IMAD.IADD R11, R11, 0x1, -R9 ;  /* 0x000000010b0b7824 */ /* 0x000fe200078e0a09 */
[----:B------:R-:W-:Y:S01]  /*0420*/  SHF.R.S32.HI R245, RZ, 0x7, R245 ;  /* 0x00000007fff57819 */ /* 0x000fe200000114f5 */
[----:B------:R-:W-:Y:S01]  /*0430*/  IMAD.IADD R9, R0, 0x1, -R3 ;  /* 0x0000000100097824 */ /* 0x000fe200078e0a03 */
[--C-:B------:R-:W-:Y:S01]  /*0440*/  SHF.R.S32.HI R0, RZ, 0x5, R5.reuse ;  /* 0x00000005ff007819 */ /* 0x100fe20000011405 */
[----:B------:R-:W-:Y:S01]  /*0450*/  ULDC UR17, c[0x0][0x224] ;  /* 0x0000890000117ab9 */ /* 0x000fe20000000800 */
[----:B------:R-:W-:Y:S01]  /*0460*/  SHF.R.S32.HI R3, RZ, 0x1f, R5 ;  /* 0x0000001fff037819 */ /* 0x000fe20000011405 */
[----:B------:R-:W-:Y:S01]  /*0470*/  UIMAD UR5, UR5, UR17, URZ ;  /* 0x00000011050572a4 */ /* 0x000fe2000f8e023f */
[----:B------:R-:W-:Y:S01]  /*0480*/  LEA.HI R5, R6, R2, RZ, 0x1 ;  /* 0x0000000206057211 */ /* 0x000fe200078f08ff */
[----:B------:R-:W-:Y:S01]  /*0490*/  IMAD.U32 R6, RZ, RZ, UR8 ;  /* 0x00000008ff067e24 */ /* 0x000fe2000f8e00ff */
[----:B------:R-:W-:Y:S01]  /*04a0*/  LEA.HI R237, R10, R4, RZ, 0x2 ;  /* 0x000000040aed7211 */ /* 0x000fe200078f10ff */
[----:B------:R-:W-:Y:S01]  /*04b0*/  USHF.R.S32.HI UR8, URZ, 0x1f, UR55 ;  /* 0x0000001f3f087899 */ /* 0x000fe20008011437 */
[----:B------:R-:W-:Y:S01]  /*04c0*/  LEA.HI R4, R3, R0, RZ, 0x2 ;  /* 0x0000000003047211 */ /* 0x000fe200078f10ff */
[----:B------:R-:W-:Y:S01]  /*04d0*/  IMAD.SHL.U32 R6, R13, 0x2, RZ ;  /* 0x000000020d067824 */ /* 0x000fe200078e00ff */
[----:B------:R-:W-:Y:S01]  /*04e0*/  LOP3.LUT R3, R5, 0xfffffffe, RZ, 0xc0, !PT ;  /* 0xfffffffe05037812 */ /* 0x000fe200078ec0ff */
[----:B------:R-:W-:Y:S01]  /*04f0*/  ULDC UR15, c[0x0][0x1c0] ;  /* 0x00007000000f7ab9 */ /* 0x000fe20000000800 */
[----:B------:R-:W-:Y:S01]  /*0500*/  SHF.R.S32.HI R5, RZ, 0x3, R149 ;  /* 0x00000003ff057819 */ /* 0x000fe20000011495 */
[----:B------:R-:W-:Y:S01]  /*0510*/  USHF.R.S32.HI UR7, URZ, 0x1f, UR19 ;  /* 0x0000001f3f077899 */ /* 0x000fe20008011413 */
[----:B------:R-:W-:Y:S01]  /*0520*/  LOP3.LUT R4, R4, 0xfffffffc, RZ, 0xc0, !PT ;  /* 0xfffffffc04047812 */ /* 0x000fe200078ec0ff */
[----:B----4-:R-:W-:Y:S01]  /*0530*/  IMAD.IADD R12, R2, 0x1, -R3 ;  /* 0x00000001020c7824 */ /* 0x010fe200078e0a03 */
[----:B------:R-:W-:Y:S01]  /*0540*/  SHF.R.S32.HI R10, RZ, 0x1f, R8 ;  /* 0x0000001fff0a7819 */ /* 0x000fe20000011408 */
[----:B------:R-:W-:Y:S01]  /*0550*/  IMAD.SHL.U32 R2, R5, 0x40, RZ ;  /* 0x0000004005027824 */ /* 0x000fe200078e00ff */
[----:B------:R-:W-:Y:S01]  /*0560*/  UIMAD UR7, UR7, UR55, URZ ;  /* 0x00000037070772a4 */ /* 0x000fe2000f8e023f */
[----:B------:R-:W-:Y:S01]  /*0570*/  IMAD.IADD R249, R0, 0x1, -R4 ;  /* 0x0000000100f97824 */ /* 0x000fe200078e0a04 */
[----:B------:R-:W-:Y:S01]  /*0580*/  LEA.HI R10, R10, R8, RZ, 0x3 ;  /* 0x000000080a0a7211 */ /* 0x000fe200078f18ff */
[----:B------:R-:W-:Y:S01]  /*0590*/  IMAD R5, R0, 0x8, R9 ;  /* 0x0000000800057824 */ /* 0x000fe200078e0209 */
[----:B------:R-:W-:Y:S01]  /*05a0*/  LOP3.LUT R0, R2, 0xc0, RZ, 0xc0, !PT ;  /* 0x000000c002007812 */ /* 0x000fe200078ec0ff */
[----:B------:R-:W-:Y:S01]  /*05b0*/  IMAD R227, R245, 0x2000, R6 ;  /* 0x00002000f5e37824 */ /* 0x000fe200078e0206 */
[----:B------:R-:W-:Y:S01]  /*05c0*/  LEA.HI R9, R11, R11, RZ, 0x1 ;  /* 0x0000000b0b097211 */ /* 0x000fe200078f08ff */
[----:B------:R-:W-:Y:S01]  /*05d0*/  ULDC UR16, c[0x0][0x1c0] ;  /* 0x0000700000107ab9 */ /* 0x000fe20000000800 */
[----:B------:R-:W-:Y:S01]  /*05e0*/  SHF.R.U32.HI R4, RZ, 0x3, R0 ;  /* 0x00000003ff047819 */ /* 0x000fe20000011600 */
[----:B------:R-:W-:Y:S01]  /*05f0*/  ULDC UR61, c[0x0][0x2e8] ;  /* 0x0000ba00003d7ab9 */ /* 0x000fe20000000800 */
[----:B------:R-:W-:Y:S01]  /*0600*/  LOP3.LUT R3, R0, 0x18, R238, 0xf8, !PT ;  /* 0x0000001800037812 */ /* 0x000fe200078ef8ee */
[----:B------:R-:W-:Y:S01]  /*0610*/  IMAD R0, R245, 0x8, R12 ;  /* 0x00000008f5007824 */ /* 0x000fe200078e020c */
[----:B------:R-:W-:Y:S01]  /*0620*/  LOP3.LUT R2, R9, 0x7fffffe, RZ, 0xc0, !PT ;  /* 0x07fffffe09027812 */ /* 0x000fe200078ec0ff */
[----:B------:R-:W-:Y:S01]  /*0630*/  ULDC UR60, c[0x0][0x2e8] ;  /* 0x0000ba00003c7ab9 */ /* 0x000fe20000000800 */
[----:B------:R-:W-:Y:S01]  /*0640*/  LOP3.LUT R3, R3, R4, RZ, 0x3c, !PT ;  /* 0x0000000403037212 */ /* 0x000fe200078e3cff */
[----:B------:R-:W-:Y:S01]  /*0650*/  IMAD.U32 R4, RZ, RZ, UR18 ;  /* 0x00000012ff047e24 */ /* 0x000fe2000f8e00ff */
[----:B------:R-:W-:Y:S01]  /*0660*/  LOP3.LUT P5, RZ, R7, 0x2, RZ, 0xc0, !PT ;  /* 0x0000000207ff7812 */ /* 0x000fe200078ac0ff */
[----:B------:R-:W-:Y:S01]  /*0670*/  IMAD.IADD R2, R11, 0x1, -R2 ;  /* 0x000000010b027824 */ /* 0x000fe200078e0a02 */
[----:B------:R-:W-:Y:S01]  /*0680*/  LOP3.LUT P4, RZ, R7, 0x4, RZ, 0xc0, !PT ;  /* 0x0000000407ff7812 */ /* 0x000fe2000788c0ff */
[----:B------:R-:W-:Y:S01]  /*0690*/  IMAD.U32 R248, R5, 0x20, R3 ;  /* 0x0000002005f87824 */ /* 0x000fe200078e0003 */
[----:B------:R1:W-:Y:S01]  /*06a0*/  STL [R1+0x34], R4 ;  /* 0x0000340401007387 */ /* 0x0003e20000100800 */
[----:B------:R-:W-:Y:S01]  /*06b0*/  IMAD R17, R0, 0x8, R2 ;  /* 0x0000000800117824 */ /* 0x000fe200078e0202 */
[----:B------:R-:W-:Y:S01]  /*06c0*/  LEA.HI R0, R8, R8, RZ, 0x1 ;  /* 0x0000000808007211 */ /* 0x000fe200078f08ff */
[----:B------:R-:W-:Y:S01]  /*06d0*/  IMAD.U32 R2, RZ, RZ, UR4 ;  /* 0x00000004ff027e24 */ /* 0x000fe2000f8e00ff */
[----:B------:R-:W-:Y:S01]  /*06e0*/  UIMAD UR4, UR55, UR15, UR56 ;  /* 0x0000000f370472a4 */ /* 0x000fe2000f8e0238 */
[----:B------:R-:W-:Y:S01]  /*06f0*/  IMAD.U32 R5, RZ, RZ, UR11 ;  /* 0x0000000bff057e24 */ /* 0x000fe2000f8e00ff */
[----:B------:R-:W-:Y:S01]  /*0700*/  SHF.R.S32.HI R3, RZ, 0x1, R0 ;  /* 0x00000001ff037819 */ /* 0x000fe20000011400 */
[----:B------:R-:W-:Y:S01]  /*0710*/  ULDC.U8 UR6, c[0x0][0x2d8] ;  /* 0x0000b60000067ab9 */ /* 0x000fe20000000000 */
[----:B------:R-:W-:Y:S01]  /*0720*/  SEL R224, R154, 0xffffffe0, !P5 ;  /* 0xffffffe09ae07807 */ /* 0x000fe20006800000 */
[----:B------:R-:W-:-:S02]  /*0730*/  USHF.L.U32 UR49, UR12, 0x3, URZ ;  /* 0x000000030c317899 */ /* 0x000fc4000800063f */
[----:B------:R-:W-:Y:S02]  /*0740*/  USHF.L.U32 UR48, UR12, 0x4, URZ ;  /* 0x000000040c307899 */ /* 0x000fe4000800063f */
[----:B------:R-:W-:Y:S02]  /*0750*/  UIMAD UR47, UR12, 0x18, URZ ;  /* 0x000000180c2f78a4 */ /* 0x000fe4000f8e023f */
[----:B------:R-:W-:Y:S02]  /*0760*/  USHF.L.U32 UR46, UR12, 0x5, URZ ;  /* 0x000000050c2e7899 */ /* 0x000fe4000800063f */
[----:B------:R-:W-:Y:S02]  /*0770*/  UIMAD UR45, UR12, 0x28, URZ ;  /* 0x000000280c2d78a4 */ /* 0x000fe4000f8e023f */
[----:B------:R-:W-:Y:S02]  /*0780*/  UIMAD UR44, UR12, 0x30, URZ ;  /* 0x000000300c2c78a4 */ /* 0x000fe4000f8e023f */
[----:B------:R-:W-:-:S02]  /*0790*/  UIMAD UR43, UR12, 0x38, URZ ;  /* 0x000000380c2b78a4 */ /* 0x000fc4000f8e023f */
[----:B------:R-:W-:Y:S01]  /*07a0*/  USHF.L.U32 UR42, UR12, 0x6, URZ ;  /* 0x000000060c2a7899 */ /* 0x000fe2000800063f */
[----:B-1----:R-:W-:Y:S01]  /*07b0*/  IMAD.U32 R4, RZ, RZ, UR12 ;  /* 0x0000000cff047e24 */ /* 0x002fe2000f8e00ff */
[----:B------:R-:W-:Y:S02]  /*07c0*/  UIMAD UR41, UR12, 0x48, URZ ;  /* 0x000000480c2978a4 */ /* 0x000fe4000f8e023f */
[----:B------:R-:W-:Y:S02]  /*07d0*/  UIMAD UR40, UR12, 0x50, URZ ;  /* 0x000000500c2878a4 */ /* 0x000fe4000f8e023f */
[----:B------:R1:W-:Y:S01]  /*07e0*/  STL [R1+0x8], R4 ;  /* 0x0000080401007387 */ /* 0x0003e20000100800 */
[----:B------:R-:W-:Y:S02]  /*07f0*/  UIMAD UR39, UR12, 0x58, URZ ;  /* 0x000000580c2778a4 */ /* 0x000fe4000f8e023f */
[----:B------:R-:W-:Y:S01]  /*0800*/  UIMAD UR38, UR12, 0x60, URZ ;  /* 0x000000600c2678a4 */ /* 0x000fe2000f8e023f */
[----:B------:R2:W-:Y:S01]  /*0810*/  STL [R1+0x30], R2 ;  /* 0x0000300201007387 */ /* 0x0005e20000100800 */
[----:B------:R-:W-:-:S02]  /*0820*/  UIMAD UR37, UR12, 0x68, URZ ;  /* 0x000000680c2578a4 */ /* 0x000fc4000f8e023f */
[----:B------:R-:W-:Y:S02]  /*0830*/  UIMAD UR36, UR12, 0x70, URZ ;  /* 0x000000700c2478a4 */ /* 0x000fe4000f8e023f */
[----:B------:R-:W-:Y:S02]  /*0840*/  UIMAD UR35, UR12, 0x78, URZ ;  /* 0x000000780c2378a4 */ /* 0x000fe4000f8e023f */
[----:B------:R-:W-:Y:S01]  /*0850*/  UMOV UR57, 0xffffe000 ;  /* 0xffffe00000397882 */ /* 0x000fe20000000000 */
[----:B-1----:R-:W-:Y:S02]  /*0860*/  LOP3.LUT R4, R0, 0x7fffffe, RZ, 0xc0, !PT ;  /* 0x07fffffe00047812 */ /* 0x002fe400078ec0ff */
[----:B------:R-:W-:Y:S02]  /*0870*/  SHF.R.S32.HI R0, RZ, 0x1f, R0 ;  /* 0x0000001fff007819 */ /* 0x000fe40000011400 */
[----:B--2---:R-:W-:Y:S01]  /*0880*/  LOP3.LUT R2, R10, 0xfffffff8, RZ, 0xc0, !PT ;  /* 0xfffffff80a027812 */ /* 0x004fe200078ec0ff */
[----:B------:R-:W-:Y:S01]  /*0890*/  IMAD.IADD R16, R8, 0x1, -R4 ;  /* 0x0000000108107824 */ /* 0x000fe200078e0a04 */
[----:B------:R-:W-:Y:S01]  /*08a0*/  LEA.HI R0, R0, R3, RZ, 0x2 ;  /* 0x0000000300007211 */ /* 0x000fe200078f10ff */
[----:B------:R-:W-:-:S02]  /*08b0*/  IMAD.U32 R4, RZ, RZ, UR10 ;  /* 0x0000000aff047e24 */ /* 0x000fc4000f8e00ff */
[----:B------:R-:W-:Y:S01]  /*08c0*/  IMAD.IADD R15, R8, 0x1, -R2 ;  /* 0x00000001080f7824 */ /* 0x000fe200078e0a02 */
[----:B------:R-:W-:Y:S01]  /*08d0*/  LOP3.LUT R0, R0, 0xfffffffc, RZ, 0xc0, !PT ;  /* 0xfffffffc00007812 */ /* 0x000fe200078ec0ff */
[C---:B------:R-:W-:Y:S01]  /*08e0*/  IMAD.SHL.U32 R4, R7.reuse, 0x40, RZ ;  /* 0x0000004007047824 */ /* 0x040fe200078e00ff */
[----:B------:R-:W-:-:S03]  /*08f0*/  LOP3.LUT R2, R7, 0x1, RZ, 0xc0, !PT ;  /* 0x0000000107027812 */ /* 0x000fc600078ec0ff */
[----:B------:R-:W-:Y:S01]  /*0900*/  IMAD.IADD R14, R3, 0x1, -R0 ;  /* 0x00000001030e7824 */ /* 0x000fe200078e0a00 */
[----:B------:R-:W-:Y:S01]  /*0910*/  ISETP.NE.U32.AND P6, PT, R2, 0x1, PT ;  /* 0x000000010200780c */ /* 0x000fe20003fc5070 */
[----:B------:R-:W-:Y:S01]  /*0920*/  IMAD.U32 R0, RZ, RZ, UR8 ;  /* 0x00000008ff007e24 */ /* 0x000fe2000f8e00ff */
[----:B------:R-:W-:Y:S01]  /*0930*/  SHF.R.S32.HI R0, RZ, 0x1, R9 ;  /* 0x00000001ff007819 */ /* 0x000fe20000011409 */
[----:B------:R-:W-:Y:S01]  /*0940*/  IMAD.U32 R2, RZ, RZ, UR9 ;  /* 0x00000009ff027e24 */ /* 0x000fe2000f8e00ff */
[----:B------:R-:W-:Y:S01]  /*0950*/  USHF.R.S32.HI UR9, URZ, 0x1f, UR56 ;  /* 0x0000001f3f097899 */ /* 0x000fe20008011438 */
[----:B------:R-:W-:Y:S01]  /*0960*/  IMAD.SHL.U32 R2, R11, 0x40, RZ ;  /* 0x000000400b027824 */ /* 0x000fe200078e00ff */
[C---:B------:R-:W-:Y:S01]  /*0970*/  LOP3.LUT P0, RZ, R0.reuse, 0x2, RZ, 0xc0, !PT ;  /* 0x0000000200ff7812 */ /* 0x040fe2000780c0ff */
[----:B------:R-:W-:Y:S01]  /*0980*/  IMAD.SHL.U32 R11, R0, 0x40, RZ ;  /* 0x00000040000b7824 */ /* 0x000fe200078e00ff */
[----:B------:R-:W-:Y:S01]  /*0990*/  LEA.HI R9, R7, R7, RZ, 0x1 ;  /* 0x0000000707097211 */ /* 0x000fe200078f08ff */
[----:B------:R-:W-:Y:S01]  /*09a0*/  IMAD.SHL.U32 R0, R249, 0x10, RZ ;  /* 0x00000010f9007824 */ /* 0x000fe200078e00ff */
[----:B------:R-:W-:Y:S01]  /*09b0*/  LOP3.LUT R8, R2, 0x1c0, RZ, 0xc0, !PT ;  /* 0x000001c002087812 */ /* 0x000fe200078ec0ff */
[----:B------:R-:W-:Y:S01]  /*09c0*/  IMAD.U32 R3, RZ, RZ, UR9 ;  /* 0x00000009ff037e24 */ /* 0x000fe2000f8e00ff */
[----:B------:R-:W-:Y:S01]  /*09d0*/  LOP3.LUT R2, R9, 0x3fffffe, RZ, 0xc0, !PT ;  /* 0x03fffffe09027812 */ /* 0x000fe200078ec0ff */
[----:B------:R-:W-:Y:S01]  /*09e0*/  @UP5 UIMAD UR9, UR55, UR14, URZ ;  /* 0x0000000e370952a4 */ /* 0x000fe2000f8e023f */
[----:B------:R-:W-:Y:S01]  /*09f0*/  LEA.HI.SX32 R237, R237, R0, 0x1e ;  /* 0x00000000eded7211 */ /* 0x000fe200078ff2ff */
[----:B------:R-:W-:Y:S01]  /*0a00*/  @!UP5 UIMAD UR8, UR55, UR16, UR56 ;  /* 0x000000103708d2a4 */ /* 0x000fe2000f8e0238 */
[----:B------:R-:W-:Y:S01]  /*0a10*/  LOP3.LUT R5, R8, 0x30, R0, 0xf8, !PT ;  /* 0x0000003008057812 */ /* 0x000fe200078ef800 */
[----:B------:R-:W-:Y:S01]  /*0a20*/  IMAD.IADD R13, R7, 0x1, -R2 ;  /* 0x00000001070d7824 */ /* 0x000fe200078e0a02 */
[----:B------:R-:W-:Y:S01]  /*0a30*/  LOP3.LUT R0, R11, 0xc0, RZ, 0xc0, !PT ;  /* 0x000000c00b007812 */ /* 0x000fe200078ec0ff */
[----:B------:R-:W-:Y:S01]  /*0a40*/  IMAD.SHL.U32 R2, R249, 0x400, RZ ;  /* 0x00000400f9027824 */ /* 0x000fe200078e00ff */
[--C-:B------:R-:W-:Y:S01]  /*0a50*/  LOP3.LUT R5, R5, 0x8, R149.reuse, 0xf8, !PT ;  /* 0x0000000805057812 */ /* 0x100fe200078ef895 */
[----:B------:R-:W-:Y:S01]  /*0a60*/  @!UP5 UIMAD UR8, UR8, UR14, URZ ;  /* 0x0000000e0808d2a4 */ /* 0x000fe2000f8e023f */
[----:B------:R-:W-:-:S02]  /*0a70*/  LOP3.LUT R149, R0, 0x8, R149, 0xf8, !PT ;  /* 0x0000000800957812 */ /* 0x000fc400078ef895 */
[----:B------:R-:W-:Y:S01]  /*0a80*/  SHF.R.U32.HI R0, RZ, 0x3, R0 ;  /* 0x00000003ff007819 */ /* 0x000fe20000011600 */
[----:B------:R-:W-:Y:S01]  /*0a90*/  ULDC.64 UR14, c[0x0][0x118] ;  /* 0x00004600000e7ab9 */ /* 0x000fe20000000a00 */
[----:B------:R-:W-:Y:S01]  /*0aa0*/  SHF.R.S32.HI R3, RZ, 0x3, R10 ;  /* 0x00000003ff037819 */ /* 0x000fe2000001140a */
[----:B------:R-:W-:Y:S01]  /*0ab0*/  IMAD.U32 R252, RZ, RZ, UR8 ;  /* 0x00000008fffc7e24 */ /* 0x000fe2000f8e00ff */
[----:B------:R-:W-:Y:S02]  /*0ac0*/  LOP3.LUT R4, R4, 0x1c0, RZ, 0xc0, !PT ;  /* 0x000001c004047812 */ /* 0x000fe400078ec0ff */
[----:B------:R-:W-:Y:S01]  /*0ad0*/  LOP3.LUT R149, R149, R0, RZ, 0x3c, !PT ;  /* 0x0000000095957212 */ /* 0x000fe200078e3cff */
[----:B------:R-:W-:Y:S01]  /*0ae0*/  IMAD.U32 R0, RZ, RZ, UR9 ;  /* 0x00000009ff007e24 */ /* 0x000fe2000f8e00ff */
[----:B------:R-:W-:Y:S01]  /*0af0*/  LEA.HI R4, R4, R4, RZ, 0x1d ;  /* 0x0000000404047211 */ /* 0x000fe200078fe8ff */
[----:B------:R-:W-:Y:S01]  /*0b00*/  IMAD R16, R3, 0x8, R16 ;  /* 0x0000000803107824 */ /* 0x000fe200078e0210 */
[----:B------:R-:W-:Y:S01]  /*0b10*/  SEL R223, R223, 0x10, !P6 ;  /* 0x00000010dfdf7807 */ /* 0x000fe20007000000 */
[--C-:B------:R-:W-:Y:S01]  /*0b20*/  IMAD R151, R3, 0x200, R2.reuse ;  /* 0x0000020003977824 */ /* 0x100fe200078e0202 */
[----:B------:R1:W-:Y:S01]  /*0b30*/  STL [R1+0x2c], R0 ;  /* 0x00002c0001007387 */ /* 0x0003e20000100800 */
[----:B------:R-:W-:Y:S01]  /*0b40*/  IMAD.U32 R3, RZ, RZ, UR5 ;  /* 0x00000005ff037e24 */ /* 0x000fe2000f8e00ff */
[----:B------:R-:W-:Y:S01]  /*0b50*/  USHF.L.U32 UR5, UR4, 0x5, URZ ;  /* 0x0000000504057899 */ /* 0x000fe2000800063f */
[----:B------:R-:W-:Y:S01]  /*0b60*/  IADD3 R227, R4, R227, R2 ;  /* 0x000000e304e37210 */ /* 0x000fe20007ffe002 */
[----:B------:R-:W-:Y:S01]  /*0b70*/  UIMAD UR4, UR59, UR10, URZ ;  /* 0x0000000a3b0472a4 */ /* 0x000fe2000f8e023f */
[----:B------:R-:W-:Y:S01]  /*0b80*/  SHF.R.U32.HI R2, RZ, 0x3, R8 ;  /* 0x00000003ff027819 */ /* 0x000fe20000011608 */
[----:B------:R2:W-:Y:S01]  /*0b90*/  STL [R1+0x28], R3 ;  /* 0x0000280301007387 */ /* 0x0005e20000100800 */
[----:B------:R-:W-:Y:S01]  /*0ba0*/  UIMAD.WIDE.U32 UR10, UR58, UR10, URZ ;  /* 0x0000000a3a0a72a5 */ /* 0x000fe2000f8e003f */
[----:B------:R-:W-:Y:S01]  /*0bb0*/  IMAD.SHL.U32 R227, R227, 0x2, RZ ;  /* 0x00000002e3e37824 */ /* 0x000fe200078e00ff */
[----:B------:R-:W-:Y:S01]  /*0bc0*/  LOP3.LUT R5, R5, R2, RZ, 0x3c, !PT ;  /* 0x0000000205057212 */ /* 0x000fe200078e3cff */
[----:B------:R-:W-:Y:S01]  /*0bd0*/  IMAD.U32 R2, RZ, RZ, UR4 ;  /* 0x00000004ff027e24 */ /* 0x000fe2000f8e00ff */
[----:B------:R-:W-:Y:S01]  /*0be0*/  USHF.L.U32 UR4, UR12, 0x7, URZ ;  /* 0x000000070c047899 */ /* 0x000fe2000800063f */
[----:B------:R-:W-:Y:S01]  /*0bf0*/  IMAD.U32 R149, R17, 0x20, R149 ;  /* 0x0000002011957824 */ /* 0x000fe200078e0095 */
[C---:B------:R-:W-:Y:S01]  /*0c00*/  IADD3 R222, R227.reuse, 0x40, RZ ;  /* 0x00000040e3de7810 */ /* 0x040fe20007ffe0ff */
[C---:B------:R-:W-:Y:S01]  /*0c10*/  IMAD.IADD R228, R227.reuse, 0x1, R223 ;  /* 0x00000001e3e47824 */ /* 0x040fe200078e02df */
[----:B------:R-:W-:Y:S01]  /*0c20*/  @P4 IADD3 R222, R227, -0x40, RZ ;  /* 0xffffffc0e3de4810 */ /* 0x000fe20007ffe0ff */
[----:B------:R-:W-:Y:S01]  /*0c30*/  IMAD R5, R12, 0x200, R5 ;  /* 0x000002000c057824 */ /* 0x000fe200078e0205 */
[----:B------:R-:W-:Y:S01]  /*0c40*/  SEL R150, R154, 0xffffffe0, !P0 ;  /* 0xffffffe09a967807 */ /* 0x000fe20004000000 */
[----:B------:R-:W-:Y:S01]  /*0c50*/  IMAD.U32 R4, RZ, RZ, UR4 ;  /* 0x00000004ff047e24 */ /* 0x000fe2000f8e00ff */
[----:B------:R-:W-:Y:S01]  /*0c60*/  UIADD3 UR34, -UR4, URZ, URZ ;  /* 0x0000003f04227290 */ /* 0x000fe2000fffe13f */
[----:B------:R-:W-:-:S02]  /*0c70*/  IMAD.SHL.U32 R149, R149, 0x2, RZ ;  /* 0x0000000295957824 */ /* 0x000fc400078e00ff */
[----:B------:R-:W-:Y:S02]  /*0c80*/  IMAD.IADD R223, R223, 0x1, R222 ;  /* 0x00000001dfdf7824 */ /* 0x000fe400078e02de */
[----:B------:R-:W-:Y:S02]  /*0c90*/  IMAD.IADD R229, R227, 0x1, R224 ;  /* 0x00000001e3e57824 */ /* 0x000fe400078e02e0 */
[----:B-1----:R-:W-:Y:S02]  /*0ca0*/  IMAD R0, R249, 0x200, R6 ;  /* 0x00000200f9007824 */ /* 0x002fe400078e0206 */
[----:B------:R-:W-:Y:S02]  /*0cb0*/  IMAD.IADD R226, R228, 0x1, R224 ;  /* 0x00000001e4e27824 */ /* 0x000fe400078e02e0 */
[----:B------:R-:W-:Y:S02]  /*0cc0*/  IMAD R13, R13, 0x20, R0 ;  /* 0x000000200d0d7824 */ /* 0x000fe400078e0200 */
[----:B--2---:R-:W-:Y:S01]  /*0cd0*/  IMAD.U32 R3, RZ, RZ, UR7 ;  /* 0x00000007ff037e24 */ /* 0x004fe2000f8e00ff */
[----:B------:R-:W-:Y:S01]  /*0ce0*/  USHF.R.S32.HI UR7, URZ, 0x1f, UR18 ;  /* 0x0000001f3f077899 */ /* 0x000fe20008011412 */
[----:B------:R-:W-:Y:S01]  /*0cf0*/  IMAD.U32 R0, RZ, RZ, UR5 ;  /* 0x00000005ff007e24 */ /* 0x000fe2000f8e00ff */
[----:B------:R-:W-:Y:S01]  /*0d00*/  USHF.R.S32.HI UR5, URZ, 0x1f, UR5 ;  /* 0x0000001f3f057899 */ /* 0x000fe20008011405 */
[----:B------:R-:W-:Y:S01]  /*0d10*/  IMAD.IADD R225, R224, 0x1, R222 ;  /* 0x00000001e0e17824 */ /* 0x000fe200078e02de */
[----:B------:R1:W-:Y:S01]  /*0d20*/  STL [R1+0x24], R3 ;  /* 0x0000240301007387 */ /* 0x0003e20000100800 */
[----:B------:R-:W-:-:S02]  /*0d30*/  IMAD.IADD R150, R149, 0x1, R150 ;  /* 0x0000000195967824 */ /* 0x000fc400078e0296 */
[----:B------:R-:W-:Y:S01]  /*0d40*/  IMAD.IADD R224, R224, 0x1, R223 ;  /* 0x00000001e0e07824 */ /* 0x000fe200078e02df */
[----:B------:R2:W-:Y:S04]  /*0d50*/  STL [R1+0x20], R0 ;  /* 0x0000200001007387 */ /* 0x0005e80000100800 */
        /* <DEDUP_REMOVED lines=10> */
[----:B------:R2:W-:Y:S01]  /*0e00*/  STL [R1+0x14], R4 ;  /* 0x0000140401007387 */ /* 0x0005e20000100800 */
[----:B------:R-:W-:Y:S02]  /*0e10*/  LOP3.LUT P0, RZ, R14, 0x2, RZ, 0xc0, !PT ;  /* 0x000000020eff7812 */ /* 0x000fe4000780c0ff */
[----:B------:R-:W-:-:S02]  /*0e20*/  SEL R152, R152, 0xffffffc0, !P2 ;  /* 0xffffffc098987807 */ /* 0x000fc40005000000 */
[----:B------:R-:W-:Y:S01]  /*0e30*/  SEL R154, R154, 0xffffffe0, !P0 ;  /* 0xffffffe09a9a7807 */ /* 0x000fe20004000000 */
[----:B-1----:R-:W-:Y:S02]  /*0e40*/  IMAD.U32 R2, RZ, RZ, UR10 ;  /* 0x0000000aff027e24 */ /* 0x002fe4000f8e00ff */
[----:B--2---:R-:W-:-:S03]  /*0e50*/  IMAD.SHL.U32 R4, R12, 0x10, RZ ;  /* 0x000000100c047824 */ /* 0x004fc600078e00ff */
        /* <DEDUP_REMOVED lines=39> */
.L_x_736:
        /* <DEDUP_REMOVED lines=54> */
.L_x_690:
        /* <DEDUP_REMOVED lines=67> */
.L_x_692:
        /* <DEDUP_REMOVED lines=18> */
.L_x_693:
[----:B------:R-:W2:Y:S01]  /*1980*/  LDL R0, [R1+0x1c] ;  /* 0x00001c0001007983 */ /* 0x000ea20000100800 */
[----:B------:R-:W-:-:S03]  /*1990*/  ULDC.64 UR16, c[0x0][0x370] ;  /* 0x0000dc0000107ab9 */ /* 0x000fc60000000a00 */
[----:B------:R-:W3:Y:S04]  /*19a0*/  LDL R6, [R1+0x24] ;  /* 0x0000240001067983 */ /* 0x000ee80000100800 */
[----:B------:R-:W4:Y:S04]  /*19b0*/  LDL.64 R4, [R1] ;  /* 0x0000000001047983 */ /* 0x000f280000100a00 */
[----:B------:R-:W2:Y:S01]  /*19c0*/  LDL R3, [R1+0x30] ;  /* 0x0000300001037983 */ /* 0x000ea20000100800 */
[----:B------:R-:W-:-:S04]  /*19d0*/  @UP3 UIMAD.WIDE.U32 UR12, UR4, UR16, URZ ;  /* 0x00000010040c32a5 */ /* 0x000fc8000f8e003f */
[----:B------:R-:W-:-:S03]  /*19e0*/  @UP3 UIMAD UR25, UR4, UR17, UR13 ;  /* 0x00000011041932a4 */ /* 0x000fc6000f8e020d */
[----:B------:R-:W-:Y:S02]  /*19f0*/  @UP3 UMOV UR21, UR12 ;  /* 0x0000000c00153c82 */ /* 0x000fe40008000000 */
[----:B------:R-:W-:Y:S02]  /*1a00*/  ULDC.64 UR12, c[0x0][0x368] ;  /* 0x0000da00000c7ab9 */ /* 0x000fe40000000a00 */
[----:B------:R-:W-:-:S04]  /*1a10*/  @!UP3 UIMAD UR9, UR32, UR12, URZ ;  /* 0x0000000c2009b2a4 */ /* 0x000fc8000f8e023f */
[----:B------:R-:W-:Y:S02]  /*1a20*/  @!UP3 UIMAD UR9, UR55, UR13, UR9 ;  /* 0x0000000d3709b2a4 */ /* 0x000fe4000f8e0209 */
[----:B------:R-:W-:Y:S01]  /*1a30*/  @!UP3 UIMAD.WIDE.U32 UR12, UR55, UR12, URZ ;  /* 0x0000000c370cb2a5 */ /* 0x000fe2000f8e003f */
[----:B--2---:R1:W2:Y:S02]  /*1a40*/  R2UR UR10, R0 ;  /* 0x00000000000a73c2 */ /* 0x0042a400000e0000 */
[----:B-1----:R-:W5:Y:S06]  /*1a50*/  LDL R0, [R1+0x2c] ;  /* 0x00002c0001007983 */ /* 0x002f6c0000100800 */
[----:B---3--:R1:W3:Y:S08]  /*1a60*/  R2UR UR33, R6 ;  /* 0x00000000062173c2 */ /* 0x0082f000000e0000 */
[----:B----4-:R4:W2:Y:S01]  /*1a70*/  R2UR UR16, R4 ;  /* 0x00000000041073c2 */ /* 0x0108a200000e0000 */
[----:B-1----:R-:W-:-:S04]  /*1a80*/  IABS R6, c[0x0][0x1c8] ;  /* 0x0000720000067a13 */ /* 0x002fc80000000000 */
[----:B----4-:R-:W1:Y:S01]  /*1a90*/  I2F.RP R4, R6 ;  /* 0x0000000600047306 */ /* 0x010e620000209400 */
[----:B------:R-:W-:Y:S02]  /*1aa0*/  ULDC UR22, c[0x0][0x224] ;  /* 0x0000890000167ab9 */ /* 0x000fe40000000800 */
[----:B------:R-:W-:Y:S02]  /*1ab0*/  @!UP3 UIADD3 UR25, UR13, UR9, URZ ;  /* 0x000000090d19b290 */ /* 0x000fe4000fffe03f */
[----:B------:R-:W-:Y:S02]  /*1ac0*/  UIMAD.WIDE.U32 UR18, UR55, UR22, URZ ;  /* 0x00000016371272a5 */ /* 0x000fe4000f8e003f */
[----:B---3--:R-:W-:Y:S01]  /*1ad0*/  UIMAD UR9, UR32, UR22, UR33 ;  /* 0x00000016200972a4 */ /* 0x008fe2000f8e0221 */
[----:B-1----:R-:W1:Y:S01]  /*1ae0*/  MUFU.RCP R4, R4 ;  /* 0x0000000400047308 */ /* 0x002e620000001000 */
[----:B------:R3:W4:Y:S02]  /*1af0*/  R2UR UR17, R5 ;  /* 0x00000000051173c2 */ /* 0x00072400000e0000 */
[----:B------:R-:W-:-:S04]  /*1b00*/  UIADD3 UR9, UR19, UR9, URZ ;  /* 0x0000000913097290 */ /* 0x000fc8000fffe03f */
[----:B--2---:R-:W-:Y:S02]  /*1b10*/  UIMAD UR9, UR58, UR9, UR10 ;  /* 0x000000093a0972a4 */ /* 0x004fe4000f8e020a */
[----:B------:R-:W2:Y:S01]  /*1b20*/  S2UR UR10, SR_CTAID.X ;  /* 0x00000000000a79c3 */ /* 0x000ea20000002500 */
[----:B-1----:R-:W-:-:S04]  /*1b30*/  IADD3 R4, R4, 0xffffffe, RZ ;  /* 0x0ffffffe04047810 */ /* 0x002fc80007ffe0ff */
[----:B---3--:R1:W3:Y:S01]  /*1b40*/  F2I.FTZ.U32.TRUNC.NTZ R5, R4 ;  /* 0x0000000400057305 */ /* 0x0082e2000021f000 */
[----:B------:R-:W-:Y:S02]  /*1b50*/  @!UP3 UMOV UR21, UR12 ;  /* 0x0000000c0015bc82 */ /* 0x000fe40008000000 */
[----:B------:R-:W-:Y:S02]  /*1b60*/  UIMAD.WIDE.U32 UR12, UR58, UR4, URZ ;  /* 0x000000043a0c72a5 */ /* 0x000fe4000f8e003f */
[----:B----4-:R-:W-:Y:S02]  /*1b70*/  UIADD3 UR18, UR17, UR9, URZ ;  /* 0x0000000911127290 */ /* 0x010fe4000fffe03f */
[----:B------:R-:W-:Y:S02]  /*1b80*/  UIMAD UR9, UR59, UR4, URZ ;  /* 0x000000043b0972a4 */ /* 0x000fe4000f8e023f */
[----:B------:R-:W-:-:S03]  /*1b90*/  USEL UR22, UR16, UR12, !UP3 ;  /* 0x0000000c10167287 */ /* 0x000fc6000d800000 */
[----:B------:R-:W-:Y:S02]  /*1ba0*/  ULDC.64 UR16, c[0x0][0x3d8] ;  /* 0x0000f60000107ab9 */ /* 0x000fe40000000a00 */
[----:B------:R-:W-:Y:S02]  /*1bb0*/  @UP3 UIADD3 UR18, UR13, UR9, URZ ;  /* 0x000000090d123290 */ /* 0x000fe4000fffe03f */
[----:B--2---:R-:W-:Y:S01]  /*1bc0*/  UIMAD.WIDE.U32 UR12, UR10, UR16, URZ ;  /* 0x000000100a0c72a5 */ /* 0x004fe2000f8e003f */
[----:B------:R2:W4:Y:S01]  /*1bd0*/  R2UR UR16, R3 ;  /* 0x00000000031073c2 */ /* 0x00052200000e0000 */
[----:B-1----:R-:W-:Y:S01]  /*1be0*/  IMAD.MOV.U32 R4, RZ, RZ, RZ ;  /* 0x000000ffff047224 */ /* 0x002fe200078e00ff */
[----:B--2---:R-:W-:Y:S01]  /*1bf0*/  IABS R3, UR56 ;  /* 0x0000003800037c13 */ /* 0x004fe20008000000 */
[----:B------:R-:W-:Y:S02]  /*1c00*/  UIMAD UR17, UR10, UR17, UR13 ;  /* 0x000000110a1172a4 */ /* 0x000fe4000f8e020d */
[----:B------:R-:W-:-:S02]  /*1c10*/  USHF.L.U32 UR10, UR55, 0x7, URZ ;  /* 0x00000007370a7899 */ /* 0x000fc4000800063f */
[----:B------:R-:W-:Y:S02]  /*1c20*/  USEL UR19, UR12, URZ, UP6 ;  /* 0x0000003f0c137287 */ /* 0x000fe4000b000000 */
[----:B------:R-:W-:Y:S01]  /*1c30*/  USHF.L.U64.HI UR9, UR55, 0x7, UR32 ;  /* 0x0000000737097899 */ /* 0x000fe20008010220 */
[----:B------:R-:W1:Y:S01]  /*1c40*/  R2UR UR13, R252 ;  /* 0x00000000fc0d73c2 */ /* 0x000e6200000e0000 */
[----:B------:R-:W-:Y:S02]  /*1c50*/  USEL UR12, UR10, URZ, UP1 ;  /* 0x0000003f0a0c7287 */ /* 0x000fe40008800000 */
[----:B------:R-:W-:Y:S02]  /*1c60*/  USEL UR9, UR9, URZ, UP1 ;  /* 0x0000003f09097287 */ /* 0x000fe40008800000 */
[----:B------:R-:W-:-:S04]  /*1c70*/  UIADD3 UR12, UP1, UR7, UR12, URZ ;  /* 0x0000000c070c7290 */ /* 0x000fc8000ff3e03f */
[----:B------:R-:W-:Y:S02]  /*1c80*/  UIADD3.X UR10, UR24, UR9, URZ, UP1, !UPT ;  /* 0x00000009180a7290 */ /* 0x000fe40008ffe43f */
[----:B------:R-:W-:-:S04]  /*1c90*/  UIMAD UR9, UR59, UR12, URZ ;  /* 0x0000000c3b0972a4 */ /* 0x000fc8000f8e023f */
[----:B------:R-:W-:Y:S01]  /*1ca0*/  UIMAD UR9, UR58, UR10, UR9 ;  /* 0x0000000a3a0972a4 */ /* 0x000fe2000f8e0209 */
[----:B------:R-:W-:Y:S01]  /*1cb0*/  ISETP.NE.AND P2, PT, RZ, c[0x0][0x1c8], PT ;  /* 0x00007200ff007a0c */ /* 0x000fe20003f45270 */
[----:B------:R-:W-:Y:S01]  /*1cc0*/  USEL UR17, UR17, URZ, UP6 ;  /* 0x0000003f11117287 */ /* 0x000fe2000b000000 */
[----:B-----5:R3:W2:Y:S02]  /*1cd0*/  R2UR UR33, R0 ;  /* 0x00000000002173c2 */ /* 0x0206a400000e0000 */
        /* <DEDUP_REMOVED lines=11> */
[----:B----4-:R-:W-:Y:S01]  /*1d90*/  ISETP.LE.AND P1, PT, RZ, UR16, PT ;  /* 0x00000010ff007c0c */ /* 0x010fe2000bf23270 */
[----:B--2---:R-:W-:Y:S02]  /*1da0*/  @UP5 USEL UR10, UR33, UR4, !UP3 ;  /* 0x00000004210a5287 */ /* 0x004fe4000d800000 */
[----:B------:R-:W-:Y:S02]  /*1db0*/  ULDC UR16, c[0x0][0x234] ;  /* 0x00008d0000107ab9 */ /* 0x000fe40000000800 */
[----:B------:R-:W-:-:S06]  /*1dc0*/  @UP5 UIMAD UR10, UR56, UR16, UR10 ;  /* 0x00000010380a52a4 */ /* 0x000fcc000f8e020a */
[----:B------:R-:W-:-:S05]  /*1dd0*/  @P3 IADD3 R4, R4, 0x1, RZ ;  /* 0x0000000104043810 */ /* 0x000fca0007ffe0ff */
[----:B------:R-:W-:Y:S01]  /*1de0*/  @!P1 IMAD.MOV R4, RZ, RZ, -R4 ;  /* 0x000000ffff049224 */ /* 0x000fe200078e0a04 */
[----:B------:R-:W-:Y:S01]  /*1df0*/  PLOP3.LUT P1, PT, PT, PT, UP5, 0x80, 0x0 ;  /* 0x000000000000781c */ /* 0x000fe20003f2f058 */
[----:B-1----:R-:W-:Y:S02]  /*1e00*/  @!UP5 UMOV UR10, UR13 ;  /* 0x0000000d000adc82 */ /* 0x002fe40008000000 */
        /* <DEDUP_REMOVED lines=13> */
.L_x_694:
[----:B------:R-:W2:Y:S02]  /*1ee0*/  LDL R0, [R1+0x28] ;  /* 0x0000280001007983 */ /* 0x000ea40000100800 */
[----:B--2---:R1:W2:Y:S01]  /*1ef0*/  R2UR UR4, R0 ;  /* 0x00000000000473c2 */ /* 0x0042a200000e0000 */
[----:B------:R-:W-:-:S07]  /*1f00*/  DEPBAR.LE SB1, 0x0, {2} ;  /* 0x000090040000791a */ /* 0x000fce0000000000 */
.L_x_695:
[----:B------:R-:W2:Y:S04]  /*1f10*/  LDL R7, [R1+0x14] ;  /* 0x0000140001077983 */ /* 0x000ea80000100800 */
[----:B------:R-:W3:Y:S04]  /*1f20*/  LDL R0, [R1+0x34] ;  /* 0x0000340001007983 */ /* 0x000ee80000100800 */
[----:B------:R-:W4:Y:S04]  /*1f30*/  LDL R5, [R1+0x10] ;  /* 0x0000100001057983 */ /* 0x000f280000100800 */
[----:B------:R-:W5:Y:S04]  /*1f40*/  LDL R3, [R1+0x18] ;  /* 0x0000180001037983 */ /* 0x000f680000100800 */
[----:B------:R-:W4:Y:S01]  /*1f50*/  LDL R6, [R1+0x8] ;  /* 0x0000080001067983 */ /* 0x000f220000100800 */
[----:B------:R-:W-:-:S02]  /*1f60*/  IMAD.U32 R10, RZ, RZ, UR14 ;  /* 0x0000000eff0a7e24 */ /* 0x000fc4000f8e00ff */
[----:B------:R-:W-:Y:S01]  /*1f70*/  IMAD.U32 R11, RZ, RZ, UR15 ;  /* 0x0000000fff0b7e24 */ /* 0x000fe2000f8e00ff */
[----:B------:R-:W1:Y:S01]  /*1f80*/  S2R R14, SR_TID.X ;  /* 0x00000000000e7919 */ /* 0x000e620000002100 */
[----:B------:R-:W-:Y:S02]  /*1f90*/  SHF.R.S32.HI R239, RZ, 0x1f, R238 ;  /* 0x0000001fffef7819 */ /* 0x000fe400000114ee */
[----:B-1----:R-:W-:Y:S01]  /*1fa0*/  SHF.R.S32.HI R12, RZ, 0x1f, R14 ;  /* 0x0000001fff0c7819 */ /* 0x002fe2000001140e */
[----:B------:R-:W-:Y:S01]  /*1fb0*/  UIADD3 UR10, UR7, UR10, URZ ;  /* 0x0000000a070a7290 */ /* 0x000fe2000fffe03f */
[----:B------:R-:W-:Y:S01]  /*1fc0*/  BSSY B1, `(.L_x_691) ;  /* 0x0000995000017945 */ /* 0x000fe20003800000 */
[----:B--2---:R-:W1:Y:S08]  /*1fd0*/  R2UR UR33, R7 ;  /* 0x00000000072173c2 */ /* 0x004e7000000e0000 */
[----:B---3--:R-:W1:Y:S08]  /*1fe0*/  R2UR UR14, R0 ;  /* 0x00000000000e73c2 */ /* 0x008e7000000e0000 */
[----:B----4-:R-:W2:Y:S08]  /*1ff0*/  R2UR UR51, R5 ;  /* 0x00000000053373c2 */ /* 0x010eb000000e0000 */
[----:B-----5:R-:W2:Y:S01]  /*2000*/  R2UR UR15, R3 ;  /* 0x00000000030f73c2 */ /* 0x020ea200000e0000 */
[----:B-1----:R-:W-:-:S04]  /*2010*/  UIADD3 UR12, UP4, UP3, UR12, UR33, UR14 ;  /* 0x000000210c0c7290 */ /* 0x002fc8000fb9e00e */
[----:B------:R-:W-:Y:S02]  /*2020*/  UIADD3 UR22, UP2, UP1, UR19, UR12, UR22 ;  /* 0x0000000c13167290 */ /* 0x000fe4000f95e016 */
[----:B------:R-:W-:Y:S02]  /*2030*/  USHF.R.S32.HI UR33, URZ, 0x1f, UR56 ;  /* 0x0000001f3f217899 */ /* 0x000fe40008011438 */
[----:B--2---:R-:W-:-:S04]  /*2040*/  UIADD3.X UR12, UR16, UR51, UR15, UP4, UP3 ;  /* 0x00000033100c7290 */ /* 0x004fc8000a7e640f */
[----:B------:R-:W-:-:S03]  /*2050*/  UIADD3.X UR19, UR17, UR12, UR18, UP2, UP1 ;  /* 0x0000000c11137290 */ /* 0x000fc600097e2412 */
[----:B------:R-:W-:Y:S02]  /*2060*/  ULDC.64 UR12, c[0x0][0x1a8] ;  /* 0x00006a00000c7ab9 */ /* 0x000fe40000000a00 */
[----:B------:R-:W-:Y:S01]  /*2070*/  UIMAD UR12, UR33, UR12, URZ ;  /* 0x0000000c210c72a4 */ /* 0x000fe2000f8e023f */
[----:B------:R-:W-:-:S03]  /*2080*/  LEA.HI R3, R12, R14, RZ, 0x2 ;  /* 0x0000000e0c037211 */ /* 0x000fc600078f10ff */
[----:B------:R-:W-:Y:S01]  /*2090*/  UIMAD UR18, UR56, UR13, UR12 ;  /* 0x0000000d381272a4 */ /* 0x000fe2000f8e020c */
[----:B------:R-:W-:Y:S02]  /*20a0*/  SHF.R.S32.HI R3, RZ, 0x2, R3 ;  /* 0x00000002ff037819 */ /* 0x000fe40000011403 */
[----:B------:R-:W-:Y:S02]  /*20b0*/  ULDC.64 UR12, c[0x0][0x378] ;  /* 0x0000de00000c7ab9 */ /* 0x000fe40000000a00 */
[----:B------:R-:W-:Y:S01]  /*20c0*/  UIMAD UR12, UR33, UR12, URZ ;  /* 0x0000000c210c72a4 */ /* 0x000fe2000f8e023f */
[----:B------:R-:W-:Y:S02]  /*20d0*/  SHF.R.S32.HI R16, RZ, 0x1f, R3 ;  /* 0x0000001fff107819 */ /* 0x000fe40000011403 */
[----:B------:R-:W-:Y:S01]  /*20e0*/  IADD3 R0, P1, R3, UR7, RZ ;  /* 0x0000000703007c10 */ /* 0x000fe2000ff3e0ff */
[----:B------:R-:W-:-:S03]  /*20f0*/  UIMAD UR17, UR56, UR13, UR12 ;  /* 0x0000000d381172a4 */ /* 0x000fc6000f8e020c */
[----:B------:R-:W-:Y:S01]  /*2100*/  IADD3.X R5, R16, UR24, RZ, P1, !PT ;  /* 0x0000001810057c10 */ /* 0x000fe20008ffe4ff */
[----:B------:R-:W-:Y:S02]  /*2110*/  ULDC.64 UR12, c[0x0][0x370] ;  /* 0x0000dc00000c7ab9 */ /* 0x000fe40000000a00 */
[----:B------:R-:W-:Y:S01]  /*2120*/  UIMAD UR12, UR24, UR12, URZ ;  /* 0x0000000c180c72a4 */ /* 0x000fe2000f8e023f */
[----:B------:R1:W2:Y:S01]  /*2130*/  R2UR UR24, R6 ;  /* 0x00000000061873c2 */ /* 0x0002a200000e0000 */
[----:B------:R-:W-:Y:S02]  /*2140*/  IMAD R5, R5, c[0x0][0x190], RZ ;  /* 0x0000640005057a24 */ /* 0x000fe400078e02ff */
[----:B------:R-:W-:Y:S02]  /*2150*/  UIMAD UR16, UR7, UR13, UR12 ;  /* 0x0000000d071072a4 */ /* 0x000fe4000f8e020c */
[----:B------:R-:W-:Y:S02]  /*2160*/  UIADD3 UR12, UR7, UR4, URZ ;  /* 0x00000004070c7290 */ /* 0x000fe4000fffe03f */
[----:B------:R-:W-:-:S02]  /*2170*/  UIADD3 UR4, -UR5, UR11, UR8 ;  /* 0x0000000b05047290 */ /* 0x000fc4000fffe108 */
[----:B------:R-:W-:Y:S02]  /*2180*/  ULDC.64 UR14, c[0x0][0x3c8] ;  /* 0x0000f200000e7ab9 */ /* 0x000fe40000000a00 */
[----:B------:R-:W-:Y:S02]  /*2190*/  ULDC UR33, c[0x0][0x2e8] ;  /* 0x0000ba0000217ab9 */ /* 0x000fe40000000800 */
[----:B------:R-:W-:Y:S01]  /*21a0*/  UMOV UR51, 0x4 ;  /* 0x0000000400337882 */ /* 0x000fe20000000000 */
[----:B-1----:R-:W-:-:S04]  /*21b0*/  IMAD.WIDE.U32 R6, R0, c[0x0][0x190], R238 ;  /* 0x0000640000067a25 */ /* 0x002fc800078e00ee */
[----:B------:R-:W-:Y:S01]  /*21c0*/  IMAD R0, R0, c[0x0][0x194], R5 ;  /* 0x0000650000007a24 */ /* 0x000fe200078e0205 */
[----:B------:R-:W-:Y:S01]  /*21d0*/  IADD3 R8, P1, R6, UR30, RZ ;  /* 0x0000001e06087c10 */ /* 0x000fe2000ff3e0ff */
[----:B------:R-:W-:-:S03]  /*21e0*/  UIADD3 UR4, UR4, -UR33, URZ ;  /* 0x8000002104047290 */ /* 0x000fc6000fffe03f */
[----:B------:R-:W-:Y:S02]  /*21f0*/  IADD3.X R9, R7, UR29, R0, P1, !PT ;  /* 0x0000001d07097c10 */ /* 0x000fe40008ffe400 */
[----:B------:R-:W-:Y:S01]  /*2200*/  LEA.HI R0, R12, R14, RZ, 0x5 ;  /* 0x0000000e0c007211 */ /* 0x000fe200078f28ff */
[----:B------:R-:W-:Y:S01]  /*2210*/  UIMAD.WIDE UR12, UR12, UR51, UR14 ;  /* 0x000000330c0c72a5 */ /* 0x000fe2000f8e020e */
[----:B------:R1:W3:Y:S01]  /*2220*/  R2UR UR14, R10 ;  /* 0x000000000a0e73c2 */ /* 0x0002e200000e0000 */
[----:B------:R-:W-:Y:S01]  /*2230*/  USHF.R.S32.HI UR33, URZ, 0x1f, UR4 ;  /* 0x0000001f3f217899 */ /* 0x000fe20008011404 */
[----:B------:R-:W-:-:S03]  /*2240*/  IADD3 R6, P1, R238, UR21, RZ ;  /* 0x00000015ee067c10 */ /* 0x000fc6000ff3e0ff */
[----:B------:R-:W-:Y:S01]  /*2250*/  ULEA.HI UR33, UR33, UR4, URZ, 0x7 ;  /* 0x0000000421217291 */ /* 0x000fe2000f8f383f */
[----:B------:R-:W-:Y:S01]  /*2260*/  IADD3.X R7, R239, UR25, RZ, P1, !PT ;  /* 0x00000019ef077c10 */ /* 0x000fe20008ffe4ff */
[----:B------:R-:W-:Y:S02]  /*2270*/  IMAD.U32 R5, RZ, RZ, UR7 ;  /* 0x00000007ff057e24 */ /* 0x000fe4000f8e00ff */
[----:B------:R-:W-:Y:S01]  /*2280*/  USHF.R.S32.HI UR33, URZ, 0x7, UR33 ;  /* 0x000000073f217899 */ /* 0x000fe20008011421 */
[----:B-1----:R-:W-:Y:S02]  /*2290*/  LOP3.LUT R10, R0, 0xffffffe0, RZ, 0xc0, !PT ;  /* 0xffffffe0000a7812 */ /* 0x002fe400078ec0ff */
[----:B------:R-:W-:-:S03]  /*22a0*/  SHF.R.S32.HI R0, RZ, 0x5, R0 ;  /* 0x00000005ff007819 */ /* 0x000fc60000011400 */
[----:B------:R-:W-:-:S04]  /*22b0*/  IMAD.IADD R14, R14, 0x1, -R10 ;  /* 0x000000010e0e7824 */ /* 0x000fc800078e0a0a */
[----:B--2---:R-:W-:Y:S01]  /*22c0*/  IMAD R0, R0, UR24, R14 ;  /* 0x0000001800007c24 */ /* 0x004fe2000f8e020e */
[----:B------:R-:W-:Y:S01]  /*22d0*/  UISETP.LT.AND UP1, UPT, URZ, UR33, UPT ;  /* 0x000000213f00728c */ /* 0x000fe2000bf21270 */
[----:B------:R-:W-:-:S03]  /*22e0*/  IMAD.WIDE.U32 R6, R5, c[0x0][0x370], R6 ;  /* 0x0000dc0005067a25 */ /* 0x000fc600078e0006 */
[C---:B------:R-:W-:Y:S01]  /*22f0*/  IADD3 R198, P1, R0.reuse, UR22, RZ ;  /* 0x0000001600c67c10 */ /* 0x040fe2000ff3e0ff */
[----:B------:R-:W-:Y:S01]  /*2300*/  USEL UR33, URZ, UR33, !UP1 ;  /* 0x000000213f217287 */ /* 0x000fe2000c800000 */
[----:B------:R-:W-:Y:S02]  /*2310*/  IADD3 R7, R7, UR16, RZ ;  /* 0x0000001007077c10 */ /* 0x000fe4000fffe0ff */
[----:B------:R-:W-:Y:S01]  /*2320*/  LEA.HI.X.SX32 R10, R0, UR19, 0x1, P1 ;  /* 0x00000013000a7c11 */ /* 0x000fe200088f0eff */
[----:B------:R-:W-:Y:S01]  /*2330*/  IMAD.U32 R0, RZ, RZ, UR56 ;  /* 0x00000038ff007e24 */ /* 0x000fe2000f8e00ff */
[----:B------:R-:W-:Y:S01]  /*2340*/  UISETP.GT.AND UP1, UPT, UR26, UR33, UPT ;  /* 0x000000211a00728c */ /* 0x000fe2000bf24270 */
[----:B------:R-:W-:Y:S02]  /*2350*/  LEA R199, P1, R198, c[0x0][0x350], 0x2 ;  /* 0x0000d400c6c77a11 */ /* 0x000fe400078210ff */
[----:B------:R-:W-:Y:S02]  /*2360*/  IMAD.WIDE.U32 R6, R0, c[0x0][0x378], R6 ;  /* 0x0000de0000067a25 */ /* 0x000fe400078e0006 */
[----:B------:R-:W-:-:S02]  /*2370*/  LEA.HI.X R198, R198, c[0x0][0x354], R10, 0x2, P1 ;  /* 0x0000d500c6c67a11 */ /* 0x000fc400008f140a */
[----:B------:R-:W-:Y:S01]  /*2380*/  PLOP3.LUT P1, PT, PT, PT, UP1, 0x80, 0x0 ;  /* 0x000000000000781c */ /* 0x000fe20003f2f018 */
[----:B------:R-:W-:Y:S01]  /*2390*/  IMAD.WIDE.U32 R8, R0, c[0x0][0x1a8], R8 ;  /* 0x00006a0000087a25 */ /* 0x000fe200078e0008 */
[----:B------:R-:W-:-:S03]  /*23a0*/  IADD3 R7, R7, UR17, RZ ;  /* 0x0000001107077c10 */ /* 0x000fc6000fffe0ff */
[----:B------:R-:W-:Y:S02]  /*23b0*/  IMAD R0, R16, c[0x0][0x370], RZ ;  /* 0x0000dc0010007a24 */ /* 0x000fe400078e02ff */
[----:B------:R-:W-:Y:S01]  /*23c0*/  IMAD.WIDE.U32 R6, R3, c[0x0][0x370], R6 ;  /* 0x0000dc0003067a25 */ /* 0x000fe200078e0006 */
[----:B------:R-:W-:-:S03]  /*23d0*/  UMOV UR30, UR12 ;  /* 0x0000000c001e7c82 */ /* 0x000fc60008000000 */
[----:B------:R-:W-:Y:S01]  /*23e0*/  IMAD R0, R3, c[0x0][0x374], R0 ;  /* 0x0000dd0003007a24 */ /* 0x000fe200078e0200 */
[----:B------:R-:W-:Y:S01]  /*23f0*/  UMOV UR29, UR13 ;  /* 0x0000000d001d7c82 */ /* 0x000fe20008000000 */
[----:B------:R-:W-:Y:S01]  /*2400*/  IADD3 R5, R9, UR18, RZ ;  /* 0x0000001209057c10 */ /* 0x000fe2000fffe0ff */
[----:B------:R-:W-:Y:S01]  /*2410*/  ULDC.64 UR12, c[0x0][0x200] ;  /* 0x00008000000c7ab9 */ /* 0x000fe20000000a00 */
[----:B------:R-:W-:Y:S01]  /*2420*/  IMAD.IADD R0, R7, 0x1, R0 ;  /* 0x0000000107007824 */ /* 0x000fe200078e0200 */
[----:B------:R-:W-:Y:S01]  /*2430*/  LEA R230, P2, R6, c[0x0][0x330], 0x1 ;  /* 0x0000cc0006e67a11 */ /* 0x000fe200078408ff */
[----:B------:R1:W2:Y:S01]  /*2440*/  R2UR UR15, R11 ;  /* 0x000000000b0f73c2 */ /* 0x0002a200000e0000 */
[----:B------:R-:W-:Y:S01]  /*2450*/  LEA R232, P3, R8, c[0x0][0x160], 0x1 ;  /* 0x0000580008e87a11 */ /* 0x000fe200078608ff */
[----:B------:R-:W-:Y:S02]  /*2460*/  UIADD3 UR7, UR26, -0x1, URZ ;  /* 0xffffffff1a077890 */ /* 0x000fe4000fffe03f */
[----:B------:R-:W-:Y:S01]  /*2470*/  UIMAD.WIDE UR12, UR10, UR51, UR12 ;  /* 0x000000330a0c72a5 */ /* 0x000fe2000f8e020c */
[----:B------:R-:W-:-:S02]  /*2480*/  LEA.HI.X R231, R6, c[0x0][0x334], R0, 0x1, P2 ;  /* 0x0000cd0006e77a11 */ /* 0x000fc400010f0c00 */
[----:B------:R-:W-:Y:S01]  /*2490*/  LEA.HI.X R233, R8, c[0x0][0x164], R5, 0x1, P3 ;  /* 0x0000590008e97a11 */ /* 0x000fe200018f0c05 */
[----:B-123--:R-:W-:Y:S05]  /*24a0*/  @P1 BRA `(.L_x_696) ;  /* 0x0000077000001947 */ /* 0x00efea0003800000 */
        /* <DEDUP_REMOVED lines=18> */
.L_x_697:
        /* <DEDUP_REMOVED lines=18> */
.L_x_698:
        /* <DEDUP_REMOVED lines=9> */
[----:B------:R-:W-:-:S02]  /*2780*/  IADD3 R4, P0, R4, UR16, RZ ;  /* 0x0000001004047c10 */ /* 0x000fc4000ff1e0ff */
[----:B------:R-:W-:Y:S01]  /*2790*/  IMAD.U32 R0, RZ, RZ, UR10 ;  /* 0x0000000aff007e24 */ /* 0x000fe2000f8e00ff */
[----:B------:R-:W-:Y:S01]  /*27a0*/  ULDC.64 UR10, c[0x0][0x3b8] ;  /* 0x0000ee00000a7ab9 */ /* 0x000fe20000000a00 */
[----:B------:R-:W-:Y:S01]  /*27b0*/  ISETP.GE.OR P1, PT, R3, UR5, P2 ;  /* 0x0000000503007c0c */ /* 0x000fe20009726670 */
[----:B------:R-:W-:Y:S02]  /*27c0*/  UIMAD UR10, UR12, UR10, URZ ;  /* 0x0000000a0c0a72a4 */ /* 0x000fe4000f8e023f */
        /* <DEDUP_REMOVED lines=15> */
.L_x_700:
[----:B------:R-:W-:Y:S05]  /*28c0*/  BSYNC B0 ;  /* 0x0000000000007941 */ /* 0x000fea0003800000 */
.L_x_699:
        /* <DEDUP_REMOVED lines=14> */
.L_x_702:
[----:B------:R-:W-:Y:S05]  /*29b0*/  BSYNC B0 ;  /* 0x0000000000007941 */ /* 0x000fea0003800000 */
.L_x_701:
        /* <DEDUP_REMOVED lines=25> */
.L_x_704:
[----:B------:R-:W-:Y:S05]  /*2b50*/  BSYNC B0 ;  /* 0x0000000000007941 */ /* 0x000fea0003800000 */
.L_x_703:
        /* <DEDUP_REMOVED lines=12> */
.L_x_696:
        /* <DEDUP_REMOVED lines=43> */
.L_x_707:
[----:B------:R-:W-:Y:S05]  /*2ed0*/  BSYNC B0 ;  /* 0x0000000000007941 */ /* 0x000fea0003800000 */
.L_x_706:
        /* <DEDUP_REMOVED lines=21> */
.L_x_709:
[----:B------:R-:W-:Y:S05]  /*3030*/  BSYNC B0 ;  /* 0x0000000000007941 */ /* 0x000fea0003800000 */
.L_x_708:
        /* <DEDUP_REMOVED lines=17> */
.L_x_711:
[----:B------:R-:W-:Y:S05]  /*3150*/  BSYNC B0 ;  /* 0x0000000000007941 */ /* 0x000fea0003800000 */
.L_x_710:
        /* <DEDUP_REMOVED lines=15> */
.L_x_713:
[----:B------:R-:W-:Y:S05]  /*3250*/  BSYNC B0 ;  /* 0x0000000000007941 */ /* 0x000fea0003800000 */
.L_x_712:
        /* <DEDUP_REMOVED lines=20> */
.L_x_715:
[----:B------:R-:W-:Y:S05]  /*33a0*/  BSYNC B0 ;  /* 0x0000000000007941 */ /* 0x000fea0003800000 */
.L_x_714:
        /* <DEDUP_REMOVED lines=20> */
.L_x_717:
[----:B------:R-:W-:Y:S05]  /*34f0*/  BSYNC B0 ;  /* 0x0000000000007941 */ /* 0x000fea0003800000 */
.L_x_716:
        /* <DEDUP_REMOVED lines=52> */
.L_x_719:
[----:B---3--:R-:W-:Y:S05]  /*3840*/  BSYNC B0 ;  /* 0x0000000000007941 */ /* 0x008fea0003800000 */
.L_x_718:
        /* <DEDUP_REMOVED lines=19> */
.L_x_721:
[----:B------:R-:W-:Y:S05]  /*3980*/  BSYNC B0 ;  /* 0x0000000000007941 */ /* 0x000fea0003800000 */
.L_x_720:
[----:B-1234-:R-:W2:Y:S01]  /*3990*/  LDL R0, [R1+0xc] ;  /* 0x00000c0001007983 */ /* 0x01eea20000100800 */
[----:B------:R-:W-:Y:S02]  /*39a0*/  ULDC.64 UR18, c[0x0][0x318] ;  /* 0x0000c60000127ab9 */ /* 0x000fe40000000a00 */
[----:B------:R-:W-:Y:S01]  /*39b0*/  USHF.R.S32.HI UR16, URZ, 0x1f, UR56 ;  /* 0x0000001f3f107899 */ /* 0x000fe20008011438 */
[----:B------:R-:W0:Y:S01]  /*39c0*/  LDGDEPBAR ;  /* 0x00000000000079af */ /* 0x000e220000000000 */
[----:B------:R-:W-:Y:S02]  /*39d0*/  UISETP.NE.U32.AND UP1, UPT, URZ, UR18, UPT ;  /* 0x000000123f00728c */ /* 0x000fe4000bf25070 */
[----:B------:R-:W-:Y:S01]  /*39e0*/  ULDC.64 UR20, c[0x0][0x320] ;  /* 0x0000c80000147ab9 */ /* 0x000fe20000000a00 */
[----:B------:R-:W3:Y:S01]  /*39f0*/  LDL R3, [R1+0x20] ;  /* 0x0000200001037983 */ /* 0x000ee20000100800 */
[----:B------:R-:W-:-:S11]  /*3a00*/  UISETP.NE.AND.EX UP1, UPT, URZ, UR19, UPT, UP1 ;  /* 0x000000133f00728c */ /* 0x000fd6000bf25310 */
        /* <DEDUP_REMOVED lines=8> */
[----:B------:R-:W-:Y:S01]  /*3a90*/  @UP1 UIADD3 UR21, UR17, UR21, URZ ;  /* 0x0000001511151290 */ /* 0x000fe2000fffe03f */
[----:B------:R-:W-:-:S03]  /*3aa0*/  PLOP3.LUT P1, PT, PT, PT, UP1, 0x80, 0x0 ;  /* 0x000000000000781c */ /* 0x000fc60003f2f018 */
[----:B------:R-:W-:Y:S01]  /*3ab0*/  @UP1 ULEA.HI.X UR19, UR16, UR19, UR21, 0x2, UP0 ;  /* 0x0000001310131291 */ /* 0x000fe200080f1415 */
[----:B------:R-:W-:-:S05]  /*3ac0*/  IMAD.U32 R4, RZ, RZ, UR18 ;  /* 0x00000012ff047e24 */ /* 0x000fca000f8e00ff */
[----:B------:R-:W-:-:S05]  /*3ad0*/  IMAD.U32 R5, RZ, RZ, UR19 ;  /* 0x00000013ff057e24 */ /* 0x000fca000f8e00ff */
[----:B------:R-:W4:Y:S01]  /*3ae0*/  @P1 LDG.E R4, [R4.64] ;  /* 0x0000003404041981 */ /* 0x000f22000c1e1900 */
[----:B------:R-:W-:Y:S02]  /*3af0*/  IMAD.MOV.U32 R8, RZ, RZ, c[0x0][0x308] ;  /* 0x0000c200ff087624 */ /* 0x000fe400078e00ff */
[----:B------:R-:W-:Y:S01]  /*3b00*/  IMAD.MOV.U32 R9, RZ, RZ, c[0x0][0x30c] ;  /* 0x0000c300ff097624 */ /* 0x000fe200078e00ff */
        /* <DEDUP_REMOVED lines=8> */
[----:B--2---:R2:W1:Y:S03]  /*3b90*/  R2UR UR9, R0 ;  /* 0x00000000000973c2 */ /* 0x00446600000e0000 */
[----:B--2---:R-:W2:Y:S05]  /*3ba0*/  S2R R0, SR_TID.X ;  /* 0x0000000000007919 */ /* 0x004eaa0000002100 */
[----:B---3--:R3:W1:Y:S01]  /*3bb0*/  R2UR UR10, R3 ;  /* 0x00000000030a73c2 */ /* 0x00866200000e0000 */
[----:B--2---:R-:W-:-:S05]  /*3bc0*/  IMAD.SHL.U32 R0, R0, 0x2, RZ ;  /* 0x0000000200007824 */ /* 0x004fca00078e00ff */
[----:B------:R-:W-:-:S05]  /*3bd0*/  LOP3.LUT R0, R0, 0x6, RZ, 0xc0, !PT ;  /* 0x0000000600007812 */ /* 0x000fca00078ec0ff */
[----:B------:R-:W-:-:S05]  /*3be0*/  IMAD R0, R245, 0x40, R0 ;  /* 0x00000040f5007824 */ /* 0x000fca00078e0200 */
[----:B---3--:R-:W-:Y:S02]  /*3bf0*/  IADD3 R3, R237, -UR8, -R0 ;  /* 0x80000008ed037c10 */ /* 0x008fe4000fffe800 */
[----:B------:R-:W4:Y:S02]  /*3c00*/  @P1 MUFU.RCP R0, c[0x0][0x238] ;  /* 0x00008e0000001b08 */ /* 0x000f240000001000 */
[----:B----4-:R-:W-:-:S04]  /*3c10*/  @P1 FMUL.FTZ R4, R4, R0 ;  /* 0x0000000004041220 */ /* 0x010fc80000410000 */
[----:B------:R2:W3:Y:S02]  /*3c20*/  @P1 R2UR UR8, R4 ;  /* 0x00000000040813c2 */ /* 0x0004e400000e0000 */
[----:B--2---:R2:W1:Y:S04]  /*3c30*/  LDG.E.64 R4, [R8.64+0x8] ;  /* 0x0000083408047981 */ /* 0x004468000c1e1b00 */
[----:B--2---:R-:W2:Y:S01]  /*3c40*/  LDG.E.64 R8, [R8.64] ;  /* 0x0000003408087981 */ /* 0x004ea2000c1e1b00 */
[----:B------:R-:W-:Y:S01]  /*3c50*/  IMAD.U32 R0, RZ, RZ, UR5 ;  /* 0x00000005ff007e24 */ /* 0x000fe2000f8e00ff */
[----:B------:R-:W-:-:S04]  /*3c60*/  SHF.R.S32.HI R6, RZ, 0x1f, R14 ;  /* 0x0000001fff067819 */ /* 0x000fc8000001140e */
[----:B------:R-:W-:Y:S02]  /*3c70*/  IADD3 R246, R0, -UR11, R3 ;  /* 0x8000000b00f67c10 */ /* 0x000fe4000fffe003 */
[----:B------:R-:W-:Y:S02]  /*3c80*/  IADD3 R3, R155, 0x1000, RZ ;  /* 0x000010009b037810 */ /* 0x000fe40007ffe0ff */
[----:B------:R-:W-:Y:S02]  /*3c90*/  IADD3 R0, R156, 0x1000, RZ ;  /* 0x000010009c007810 */ /* 0x000fe40007ffe0ff */
[----:B------:R-:W-:Y:S02]  /*3ca0*/  SEL R3, R3, R155, !P0 ;  /* 0x0000009b03037207 */ /* 0x000fe40004000000 */
[----:B------:R-:W-:Y:S01]  /*3cb0*/  SEL R0, R0, R156, !P0 ;  /* 0x0000009c00007207 */ /* 0x000fe20004000000 */
        /* <DEDUP_REMOVED lines=18> */
[----:B------:R-:W-:Y:S01]  /*3de0*/  IMAD.SHL.U32 R148, R0, 0x2, RZ ;  /* 0x0000000200947824 */ /* 0x000fe200078e00ff */
[----:B------:R-:W-:Y:S02]  /*3df0*/  UMOV UR4, URZ ;  /* 0x0000003f00047c82 */ /* 0x000fe40008000000 */
[----:B---3--:R-:W-:Y:S02]  /*3e00*/  @UP1 UMOV UR4, UR8 ;  /* 0x0000000800041c82 */ /* 0x008fe40008000000 */
[----:B------:R-:W-:Y:S01]  /*3e10*/  ULDC UR28, c[0x0][0x2e4] ;  /* 0x0000b900001c7ab9 */ /* 0x000fe20000000800 */
[----:B-1----:R-:W-:-:S04]  /*3e20*/  IADD3 R247, P2, P1, R4, UR10, R14 ;  /* 0x0000000a04f77c10 */ /* 0x002fc8000f95e00e */
[----:B------:R-:W-:Y:S01]  /*3e30*/  IADD3.X R6, R5, UR9, R6, P2, P1 ;  /* 0x0000000905067c10 */ /* 0x000fe200097e2406 */
[----:B--2---:R-:W1:Y:S08]  /*3e40*/  R2UR UR17, R8 ;  /* 0x00000000081173c2 */ /* 0x004e7000000e0000 */
[----:B------:R-:W2:Y:S01]  /*3e50*/  R2UR UR32, R9 ;  /* 0x00000000092073c2 */ /* 0x000ea200000e0000 */
[----:B-1----:R-:W-:Y:S01]  /*3e60*/  LOP3.LUT R244, R6, UR17, RZ, 0x3c, !PT ;  /* 0x0000001106f47c12 */ /* 0x002fe2000f8e3cff */
[----:B------:R-:W-:-:S02]  /*3e70*/  UIADD3 UR26, UR17, -0x61c88647, URZ ;  /* 0x9e3779b9111a7890 */ /* 0x000fc4000fffe03f */
[----:B------:R-:W-:Y:S02]  /*3e80*/  UIADD3 UR25, UR17, 0x3c6ef372, URZ ;  /* 0x3c6ef37211197890 */ /* 0x000fe4000fffe03f */
[----:B------:R-:W-:Y:S02]  /*3e90*/  UIADD3 UR23, UR17, -0x255992d5, URZ ;  /* 0xdaa66d2b11177890 */ /* 0x000fe4000fffe03f */
[----:B------:R-:W-:Y:S02]  /*3ea0*/  UIADD3 UR21, UR17, 0x78dde6e4, URZ ;  /* 0x78dde6e411157890 */ /* 0x000fe4000fffe03f */
[----:B------:R-:W-:Y:S02]  /*3eb0*/  UIADD3 UR19, UR17, 0x1715609d, URZ ;  /* 0x1715609d11137890 */ /* 0x000fe4000fffe03f */
[----:B------:R-:W-:Y:S02]  /*3ec0*/  UIADD3 UR17, UR17, -0x4ab325aa, URZ ;  /* 0xb54cda5611117890 */ /* 0x000fe4000fffe03f */
[----:B--2---:R-:W-:-:S02]  /*3ed0*/  UIADD3 UR51, UR32, -0x4498517b, URZ ;  /* 0xbb67ae8520337890 */ /* 0x004fc4000fffe03f */
[----:B------:R-:W-:Y:S02]  /*3ee0*/  UIADD3 UR24, UR32, 0x76cf5d0a, URZ ;  /* 0x76cf5d0a20187890 */ /* 0x000fe4000fffe03f */
[----:B------:R-:W-:Y:S02]  /*3ef0*/  UIADD3 UR22, UR32, 0x32370b8f, URZ ;  /* 0x32370b8f20167890 */ /* 0x000fe4000fffe03f */
[----:B------:R-:W-:Y:S02]  /*3f00*/  UIADD3 UR20, UR32, -0x126145ec, URZ ;  /* 0xed9eba1420147890 */ /* 0x000fe4000fffe03f */
[----:B------:R-:W-:Y:S02]  /*3f10*/  UIADD3 UR18, UR32, -0x56f99767, URZ ;  /* 0xa906689920127890 */ /* 0x000fe4000fffe03f */
[----:B------:R-:W-:Y:S02]  /*3f20*/  UIADD3 UR16, UR32, 0x646e171e, URZ ;  /* 0x646e171e20107890 */ /* 0x000fe4000fffe03f */
.L_x_726:
[----:B------:R-:W-:Y:S01]  /*3f30*/  USHF.L.U32 UR9, UR31, 0x7, URZ ;  /* 0x000000071f097899 */ /* 0x000fe2000800063f */
[----:B------:R-:W0:Y:S01]  /*3f40*/  LDGDEPBAR ;  /* 0x00000000000079af */ /* 0x000e220000000000 */
[----:B------:R-:W-:Y:S02]  /*3f50*/  IMAD.IADD R112, R154, 0x1, R148 ;  /* 0x000000019a707824 */ /* 0x000fe400078e0294 */
[----:B------:R-:W-:Y:S01]  /*3f60*/  UIADD3 UR27, UR9, UR11, URZ ;  /* 0x0000000b091b7290 */ /* 0x000fe2000fffe03f */
[----:B------:R-:W-:Y:S02]  /*3f70*/  IMAD.MOV.U32 R234, RZ, RZ, R199 ;  /* 0x000000ffffea7224 */ /* 0x000fe400078e00c7 */
[----:B------:R-:W-:Y:S01]  /*3f80*/  IMAD.MOV.U32 R235, RZ, RZ, R198 ;  /* 0x000000ffffeb7224 */ /* 0x000fe200078e00c6 */
[----:B------:R-:W-:Y:S04]  /*3f90*/  UIADD3 UR8, -UR5, 0x80, UR27 ;  /* 0x0000008005087890 */ /* 0x000fe8000fffe11b */
[----:B------:R-:W-:Y:S02]  /*3fa0*/  UIADD3 UR10, UR8, -UR61, URZ ;  /* 0x8000003d080a7290 */ /* 0x000fe4000fffe03f */
[----:B------:R-:W-:Y:S04]  /*3fb0*/  USHF.L.U32 UR8, UR7, 0x7, URZ ;  /* 0x0000000707087899 */ /* 0x000fe8000800063f */
[----:B------:R-:W-:Y:S02]  /*3fc0*/  UISETP.GE.AND UP0, UPT, UR8, UR10, UPT ;  /* 0x0000000a0800728c */ /* 0x000fe4000bf06270 */
[----:B------:R-:W-:Y:S01]  /*3fd0*/  IADD3 R0, R246, UR8, RZ ;  /* 0x00000008f6007c10 */ /* 0x000fe2000fffe0ff */
[----:B------:R-:W-:Y:S03]  /*3fe0*/  ULDC UR10, c[0x0][0x2e4] ;  /* 0x0000b900000a7ab9 */ /* 0x000fe60000000800 */
[----:B------:R-:W-:Y:S01]  /*3ff0*/  IABS R5, R0 ;  /* 0x0000000000057213 */ /* 0x000fe20000000000 */
[----:B------:R-:W-:Y:S04]  /*4000*/  DEPBAR.LE SB0, 0x0 ;  /* 0x000080000000791a */ /* 0x000fe80000000000 */
[----:B------:R1:W-:Y:S01]  /*4010*/  I2F R200, R5 ;  /* 0x0000000500c87306 */ /* 0x0003e20000201400 */
[C---:B------:R-:W-:Y:S01]  /*4020*/  IADD3 R4, R0.reuse, -0x1, RZ ;  /* 0xffffffff00047810 */ /* 0x040fe20007ffe0ff */
[----:B------:R-:W-:Y:S01]  /*4030*/  BAR.SYNC.DEFER_BLOCKING 0x0 ;  /* 0x0000000000007b1d */ /* 0x000fe20000010000 */
[----:B------:R-:W-:Y:S02]  /*4040*/  IADD3 R6, R0, 0x7, RZ ;  /* 0x0000000700067810 */ /* 0x000fe40007ffe0ff */
[----:B------:R-:W-:Y:S02]  /*4050*/  ISETP.GE.AND P0, PT, R4, RZ, PT ;  /* 0x000000ff0400720c */ /* 0x000fe40003f06270 */
[C---:B------:R-:W-:Y:S02]  /*4060*/  IADD3 R7, R0.reuse, 0x47, RZ ;  /* 0x0000004700077810 */ /* 0x040fe40007ffe0ff */
[C---:B------:R-:W-:Y:S02]  /*4070*/  IADD3 R8, R0.reuse, 0x48, RZ ;  /* 0x0000004800087810 */ /* 0x040fe40007ffe0ff */
[----:B------:R-:W-:Y:S02]  /*4080*/  IADD3 R9, R0, 0x40, RZ ;  /* 0x0000004000097810 */ /* 0x000fe40007ffe0ff */
[----:B------:R-:W-:Y:S02]  /*4090*/  ISETP.GE.AND P2, PT, R8, RZ, PT ;  /* 0x000000ff0800720c */ /* 0x000fe40003f46270 */
[C---:B------:R-:W-:Y:S02]  /*40a0*/  IADD3 R12, R0.reuse, 0x3f, RZ ;  /* 0x0000003f000c7810 */ /* 0x040fe40007ffe0ff */
[C---:B------:R-:W-:Y:S02]  /*40b0*/  IADD3 R52, R0.reuse, 0x30, RZ ;  /* 0x0000003000347810 */ /* 0x040fe40007ffe0ff */
[----:B------:R-:W-:Y:S02]  /*40c0*/  @!P0 IADD3 R4, -R0, 0x1, RZ ;  /* 0x0000000100048810 */ /* 0x000fe40007ffe1ff */
[----:B------:R-:W-:Y:S02]  /*40d0*/  ISETP.GE.AND P0, PT, R6, RZ, PT ;  /* 0x000000ff0600720c */ /* 0x000fe40003f06270 */
[----:B------:R2:W3:Y:S01]  /*40e0*/  I2F R190, R4 ;  /* 0x0000000400be7306 */ /* 0x0004e20000201400 */
[C---:B-1----:R-:W-:Y:S01]  /*40f0*/  IADD3 R5, R0.reuse, 0x8, RZ ;  /* 0x0000000800057810 */ /* 0x042fe20007ffe0ff */
[----:B------:R-:W-:Y:S01]  /*4100*/  LDSM.16.M88.4 R64, [R148] ;  /* 0x000000009440783b */ /* 0x000fe20000000200 */
[C---:B------:R-:W-:Y:S02]  /*4110*/  @!P2 IADD3 R8, -R0.reuse, -0x48, RZ ;  /* 0xffffffb80008a810 */ /* 0x040fe40007ffe1ff */
[----:B------:R-:W-:Y:S02]  /*4120*/  ISETP.GE.AND P1, PT, R5, RZ, PT ;  /* 0x000000ff0500720c */ /* 0x000fe40003f26270 */
[C---:B------:R-:W-:Y:S03]  /*4130*/  IADD3 R56, R0.reuse, 0x2f, RZ ;  /* 0x0000002f00387810 */ /* 0x040fe60007ffe0ff */
[----:B------:R-:W-:Y:S01]  /*4140*/  I2F R196, R8 ;  /* 0x0000000800c47306 */ /* 0x000fe20000201400 */
[----:B------:R-:W1:Y:S01]  /*4150*/  LDSM.16.M88.4 R16, [R149+0x6000] ;  /* 0x006000009510783b */ /* 0x000e620000000200 */
[C---:B------:R-:W-:Y:S02]  /*4160*/  @!P0 IADD3 R6, -R0.reuse, -0x7, RZ ;  /* 0xfffffff900068810 */ /* 0x040fe40007ffe1ff */
[C---:B------:R-:W-:Y:S02]  /*4170*/  IADD3 R20, R0.reuse, 0x38, RZ ;  /* 0x0000003800147810 */ /* 0x040fe40007ffe0ff */
[C---:B------:R-:W-:Y:S02]  /*4180*/  IADD3 R24, R0.reuse, 0x37, RZ ;  /* 0x0000003700187810 */ /* 0x040fe40007ffe0ff */
[C---:B------:R-:W-:Y:S01]  /*4190*/  IADD3 R28, R0.reuse, -0x8, RZ ;  /* 0xfffffff8001c7810 */ /* 0x040fe20007ffe0ff */
[----:B------:R-:W4:Y:S01]  /*41a0*/  LDSM.16.M88.4 R60, [R148+0x1000] ;  /* 0x00100000943c783b */ /* 0x000f220000000200 */
[----:B------:R-:W-:Y:S01]  /*41b0*/  I2F R194, R6 ;  /* 0x0000000600c27306 */ /* 0x000fe20000201400 */
[C---:B------:R-:W-:Y:S02]  /*41c0*/  @!P1 IADD3 R5, -R0.reuse, -0x8, RZ ;  /* 0xfffffff800059810 */ /* 0x040fe40007ffe1ff */
[----:B------:R-:W-:Y:S01]  /*41d0*/  ISETP.GE.AND P1, PT, R7, RZ, PT ;  /* 0x000000ff0700720c */ /* 0x000fe20003f26270 */
[----:B--2---:R-:W-:Y:S01]  /*41e0*/  IMAD.U32 R4, RZ, RZ, UR30 ;  /* 0x0000001eff047e24 */ /* 0x004fe2000f8e00ff */
[C---:B------:R-:W-:Y:S02]  /*41f0*/  IADD3 R36, R0.reuse, -0x9, RZ ;  /* 0xfffffff700247810 */ /* 0x040fe40007ffe0ff */
[----:B------:R-:W2:Y:S01]  /*4200*/  LDSM.16.M88.4 R32, [R149+0x6400] ;  /* 0x006400009520783b */ /* 0x000ea20000000200 */
[C---:B------:R-:W-:Y:S02]  /*4210*/  IADD3 R40, R0.reuse, -0x10, RZ ;  /* 0xfffffff000287810 */ /* 0x040fe40007ffe0ff */
[----:B------:R1:W1:Y:S01]  /*4220*/  I2F R195, R5 ;  /* 0x0000000500c37306 */ /* 0x0002620000201400 */
[C---:B------:R-:W-:Y:S02]  /*4230*/  LEA R4, P0, R237.reuse, R4, 0x2 ;  /* 0x00000004ed047211 */ /* 0x040fe400078010ff */
[C---:B------:R-:W-:Y:S02]  /*4240*/  IADD3 R44, R0.reuse, -0x11, RZ ;  /* 0xffffffef002c7810 */ /* 0x040fe40007ffe0ff */
[----:B------:R-:W2:Y:S01]  /*4250*/  LDSM.16.M88.4 R48, [R149+0x6800] ;  /* 0x006800009530783b */ /* 0x000ea20000000200 */
[----:B------:R-:W-:Y:S02]  /*4260*/  @!P1 IADD3 R7, -R0, -0x47, RZ ;  /* 0xffffffb900079810 */ /* 0x000fe40007ffe1ff */
[----:B------:R-:W-:Y:S02]  /*4270*/  ISETP.GE.AND P1, PT, R12, RZ, PT ;  /* 0x000000ff0c00720c */ /* 0x000fe40003f26270 */
[----:B------:R2:W2:Y:S01]  /*4280*/  I2F R197, R7 ;  /* 0x0000000700c57306 */ /* 0x0004a20000201400 */
[C---:B------:R-:W-:Y:S02]  /*4290*/  IADD3 R167, R0.reuse, -0x19, RZ ;  /* 0xffffffe700a77810 */ /* 0x040fe40007ffe0ff */
[----:B------:R-:W2:Y:S01]  /*42a0*/  LDSM.16.M88.4 R100, [R149+0x6c00] ;  /* 0x006c00009564783b */ /* 0x000ea20000000200 */
[C---:B------:R-:W-:Y:S02]  /*42b0*/  IADD3 R168, R0.reuse, -0x18, RZ ;  /* 0xffffffe800a87810 */ /* 0x040fe40007ffe0ff */
[C---:B------:R-:W-:Y:S02]  /*42c0*/  IADD3 R166, R0.reuse, 0x27, RZ ;  /* 0x0000002700a67810 */ /* 0x040fe40007ffe0ff */
[C---:B------:R-:W-:Y:S02]  /*42d0*/  IADD3 R165, R0.reuse, 0x28, RZ ;  /* 0x0000002800a57810 */ /* 0x040fe40007ffe0ff */
[C---:B------:R-:W-:Y:S01]  /*42e0*/  IADD3 R169, R0.reuse, 0xf, RZ ;  /* 0x0000000f00a97810 */ /* 0x040fe20007ffe0ff */
[----:B------:R-:W-:Y:S01]  /*42f0*/  LDSM.16.M88.4 R104, [R112] ;  /* 0x000000007068783b */ /* 0x000fe20000000200 */
[----:B------:R-:W-:Y:S01]  /*4300*/  @!P1 IADD3 R12, -R0, -0x3f, RZ ;  /* 0xffffffc1000c9810 */ /* 0x000fe20007ffe1ff */
[----:B-1----:R-:W-:Y:S01]  /*4310*/  IMAD.U32 R5, RZ, RZ, UR29 ;  /* 0x0000001dff057e24 */ /* 0x002fe2000f8e00ff */
[----:B------:R-:W-:Y:S02]  /*4320*/  ISETP.GE.AND P1, PT, R24, RZ, PT ;  /* 0x000000ff1800720c */ /* 0x000fe40003f26270 */
[----:B------:R-:W-:Y:S01]  /*4330*/  I2F R178, R12 ;  /* 0x0000000c00b27306 */ /* 0x000fe20000201400 */
[C---:B------:R-:W-:Y:S02]  /*4340*/  IADD3 R170, R0.reuse, -0x38, RZ ;  /* 0xffffffc800aa7810 */ /* 0x040fe40007ffe0ff */
[----:B------:R-:W-:Y:S01]  /*4350*/  LEA.HI.X.SX32 R5, R237, R5, 0x2, P0 ;  /* 0x00000005ed057211 */ /* 0x000fe200000f16ff */
[----:B------:R-:W1:Y:S01]  /*4360*/  LDSM.16.M88.4 R108, [R150+0x6000] ;  /* 0x00600000966c783b */ /* 0x000e620000000200 */
[----:B------:R-:W-:Y:S02]  /*4370*/  ISETP.GE.AND P0, PT, R9, RZ, PT ;  /* 0x000000ff0900720c */ /* 0x000fe40003f06270 */
[----:B------:R-:W-:Y:S02]  /*4380*/  IADD3 R171, R0, -0x39, RZ ;  /* 0xffffffc700ab7810 */ /* 0x000fe40007ffe0ff */
[----:B------:R-:W-:Y:S02]  /*4390*/  ISETP.GE.AND P3, PT, R170, RZ, PT ;  /* 0x000000ffaa00720c */ /* 0x000fe40003f66270 */
[----:B------:R-:W-:Y:S01]  /*43a0*/  ISETP.GE.AND P2, PT, R171, RZ, PT ;  /* 0x000000ffab00720c */ /* 0x000fe20003f46270 */
[----:B-----5:R2:W5:Y:S01]  /*43b0*/  LDG.E R164, [R4.64] ;  /* 0x0000003404a47981 */ /* 0x020562000c1e1900 */
[----:B------:R-:W-:Y:S02]  /*43c0*/  @!P1 IADD3 R24, -R0, -0x37, RZ ;  /* 0xffffffc900189810 */ /* 0x000fe40007ffe1ff */
[----:B------:R-:W-:Y:S01]  /*43d0*/  ISETP.GE.AND P1, PT, R36, RZ, PT ;  /* 0x000000ff2400720c */ /* 0x000fe20003f26270 */
[----:B------:R2:W5:Y:S01]  /*43e0*/  LDG.E R163, [R4.64+0x20] ;  /* 0x0000203404a37981 */ /* 0x000562000c1e1900 */
[----:B------:R-:W-:Y:S01]  /*43f0*/  I2F R188, R24 ;  /* 0x0000001800bc7306 */ /* 0x000fe20000201400 */
[----:B------:R-:W-:Y:S02]  /*4400*/  @!P0 IADD3 R9, -R0, -0x40, RZ ;  /* 0xffffffc000098810 */ /* 0x000fe40007ffe1ff */
[----:B------:R2:W5:Y:S01]  /*4410*/  LDG.E R162, [R4.64+0x100] ;  /* 0x0001003404a27981 */ /* 0x000562000c1e1900 */
[----:B------:R-:W-:Y:S02]  /*4420*/  ISETP.GE.AND P0, PT, R20, RZ, PT ;  /* 0x000000ff1400720c */ /* 0x000fe40003f06270 */
[C---:B------:R-:W-:Y:S01]  /*4430*/  @!P3 IADD3 R170, -R0.reuse, 0x38, RZ ;  /* 0x0000003800aab810 */ /* 0x040fe20007ffe1ff */
[----:B------:R2:W5:Y:S01]  /*4440*/  LDG.E R161, [R4.64+0x120] ;  /* 0x0001203404a17981 */ /* 0x000562000c1e1900 */
[C---:B------:R-:W-:Y:S02]  /*4450*/  @!P2 IADD3 R171, -R0.reuse, 0x39, RZ ;  /* 0x0000003900aba810 */ /* 0x040fe40007ffe1ff */
[----:B------:R4:W1:Y:S01]  /*4460*/  I2F R179, R9 ;  /* 0x0000000900b37306 */ /* 0x0008620000201400 */
[----:B------:R-:W1:Y:S01]  /*4470*/  LDSM.16.M88.4 R112, [R112+0x1000] ;  /* 0x001000007070783b */ /* 0x000e620000000200 */
[----:B------:R-:W-:Y:S02]  /*4480*/  @!P1 IADD3 R36, -R0, 0x9, RZ ;  /* 0x0000000900249810 */ /* 0x000fe40007ffe1ff */
[----:B------:R-:W-:Y:S03]  /*4490*/  ISETP.GE.AND P1, PT, R44, RZ, PT ;  /* 0x000000ff2c00720c */ /* 0x000fe60003f26270 */
[----:B------:R-:W-:Y:S02]  /*44a0*/  @!P0 IADD3 R20, -R0, -0x38, RZ ;  /* 0xffffffc800148810 */ /* 0x000fe40007ffe1ff */
[----:B------:R-:W-:Y:S01]  /*44b0*/  ISETP.GE.AND P0, PT, R28, RZ, PT ;  /* 0x000000ff1c00720c */ /* 0x000fe20003f06270 */
[----:B------:R-:W-:Y:S07]  /*44c0*/  I2F R181, R36 ;  /* 0x0000002400b57306 */ /* 0x000fee0000201400 */
[----:B------:R-:W-:Y:S02]  /*44d0*/  @!P1 IADD3 R44, -R0, 0x11, RZ ;  /* 0x00000011002c9810 */ /* 0x000fe40007ffe1ff */
[----:B------:R-:W-:Y:S01]  /*44e0*/  ISETP.GE.AND P1, PT, R56, RZ, PT ;  /* 0x000000ff3800720c */ /* 0x000fe20003f26270 */
[----:B------:R1:W1:Y:S01]  /*44f0*/  I2F R189, R20 ;  /* 0x0000001400bd7306 */ /* 0x0002620000201400 */
[-C--:B--2---:R-:W-:Y:S03]  /*4500*/  HMMA.16816.F32.BF16 R4, R64, R16.reuse, RZ ;  /* 0x000000104004723c */ /* 0x084fe600000418ff */
[----:B------:R-:W-:Y:S02]  /*4510*/  @!P0 IADD3 R28, -R0, 0x8, RZ ;  /* 0x00000008001c8810 */ /* 0x000fe40007ffe1ff */
[----:B------:R-:W-:Y:S03]  /*4520*/  ISETP.GE.AND P0, PT, R40, RZ, PT ;  /* 0x000000ff2800720c */ /* 0x000fe60003f06270 */
[C---:B----4-:R-:W-:Y:S01]  /*4530*/  HMMA.16816.F32.BF16 R8, R60.reuse, R16, RZ ;  /* 0x000000103c08723c */ /* 0x050fe200000418ff */
[----:B------:R2:W4:Y:S03]  /*4540*/  I2F R183, R28 ;  /* 0x0000001c00b77306 */ /* 0x0005260000201400 */
[----:B------:R-:W-:Y:S02]  /*4550*/  @!P1 IADD3 R56, -R0, -0x2f, RZ ;  /* 0xffffffd100389810 */ /* 0x000fe40007ffe1ff */
[----:B------:R-:W-:Y:S02]  /*4560*/  ISETP.GE.AND P1, PT, R166, RZ, PT ;  /* 0x000000ffa600720c */ /* 0x000fe40003f26270 */
[-C--:B------:R-:W-:Y:S03]  /*4570*/  HMMA.16816.F32.BF16 R12, R60, R18.reuse, RZ ;  /* 0x000000123c0c723c */ /* 0x080fe600000418ff */
[----:B------:R-:W-:Y:S01]  /*4580*/  I2F R186, R56 ;  /* 0x0000003800ba7306 */ /* 0x000fe20000201400 */
[----:B------:R-:W-:Y:S02]  /*4590*/  @!P0 IADD3 R40, -R0, 0x10, RZ ;  /* 0x0000001000288810 */ /* 0x000fe40007ffe1ff */
[----:B------:R-:W-:Y:S02]  /*45a0*/  ISETP.GE.AND P0, PT, R52, RZ, PT ;  /* 0x000000ff3400720c */ /* 0x000fe40003f06270 */
[C---:B------:R-:W-:Y:S04]  /*45b0*/  HMMA.16816.F32.BF16 R16, R64.reuse, R18, RZ ;  /* 0x000000124010723c */ /* 0x040fe800000418ff */
[C---:B------:R-:W-:Y:S01]  /*45c0*/  @!P1 IADD3 R166, -R0.reuse, -0x27, RZ ;  /* 0xffffffd900a69810 */ /* 0x040fe20007ffe1ff */
[----:B------:R3:W3:Y:S01]  /*45d0*/  I2F R192, R40 ;  /* 0x0000002800c07306 */ /* 0x0006e20000201400 */
[----:B------:R-:W-:Y:S02]  /*45e0*/  ISETP.GE.AND P1, PT, R167, RZ, PT ;  /* 0x000000ffa700720c */ /* 0x000fe40003f26270 */
[-C--:B-1----:R-:W-:Y:S04]  /*45f0*/  HMMA.16816.F32.BF16 R20, R64, R32.reuse, RZ ;  /* 0x000000204014723c */ /* 0x082fe800000418ff */
[C---:B------:R-:W-:Y:S02]  /*4600*/  @!P0 IADD3 R52, -R0.reuse, -0x30, RZ ;  /* 0xffffffd000348810 */ /* 0x040fe40007ffe1ff */
[----:B------:R-:W-:Y:S01]  /*4610*/  ISETP.GE.AND P0, PT, R165, RZ, PT ;  /* 0x000000ffa500720c */ /* 0x000fe20003f06270 */
[----:B------:R1:W1:Y:S01]  /*4620*/  I2F R191, R44 ;  /* 0x0000002c00bf7306 */ /* 0x0002620000201400 */
[C---:B------:R-:W-:Y:S04]  /*4630*/  HMMA.16816.F32.BF16 R24, R60.reuse, R32, RZ ;  /* 0x000000203c18723c */ /* 0x040fe800000418ff */
[C---:B------:R-:W-:Y:S04]  /*4640*/  @!P1 IADD3 R167, -R0.reuse, 0x19, RZ ;  /* 0x0000001900a79810 */ /* 0x040fe80007ffe1ff */
[-C--:B--2---:R-:W-:Y:S01]  /*4650*/  HMMA.16816.F32.BF16 R28, R60, R34.reuse, RZ ;  /* 0x000000223c1c723c */ /* 0x084fe200000418ff */
[----:B------:R-:W2:Y:S03]  /*4660*/  I2F R184, R52 ;  /* 0x0000003400b87306 */ /* 0x000ea60000201400 */
[----:B------:R-:W-:Y:S02]  /*4670*/  @!P0 IADD3 R165, -R0, -0x28, RZ ;  /* 0xffffffd800a58810 */ /* 0x000fe40007ffe1ff */
[----:B------:R-:W-:Y:S02]  /*4680*/  ISETP.GE.AND P0, PT, R168, RZ, PT ;  /* 0x000000ffa800720c */ /* 0x000fe40003f06270 */
[C---:B------:R-:W-:Y:S03]  /*4690*/  HMMA.16816.F32.BF16 R32, R64.reuse, R34, RZ ;  /* 0x000000224020723c */ /* 0x040fe600000418ff */
[----:B------:R2:W2:Y:S05]  /*46a0*/  I2F R193, R165 ;  /* 0x000000a500c17306 */ /* 0x0004aa0000201400 */
[-C--:B------:R-:W-:Y:S04]  /*46b0*/  HMMA.16816.F32.BF16 R36, R64, R48.reuse, RZ ;  /* 0x000000304024723c */ /* 0x080fe800000418ff */
[C---:B------:R-:W-:Y:S01]  /*46c0*/  @!P0 IADD3 R168, -R0.reuse, 0x18, RZ ;  /* 0x0000001800a88810 */ /* 0x040fe20007ffe1ff */
[----:B------:R4:W4:Y:S03]  /*46d0*/  I2F R187, R166 ;  /* 0x000000a600bb7306 */ /* 0x0009260000201400 */
[C---:B---3--:R-:W-:Y:S07]  /*46e0*/  HMMA.16816.F32.BF16 R40, R60.reuse, R48, RZ ;  /* 0x000000303c28723c */ /* 0x048fee00000418ff */
[----:B------:R3:W3:Y:S01]  /*46f0*/  I2F R182, R168 ;  /* 0x000000a800b67306 */ /* 0x0006e20000201400 */
[-C--:B-1----:R-:W-:Y:S01]  /*4700*/  HMMA.16816.F32.BF16 R44, R60, R50.reuse, RZ ;  /* 0x000000323c2c723c */ /* 0x082fe200000418ff */
[C---:B--2---:R-:W-:Y:S07]  /*4710*/  IADD3 R165, R0.reuse, -0x20, RZ ;  /* 0xffffffe000a57810 */ /* 0x044fee0007ffe0ff */
[C---:B------:R-:W-:Y:S01]  /*4720*/  HMMA.16816.F32.BF16 R48, R64.reuse, R50, RZ ;  /* 0x000000324030723c */ /* 0x040fe200000418ff */
[----:B------:R1:W2:Y:S01]  /*4730*/  I2F R177, R167 ;  /* 0x000000a700b17306 */ /* 0x0002a20000201400 */
[----:B------:R-:W-:Y:S02]  /*4740*/  ISETP.GE.AND P0, PT, R165, RZ, PT ;  /* 0x000000ffa500720c */ /* 0x000fe40003f06270 */
[C---:B----4-:R-:W-:Y:S04]  /*4750*/  IADD3 R166, R0.reuse, 0x1f, RZ ;  /* 0x0000001f00a67810 */ /* 0x050fe80007ffe0ff */
[-C--:B------:R-:W-:Y:S03]  /*4760*/  HMMA.16816.F32.BF16 R52, R64, R100.reuse, RZ ;  /* 0x000000644034723c */ /* 0x080fe600000418ff */
[----:B------:R-:W-:Y:S04]  /*4770*/  I2F R170, R170 ;  /* 0x000000aa00aa7306 */ /* 0x000fe80000201400 */
[C---:B------:R-:W-:Y:S01]  /*4780*/  @!P0 IADD3 R165, -R0.reuse, 0x20, RZ ;  /* 0x0000002000a58810 */ /* 0x040fe20007ffe1ff */
[C---:B------:R-:W-:Y:S04]  /*4790*/  HMMA.16816.F32.BF16 R56, R60.reuse, R100, RZ ;  /* 0x000000643c38723c */ /* 0x040fe800000418ff */
[C---:B---3--:R-:W-:Y:S01]  /*47a0*/  IADD3 R168, R0.reuse, 0x10, RZ ;  /* 0x0000001000a87810 */ /* 0x048fe20007ffe0ff */
[----:B------:R3:W4:Y:S03]  /*47b0*/  I2F R185, R165 ;  /* 0x000000a500b97306 */ /* 0x0007260000201400 */
[-C--:B------:R-:W-:Y:S01]  /*47c0*/  HMMA.16816.F32.BF16 R60, R60, R102.reuse, RZ ;  /* 0x000000663c3c723c */ /* 0x080fe200000418ff */
[C---:B-1----:R-:W-:Y:S04]  /*47d0*/  IADD3 R167, R0.reuse, -0x31, RZ ;  /* 0xffffffcf00a77810 */ /* 0x042fe80007ffe0ff */
[----:B------:R-:W-:Y:S02]  /*47e0*/  ISETP.GE.AND P4, PT, R167, RZ, PT ;  /* 0x000000ffa700720c */ /* 0x000fe40003f86270 */
[----:B------:R-:W-:Y:S01]  /*47f0*/  I2F R171, R171 ;  /* 0x000000ab00ab7306 */ /* 0x000fe20000201400 */
[----:B------:R-:W-:Y:S01]  /*4800*/  HMMA.16816.F32.BF16 R64, R64, R102, RZ ;  /* 0x000000664040723c */ /* 0x000fe200000418ff */
[----:B------:R-:W1:Y:S07]  /*4810*/  LDSM.16.M88.4 R100, [R150+0x6400] ;  /* 0x006400009664783b */ /* 0x000e6e0000000200 */
[-C--:B------:R-:W-:Y:S05]  /*4820*/  HMMA.16816.F32.BF16 R4, R104, R108.reuse, R4 ;  /* 0x0000006c6804723c */ /* 0x080fea0000041804 */
[C---:B---3--:R-:W-:Y:S02]  /*4830*/  IADD3 R165, R0.reuse, 0x18, RZ ;  /* 0x0000001800a57810 */ /* 0x048fe40007ffe0ff */
[C---:B------:R-:W-:Y:S01]  /*4840*/  @!P4 IADD3 R167, -R0.reuse, 0x31, RZ ;  /* 0x0000003100a7c810 */ /* 0x040fe20007ffe1ff */
[C---:B------:R-:W-:Y:S05]  /*4850*/  HMMA.16816.F32.BF16 R8, R112.reuse, R108, R8 ;  /* 0x0000006c7008723c */ /* 0x040fea0000041808 */
[----:B------:R-:W-:Y:S02]  /*4860*/  I2F R167, R167 ;  /* 0x000000a700a77306 */ /* 0x000fe40000201400 */
[C---:B------:R-:W-:Y:S01]  /*4870*/  IADD3 R109, R0.reuse, -0x21, RZ ;  /* 0xffffffdf006d7810 */ /* 0x040fe20007ffe0ff */
[-C--:B------:R-:W-:Y:S03]  /*4880*/  HMMA.16816.F32.BF16 R12, R112, R110.reuse, R12 ;  /* 0x0000006e700c723c */ /* 0x080fe6000004180c */
[----:B------:R-:W-:Y:S02]  /*4890*/  ISETP.GE.AND P1, PT, R109, RZ, PT ;  /* 0x000000ff6d00720c */ /* 0x000fe40003f26270 */
[----:B------:R-:W-:Y:S03]  /*48a0*/  IADD3 R108, R0, 0x20, RZ ;  /* 0x00000020006c7810 */ /* 0x000fe60007ffe0ff */
[----:B------:R-:W-:Y:S01]  /*48b0*/  FFMA.FTZ R5, R190, -UR4, R5 ;  /* 0x80000004be057c23 */ /* 0x000fe20008010005 */
[----:B------:R-:W-:Y:S01]  /*48c0*/  ISETP.GE.AND P0, PT, R108, RZ, PT ;  /* 0x000000ff6c00720c */ /* 0x000fe20003f06270 */
[C---:B------:R-:W-:Y:S04]  /*48d0*/  HMMA.16816.F32.BF16 R16, R104.reuse, R110, R16 ;  /* 0x0000006e6810723c */ /* 0x040fe80000041810 */
[----:B------:R-:W-:Y:S02]  /*48e0*/  FFMA.FTZ R6, R195, -UR4, R6 ;  /* 0x80000004c3067c23 */ /* 0x000fe40008010006 */
[----:B------:R-:W-:Y:S01]  /*48f0*/  FFMA.FTZ R7, R194, -UR4, R7 ;  /* 0x80000004c2077c23 */ /* 0x000fe20008010007 */
[----:B------:R-:W-:Y:S01]  /*4900*/  @!P1 IADD3 R109, -R0, 0x21, RZ ;  /* 0x00000021006d9810 */ /* 0x000fe20007ffe1ff */
[----:B------:R-:W-:Y:S01]  /*4910*/  FFMA.FTZ R4, R200, -UR4, R4 ;  /* 0x80000004c8047c23 */ /* 0x000fe20008010004 */
[-C--:B-1----:R-:W-:Y:S02]  /*4920*/  HMMA.16816.F32.BF16 R20, R104, R100.reuse, R20 ;  /* 0x000000646814723c */ /* 0x082fe40000041814 */
[----:B------:R-:W1:Y:S01]  /*4930*/  I2F R180, R109 ;  /* 0x0000006d00b47306 */ /* 0x000e620000201400 */
[----:B------:R-:W-:Y:S01]  /*4940*/  FFMA.FTZ R11, R197, -UR4, R11 ;  /* 0x80000004c50b7c23 */ /* 0x000fe2000801000b */
[----:B------:R-:W-:Y:S01]  /*4950*/  @!P0 IADD3 R108, -R0, -0x20, RZ ;  /* 0xffffffe0006c8810 */ /* 0x000fe20007ffe1ff */
[----:B------:R-:W-:Y:S01]  /*4960*/  FFMA.FTZ R10, R196, -UR4, R10 ;  /* 0x80000004c40a7c23 */ /* 0x000fe2000801000a */
[----:B------:R-:W-:Y:S01]  /*4970*/  ISETP.GE.AND P1, PT, R166, RZ, PT ;  /* 0x000000ffa600720c */ /* 0x000fe20003f26270 */
[----:B------:R-:W-:Y:S01]  /*4980*/  FFMA.FTZ R8, R179, -UR4, R8 ;  /* 0x80000004b3087c23 */ /* 0x000fe20008010008 */
[----:B------:R-:W-:Y:S01]  /*4990*/  ISETP.GE.AND P0, PT, R165, RZ, PT ;  /* 0x000000ffa500720c */ /* 0x000fe20003f06270 */
[C---:B------:R-:W-:Y:S01]  /*49a0*/  FFMA.FTZ R9, R178.reuse, -UR4, R9 ;  /* 0x80000004b2097c23 */ /* 0x040fe20008010009 */
[C---:B------:R-:W-:Y:S02]  /*49b0*/  HMMA.16816.F32.BF16 R24, R112.reuse, R100, R24 ;  /* 0x000000647018723c */ /* 0x040fe40000041818 */
[----:B------:R3:W1:Y:S02]  /*49c0*/  I2F R175, R108 ;  /* 0x0000006c00af7306 */ /* 0x0006640000201400 */
[----:B------:R-:W-:Y:S02]  /*49d0*/  FFMA.FTZ R14, R179, -UR4, R14 ;  /* 0x80000004b30e7c23 */ /* 0x000fe4000801000e */
[----:B------:R-:W-:Y:S01]  /*49e0*/  FFMA.FTZ R15, R178, -UR4, R15 ;  /* 0x80000004b20f7c23 */ /* 0x000fe2000801000f */
[C---:B------:R-:W-:Y:S01]  /*49f0*/  IADD3 R101, R0.reuse, 0x17, RZ ;  /* 0x0000001700657810 */ /* 0x040fe20007ffe0ff */
[----:B------:R-:W-:Y:S01]  /*4a00*/  FFMA.FTZ R12, R189, -UR4, R12 ;  /* 0x80000004bd0c7c23 */ /* 0x000fe2000801000c */
[----:B------:R-:W-:Y:S01]  /*4a10*/  IADD3 R100, R0, -0x28, RZ ;  /* 0xffffffd800647810 */ /* 0x000fe20007ffe0ff */
[-C--:B------:R-:W-:Y:S03]  /*4a20*/  HMMA.16816.F32.BF16 R28, R112, R102.reuse, R28 ;  /* 0x00000066701c723c */ /* 0x080fe6000004181c */
[----:B------:R-:W-:Y:S01]  /*4a30*/  FFMA.FTZ R13, R188, -UR4, R13 ;  /* 0x80000004bc0d7c23 */ /* 0x000fe2000801000d */
[----:B------:R-:W-:Y:S01]  /*4a40*/  @!P1 IADD3 R166, -R0, -0x1f, RZ ;  /* 0xffffffe100a69810 */ /* 0x000fe20007ffe1ff */
[----:B------:R-:W-:Y:S01]  /*4a50*/  FFMA.FTZ R19, R190, -UR4, R19 ;  /* 0x80000004be137c23 */ /* 0x000fe20008010013 */
[----:B------:R-:W-:Y:S01]  /*4a60*/  ISETP.GE.AND P1, PT, R101, RZ, PT ;  /* 0x000000ff6500720c */ /* 0x000fe20003f26270 */
[----:B------:R-:W-:Y:S01]  /*4a70*/  FFMA.FTZ R18, R200, -UR4, R18 ;  /* 0x80000004c8127c23 */ /* 0x000fe20008010012 */
[----:B------:R-:W-:Y:S01]  /*4a80*/  @!P0 IADD3 R165, -R0, -0x18, RZ ;  /* 0xffffffe800a58810 */ /* 0x000fe20007ffe1ff */
[----:B------:R-:W-:Y:S01]  /*4a90*/  FFMA.FTZ R16, R183, -UR4, R16 ;  /* 0x80000004b7107c23 */ /* 0x000fe20008010010 */
[----:B------:R-:W-:Y:S01]  /*4aa0*/  ISETP.GE.AND P0, PT, R100, RZ, PT ;  /* 0x000000ff6400720c */ /* 0x000fe20003f06270 */
[C---:B------:R-:W-:Y:S01]  /*4ab0*/  HMMA.16816.F32.BF16 R32, R104.reuse, R102, R32 ;  /* 0x000000666820723c */ /* 0x040fe20000041820 */
[----:B------:R1:W1:Y:S03]  /*4ac0*/  I2F R174, R166 ;  /* 0x000000a600ae7306 */ /* 0x0002660000201400 */
[----:B------:R-:W-:Y:S01]  /*4ad0*/  FFMA.FTZ R17, R181, -UR4, R17 ;  /* 0x80000004b5117c23 */ /* 0x000fe20008010011 */
[----:B---3--:R-:W3:Y:S01]  /*4ae0*/  LDSM.16.M88.4 R108, [R150+0x6800] ;  /* 0x00680000966c783b */ /* 0x008ee20000000200 */
[----:B------:R-:W-:Y:S02]  /*4af0*/  FFMA.FTZ R22, R183, -UR4, R22 ;  /* 0x80000004b7167c23 */ /* 0x000fe40008010016 */
[----:B------:R-:W-:Y:S01]  /*4b00*/  FFMA.FTZ R23, R181, -UR4, R23 ;  /* 0x80000004b5177c23 */ /* 0x000fe20008010017 */
[----:B------:R-:W-:Y:S02]  /*4b10*/  @!P1 IADD3 R101, -R0, -0x17, RZ ;  /* 0xffffffe900659810 */ /* 0x000fe40007ffe1ff */
[----:B------:R-:W-:Y:S01]  /*4b20*/  ISETP.GE.AND P1, PT, R168, RZ, PT ;  /* 0x000000ffa800720c */ /* 0x000fe20003f26270 */
[----:B------:R-:W-:Y:S01]  /*4b30*/  FFMA.FTZ R20, R192, -UR4, R20 ;  /* 0x80000004c0147c23 */ /* 0x000fe20008010014 */
[----:B------:R-:W-:Y:S01]  /*4b40*/  @!P0 IADD3 R100, -R0, 0x28, RZ ;  /* 0x0000002800648810 */ /* 0x000fe20007ffe1ff */
[----:B------:R-:W-:Y:S01]  /*4b50*/  FFMA.FTZ R21, R191, -UR4, R21 ;  /* 0x80000004bf157c23 */ /* 0x000fe20008010015 */
[----:B------:R-:W-:Y:S01]  /*4b60*/  I2F R173, R101 ;  /* 0x0000006500ad7306 */ /* 0x000fe20000201400 */
[----:B------:R-:W-:Y:S01]  /*4b70*/  FFMA.FTZ R26, R189, -UR4, R26 ;  /* 0x80000004bd1a7c23 */ /* 0x000fe2000801001a */
[----:B------:R-:W-:Y:S01]  /*4b80*/  ISETP.GE.AND P0, PT, R169, RZ, PT ;  /* 0x000000ffa900720c */ /* 0x000fe20003f06270 */
[----:B------:R-:W-:Y:S02]  /*4b90*/  FFMA.FTZ R27, R188, -UR4, R27 ;  /* 0x80000004bc1b7c23 */ /* 0x000fe4000801001b */
[----:B------:R-:W-:Y:S02]  /*4ba0*/  FFMA.FTZ R24, R184, -UR4, R24 ;  /* 0x80000004b8187c23 */ /* 0x000fe40008010018 */
[----:B------:R-:W-:Y:S02]  /*4bb0*/  FFMA.FTZ R25, R186, -UR4, R25 ;  /* 0x80000004ba197c23 */ /* 0x000fe40008010019 */
[----:B------:R-:W-:Y:S01]  /*4bc0*/  FFMA.FTZ R30, R184, -UR4, R30 ;  /* 0x80000004b81e7c23 */ /* 0x000fe2000801001e */
[----:B------:R4:W-:Y:S01]  /*4bd0*/  I2F R172, R100 ;  /* 0x0000006400ac7306 */ /* 0x0009e20000201400 */
[----:B------:R-:W-:Y:S01]  /*4be0*/  FFMA.FTZ R31, R186, -UR4, R31 ;  /* 0x80000004ba1f7c23 */ /* 0x000fe2000801001f */
[C---:B-1----:R-:W-:Y:S01]  /*4bf0*/  IADD3 R166, R0.reuse, -0x30, RZ ;  /* 0xffffffd000a67810 */ /* 0x042fe20007ffe0ff */
[----:B------:R-:W-:Y:S01]  /*4c00*/  FFMA.FTZ R28, R193, -UR4, R28 ;  /* 0x80000004c11c7c23 */ /* 0x000fe2000801001c */
[----:B------:R-:W-:Y:S01]  /*4c10*/  @!P1 IADD3 R168, -R0, -0x10, RZ ;  /* 0xfffffff000a89810 */ /* 0x000fe20007ffe1ff */
[----:B------:R-:W-:Y:S01]  /*4c20*/  FFMA.FTZ R29, R187, -UR4, R29 ;  /* 0x80000004bb1d7c23 */ /* 0x000fe2000801001d */
[----:B------:R-:W-:Y:S01]  /*4c30*/  ISETP.GE.AND P5, PT, R166, RZ, PT ;  /* 0x000000ffa600720c */ /* 0x000fe20003fa6270 */
[----:B------:R-:W-:Y:S01]  /*4c40*/  FFMA.FTZ R34, R192, -UR4, R34 ;  /* 0x80000004c0227c23 */ /* 0x000fe20008010022 */
[----:B------:R-:W-:Y:S01]  /*4c50*/  @!P0 IADD3 R169, -R0, -0xf, RZ ;  /* 0xfffffff100a98810 */ /* 0x000fe20007ffe1ff */
[----:B------:R-:W-:Y:S01]  /*4c60*/  FFMA.FTZ R35, R191, -UR4, R35 ;  /* 0x80000004bf237c23 */ /* 0x000fe20008010023 */
[----:B------:R1:W1:Y:S01]  /*4c70*/  I2F R176, R165 ;  /* 0x000000a500b07306 */ /* 0x0002620000201400 */
[----:B------:R-:W-:Y:S01]  /*4c80*/  FFMA.FTZ R32, R182, -UR4, R32 ;  /* 0x80000004b6207c23 */ /* 0x000fe20008010020 */
[----:B------:R-:W-:Y:S01]  /*4c90*/  PLOP3.LUT P0, PT, PT, PT, UP0, 0x80, 0x0 ;  /* 0x000000000000781c */ /* 0x000fe20003f0f008 */
[----:B--2---:R-:W-:Y:S06]  /*4ca0*/  FFMA.FTZ R33, R177, -UR4, R33 ;  /* 0x80000004b1217c23 */ /* 0x004fec0008010021 */
[C---:B------:R-:W-:Y:S01]  /*4cb0*/  @!P5 IADD3 R166, -R0.reuse, 0x30, RZ ;  /* 0x0000003000a6d810 */ /* 0x040fe20007ffe1ff */
[-C--:B---3--:R-:W-:Y:S01]  /*4cc0*/  HMMA.16816.F32.BF16 R36, R104, R108.reuse, R36 ;  /* 0x0000006c6824723c */ /* 0x088fe20000041824 */
[----:B------:R-:W-:Y:S01]  /*4cd0*/  I2F R168, R168 ;  /* 0x000000a800a87306 */ /* 0x000fe20000201400 */
[----:B----4-:R-:W2:Y:S06]  /*4ce0*/  LDSM.16.M88.4 R100, [R150+0x6c00] ;  /* 0x006c00009664783b */ /* 0x010eac0000000200 */
[C---:B------:R-:W-:Y:S03]  /*4cf0*/  HMMA.16816.F32.BF16 R40, R112.reuse, R108, R40 ;  /* 0x0000006c7028723c */ /* 0x040fe60000041828 */
[----:B------:R-:W-:Y:S01]  /*4d00*/  I2F R166, R166 ;  /* 0x000000a600a67306 */ /* 0x000fe20000201400 */
[----:B-1----:R-:W-:Y:S04]  /*4d10*/  IADD3 R165, R0, -0x29, RZ ;  /* 0xffffffd700a57810 */ /* 0x002fe80007ffe0ff */
[-C--:B------:R-:W-:Y:S03]  /*4d20*/  HMMA.16816.F32.BF16 R44, R112, R110.reuse, R44 ;  /* 0x0000006e702c723c */ /* 0x080fe6000004182c */
[----:B------:R-:W-:Y:S02]  /*4d30*/  ISETP.GE.AND P6, PT, R165, RZ, PT ;  /* 0x000000ffa500720c */ /* 0x000fe40003fc6270 */
[----:B------:R-:W-:Y:S03]  /*4d40*/  I2F R169, R169 ;  /* 0x000000a900a97306 */ /* 0x000fe60000201400 */
[----:B------:R-:W-:Y:S01]  /*4d50*/  FFMA.FTZ R38, R182, -UR4, R38 ;  /* 0x80000004b6267c23 */ /* 0x000fe20008010026 */
[C---:B------:R-:W-:Y:S04]  /*4d60*/  HMMA.16816.F32.BF16 R48, R104.reuse, R110, R48 ;  /* 0x0000006e6830723c */ /* 0x040fe80000041830 */
[----:B------:R-:W-:Y:S02]  /*4d70*/  FFMA.FTZ R39, R177, -UR4, R39 ;  /* 0x80000004b1277c23 */ /* 0x000fe40008010027 */
[----:B------:R-:W-:Y:S01]  /*4d80*/  FFMA.FTZ R36, R185, -UR4, R36 ;  /* 0x80000004b9247c23 */ /* 0x000fe20008010024 */
[----:B------:R-:W-:Y:S01]  /*4d90*/  @!P6 IADD3 R165, -R0, 0x29, RZ ;  /* 0x0000002900a5e810 */ /* 0x000fe20007ffe1ff */
[----:B------:R-:W-:Y:S04]  /*4da0*/  FFMA.FTZ R37, R180, -UR4, R37 ;  /* 0x80000004b4257c23 */ /* 0x000fe80008010025 */
[----:B------:R-:W-:Y:S01]  /*4db0*/  FFMA.FTZ R42, R193, -UR4, R42 ;  /* 0x80000004c12a7c23 */ /* 0x000fe2000801002a */
[----:B------:R-:W1:Y:S01]  /*4dc0*/  I2F R165, R165 ;  /* 0x000000a500a57306 */ /* 0x000e620000201400 */
[----:B------:R-:W-:Y:S02]  /*4dd0*/  FFMA.FTZ R43, R187, -UR4, R43 ;  /* 0x80000004bb2b7c23 */ /* 0x000fe4000801002b */
[C---:B------:R-:W-:Y:S02]  /*4de0*/  FFMA.FTZ R40, R175.reuse, -UR4, R40 ;  /* 0x80000004af287c23 */ /* 0x040fe40008010028 */
[C---:B------:R-:W-:Y:S01]  /*4df0*/  FFMA.FTZ R41, R174.reuse, -UR4, R41 ;  /* 0x80000004ae297c23 */ /* 0x040fe20008010029 */
[-C--:B--2---:R-:W-:Y:S03]  /*4e00*/  HMMA.16816.F32.BF16 R52, R104, R100.reuse, R52 ;  /* 0x000000646834723c */ /* 0x084fe60000041834 */
[----:B------:R-:W-:Y:S02]  /*4e10*/  FFMA.FTZ R46, R175, -UR4, R46 ;  /* 0x80000004af2e7c23 */ /* 0x000fe4000801002e */
[----:B------:R-:W-:Y:S02]  /*4e20*/  FFMA.FTZ R47, R174, -UR4, R47 ;  /* 0x80000004ae2f7c23 */ /* 0x000fe4000801002f */
[----:B------:R-:W-:Y:S01]  /*4e30*/  FFMA.FTZ R44, R176, -UR4, R44 ;  /* 0x80000004b02c7c23 */ /* 0x000fe2000801002c */
[C---:B------:R-:W-:Y:S04]  /*4e40*/  HMMA.16816.F32.BF16 R56, R112.reuse, R100, R56 ;  /* 0x000000647038723c */ /* 0x040fe80000041838 */
[----:B------:R-:W-:Y:S02]  /*4e50*/  FFMA.FTZ R45, R173, -UR4, R45 ;  /* 0x80000004ad2d7c23 */ /* 0x000fe4000801002d */
[----:B------:R-:W-:Y:S02]  /*4e60*/  FFMA.FTZ R50, R185, -UR4, R50 ;  /* 0x80000004b9327c23 */ /* 0x000fe40008010032 */
[----:B------:R-:W-:Y:S01]  /*4e70*/  FFMA.FTZ R51, R180, -UR4, R51 ;  /* 0x80000004b4337c23 */ /* 0x000fe20008010033 */
[-C--:B------:R-:W-:Y:S03]  /*4e80*/  HMMA.16816.F32.BF16 R60, R112, R102.reuse, R60 ;  /* 0x00000066703c723c */ /* 0x080fe6000004183c */
[C---:B------:R-:W-:Y:S02]  /*4e90*/  FFMA.FTZ R48, R172.reuse, -UR4, R48 ;  /* 0x80000004ac307c23 */ /* 0x040fe40008010030 */
[C---:B-1----:R-:W-:Y:S02]  /*4ea0*/  FFMA.FTZ R49, R165.reuse, -UR4, R49 ;  /* 0x80000004a5317c23 */ /* 0x042fe40008010031 */
[----:B------:R-:W-:Y:S01]  /*4eb0*/  FFMA.FTZ R54, R172, -UR4, R54 ;  /* 0x80000004ac367c23 */ /* 0x000fe20008010036 */
[----:B------:R-:W-:Y:S04]  /*4ec0*/  HMMA.16816.F32.BF16 R64, R104, R102, R64 ;  /* 0x000000666840723c */ /* 0x000fe80000041840 */
[----:B------:R-:W-:Y:S02]  /*4ed0*/  FFMA.FTZ R55, R165, -UR4, R55 ;  /* 0x80000004a5377c23 */ /* 0x000fe40008010037 */
[----:B------:R-:W-:Y:S02]  /*4ee0*/  FFMA.FTZ R52, R166, -UR4, R52 ;  /* 0x80000004a6347c23 */ /* 0x000fe40008010034 */
[----:B------:R-:W-:Y:S04]  /*4ef0*/  FFMA.FTZ R53, R167, -UR4, R53 ;  /* 0x80000004a7357c23 */ /* 0x000fe80008010035 */
        /* <DEDUP_REMOVED lines=23> */
.L_x_722:
[----:B------:R-:W-:Y:S01]  /*5070*/  IADD3 R0, R237, UR8, RZ ;  /* 0x00000008ed007c10 */ /* 0x000fe2000fffe0ff */
[----:B------:R-:W1:Y:S01]  /*5080*/  S2R R109, SR_TID.X ;  /* 0x00000000006d7919 */ /* 0x000e620000002100 */
[----:B------:R-:W-:Y:S02]  /*5090*/  UIADD3 UR8, -UR10, UR5, -UR11 ;  /* 0x000000050a087290 */ /* 0x000fe4000fffe90b */
        /* <DEDUP_REMOVED lines=8> */
[----:B------:R-:W-:Y:S01]  /*5120*/  UIADD3 UR8, UR5, 0x1, -UR11 ;  /* 0x0000000105087890 */ /* 0x000fe2000fffe80b */
[----:B------:R-:W-:Y:S02]  /*5130*/  IMNMX R107, RZ, R107, !PT ;  /* 0x0000006bff6b7217 */ /* 0x000fe40007800200 */
[----:B------:R-:W-:Y:S01]  /*5140*/  IMNMX R105, RZ, R105, !PT ;  /* 0x00000069ff697217 */ /* 0x000fe20007800200 */
[----:B------:R-:W-:Y:S01]  /*5150*/  UIADD3 UR8, UR8, UR60, URZ ;  /* 0x0000003c08087290 */ /* 0x000fe2000fffe03f */
[----:B------:R-:W-:Y:S05]  /*5160*/  IMNMX R103, RZ, R103, !PT ;  /* 0x00000067ff677217 */ /* 0x000fea0007800200 */
[----:B------:R-:W-:Y:S01]  /*5170*/  IADD3 R106, R0, UR8, RZ ;  /* 0x00000008006a7c10 */ /* 0x000fe2000fffe0ff */
[----:B-1----:R-:W-:Y:S01]  /*5180*/  IMAD.SHL.U32 R0, R109, 0x2, RZ ;  /* 0x000000026d007824 */ /* 0x002fe200078e00ff */
[----:B------:R-:W-:Y:S02]  /*5190*/  IADD3 R108, R102, UR8, RZ ;  /* 0x00000008666c7c10 */ /* 0x000fe4000fffe0ff */
[----:B------:R-:W-:Y:S02]  /*51a0*/  IMNMX R106, R106, UR5, PT ;  /* 0x000000056a6a7c17 */ /* 0x000fe4000b800200 */
[----:B------:R-:W-:Y:S02]  /*51b0*/  LOP3.LUT R0, R0, 0x6, RZ, 0xc0, !PT ;  /* 0x0000000600007812 */ /* 0x000fe400078ec0ff */
[----:B------:R-:W-:Y:S02]  /*51c0*/  IADD3 R102, R101, UR8, RZ ;  /* 0x0000000865667c10 */ /* 0x000fe4000fffe0ff */
[----:B------:R-:W-:Y:S01]  /*51d0*/  IADD3 R100, R100, UR8, RZ ;  /* 0x0000000864647c10 */ /* 0x000fe2000fffe0ff */
[----:B------:R-:W-:Y:S01]  /*51e0*/  IMAD R0, R245, 0x40, R0 ;  /* 0x00000040f5007824 */ /* 0x000fe200078e0200 */
[----:B------:R-:W-:Y:S02]  /*51f0*/  IMNMX R101, RZ, R104, !PT ;  /* 0x00000068ff657217 */ /* 0x000fe40007800200 */
[----:B------:R-:W-:Y:S02]  /*5200*/  IMNMX R104, R108, UR5, PT ;  /* 0x000000056c687c17 */ /* 0x000fe4000b800200 */
[----:B------:R-:W-:Y:S02]  /*5210*/  IADD3 R0, R0, UR9, RZ ;  /* 0x0000000900007c10 */ /* 0x000fe4000fffe0ff */
[----:B------:R-:W-:Y:S02]  /*5220*/  IMNMX R102, R102, UR5, PT ;  /* 0x0000000566667c17 */ /* 0x000fe4000b800200 */
[C---:B------:R-:W-:Y:S02]  /*5230*/  ISETP.GE.AND P0, PT, R0.reuse, R107, PT ;  /* 0x0000006b0000720c */ /* 0x040fe40003f06270 */
[C---:B------:R-:W-:Y:S02]  /*5240*/  IADD3 R170, R0.reuse, 0x1, RZ ;  /* 0x0000000100aa7810 */ /* 0x040fe40007ffe0ff */
[C---:B------:R-:W-:Y:S02]  /*5250*/  IADD3 R169, R0.reuse, 0x8, RZ ;  /* 0x0000000800a97810 */ /* 0x040fe40007ffe0ff */
[C---:B------:R-:W-:Y:S02]  /*5260*/  IADD3 R168, R0.reuse, 0x9, RZ ;  /* 0x0000000900a87810 */ /* 0x040fe40007ffe0ff */
[C---:B------:R-:W-:Y:S02]  /*5270*/  IADD3 R167, R0.reuse, 0x10, RZ ;  /* 0x0000001000a77810 */ /* 0x040fe40007ffe0ff */
[----:B------:R-:W-:Y:S02]  /*5280*/  ISETP.GE.OR P0, PT, R0, R106, !P0 ;  /* 0x0000006a0000720c */ /* 0x000fe40004706670 */
[----:B------:R-:W-:Y:S02]  /*5290*/  IMNMX R100, R100, UR5, PT ;  /* 0x0000000564647c17 */ /* 0x000fe4000b800200 */
        /* <DEDUP_REMOVED lines=201> */
.L_x_723:
        /* <DEDUP_REMOVED lines=35> */
[----:B------:R-:W-:Y:S02]  /*6160*/  FFMA.FTZ R12, R12, c[0x0][0x23c], -R16 ;  /* 0x00008f000c0c7a23 */ /* 0x000fe40000010810 */
[----:B--2---:R-:W-:Y:S02]  /*6170*/  IMAD.U32 R4, RZ, RZ, UR31 ;  /* 0x0000001fff047e24 */ /* 0x004fe4000f8e00ff */
[----:B------:R-:W-:Y:S01]  /*6180*/  FFMA.FTZ R15, R15, c[0x0][0x23c], -R0 ;  /* 0x00008f000f0f7a23 */ /* 0x000fe20000010800 */
[----:B------:R1:W-:Y:S01]  /*6190*/  MUFU.EX2 R197, R12 ;  /* 0x0000000c00c57308 */ /* 0x0003e20000000800 */
[----:B------:R-:W-:Y:S02]  /*61a0*/  FFMA.FTZ R28, R28, c[0x0][0x23c], -R16 ;  /* 0x00008f001c1c7a23 */ /* 0x000fe40000010810 */
[----:B---3--:R-:W-:Y:S02]  /*61b0*/  IMAD.U32 R7, RZ, RZ, UR7 ;  /* 0x00000007ff077e24 */ /* 0x008fe4000f8e00ff */
[--C-:B------:R-:W-:Y:S02]  /*61c0*/  FFMA.FTZ R30, R30, c[0x0][0x23c], -R0.reuse ;  /* 0x00008f001e1e7a23 */ /* 0x100fe40000010800 */
[----:B------:R-:W-:Y:S02]  /*61d0*/  FFMA.FTZ R31, R31, c[0x0][0x23c], -R0 ;  /* 0x00008f001f1f7a23 */ /* 0x000fe40000010800 */
[----:B------:R-:W-:Y:S01]  /*61e0*/  FFMA.FTZ R24, R24, c[0x0][0x23c], -R16 ;  /* 0x00008f0018187a23 */ /* 0x000fe20000010810 */
[----:B------:R2:W-:Y:S01]  /*61f0*/  MUFU.EX2 R196, R15 ;  /* 0x0000000f00c47308 */ /* 0x0005e20000000800 */
[----:B------:R-:W-:Y:S02]  /*6200*/  FFMA.FTZ R27, R27, c[0x0][0x23c], -R0 ;  /* 0x00008f001b1b7a23 */ /* 0x000fe40000010800 */
[----:B------:R-:W-:Y:S02]  /*6210*/  FFMA.FTZ R174, R13, c[0x0][0x23c], -R16 ;  /* 0x00008f000dae7a23 */ /* 0x000fe40000010810 */
[----:B------:R-:W-:Y:S02]  /*6220*/  FFMA.FTZ R175, R10, c[0x0][0x23c], -R0 ;  /* 0x00008f000aaf7a23 */ /* 0x000fe40000010800 */
[----:B------:R-:W-:Y:S02]  /*6230*/  FFMA.FTZ R166, R9, c[0x0][0x23c], -R16 ;  /* 0x00008f0009a67a23 */ /* 0x000fe40000010810 */
[----:B------:R-:W-:Y:S01]  /*6240*/  FFMA.FTZ R185, R26, c[0x0][0x23c], -R0 ;  /* 0x00008f001ab97a23 */ /* 0x000fe20000010800 */
[----:B------:R3:W-:Y:S01]  /*6250*/  MUFU.EX2 R198, R23 ;  /* 0x0000001700c67308 */ /* 0x0007e20000000800 */
[----:B------:R-:W-:Y:S02]  /*6260*/  FFMA.FTZ R183, R29, c[0x0][0x23c], -R16 ;  /* 0x00008f001db77a23 */ /* 0x000fe40000010810 */
[----:B------:R-:W-:Y:S02]  /*6270*/  FFMA.FTZ R63, R63, c[0x0][0x23c], -R0 ;  /* 0x00008f003f3f7a23 */ /* 0x000fe40000010800 */
[--C-:B-1----:R-:W-:Y:S02]  /*6280*/  FFMA.FTZ R12, R17, c[0x0][0x23c], -R101.reuse ;  /* 0x00008f00110c7a23 */ /* 0x102fe40000010865 */
[--C-:B------:R-:W-:Y:S02]  /*6290*/  FFMA.FTZ R17, R8, c[0x0][0x23c], -R16.reuse ;  /* 0x00008f0008117a23 */ /* 0x100fe40000010810 */
[----:B------:R-:W-:Y:S01]  /*62a0*/  FFMA.FTZ R172, R25, c[0x0][0x23c], -R16 ;  /* 0x00008f0019ac7a23 */ /* 0x000fe20000010810 */
[----:B------:R1:W-:Y:S01]  /*62b0*/  MUFU.EX2 R199, R18 ;  /* 0x0000001200c77308 */ /* 0x0003e20000000800 */
[----:B------:R-:W-:Y:S02]  /*62c0*/  FFMA.FTZ R36, R36, c[0x0][0x23c], -R101 ;  /* 0x00008f0024247a23 */ /* 0x000fe40000010865 */
[--C-:B------:R-:W-:Y:S02]  /*62d0*/  FFMA.FTZ R38, R38, c[0x0][0x23c], -R100.reuse ;  /* 0x00008f0026267a23 */ /* 0x100fe40000010864 */
[--C-:B--2---:R-:W-:Y:S02]  /*62e0*/  FFMA.FTZ R15, R6, c[0x0][0x23c], -R100.reuse ;  /* 0x00008f00060f7a23 */ /* 0x104fe40000010864 */
[----:B------:R-:W-:Y:S02]  /*62f0*/  IMAD R6, R4, 0x2, R245 ;  /* 0x0000000204067824 */ /* 0x000fe400078e02f5 */
[----:B------:R-:W-:Y:S01]  /*6300*/  IMAD.WIDE.U32 R4, R247, -0x2daee0ad, RZ ;  /* 0xd2511f53f7047825 */ /* 0x000fe200078e00ff */
[----:B------:R2:W-:Y:S03]  /*6310*/  MUFU.EX2 R192, R15 ;  /* 0x0000000f00c07308 */ /* 0x0005e60000000800 */
[----:B------:R-:W-:Y:S01]  /*6320*/  FFMA.FTZ R35, R35, c[0x0][0x23c], -R100 ;  /* 0x00008f0023237a23 */ /* 0x000fe20000010864 */
[----:B------:R-:W-:Y:S01]  /*6330*/  LOP3.LUT R21, R4, UR51, RZ, 0x3c, !PT ;  /* 0x0000003304157c12 */ /* 0x000fe2000f8e3cff */
[----:B------:R-:W-:Y:S02]  /*6340*/  IMAD R4, R7, 0x8, R249 ;  /* 0x0000000807047824 */ /* 0x000fe400078e02f9 */
[----:B------:R-:W-:Y:S02]  /*6350*/  IMAD.SHL.U32 R6, R6, 0x2, RZ ;  /* 0x0000000206067824 */ /* 0x000fe400078e00ff */
[--C-:B------:R-:W-:Y:S01]  /*6360*/  FFMA.FTZ R7, R11, c[0x0][0x23c], -R0.reuse ;  /* 0x00008f000b077a23 */ /* 0x100fe20000010800 */
[----:B------:R4:W-:Y:S01]  /*6370*/  MUFU.EX2 R193, R12 ;  /* 0x0000000c00c17308 */ /* 0x0009e20000000800 */
[----:B---3--:R-:W-:Y:S01]  /*6380*/  FFMA.FTZ R23, R14, c[0x0][0x23c], -R0 ;  /* 0x00008f000e177a23 */ /* 0x008fe20000010800 */
[----:B------:R-:W-:Y:S01]  /*6390*/  IADD3 R14, R4, 0x4, RZ ;  /* 0x00000004040e7810 */ /* 0x000fe20007ffe0ff */
[--C-:B------:R-:W-:Y:S01]  /*63a0*/  FFMA.FTZ R48, R48, c[0x0][0x23c], -R101.reuse ;  /* 0x00008f0030307a23 */ /* 0x100fe20000010865 */
[----:B------:R-:W-:Y:S01]  /*63b0*/  IADD3 R8, R6, 0x1, RZ ;  /* 0x0000000106087810 */ /* 0x000fe20007ffe0ff */
[----:B------:R-:W-:Y:S01]  /*63c0*/  FFMA.FTZ R51, R51, c[0x0][0x23c], -R100 ;  /* 0x00008f0033337a23 */ /* 0x000fe20000010864 */
[C---:B------:R-:W-:Y:S01]  /*63d0*/  LOP3.LUT R6, R5.reuse, UR32, R6, 0x96, !PT ;  /* 0x0000002005067c12 */ /* 0x040fe2000f8e9606 */
[----:B------:R-:W-:Y:S01]  /*63e0*/  FFMA.FTZ R50, R50, c[0x0][0x23c], -R100 ;  /* 0x00008f0032327a23 */ /* 0x000fe20000010864 */
[----:B------:R-:W-:Y:S01]  /*63f0*/  LOP3.LUT R8, R5, UR32, R8, 0x96, !PT ;  /* 0x0000002005087c12 */ /* 0x000fe2000f8e9608 */
[----:B------:R-:W-:Y:S01]  /*6400*/  IMAD.WIDE.U32 R4, R4, -0x326172a9, RZ ;  /* 0xcd9e8d5704047825 */ /* 0x000fe200078e00ff */
[----:B------:R3:W3:Y:S03]  /*6410*/  MUFU.EX2 R205, R19 ;  /* 0x0000001300cd7308 */ /* 0x0006e60000000800 */
[----:B------:R-:W-:Y:S01]  /*6420*/  FFMA.FTZ R44, R44, c[0x0][0x23c], -R16 ;  /* 0x00008f002c2c7a23 */ /* 0x000fe20000010810 */
[-C--:B-1----:R-:W-:Y:S01]  /*6430*/  LOP3.LUT R18, R5, R244.reuse, RZ, 0x3c, !PT ;  /* 0x000000f405127212 */ /* 0x082fe200078e3cff */
[----:B--2---:R-:W-:Y:S04]  /*6440*/  IMAD.WIDE.U32 R14, R14, -0x326172a9, RZ ;  /* 0xcd9e8d570e0e7825 */ /* 0x004fe800078e00ff */
[----:B------:R-:W-:Y:S01]  /*6450*/  FFMA.FTZ R47, R47, c[0x0][0x23c], -R0 ;  /* 0x00008f002f2f7a23 */ /* 0x000fe20000010800 */
[----:B------:R1:W-:Y:S01]  /*6460*/  MUFU.EX2 R201, R20 ;  /* 0x0000001400c97308 */ /* 0x0003e20000000800 */
[----:B------:R-:W-:Y:S02]  /*6470*/  FFMA.FTZ R39, R39, c[0x0][0x23c], -R100 ;  /* 0x00008f0027277a23 */ /* 0x000fe40000010864 */
[--C-:B------:R-:W-:Y:S01]  /*6480*/  FFMA.FTZ R171, R37, c[0x0][0x23c], -R101.reuse ;  /* 0x00008f0025ab7a23 */ /* 0x100fe20000010865 */
[----:B----4-:R-:W-:Y:S01]  /*6490*/  LOP3.LUT R12, R15, R244, RZ, 0x3c, !PT ;  /* 0x000000f40f0c7212 */ /* 0x010fe200078e3cff */
[----:B------:R-:W-:Y:S04]  /*64a0*/  IMAD.WIDE.U32 R10, R6, -0x326172a9, RZ ;  /* 0xcd9e8d57060a7825 */ /* 0x000fe800078e00ff */
[----:B------:R-:W-:Y:S01]  /*64b0*/  IMAD.WIDE.U32 R12, R12, -0x2daee0ad, RZ ;  /* 0xd2511f530c0c7825 */ /* 0x000fe200078e00ff */
[----:B------:R2:W-:Y:S03]  /*64c0*/  MUFU.EX2 R189, R7 ;  /* 0x0000000700bd7308 */ /* 0x0005e60000000800 */
[--C-:B------:R-:W-:Y:S01]  /*64d0*/  FFMA.FTZ R49, R49, c[0x0][0x23c], -R101.reuse ;  /* 0x00008f0031317a23 */ /* 0x100fe20000010865 */
[C---:B------:R-:W-:Y:S01]  /*64e0*/  LOP3.LUT R5, R21.reuse, R13, RZ, 0x3c, !PT ;  /* 0x0000000d15057212 */ /* 0x040fe200078e3cff */
[----:B---3--:R-:W-:Y:S04]  /*64f0*/  IMAD.WIDE.U32 R18, R18, -0x2daee0ad, RZ ;  /* 0xd2511f5312127825 */ /* 0x008fe800078e00ff */
[----:B------:R-:W-:Y:S01]  /*6500*/  FFMA.FTZ R40, R40, c[0x0][0x23c], -R16 ;  /* 0x00008f0028287a23 */ /* 0x000fe20000010810 */
[----:B------:R-:W-:Y:S01]  /*6510*/  LOP3.LUT R6, R21, R19, RZ, 0x3c, !PT ;  /* 0x0000001315067212 */ /* 0x000fe200078e3cff */
[----:B------:R3:W-:Y:S01]  /*6520*/  MUFU.EX2 R210, R28 ;  /* 0x0000001c00d27308 */ /* 0x0007e20000000800 */
[----:B------:R-:W-:Y:S01]  /*6530*/  IMAD.WIDE.U32 R8, R8, -0x326172a9, RZ ;  /* 0xcd9e8d5708087825 */ /* 0x000fe200078e00ff */
[C---:B-1----:R-:W-:Y:S02]  /*6540*/  LOP3.LUT R20, R11.reuse, UR26, R4, 0x96, !PT ;  /* 0x0000001a0b147c12 */ /* 0x042fe4000f8e9604 */
[----:B------:R-:W-:Y:S01]  /*6550*/  LOP3.LUT R11, R11, UR26, R14, 0x96, !PT ;  /* 0x0000001a0b0b7c12 */ /* 0x000fe2000f8e960e */
[----:B------:R-:W-:Y:S01]  /*6560*/  FFMA.FTZ R43, R43, c[0x0][0x23c], -R0 ;  /* 0x00008f002b2b7a23 */ /* 0x000fe20000010800 */
[----:B------:R-:W-:Y:S01]  /*6570*/  LOP3.LUT R15, R9, UR26, R4, 0x96, !PT ;  /* 0x0000001a090f7c12 */ /* 0x000fe2000f8e9604 */
[----:B------:R-:W-:Y:S01]  /*6580*/  IMAD.WIDE.U32 R4, R5, -0x326172a9, RZ ;  /* 0xcd9e8d5705047825 */ /* 0x000fe200078e00ff */
[----:B------:R-:W-:Y:S02]  /*6590*/  LOP3.LUT R9, R9, UR26, R14, 0x96, !PT ;  /* 0x0000001a09097c12 */ /* 0x000fe4000f8e960e */
[----:B------:R1:W-:Y:S01]  /*65a0*/  MUFU.EX2 R203, R30 ;  /* 0x0000001e00cb7308 */ /* 0x0003e20000000800 */
[----:B------:R-:W-:Y:S01]  /*65b0*/  IMAD.WIDE.U32 R20, R20, -0x2daee0ad, RZ ;  /* 0xd2511f5314147825 */ /* 0x000fe200078e00ff */
[----:B------:R-:W-:Y:S03]  /*65c0*/  LOP3.LUT R26, R5, UR25, R8, 0x96, !PT ;  /* 0x00000019051a7c12 */ /* 0x000fe6000f8e9608 */
[----:B--2---:R-:W-:Y:S01]  /*65d0*/  IMAD.WIDE.U32 R6, R6, -0x326172a9, RZ ;  /* 0xcd9e8d5706067825 */ /* 0x004fe200078e00ff */
[----:B------:R-:W-:Y:S04]  /*65e0*/  LOP3.LUT R22, R21, UR24, R18, 0x96, !PT ;  /* 0x0000001815167c12 */ /* 0x000fe8000f8e9612 */
[----:B------:R2:W4:Y:S01]  /*65f0*/  MUFU.EX2 R214, R32 ;  /* 0x0000002000d67308 */ /* 0x0005220000000800 */
[--C-:B------:R-:W-:Y:S02]  /*6600*/  FFMA.FTZ R52, R52, c[0x0][0x23c], -R101.reuse ;  /* 0x00008f0034347a23 */ /* 0x100fe40000010865 */
[----:B------:R-:W-:Y:S01]  /*6610*/  FFMA.FTZ R101, R53, c[0x0][0x23c], -R101 ;  /* 0x00008f0035657a23 */ /* 0x000fe20000010865 */
[----:B---3--:R-:W-:Y:S01]  /*6620*/  LOP3.LUT R28, R5, UR25, R10, 0x96, !PT ;  /* 0x00000019051c7c12 */ /* 0x008fe2000f8e960a */
[----:B------:R-:W-:Y:S02]  /*6630*/  FFMA.FTZ R46, R46, c[0x0][0x23c], -R0 ;  /* 0x00008f002e2e7a23 */ /* 0x000fe40000010800 */
[--C-:B------:R-:W-:Y:S02]  /*6640*/  FFMA.FTZ R55, R55, c[0x0][0x23c], -R100.reuse ;  /* 0x00008f0037377a23 */ /* 0x100fe40000010864 */
[----:B------:R-:W-:Y:S01]  /*6650*/  FFMA.FTZ R100, R54, c[0x0][0x23c], -R100 ;  /* 0x00008f0036647a23 */ /* 0x000fe20000010864 */
[----:B------:R3:W-:Y:S01]  /*6660*/  MUFU.EX2 R209, R31 ;  /* 0x0000001f00d17308 */ /* 0x0007e20000000800 */
[----:B------:R-:W-:Y:S02]  /*6670*/  FFMA.FTZ R45, R45, c[0x0][0x23c], -R16 ;  /* 0x00008f002d2d7a23 */ /* 0x000fe40000010810 */
[----:B------:R-:W-:Y:S01]  /*6680*/  FFMA.FTZ R42, R42, c[0x0][0x23c], -R0 ;  /* 0x00008f002a2a7a23 */ /* 0x000fe20000010800 */
[----:B-1----:R-:W-:Y:S01]  /*6690*/  LOP3.LUT R30, R7, UR25, R10, 0x96, !PT ;  /* 0x00000019071e7c12 */ /* 0x002fe2000f8e960a */
[----:B------:R-:W-:Y:S04]  /*66a0*/  IMAD.WIDE.U32 R10, R11, -0x2daee0ad, RZ ;  /* 0xd2511f530b0a7825 */ /* 0x000fe800078e00ff */
[----:B------:R-:W-:Y:S01]  /*66b0*/  FFMA.FTZ R41, R41, c[0x0][0x23c], -R16 ;  /* 0x00008f0029297a23 */ /* 0x000fe20000010810 */
[----:B------:R-:W-:Y:S01]  /*66c0*/  LOP3.LUT R13, R11, UR24, R12, 0x96, !PT ;  /* 0x000000180b0d7c12 */ /* 0x000fe2000f8e960c */
[----:B------:R1:W-:Y:S01]  /*66d0*/  MUFU.EX2 R187, R23 ;  /* 0x0000001700bb7308 */ /* 0x0003e20000000800 */
[----:B------:R-:W-:Y:S01]  /*66e0*/  FFMA.FTZ R59, R59, c[0x0][0x23c], -R0 ;  /* 0x00008f003b3b7a23 */ /* 0x000fe20000010800 */
[----:B--2---:R-:W-:Y:S01]  /*66f0*/  LOP3.LUT R32, R7, UR25, R8, 0x96, !PT ;  /* 0x0000001907207c12 */ /* 0x004fe2000f8e9608 */
[----:B------:R-:W-:Y:S04]  /*6700*/  IMAD.WIDE.U32 R14, R15, -0x2daee0ad, RZ ;  /* 0xd2511f530f0e7825 */ /* 0x000fe800078e00ff */
[----:B------:R-:W-:Y:S01]  /*6710*/  IMAD.WIDE.U32 R8, R9, -0x2daee0ad, RZ ;  /* 0xd2511f5309087825 */ /* 0x000fe200078e00ff */
[----:B------:R-:W-:Y:S02]  /*6720*/  LOP3.LUT R21, R15, UR24, R18, 0x96, !PT ;  /* 0x000000180f157c12 */ /* 0x000fe4000f8e9612 */
[----:B------:R2:W-:Y:S01]  /*6730*/  MUFU.EX2 R202, R24 ;  /* 0x0000001800ca7308 */ /* 0x0005e20000000800 */
[--C-:B------:R-:W-:Y:S02]  /*6740*/  FFMA.FTZ R58, R58, c[0x0][0x23c], -R0.reuse ;  /* 0x00008f003a3a7a23 */ /* 0x100fe40000010800 */
[----:B---3--:R-:W-:Y:S04]  /*6750*/  IMAD.WIDE.U32 R30, R30, -0x2daee0ad, RZ ;  /* 0xd2511f531e1e7825 */ /* 0x008fe800078e00ff */
[----:B------:R-:W-:Y:S01]  /*6760*/  FFMA.FTZ R0, R62, c[0x0][0x23c], -R0 ;  /* 0x00008f003e007a23 */ /* 0x000fe20000010800 */
[----:B------:R-:W-:Y:S02]  /*6770*/  LOP3.LUT R15, R31, UR22, R20, 0x96, !PT ;  /* 0x000000161f0f7c12 */ /* 0x000fe4000f8e9614 */
[----:B------:R3:W-:Y:S01]  /*6780*/  MUFU.EX2 R200, R27 ;  /* 0x0000001b00c87308 */ /* 0x0007e20000000800 */
[--C-:B------:R-:W-:Y:S02]  /*6790*/  FFMA.FTZ R56, R56, c[0x0][0x23c], -R16.reuse ;  /* 0x00008f0038387a23 */ /* 0x100fe40000010810 */
[--C-:B------:R-:W-:Y:S02]  /*67a0*/  FFMA.FTZ R57, R57, c[0x0][0x23c], -R16.reuse ;  /* 0x00008f0039397a23 */ /* 0x100fe40000010810 */
[----:B-1----:R-:W-:Y:S04]  /*67b0*/  IMAD.WIDE.U32 R22, R22, -0x326172a9, RZ ;  /* 0xcd9e8d5716167825 */ /* 0x002fe800078e00ff */
[----:B------:R-:W-:Y:S01]  /*67c0*/  FFMA.FTZ R16, R61, c[0x0][0x23c], -R16 ;  /* 0x00008f003d107a23 */ /* 0x000fe20000010810 */
[----:B------:R-:W-:Y:S01]  /*67d0*/  LOP3.LUT R18, R23, UR23, R6, 0x96, !PT ;  /* 0x0000001717127c12 */ /* 0x000fe2000f8e9606 */
[----:B------:R1:W-:Y:S01]  /*67e0*/  MUFU.EX2 R190, R17 ;  /* 0x0000001100be7308 */ /* 0x0003e20000000800 */
[----:B------:R-:W-:Y:S01]  /*67f0*/  IMAD.WIDE.U32 R32, R32, -0x2daee0ad, RZ ;  /* 0xd2511f5320207825 */ /* 0x000fe200078e00ff */
[----:B--2---:R-:W-:Y:S03]  /*6800*/  LOP3.LUT R24, R9, UR24, R12, 0x96, !PT ;  /* 0x0000001809187c12 */ /* 0x004fe6000f8e960c */
[----:B------:R-:W-:Y:S01]  /*6810*/  IMAD.WIDE.U32 R12, R13, -0x326172a9, RZ ;  /* 0xcd9e8d570d0c7825 */ /* 0x000fe200078e00ff */
[----:B------:R-:W-:Y:S03]  /*6820*/  LOP3.LUT R11, R33, UR22, R14, 0x96, !PT ;  /* 0x00000016210b7c12 */ /* 0x000fe6000f8e960e */
[----:B------:R-:W-:Y:S01]  /*6830*/  IMAD.WIDE.U32 R28, R28, -0x2daee0ad, RZ ;  /* 0xd2511f531c1c7825 */ /* 0x000fe200078e00ff */
[----:B------:R-:W-:Y:S03]  /*6840*/  MUFU.EX2 R217, R67 ;  /* 0x0000004300d97308 */ /* 0x000fe60000000800 */
[----:B---3--:R-:W-:Y:S01]  /*6850*/  IMAD.WIDE.U32 R26, R26, -0x2daee0ad, RZ ;  /* 0xd2511f531a1a7825 */ /* 0x008fe200078e00ff */
[----:B------:R-:W-:Y:S03]  /*6860*/  LOP3.LUT R7, R29, UR22, R10, 0x96, !PT ;  /* 0x000000161d077c12 */ /* 0x000fe6000f8e960a */
[----:B------:R-:W-:Y:S01]  /*6870*/  IMAD.WIDE.U32 R20, R21, -0x326172a9, RZ ;  /* 0xcd9e8d5715147825 */ /* 0x000fe200078e00ff */
[----:B------:R-:W-:Y:S02]  /*6880*/  LOP3.LUT R5, R27, UR22, R8, 0x96, !PT ;  /* 0x000000161b057c12 */ /* 0x000fe4000f8e9608 */
[----:B------:R-:W-:Y:S01]  /*6890*/  LOP3.LUT R8, R13, UR23, R4, 0x96, !PT ;  /* 0x000000170d087c12 */ /* 0x000fe2000f8e9604 */
[----:B------:R-:W-:Y:S01]  /*68a0*/  IMAD.WIDE.U32 R24, R24, -0x326172a9, RZ ;  /* 0xcd9e8d5718187825 */ /* 0x000fe200078e00ff */
[----:B------:R-:W-:Y:S01]  /*68b0*/  MUFU.EX2 R215, R60 ;  /* 0x0000003c00d77308 */ /* 0x000fe20000000800 */
[----:B-1----:R-:W-:Y:S02]  /*68c0*/  LOP3.LUT R17, R21, UR23, R6, 0x96, !PT ;  /* 0x0000001715117c12 */ /* 0x002fe4000f8e9606 */
[----:B------:R-:W-:Y:S01]  /*68d0*/  IMAD.WIDE.U32 R14, R15, -0x326172a9, RZ ;  /* 0xcd9e8d570f0e7825 */ /* 0x000fe200078e00ff */
[----:B------:R-:W-:Y:S03]  /*68e0*/  LOP3.LUT R4, R25, UR23, R4, 0x96, !PT ;  /* 0x0000001719047c12 */ /* 0x000fe6000f8e9604 */
[----:B------:R-:W-:Y:S01]  /*68f0*/  IMAD.WIDE.U32 R18, R18, -0x2daee0ad, RZ ;  /* 0xd2511f5312127825 */ /* 0x000fe200078e00ff */
[----:B------:R-:W-:Y:S02]  /*6900*/  LOP3.LUT R29, R15, UR21, R22, 0x96, !PT ;  /* 0x000000150f1d7c12 */ /* 0x000fe4000f8e9616 */
[----:B------:R-:W-:Y:S01]  /*6910*/  MUFU.EX2 R182, R66 ;  /* 0x0000004200b67308 */ /* 0x000fe20000000800 */
        /* <DEDUP_REMOVED lines=11> */
[----:B------:R2:W-:Y:S01]  /*69d0*/  MUFU.EX2 R207, R36 ;  /* 0x0000002400cf7308 */ /* 0x0005e20000000800 */
[----:B------:R-:W-:Y:S01]  /*69e0*/  LOP3.LUT R30, R21, UR21, R24, 0x96, !PT ;  /* 0x00000015151e7c12 */ /* 0x000fe2000f8e9618 */
[----:B------:R-:W-:Y:S04]  /*69f0*/  IMAD.WIDE.U32 R12, R17, -0x2daee0ad, RZ ;  /* 0xd2511f53110c7825 */ /* 0x000fe800078e00ff */
[----:B------:R-:W-:Y:S01]  /*6a00*/  IMAD.WIDE.U32 R4, R4, -0x2daee0ad, RZ ;  /* 0xd2511f5304047825 */ /* 0x000fe200078e00ff */
[----:B------:R-:W-:Y:S03]  /*6a10*/  LOP3.LUT R19, R13, UR20, R32, 0x96, !PT ;  /* 0x000000140d137c12 */ /* 0x000fe6000f8e9620 */
[----:B------:R-:W-:Y:S01]  /*6a20*/  IMAD.WIDE.U32 R28, R29, -0x2daee0ad, RZ ;  /* 0xd2511f531d1c7825 */ /* 0x000fe200078e00ff */
[----:B------:R-:W-:Y:S01]  /*6a30*/  LOP3.LUT R13, R5, UR20, R26, 0x96, !PT ;  /* 0x00000014050d7c12 */ /* 0x000fe2000f8e961a */
[----:B------:R3:W-:Y:S02]  /*6a40*/  MUFU.EX2 R184, R38 ;  /* 0x0000002600b87308 */ /* 0x0007e40000000800 */
[----:B------:R-:W-:Y:S01]  /*6a50*/  IMAD.WIDE.U32 R26, R27, -0x2daee0ad, RZ ;  /* 0xd2511f531b1a7825 */ /* 0x000fe200078e00ff */
[----:B------:R-:W-:Y:S03]  /*6a60*/  LOP3.LUT R9, R29, UR18, R18, 0x96, !PT ;  /* 0x000000121d097c12 */ /* 0x000fe6000f8e9612 */
[----:B------:R-:W-:Y:S04]  /*6a70*/  IMAD.WIDE.U32 R24, R25, -0x326172a9, RZ ;  /* 0xcd9e8d5719187825 */ /* 0x000fe800078e00ff */
[----:B------:R-:W-:Y:S01]  /*6a80*/  IMAD.WIDE.U32 R14, R15, -0x2daee0ad, RZ ;  /* 0xd2511f530f0e7825 */ /* 0x000fe200078e00ff */
[----:B------:R-:W-:Y:S01]  /*6a90*/  LOP3.LUT R5, R25, UR19, R6, 0x96, !PT ;  /* 0x0000001319057c12 */ /* 0x000fe2000f8e9606 */
[----:B------:R-:W-:Y:S01]  /*6aa0*/  MUFU.EX2 R168, R100 ;  /* 0x0000006400a87308 */ /* 0x000fe20000000800 */
[----:B------:R-:W-:Y:S01]  /*6ab0*/  LOP3.LUT R6, R27, UR18, R12, 0x96, !PT ;  /* 0x000000121b067c12 */ /* 0x000fe2000f8e960c */
[----:B------:R-:W-:Y:S01]  /*6ac0*/  IMAD.WIDE.U32 R30, R30, -0x2daee0ad, RZ ;  /* 0xd2511f531e1e7825 */ /* 0x000fe200078e00ff */
[----:B------:R-:W-:Y:S03]  /*6ad0*/  LOP3.LUT R27, R15, UR18, R8, 0x96, !PT ;  /* 0x000000120f1b7c12 */ /* 0x000fe6000f8e9608 */
[----:B------:R-:W-:Y:S01]  /*6ae0*/  IMAD.WIDE.U32 R18, R19, -0x326172a9, RZ ;  /* 0xcd9e8d5713127825 */ /* 0x000fe200078e00ff */
[----:B------:R-:W-:Y:S03]  /*6af0*/  LOP3.LUT R25, R31, UR18, R4, 0x96, !PT ;  /* 0x000000121f197c12 */ /* 0x000fe6000f8e9604 */
[----:B------:R-:W-:Y:S01]  /*6b00*/  IMAD.WIDE.U32 R8, R9, -0x326172a9, RZ ;  /* 0xcd9e8d5709087825 */ /* 0x000fe200078e00ff */
[----:B------:R-:W-:Y:S01]  /*6b10*/  LOP3.LUT R29, R19, UR19, R10, 0x96, !PT ;  /* 0x00000013131d7c12 */ /* 0x000fe2000f8e960a */
[----:B------:R2:W2:Y:S02]  /*6b20*/  MUFU.EX2 R213, R35 ;  /* 0x0000002300d57308 */ /* 0x0004a40000000800 */
[----:B------:R-:W-:Y:S01]  /*6b30*/  IMAD.WIDE.U32 R6, R6, -0x326172a9, RZ ;  /* 0xcd9e8d5706067825 */ /* 0x000fe200078e00ff */
[----:B------:R-:W-:Y:S02]  /*6b40*/  SHF.R.U32.HI R21, RZ, 0x18, R8 ;  /* 0x00000018ff157819 */ /* 0x000fe40000011608 */
[C---:B------:R-:W-:Y:S01]  /*6b50*/  LOP3.LUT R15, R8.reuse, 0xff, RZ, 0xc0, !PT ;  /* 0x000000ff080f7812 */ /* 0x040fe200078ec0ff */
[----:B------:R-:W-:Y:S01]  /*6b60*/  IMAD.WIDE.U32 R12, R13, -0x326172a9, RZ ;  /* 0xcd9e8d570d0c7825 */ /* 0x000fe200078e00ff */
[----:B-1----:R-:W-:Y:S02]  /*6b70*/  LOP3.LUT R34, R8, 0xffff, RZ, 0xc0, !PT ;  /* 0x0000ffff08227812 */ /* 0x002fe400078ec0ff */
[----:B------:R-:W-:Y:S01]  /*6b80*/  ISETP.LE.U32.AND P4, PT, R21, UR6, PT ;  /* 0x0000000615007c0c */ /* 0x000fe2000bf83070 */
[----:B------:R-:W-:Y:S01]  /*6b90*/  IMAD.WIDE.U32 R10, R11, -0x2daee0ad, RZ ;  /* 0xd2511f530b0a7825 */ /* 0x000fe200078e00ff */
[----:B------:R-:W-:Y:S01]  /*6ba0*/  LOP3.LUT R23, R13, UR19, R20, 0x96, !PT ;  /* 0x000000130d177c12 */ /* 0x000fe2000f8e9614 */
[----:B------:R-:W1:Y:S01]  /*6bb0*/  MUFU.EX2 R219, R48 ;  /* 0x0000003000db7308 */ /* 0x000e620000000800 */
[----:B------:R-:W-:Y:S01]  /*6bc0*/  LOP3.LUT R20, R9, UR17, R22, 0x96, !PT ;  /* 0x0000001109147c12 */ /* 0x000fe2000f8e9616 */
[----:B------:R-:W-:Y:S01]  /*6bd0*/  IMAD.WIDE.U32 R4, R5, -0x2daee0ad, RZ ;  /* 0xd2511f5305047825 */ /* 0x000fe200078e00ff */
[----:B------:R-:W-:Y:S02]  /*6be0*/  LOP3.LUT R19, R11, UR16, R28, 0x96, !PT ;  /* 0x000000100b137c12 */ /* 0x000fe4000f8e961c */
[----:B------:R-:W-:Y:S02]  /*6bf0*/  SHF.R.U32.HI R28, RZ, 0x10, R8 ;  /* 0x00000010ff1c7819 */ /* 0x000fe40000011608 */
[----:B------:R-:W-:Y:S02]  /*6c00*/  LOP3.LUT R17, R5, UR16, R14, 0x96, !PT ;  /* 0x0000001005117c12 */ /* 0x000fe4000f8e960e */
[----:B------:R-:W-:Y:S01]  /*6c10*/  LOP3.LUT R14, R10, 0xff, RZ, 0xc0, !PT ;  /* 0x000000ff0a0e7812 */ /* 0x000fe200078ec0ff */
[----:B------:R-:W-:Y:S01]  /*6c20*/  MUFU.EX2 R170, R65 ;  /* 0x0000004100aa7308 */ /* 0x000fe20000000800 */
[C---:B------:R-:W-:Y:S02]  /*6c30*/  LOP3.LUT R9, R4.reuse, 0xff, RZ, 0xc0, !PT ;  /* 0x000000ff04097812 */ /* 0x040fe400078ec0ff */
[--C-:B------:R-:W-:Y:S02]  /*6c40*/  SHF.R.U32.HI R8, RZ, 0x18, R4.reuse ;  /* 0x00000018ff087819 */ /* 0x100fe40000011604 */
[----:B------:R-:W-:Y:S02]  /*6c50*/  SHF.R.U32.HI R32, RZ, 0x10, R4 ;  /* 0x00000010ff207819 */ /* 0x000fe40000011604 */
[----:B--2---:R-:W-:Y:S02]  /*6c60*/  LOP3.LUT R36, R4, 0xffff, RZ, 0xc0, !PT ;  /* 0x0000ffff04247812 */ /* 0x004fe400078ec0ff */
[----:B------:R-:W-:Y:S01]  /*6c70*/  LOP3.LUT R4, R6, 0xff, RZ, 0xc0, !PT ;  /* 0x000000ff06047812 */ /* 0x000fe200078ec0ff */
[----:B------:R-:W-:Y:S01]  /*6c80*/  MUFU.EX2 R165, R101 ;  /* 0x0000006500a57308 */ /* 0x000fe20000000800 */
[----:B------:R-:W-:Y:S02]  /*6c90*/  SHF.R.U32.HI R13, RZ, 0x18, R10 ;  /* 0x00000018ff0d7819 */ /* 0x000fe4000001160a */
[----:B------:R-:W-:Y:S02]  /*6ca0*/  ISETP.LE.U32.AND P3, PT, R15, UR6, PT ;  /* 0x000000060f007c0c */ /* 0x000fe4000bf63070 */
[----:B------:R-:W-:Y:S02]  /*6cb0*/  ISETP.LE.U32.AND P2, PT, R14, UR6, PT ;  /* 0x000000060e007c0c */ /* 0x000fe4000bf43070 */
[----:B------:R-:W-:Y:S02]  /*6cc0*/  ISETP.LE.U32.AND P6, PT, R9, UR6, PT ;  /* 0x0000000609007c0c */ /* 0x000fe4000bfc3070 */
[----:B------:R-:W-:Y:S01]  /*6cd0*/  ISETP.LE.U32.AND P5, PT, R8, UR6, PT ;  /* 0x0000000608007c0c */ /* 0x000fe2000bfa3070 */
[----:B------:R-:W-:Y:S01]  /*6ce0*/  MUFU.EX2 R114, R63 ;  /* 0x0000003f00727308 */ /* 0x000fe20000000800 */
[----:B------:R-:W-:Y:S01]  /*6cf0*/  ISETP.LE.U32.AND P0, PT, R4, UR6, PT ;  /* 0x0000000604007c0c */ /* 0x000fe2000bf03070 */
[----:B------:R-:W-:Y:S01]  /*6d00*/  IMAD.WIDE.U32 R8, R27, -0x326172a9, RZ ;  /* 0xcd9e8d571b087825 */ /* 0x000fe200078e00ff */
[----:B------:R-:W-:Y:S02]  /*6d10*/  ISETP.LE.U32.AND P1, PT, R13, UR6, PT ;  /* 0x000000060d007c0c */ /* 0x000fe4000bf23070 */
[----:B------:R-:W-:Y:S01]  /*6d20*/  SHF.R.U32.HI R15, RZ, 0x18, R6 ;  /* 0x00000018ff0f7819 */ /* 0x000fe20000011606 */
[----:B------:R-:W-:Y:S01]  /*6d30*/  IMAD.WIDE.U32 R4, R25, -0x326172a9, RZ ;  /* 0xcd9e8d5719047825 */ /* 0x000fe200078e00ff */
[----:B------:R-:W-:Y:S02]  /*6d40*/  LOP3.LUT R14, R9, UR17, R24, 0x96, !PT ;  /* 0x00000011090e7c12 */ /* 0x000fe4000f8e9618 */
[----:B------:R-:W-:Y:S01]  /*6d50*/  LOP3.LUT R22, R8, 0xff, RZ, 0xc0, !PT ;  /* 0x000000ff08167812 */ /* 0x000fe200078ec0ff */
[----:B------:R-:W2:Y:S01]  /*6d60*/  MUFU.EX2 R220, R51 ;  /* 0x0000003300dc7308 */ /* 0x000ea20000000800 */
[C---:B------:R-:W-:Y:S02]  /*6d70*/  LOP3.LUT R24, R4.reuse, 0xff, RZ, 0xc0, !PT ;  /* 0x000000ff04187812 */ /* 0x040fe400078ec0ff */
[--C-:B------:R-:W-:Y:S02]  /*6d80*/  SHF.R.U32.HI R25, RZ, 0x18, R4.reuse ;  /* 0x00000018ff197819 */ /* 0x100fe40000011604 */
[----:B------:R-:W-:Y:S02]  /*6d90*/  SHF.R.U32.HI R27, RZ, 0x10, R4 ;  /* 0x00000010ff1b7819 */ /* 0x000fe40000011604 */
[----:B---3--:R-:W-:Y:S02]  /*6da0*/  LOP3.LUT R38, R4, 0xffff, RZ, 0xc0, !PT ;  /* 0x0000ffff04267812 */ /* 0x008fe400078ec0ff */
[----:B------:R-:W-:Y:S01]  /*6db0*/  SHF.R.U32.HI R4, RZ, 0x18, R20 ;  /* 0x00000018ff047819 */ /* 0x000fe20000011614 */
[----:B------:R-:W-:Y:S01]  /*6dc0*/  MUFU.EX2 R108, R0 ;  /* 0x00000000006c7308 */ /* 0x000fe20000000800 */
[----:B------:R-:W-:Y:S02]  /*6dd0*/  LOP3.LUT R13, R5, UR17, R12, 0x96, !PT ;  /* 0x00000011050d7c12 */ /* 0x000fe4000f8e960c */
[----:B------:R-:W-:Y:S02]  /*6de0*/  LOP3.LUT R5, R20, 0xff, RZ, 0xc0, !PT ;  /* 0x000000ff14057812 */ /* 0x000fe400078ec0ff */
[----:B------:R-:W-:Y:S02]  /*6df0*/  SHF.R.U32.HI R31, RZ, 0x10, R10 ;  /* 0x00000010ff1f7819 */ /* 0x000fe4000001160a */
[----:B------:R-:W-:Y:S02]  /*6e00*/  SHF.R.U32.HI R21, RZ, 0x18, R8 ;  /* 0x00000018ff157819 */ /* 0x000fe40000011608 */
[----:B------:R-:W-:Y:S01]  /*6e10*/  LOP3.LUT R18, R7, UR17, R18, 0x96, !PT ;  /* 0x0000001107127c12 */ /* 0x000fe2000f8e9612 */
[----:B------:R-:W3:Y:S01]  /*6e20*/  MUFU.EX2 R216, R50 ;  /* 0x0000003200d87308 */ /* 0x000ee20000000800 */
[----:B------:R-:W-:Y:S02]  /*6e30*/  SHF.R.U32.HI R33, RZ, 0x10, R6 ;  /* 0x00000010ff217819 */ /* 0x000fe40000011606 */
[----:B------:R-:W-:Y:S01]  /*6e40*/  LOP3.LUT R35, R10, 0xffff, RZ, 0xc0, !PT ;  /* 0x0000ffff0a237812 */ /* 0x000fe200078ec0ff */
[----:B------:R-:W-:Y:S01]  /*6e50*/  IMAD.WIDE.U32 R10, R29, -0x2daee0ad, RZ ;  /* 0xd2511f531d0a7825 */ /* 0x000fe200078e00ff */
[----:B------:R-:W-:Y:S03]  /*6e60*/  LOP3.LUT R37, R6, 0xffff, RZ, 0xc0, !PT ;  /* 0x0000ffff06257812 */ /* 0x000fe600078ec0ff */
[----:B------:R-:W-:Y:S01]  /*6e70*/  IMAD.WIDE.U32 R6, R23, -0x2daee0ad, RZ ;  /* 0xd2511f5317067825 */ /* 0x000fe200078e00ff */
[----:B------:R-:W-:Y:S01]  /*6e80*/  LOP3.LUT R23, R10, 0xff, RZ, 0xc0, !PT ;  /* 0x000000ff0a177812 */ /* 0x000fe200078ec0ff */
[----:B------:R-:W1:Y:S01]  /*6e90*/  MUFU.EX2 R211, R44 ;  /* 0x0000002c00d37308 */ /* 0x000e620000000800 */
[----:B------:R-:W-:Y:S02]  /*6ea0*/  SHF.R.U32.HI R29, RZ, 0x10, R10 ;  /* 0x00000010ff1d7819 */ /* 0x000fe4000001160a */
[----:B------:R-:W-:Y:S02]  /*6eb0*/  LOP3.LUT R12, R7, UR16, R30, 0x96, !PT ;  /* 0x00000010070c7c12 */ /* 0x000fe4000f8e961e */
[----:B------:R-:W-:Y:S02]  /*6ec0*/  LOP3.LUT R30, R8, 0xffff, RZ, 0xc0, !PT ;  /* 0x0000ffff081e7812 */ /* 0x000fe400078ec0ff */
[----:B------:R-:W-:Y:S02]  /*6ed0*/  SHF.R.U32.HI R9, RZ, 0x18, R10 ;  /* 0x00000018ff097819 */ /* 0x000fe4000001160a */
[----:B------:R-:W-:Y:S01]  /*6ee0*/  LOP3.LUT R7, R6, 0xffff, RZ, 0xc0, !PT ;  /* 0x0000ffff06077812 */ /* 0x000fe200078ec0ff */
[----:B------:R-:W1:Y:S10]  /*6ef0*/  MUFU.EX2 R212, R47 ;  /* 0x0000002f00d47308 */ /* 0x000e740000000800 */
        /* <DEDUP_REMOVED lines=28> */
[----:B------:R-:W-:Y:S01]  /*70c0*/  @!P4 FADD.FTZ R205, -R205, -RZ ;  /* 0x800000ffcdcdc221 */ /* 0x000fe20000010100 */
[----:B------:R-:W-:Y:S01]  /*70d0*/  ISETP.LE.U32.AND P4, PT, R4, UR6, PT ;  /* 0x0000000604007c0c */ /* 0x000fe2000bf83070 */
[----:B------:R-:W-:Y:S01]  /*70e0*/  @!P3 FADD.FTZ R208, -R208, -RZ ;  /* 0x800000ffd0d0b221 */ /* 0x000fe20000010100 */
[----:B------:R-:W-:Y:S01]  /*70f0*/  LOP3.LUT R4, R28, 0xff, RZ, 0xc0, !PT ;  /* 0x000000ff1c047812 */ /* 0x000fe200078ec0ff */
[----:B----4-:R-:W-:Y:S01]  /*7100*/  @!P2 FADD.FTZ R214, -R214, -RZ ;  /* 0x800000ffd6d6a221 */ /* 0x010fe20000010100 */
        /* <DEDUP_REMOVED lines=12> */
[----:B--2---:R-:W-:Y:S01]  /*71d0*/  @!P3 FADD.FTZ R220, -R220, -RZ ;  /* 0x800000ffdcdcb221 */ /* 0x004fe20000010100 */
        /* <DEDUP_REMOVED lines=32> */
[----:B---3--:R-:W-:Y:S01]  /*73e0*/  @!P3 FADD.FTZ R216, -R216, -RZ ;  /* 0x800000ffd8d8b221 */ /* 0x008fe20000010100 */
[----:B------:R-:W-:Y:S01]  /*73f0*/  LOP3.LUT R8, R6, 0xff, RZ, 0xc0, !PT ;  /* 0x000000ff06087812 */ /* 0x000fe200078ec0ff */
[----:B------:R-:W-:Y:S01]  /*7400*/  @!P4 FADD.FTZ R211, -R211, -RZ ;  /* 0x800000ffd3d3c221 */ /* 0x000fe20000010100 */
        /* <DEDUP_REMOVED lines=247> */
[C---:B------:R-:W-:Y:S01]  /*8380*/  FADD.FTZ R5, -R164.reuse, R5 ;  /* 0x00000005a4057221 */ /* 0x040fe20000010100 */
[----:B------:R-:W-:Y:S01]  /*8390*/  FSETP.GE.FTZ.AND P0, PT, R189, RZ, PT ;  /* 0x000000ffbd00720b */ /* 0x000fe20003f16000 */
[C---:B------:R-:W-:Y:S01]  /*83a0*/  FADD.FTZ R11, -R161.reuse, R11 ;  /* 0x0000000ba10b7221 */ /* 0x040fe20000010100 */
[-C--:B------:R-:W-:Y:S01]  /*83b0*/  HMMA.16816.F32.BF16 R20, R100, R136.reuse, R20 ;  /* 0x000000886414723c */ /* 0x080fe20000041814 */
[----:B------:R-:W-:Y:S03]  /*83c0*/  FADD.FTZ R10, -R161, R10 ;  /* 0x0000000aa10a7221 */ /* 0x000fe60000010100 */
[----:B------:R-:W-:Y:S01]  /*83d0*/  FADD.FTZ R4, -R164, R4 ;  /* 0x00000004a4047221 */ /* 0x000fe20000010100 */
[----:B------:R-:W-:Y:S01]  /*83e0*/  FSEL R6, R6, R163, P1 ;  /* 0x000000a306067208 */ /* 0x000fe20000800000 */
[C---:B------:R-:W-:Y:S01]  /*83f0*/  FADD.FTZ R9, -R162.reuse, R9 ;  /* 0x00000009a2097221 */ /* 0x040fe20000010100 */
[----:B------:R-:W-:Y:S01]  /*8400*/  FSETP.GE.FTZ.AND P1, PT, R175, RZ, PT ;  /* 0x000000ffaf00720b */ /* 0x000fe20003f36000 */
[C---:B------:R-:W-:Y:S01]  /*8410*/  FADD.FTZ R15, -R161.reuse, R15 ;  /* 0x0000000fa10f7221 */ /* 0x040fe20000010100 */
[C---:B------:R-:W-:Y:S03]  /*8420*/  HMMA.16816.F32.BF16 R24, R104.reuse, R136, R24 ;  /* 0x000000886818723c */ /* 0x040fe60000041818 */
[----:B------:R-:W-:Y:S01]  /*8430*/  FADD.FTZ R14, -R161, R14 ;  /* 0x0000000ea10e7221 */ /* 0x000fe20000010100 */
[-C--:B------:R-:W-:Y:S01]  /*8440*/  FSEL R5, R5, R164.reuse, P2 ;  /* 0x000000a405057208 */ /* 0x080fe20001000000 */
[----:B------:R-:W-:Y:S01]  /*8450*/  FADD.FTZ R8, -R162, R8 ;  /* 0x00000008a2087221 */ /* 0x000fe20000010100 */
[----:B------:R-:W-:Y:S01]  /*8460*/  FSETP.GE.FTZ.AND P2, PT, R166, RZ, PT ;  /* 0x000000ffa600720b */ /* 0x000fe20003f56000 */
[C---:B------:R-:W-:Y:S01]  /*8470*/  FADD.FTZ R13, -R162.reuse, R13 ;  /* 0x0000000da20d7221 */ /* 0x040fe20000010100 */
[-C--:B------:R-:W-:Y:S01]  /*8480*/  HMMA.16816.F32.BF16 R28, R104, R138.reuse, R28 ;  /* 0x0000008a681c723c */ /* 0x080fe2000004181c */
[C---:B------:R-:W-:Y:S03]  /*8490*/  FADD.FTZ R19, -R163.reuse, R19 ;  /* 0x00000013a3137221 */ /* 0x040fe60000010100 */
[----:B------:R-:W-:Y:S01]  /*84a0*/  FADD.FTZ R18, -R163, R18 ;  /* 0x00000012a3127221 */ /* 0x000fe20000010100 */
[-C--:B------:R-:W-:Y:S01]  /*84b0*/  FSEL R11, R11, R161.reuse, P0 ;  /* 0x000000a10b0b7208 */ /* 0x080fe20000000000 */
[----:B------:R-:W-:Y:S01]  /*84c0*/  FADD.FTZ R0, -R162, R12 ;  /* 0x0000000ca2007221 */ /* 0x000fe20000010100 */
[----:B------:R-:W-:Y:S01]  /*84d0*/  FSETP.GE.FTZ.AND P0, PT, R196, RZ, PT ;  /* 0x000000ffc400720b */ /* 0x000fe20003f16000 */
[----:B------:R-:W-:Y:S01]  /*84e0*/  FADD.FTZ R17, -R164, R17 ;  /* 0x00000011a4117221 */ /* 0x000fe20000010100 */
[-C--:B------:R-:W-:Y:S01]  /*84f0*/  FSEL R10, R10, R161.reuse, P1 ;  /* 0x000000a10a0a7208 */ /* 0x080fe20000800000 */
[C---:B------:R-:W-:Y:S01]  /*8500*/  HMMA.16816.F32.BF16 R32, R100.reuse, R138, R32 ;  /* 0x0000008a6420723c */ /* 0x040fe20000041820 */
[----:B------:R-:W-:Y:S01]  /*8510*/  FSETP.GE.FTZ.AND P1, PT, R187, RZ, PT ;  /* 0x000000ffbb00720b */ /* 0x000fe20003f36000 */
[C---:B------:R-:W-:Y:S01]  /*8520*/  FADD.FTZ R23, -R163.reuse, R23 ;  /* 0x00000017a3177221 */ /* 0x040fe20000010100 */
[----:B------:R-:W-:Y:S01]  /*8530*/  FSEL R4, R4, R164, P3 ;  /* 0x000000a404047208 */ /* 0x000fe20001800000 */
[----:B------:R-:W-:Y:S01]  /*8540*/  FADD.FTZ R22, -R163, R22 ;  /* 0x00000016a3167221 */ /* 0x000fe20000010100 */
[----:B------:R-:W-:Y:S01]  /*8550*/  FSETP.GE.FTZ.AND P3, PT, R190, RZ, PT ;  /* 0x000000ffbe00720b */ /* 0x000fe20003f76000 */
[C---:B------:R-:W-:Y:S01]  /*8560*/  FADD.FTZ R16, -R164.reuse, R16 ;  /* 0x00000010a4107221 */ /* 0x040fe20000010100 */
[-C--:B------:R-:W-:Y:S01]  /*8570*/  FSEL R9, R9, R162.reuse, P2 ;  /* 0x000000a209097208 */ /* 0x080fe20001000000 */
[----:B------:R-:W-:Y:S01]  /*8580*/  FADD.FTZ R21, -R164, R21 ;  /* 0x00000015a4157221 */ /* 0x000fe20000010100 */
[-C--:B------:R-:W-:Y:S01]  /*8590*/  HMMA.16816.F32.BF16 R36, R100, R140.reuse, R36 ;  /* 0x0000008c6424723c */ /* 0x080fe20000041824 */
[----:B------:R-:W-:Y:S02]  /*85a0*/  FSETP.GE.FTZ.AND P2, PT, R174, RZ, PT ;  /* 0x000000ffae00720b */ /* 0x000fe40003f56000 */
[----:B------:R-:W-:Y:S01]  /*85b0*/  FADD.FTZ R27, -R161, R27 ;  /* 0x0000001ba11b7221 */ /* 0x000fe20000010100 */
[-C--:B------:R-:W-:Y:S01]  /*85c0*/  FSEL R15, R15, R161.reuse, P0 ;  /* 0x000000a10f0f7208 */ /* 0x080fe20000000000 */
[----:B------:R-:W-:Y:S01]  /*85d0*/  FADD.FTZ R26, -R161, R26 ;  /* 0x0000001aa11a7221 */ /* 0x000fe20000010100 */
[----:B------:R-:W-:Y:S01]  /*85e0*/  FSETP.GE.FTZ.AND P0, PT, R205, RZ, PT ;  /* 0x000000ffcd00720b */ /* 0x000fe20003f16000 */
[----:B------:R-:W-:Y:S01]  /*85f0*/  FADD.FTZ R20, -R164, R20 ;  /* 0x00000014a4147221 */ /* 0x000fe20000010100 */
[C---:B------:R-:W-:Y:S01]  /*8600*/  HMMA.16816.F32.BF16 R40, R104.reuse, R140, R40 ;  /* 0x0000008c6828723c */ /* 0x040fe20000041828 */
[----:B------:R-:W-:Y:S03]  /*8610*/  FADD.FTZ R25, -R162, R25 ;  /* 0x00000019a2197221 */ /* 0x000fe60000010100 */
[----:B------:R-:W-:Y:S01]  /*8620*/  FSEL R14, R14, R161, P1 ;  /* 0x000000a10e0e7208 */ /* 0x000fe20000800000 */
[----:B------:R-:W-:Y:S01]  /*8630*/  FADD.FTZ R31, -R161, R31 ;  /* 0x0000001fa11f7221 */ /* 0x000fe20000010100 */
[----:B------:R-:W-:Y:S01]  /*8640*/  FSETP.GE.FTZ.AND P1, PT, R199, RZ, PT ;  /* 0x000000ffc700720b */ /* 0x000fe20003f36000 */
[----:B------:R-:W-:Y:S01]  /*8650*/  FADD.FTZ R30, -R161, R30 ;  /* 0x0000001ea11e7221 */ /* 0x000fe20000010100 */
[-C--:B------:R-:W-:Y:S01]  /*8660*/  FSEL R8, R8, R162.reuse, P3 ;  /* 0x000000a208087208 */ /* 0x080fe20001800000 */
[C---:B------:R-:W-:Y:S01]  /*8670*/  FADD.FTZ R24, -R162.reuse, R24 ;  /* 0x00000018a2187221 */ /* 0x040fe20000010100 */
[----:B------:R-:W-:Y:S01]  /*8680*/  FSETP.GE.FTZ.AND P3, PT, R197, RZ, PT ;  /* 0x000000ffc500720b */ /* 0x000fe20003f76000 */
[-C--:B------:R-:W-:Y:S01]  /*8690*/  HMMA.16816.F32.BF16 R44, R104, R142.reuse, R44 ;  /* 0x0000008e682c723c */ /* 0x080fe2000004182c */
[C---:B------:R-:W-:Y:S01]  /*86a0*/  FADD.FTZ R29, -R162.reuse, R29 ;  /* 0x0000001da21d7221 */ /* 0x040fe20000010100 */
[-C--:B------:R-:W-:Y:S01]  /*86b0*/  FSEL R13, R13, R162.reuse, P2 ;  /* 0x000000a20d0d7208 */ /* 0x080fe20001000000 */
[----:B------:R-:W-:Y:S01]  /*86c0*/  FADD.FTZ R35, -R163, R35 ;  /* 0x00000023a3237221 */ /* 0x000fe20000010100 */
[----:B------:R-:W-:Y:S01]  /*86d0*/  FSETP.GE.FTZ.AND P2, PT, R193, RZ, PT ;  /* 0x000000ffc100720b */ /* 0x000fe20003f56000 */
[----:B------:R-:W-:Y:S01]  /*86e0*/  FADD.FTZ R34, -R163, R34 ;  /* 0x00000022a3227221 */ /* 0x000fe20000010100 */
[-C--:B------:R-:W-:Y:S01]  /*86f0*/  FSEL R19, R19, R163.reuse, P0 ;  /* 0x000000a313137208 */ /* 0x080fe20000000000 */
[----:B------:R-:W-:Y:S01]  /*8700*/  FADD.FTZ R28, -R162, R28 ;  /* 0x0000001ca21c7221 */ /* 0x000fe20000010100 */
[----:B------:R-:W-:Y:S01]  /*8710*/  FSETP.GE.FTZ.AND P0, PT, R198, RZ, PT ;  /* 0x000000ffc600720b */ /* 0x000fe20003f16000 */
[----:B------:R-:W-:Y:S01]  /*8720*/  FADD.FTZ R33, -R164, R33 ;  /* 0x00000021a4217221 */ /* 0x000fe20000010100 */
[C---:B------:R-:W-:Y:S02]  /*8730*/  HMMA.16816.F32.BF16 R48, R100.reuse, R142, R48 ;  /* 0x0000008e6430723c */ /* 0x040fe40000041830 */
[-C--:B------:R-:W-:Y:S01]  /*8740*/  FSEL R18, R18, R163.reuse, P1 ;  /* 0x000000a312127208 */ /* 0x080fe20000800000 */
[C---:B------:R-:W-:Y:S01]  /*8750*/  FADD.FTZ R39, -R163.reuse, R39 ;  /* 0x00000027a3277221 */ /* 0x040fe20000010100 */
[----:B------:R-:W-:Y:S01]  /*8760*/  FSETP.GE.FTZ.AND P1, PT, R188, RZ, PT ;  /* 0x000000ffbc00720b */ /* 0x000fe20003f36000 */
[----:B------:R-:W-:Y:S01]  /*8770*/  FADD.FTZ R38, -R163, R38 ;  /* 0x00000026a3267221 */ /* 0x000fe20000010100 */
[----:B------:R-:W-:Y:S01]  /*8780*/  FSEL R0, R0, R162, P3 ;  /* 0x000000a200007208 */ /* 0x000fe20001800000 */
[----:B------:R-:W-:Y:S01]  /*8790*/  FADD.FTZ R32, -R164, R32 ;  /* 0x00000020a4207221 */ /* 0x000fe20000010100 */
[----:B------:R-:W-:Y:S01]  /*87a0*/  FSETP.GE.FTZ.AND P3, PT, R208, RZ, PT ;  /* 0x000000ffd000720b */ /* 0x000fe20003f76000 */
[C---:B------:R-:W-:Y:S01]  /*87b0*/  FADD.FTZ R37, -R164.reuse, R37 ;  /* 0x00000025a4257221 */ /* 0x040fe20000010100 */
[-C--:B------:R-:W-:Y:S02]  /*87c0*/  HMMA.16816.F32.BF16 R52, R100, R144.reuse, R52 ;  /* 0x000000906434723c */ /* 0x080fe40000041834 */
        /* <DEDUP_REMOVED lines=9> */
[----:B------:R-:W-:Y:S01]  /*8860*/  FSEL R22, R22, R163, P1 ;  /* 0x000000a316167208 */ /* 0x000fe20000800000 */
[----:B------:R-:W-:Y:S01]  /*8870*/  FADD.FTZ R47, -R161, R47 ;  /* 0x0000002fa12f7221 */ /* 0x000fe20000010100 */
[----:B------:R-:W-:Y:S01]  /*8880*/  FSETP.GE.FTZ.AND P1, PT, R185, RZ, PT ;  /* 0x000000ffb900720b */ /* 0x000fe20003f36000 */
[----:B------:R-:W-:Y:S01]  /*8890*/  FADD.FTZ R46, -R161, R46 ;  /* 0x0000002ea12e7221 */ /* 0x000fe20000010100 */
[-C--:B------:R-:W-:Y:S01]  /*88a0*/  FSEL R16, R16, R164.reuse, P3 ;  /* 0x000000a410107208 */ /* 0x080fe20001800000 */
[C---:B------:R-:W-:Y:S01]  /*88b0*/  FADD.FTZ R40, -R162.reuse, R40 ;  /* 0x00000028a2287221 */ /* 0x040fe20000010100 */
[----:B------:R-:W-:Y:S01]  /*88c0*/  FSETP.GE.FTZ.AND P3, PT, R201, RZ, PT ;  /* 0x000000ffc900720b */ /* 0x000fe20003f76000 */
[----:B------:R-:W-:Y:S01]  /*88d0*/  FADD.FTZ R45, -R162, R45 ;  /* 0x0000002da22d7221 */ /* 0x000fe20000010100 */
[-C--:B------:R-:W-:Y:S02]  /*88e0*/  HMMA.16816.F32.BF16 R60, R104, R146.reuse, R60 ;  /* 0x00000092683c723c */ /* 0x080fe4000004183c */
[----:B------:R-:W-:Y:S01]  /*88f0*/  FSEL R21, R21, R164, P2 ;  /* 0x000000a415157208 */ /* 0x000fe20001000000 */
[C---:B------:R-:W-:Y:S01]  /*8900*/  FADD.FTZ R51, -R163.reuse, R51 ;  /* 0x00000033a3337221 */ /* 0x040fe20000010100 */
[----:B------:R-:W-:Y:S01]  /*8910*/  FSETP.GE.FTZ.AND P2, PT, R172, RZ, PT ;  /* 0x000000ffac00720b */ /* 0x000fe20003f56000 */
[----:B------:R-:W-:Y:S01]  /*8920*/  FADD.FTZ R50, -R163, R50 ;  /* 0x00000032a3327221 */ /* 0x000fe20000010100 */
[-C--:B------:R-:W-:Y:S01]  /*8930*/  FSEL R27, R27, R161.reuse, P0 ;  /* 0x000000a11b1b7208 */ /* 0x080fe20000000000 */
[----:B------:R-:W-:Y:S01]  /*8940*/  FMUL.FTZ R197, R197, R0 ;  /* 0x00000000c5c57220 */ /* 0x000fe20000410000 */
[----:B------:R-:W-:Y:S01]  /*8950*/  FSETP.GE.FTZ.AND P0, PT, R209, RZ, PT ;  /* 0x000000ffd100720b */ /* 0x000fe20003f16000 */
[----:B------:R-:W-:Y:S01]  /*8960*/  FADD.FTZ R44, -R162, R44 ;  /* 0x0000002ca22c7221 */ /* 0x000fe20000010100 */
[----:B------:R-:W-:Y:S02]  /*8970*/  HMMA.16816.F32.BF16 R64, R100, R146, R64 ;  /* 0x000000926440723c */ /* 0x000fe40000041840 */
[----:B------:R-:W-:Y:S01]  /*8980*/  FSEL R26, R26, R161, P1 ;  /* 0x000000a11a1a7208 */ /* 0x000fe20000800000 */
[----:B------:R-:W-:Y:S01]  /*8990*/  FADD.FTZ R49, -R164, R49 ;  /* 0x00000031a4317221 */ /* 0x000fe20000010100 */
[----:B------:R-:W-:Y:S01]  /*89a0*/  FSETP.GE.FTZ.AND P1, PT, R203, RZ, PT ;  /* 0x000000ffcb00720b */ /* 0x000fe20003f36000 */
[C---:B------:R-:W-:Y:S01]  /*89b0*/  FADD.FTZ R0, -R163.reuse, R55 ;  /* 0x00000037a3007221 */ /* 0x040fe20000010100 */
[----:B------:R-:W-:Y:S01]  /*89c0*/  FSEL R20, R20, R164, P3 ;  /* 0x000000a414147208 */ /* 0x000fe20001800000 */
[----:B------:R-:W-:Y:S01]  /*89d0*/  FMUL.FTZ R194, R194, R4 ;  /* 0x00000004c2c27220 */ /* 0x000fe20000410000 */
[----:B------:R-:W-:Y:S01]  /*89e0*/  FSETP.GE.FTZ.AND P3, PT, R202, RZ, PT ;  /* 0x000000ffca00720b */ /* 0x000fe20003f76000 */
[----:B------:R-:W-:Y:S03]  /*89f0*/  FADD.FTZ R4, -R163, R54 ;  /* 0x00000036a3047221 */ /* 0x000fe60000010100 */
[----:B------:R-:W-:Y:S01]  /*8a00*/  FSEL R25, R25, R162, P2 ;  /* 0x000000a219197208 */ /* 0x000fe20001000000 */
[----:B------:R-:W-:Y:S01]  /*8a10*/  FMUL.FTZ R176, R176, R5 ;  /* 0x00000005b0b07220 */ /* 0x000fe20000410000 */
[----:B------:R-:W-:Y:S01]  /*8a20*/  FSETP.GE.FTZ.AND P2, PT, R183, RZ, PT ;  /* 0x000000ffb700720b */ /* 0x000fe20003f56000 */
[C---:B------:R-:W-:Y:S01]  /*8a30*/  FADD.FTZ R48, -R164.reuse, R48 ;  /* 0x00000030a4307221 */ /* 0x040fe20000010100 */
        /* <DEDUP_REMOVED lines=10> */
[----:B------:R-:W-:Y:S01]  /*8ae0*/  FSETP.GE.FTZ.AND P3, PT, R210, RZ, PT ;  /* 0x000000ffd200720b */ /* 0x000fe20003f76000 */
[----:B------:R-:W-:Y:S01]  /*8af0*/  FMUL.FTZ R195, R195, R7 ;  /* 0x00000007c3c37220 */ /* 0x000fe20000410000 */
[----:B------:R-:W-:Y:S01]  /*8b00*/  FSEL R29, R29, R162, P2 ;  /* 0x000000a21d1d7208 */ /* 0x000fe20001000000 */
[----:B------:R-:W-:Y:S01]  /*8b10*/  FADD.FTZ R58, -R161, R58 ;  /* 0x0000003aa13a7221 */ /* 0x000fe20000010100 */
[----:B------:R-:W-:Y:S01]  /*8b20*/  FSETP.GE.FTZ.AND P2, PT, R191, RZ, PT ;  /* 0x000000ffbf00720b */ /* 0x000fe20003f56000 */
[----:B------:R-:W-:Y:S01]  /*8b30*/  FADD.FTZ R57, -R162, R57 ;  /* 0x00000039a2397221 */ /* 0x000fe20000010100 */
[-C--:B------:R-:W-:Y:S01]  /*8b40*/  FSEL R35, R35, R163.reuse, P0 ;  /* 0x000000a323237208 */ /* 0x080fe20000000000 */
        /* <DEDUP_REMOVED lines=93> */
[----:B------:R-:W-:Y:S01]  /*9120*/  FMUL.FTZ R8, R165, R5 ;  /* 0x00000005a5087220 */ /* 0x000fe20000410000 */
[----:B------:R-:W-:Y:S02]  /*9130*/  FSETP.GE.FTZ.AND P1, PT, R112, RZ, PT ;  /* 0x000000ff7000720b */ /* 0x000fe40003f36000 */
[----:B------:R-:W-:Y:S01]  /*9140*/  FSEL R6, R6, R164, P3 ;  /* 0x000000a406067208 */ /* 0x000fe20001800000 */
[----:B------:R-:W-:Y:S01]  /*9150*/  FMUL.FTZ R113, R113, R0 ;  /* 0x0000000071717220 */ /* 0x000fe20000410000 */
[----:B------:R-:W-:Y:S01]  /*9160*/  FSETP.GE.FTZ.AND P0, PT, R110, RZ, PT ;  /* 0x000000ff6e00720b */ /* 0x000fe20003f16000 */
[----:B------:R-:W-:Y:S01]  /*9170*/  FADD.FTZ R0, -R162, R60 ;  /* 0x0000003ca2007221 */ /* 0x000fe20000010100 */
[----:B------:R-:W-:Y:S01]  /*9180*/  FSETP.GE.FTZ.AND P3, PT, R111, RZ, PT ;  /* 0x000000ff6f00720b */ /* 0x000fe20003f76000 */
[----:B------:R-:W-:Y:S01]  /*9190*/  FMUL.FTZ R181, R181, R6 ;  /* 0x00000006b5b57220 */ /* 0x000fe20000410000 */
[-C--:B------:R-:W-:Y:S02]  /*91a0*/  FSEL R4, R59, R161.reuse, P1 ;  /* 0x000000a13b047208 */ /* 0x080fe40000800000 */
[----:B------:R-:W-:Y:S02]  /*91b0*/  FSETP.GE.FTZ.AND P1, PT, R108, RZ, PT ;  /* 0x000000ff6c00720b */ /* 0x000fe40003f36000 */
[----:B------:R-:W-:Y:S01]  /*91c0*/  FSEL R5, R58, R161, P0 ;  /* 0x000000a13a057208 */ /* 0x000fe20000000000 */
[----:B------:R-:W-:Y:S01]  /*91d0*/  FMUL.FTZ R112, R112, R4 ;  /* 0x0000000470707220 */ /* 0x000fe20000410000 */
[----:B------:R-:W-:Y:S01]  /*91e0*/  FSETP.GE.FTZ.AND P0, PT, R114, RZ, PT ;  /* 0x000000ff7200720b */ /* 0x000fe20003f16000 */
[----:B------:R-:W-:Y:S01]  /*91f0*/  FADD.FTZ R4, -R164, R64 ;  /* 0x00000040a4047221 */ /* 0x000fe20000010100 */
[----:B------:R-:W-:Y:S01]  /*9200*/  FSEL R6, R57, R162, P3 ;  /* 0x000000a239067208 */ /* 0x000fe20001800000 */
[----:B------:R-:W-:Y:S01]  /*9210*/  FMUL.FTZ R110, R110, R5 ;  /* 0x000000056e6e7220 */ /* 0x000fe20000410000 */
[----:B------:R-:W-:Y:S02]  /*9220*/  FSETP.GE.FTZ.AND P3, PT, R215, RZ, PT ;  /* 0x000000ffd700720b */ /* 0x000fe40003f76000 */
        /* <DEDUP_REMOVED lines=57> */
.L_x_724:
        /* <DEDUP_REMOVED lines=148> */
.L_x_725:
        /* <DEDUP_REMOVED lines=304> */
.L_x_727:
        /* <DEDUP_REMOVED lines=17> */
.L_x_728:
        /* <DEDUP_REMOVED lines=43> */
.L_x_730:
[----:B--2---:R-:W-:Y:S05]  /*b5c0*/  BSYNC B0 ;  /* 0x0000000000007941 */ /* 0x004fea0003800000 */
.L_x_729:
        /* <DEDUP_REMOVED lines=14> */
.L_x_732:
[----:B------:R-:W-:Y:S05]  /*b6b0*/  BSYNC B0 ;  /* 0x0000000000007941 */ /* 0x000fea0003800000 */
.L_x_731:
        /* <DEDUP_REMOVED lines=25> */
.L_x_734:
[----:B------:R-:W-:Y:S05]  /*b850*/  BSYNC B0 ;  /* 0x0000000000007941 */ /* 0x000fea0003800000 */
.L_x_733:
        /* <DEDUP_REMOVED lines=11> */
.L_x_705:
[----:B------:R-:W-:Y:S05]  /*b910*/  BSYNC B1 ;  /* 0x0000000000017941 */ /* 0x000fea0003800000 */
.L_x_691:
        /* <DEDUP_REMOVED lines=11> */
.L_x_735:
[----:B------:R-:W-:Y:S05]  /*b9d0*/  EXIT ;  /* 0x000000000000794d */ /* 0x000fea0003800000 */
.L_x_737:
        /* <DEDUP_REMOVED lines=10> */
.L_x_1344:


//--------------------- .text._ZN5flash44flash_bwd_dq_dk_dv_loop_seqk_parallel_kernelI23Flash_bwd_kernel_traitsILi32ELi128ELi128ELi8ELi4ELi4ELi4ELb1ELb0EN7cutlass10bfloat16_tE19Flash_kernel_traitsILi32ELi128ELi128ELi8ES3_EELb0ELb0ELb1ELb1ELb0ELb0ELb1EEEvNS_16Flash_bwd_paramsE --------------------------
	.section	.text._ZN5flash44flash_bwd_dq_dk_dv_loop_seqk_parallel_kernelI23Flash_bwd_kernel_traitsILi32ELi128ELi128ELi8ELi4ELi4ELi4ELb1ELb0EN7cutlass10bfloat16_tE19Flash_kernel_traitsILi32ELi128ELi128ELi8ES3_EELb0ELb0ELb1ELb1ELb0ELb0ELb1EEEvNS_16Flash_bwd_paramsE,"ax",@progbits
	.sectioninfo	@"SHI_REGISTERS=255"
	.align	128
        .global         _ZN5flash44flash_bwd_dq_dk_dv_loop_seqk_parallel_kernelI23Flash_bwd_kernel_traitsILi32ELi128ELi128ELi8ELi4ELi4ELi4ELb1ELb0EN7cutlass10bfloat16_tE19Flash_kernel_traitsILi32ELi128ELi128ELi8ES3_EELb0ELb0ELb1ELb1ELb0ELb0ELb1EEEvNS_16Flash_bwd_paramsE
        .type           _ZN5flash44flash_bwd_dq_dk_dv_loop_seqk_parallel_kernelI23Flash_bwd_kernel_traitsILi32ELi128ELi128ELi8ELi4ELi4ELi4ELb1ELb0EN7cutlass10bfloat16_tE19Flash_kernel_traitsILi32ELi128ELi128ELi8ES3_EELb0ELb0ELb1ELb1ELb0ELb0ELb1EEEvNS_16Flash_bwd_paramsE,@function
        .size           _ZN5flash44flash_bwd_dq_dk_dv_loop_seqk_parallel_kernelI23Flash_bwd_kernel_traitsILi32ELi128ELi128ELi8ELi4ELi4ELi4ELb1ELb0EN7cutlass10bfloat16_tE19Flash_kernel_traitsILi32ELi128ELi128ELi8ES3_EELb0ELb0ELb1ELb1ELb0ELb0ELb1EEEvNS_16Flash_bwd_paramsE,(.L_x_1345 - _ZN5flash44flash_bwd_dq_dk_dv_loop_seqk_parallel_kernelI23Flash_bwd_kernel_traitsILi32ELi128ELi128ELi8ELi4ELi4ELi4ELb1ELb0EN7cutlass10bfloat16_tE19Flash_kernel_traitsILi32ELi128ELi128ELi8ES3_EELb0ELb0ELb1ELb1ELb0ELb0ELb1EEEvNS_16Flash_bwd_paramsE)
        .other          _ZN5flash44flash_bwd_dq_dk_dv_loop_seqk_parallel_kernelI23Flash_bwd_kernel_traitsILi32ELi128ELi128ELi8ELi4ELi4ELi4ELb1ELb0EN7cutlass10bfloat16_tE19Flash_kernel_traitsILi32ELi128ELi128ELi8ES3_EELb0ELb0ELb1ELb1ELb0ELb0ELb1EEEvNS_16Flash_bwd_paramsE,@"STO_CUDA_ENTRY STV_DEFAULT"
_ZN5flash44flash_bwd_dq_dk_dv_loop_seqk_parallel_kernelI23Flash_bwd_kernel_traitsILi32ELi128ELi128ELi8ELi4ELi4ELi4ELb1ELb0EN7cutlass10bfloat16_tE19Flash_kernel_traitsILi32ELi128ELi128ELi8ES3_EELb0ELb0ELb1ELb1ELb0ELb0ELb1EEEvNS_16Flash_bwd_paramsE:
.text._ZN5flash44flash_bwd_dq_dk_dv_loop_seqk_parallel_kernelI23Flash_bwd_kernel_traitsILi32ELi128ELi128ELi8ELi4ELi4ELi4ELb1ELb0EN7cutlass10bfloat16_tE19Flash_kernel_traitsILi32ELi128ELi128ELi8ES3_EELb0ELb0ELb1ELb1ELb0ELb0ELb1EEEvNS_16Flash_bwd_paramsE:
        /* <DEDUP_REMOVED lines=33> */
[CC--:B------:R-:W-:Y:S01]  /*0210*/  LEA.HI R4, R8.reuse, R7.reuse, RZ, 0x5 ;  /* 0x0000000708047211 */ /* 0x0c0fe200078f28ff */
[----:B------:R-:W-:Y:S01]  /*0220*/  UISETP.NE.AND UP5, UPT, UR9, URZ, UPT ;  /* 0x0000003f0900728c */ /* 0x000fe2000bfa5270 */
[----:B------:R-:W-:Y:S01]  /*0230*/  LOP3.LUT R3, R5, 0xfffffffc, RZ, 0xc0, !PT ;  /* 0xfffffffc05037812 */ /* 0x000fe200078ec0ff */
[----:B---3--:R-:W-:Y:S01]  /*0240*/  USHF.L.U32 UR7, UR51, 0x7, URZ ;  /* 0x0000000733077899 */ /* 0x008fe2000800063f */
[CC--:B------:R-:W-:Y:S01]  /*0250*/  LEA.HI R11, R8.reuse, R7.reuse, RZ, 0x7 ;  /* 0x00000007080b7211 */ /* 0x0c0fe200078f38ff */
[----:B------:R-:W-:Y:S01]  /*0260*/  ULDC UR14, c[0x0][0x214] ;  /* 0x00008500000e7ab9 */ /* 0x000fe20000000800 */
[CC--:B------:R-:W-:Y:S01]  /*0270*/  LEA.HI R150, R8.reuse, R7.reuse, RZ, 0x3 ;  /* 0x0000000708967211 */ /* 0x0c0fe200078f18ff */
[----:B------:R-:W-:Y:S01]  /*0280*/  IMAD.IADD R13, R7, 0x1, -R3 ;  /* 0x00000001070d7824 */ /* 0x000fe200078e0a03 */
[--C-:B------:R-:W-:Y:S01]  /*0290*/  SHF.R.S32.HI R0, RZ, 0x2, R5.reuse ;  /* 0x00000002ff007819 */ /* 0x100fe20000011405 */
[----:B------:R-:W-:Y:S01]  /*02a0*/  ULDC UR8, c[0x0][0x1c0] ;  /* 0x0000700000087ab9 */ /* 0x000fe20000000800 */
[----:B------:R-:W-:Y:S01]  /*02b0*/  LEA.HI R8, R8, R7, RZ, 0x4 ;  /* 0x0000000708087211 */ /* 0x000fe200078f20ff */
[----:B------:R-:W-:Y:S01]  /*02c0*/  IMAD.SHL.U32 R14, R13, 0x8, RZ ;  /* 0x000000080d0e7824 */ /* 0x000fe200078e00ff */
[----:B------:R-:W-:Y:S01]  /*02d0*/  SHF.R.S32.HI R2, RZ, 0x1f, R5 ;  /* 0x0000001fff027819 */ /* 0x000fe20000011405 */
[----:B------:R-:W-:Y:S01]  /*02e0*/  ULDC UR19, c[0x0][0x224] ;  /* 0x0000890000137ab9 */ /* 0x000fe20000000800 */
[----:B------:R-:W-:Y:S01]  /*02f0*/  LOP3.LUT R6, R4, 0xffffffe0, RZ, 0xc0, !PT ;  /* 0xffffffe004067812 */ /* 0x000fe200078ec0ff */
[----:B------:R-:W-:Y:S01]  /*0300*/  ULDC UR17, c[0x0][0x224] ;  /* 0x0000890000117ab9 */ /* 0x000fe20000000800 */
[-C--:B------:R-:W-:Y:S01]  /*0310*/  LEA.HI R5, R5, R0.reuse, RZ, 0x1 ;  /* 0x0000000005057211 */ /* 0x080fe200078f08ff */
[----:B------:R-:W-:Y:S01]  /*0320*/  STL [R1+0x30], R14 ;  /* 0x0000300e01007387 */ /* 0x000fe20000100800 */
[----:B------:R-:W-:Y:S01]  /*0330*/  LOP3.LUT R9, R8, 0xfffffff0, RZ, 0xc0, !PT ;  /* 0xfffffff008097812 */ /* 0x000fe200078ec0ff */
[----:B------:R-:W-:Y:S01]  /*0340*/  ULDC UR16, c[0x0][0x1c0] ;  /* 0x0000700000107ab9 */ /* 0x000fe20000000800 */
[----:B------:R-:W-:Y:S01]  /*0350*/  LEA.HI R3, R2, R0, RZ, 0x3 ;  /* 0x0000000002037211 */ /* 0x000fe200078f18ff */
[C---:B------:R-:W-:Y:S01]  /*0360*/  IMAD.IADD R2, R7.reuse, 0x1, -R6 ;  /* 0x0000000107027824 */ /* 0x040fe200078e0a06 */
[----:B------:R-:W-:Y:S01]  /*0370*/  LOP3.LUT R10, R150, 0xfffffff8, RZ, 0xc0, !PT ;  /* 0xfffffff8960a7812 */ /* 0x000fe200078ec0ff */
[----:B------:R-:W-:Y:S01]  /*0380*/  IMAD.IADD R6, R7, 0x1, -R9 ;  /* 0x0000000107067824 */ /* 0x000fe200078e0a09 */
[----:B------:R-:W-:Y:S01]  /*0390*/  LOP3.LUT R5, R5, 0x7fffffe, RZ, 0xc0, !PT ;  /* 0x07fffffe05057812 */ /* 0x000fe200078ec0ff */
[----:B------:R-:W-:Y:S01]  /*03a0*/  ULDC.U8 UR10, c[0x0][0x3d0] ;  /* 0x0000f400000a7ab9 */ /* 0x000fe20000000000 */
[----:B------:R-:W-:Y:S01]  /*03b0*/  LOP3.LUT R3, R3, 0xfffffff8, RZ, 0xc0, !PT ;  /* 0xfffffff803037812 */ /* 0x000fe200078ec0ff */
[----:B------:R-:W-:Y:S01]  /*03c0*/  IMAD.IADD R10, R7, 0x1, -R10 ;  /* 0x00000001070a7824 */ /* 0x000fe200078e0a0a */
[----:B------:R-:W-:Y:S01]  /*03d0*/  SHF.R.S32.HI R9, RZ, 0x1f, R2 ;  /* 0x0000001fff097819 */ /* 0x000fe20000011402 */
[C---:B------:R-:W-:Y:S01]  /*03e0*/  IMAD.IADD R7, R0.reuse, 0x1, -R5 ;  /* 0x0000000100077824 */ /* 0x040fe200078e0a05 */
[----:B------:R-:W-:Y:S01]  /*03f0*/  SHF.R.S32.HI R11, RZ, 0x7, R11 ;  /* 0x00000007ff0b7819 */ /* 0x000fe2000001140b */
[----:B------:R-:W-:Y:S01]  /*0400*/  IMAD.IADD R5, R0, 0x1, -R3 ;  /* 0x0000000100057824 */ /* 0x000fe200078e0a03 */
[----:B------:R-:W-:Y:S01]  /*0410*/  LEA.HI R18, R9, R2, RZ, 0x2 ;  /* 0x0000000209127211 */ /* 0x000fe200078f10ff */
[----:B------:R-:W-:Y:S01]  /*0420*/  ULDC.64 UR12, c[0x0][0x118] ;  /* 0x00004600000c7ab9 */ /* 0x000fe20000000a00 */
[----:B------:R-:W-:Y:S01]  /*0430*/  SHF.R.S32.HI R3, RZ, 0x3, R150 ;  /* 0x00000003ff037819 */ /* 0x000fe20000011496 */
[----:B------:R-:W-:Y:S01]  /*0440*/  UISETP.NE.AND UP6, UPT, UR10, URZ, UPT ;  /* 0x0000003f0a00728c */ /* 0x000fe2000bfc5270 */
[--C-:B------:R-:W-:Y:S01]  /*0450*/  SHF.R.S32.HI R2, RZ, 0x5, R4.reuse ;  /* 0x00000005ff027819 */ /* 0x100fe20000011404 */
[----:B------:R-:W-:Y:S01]  /*0460*/  USHF.L.U32 UR35, UR11, 0x3, URZ ;  /* 0x000000030b237899 */ /* 0x000fe2000800063f */
[----:B------:R-:W-:Y:S01]  /*0470*/  SHF.R.S32.HI R0, RZ, 0x1f, R4 ;  /* 0x0000001fff007819 */ /* 0x000fe20000011404 */
[----:B------:R-:W-:Y:S01]  /*0480*/  IMAD.SHL.U32 R3, R3, 0x40, RZ ;  /* 0x0000004003037824 */ /* 0x000fe200078e00ff */
[----:B------:R-:W-:Y:S01]  /*0490*/  SHF.R.S32.HI R9, RZ, 0x1f, R6 ;  /* 0x0000001fff097819 */ /* 0x000fe20000011406 */
        /* <DEDUP_REMOVED lines=9> */
[----:B------:R-:W-:Y:S01]  /*0530*/  LOP3.LUT P5, RZ, R5, 0x2, RZ, 0xc0, !PT ;  /* 0x0000000205ff7812 */ /* 0x000fe200078ac0ff */
[C---:B------:R-:W-:Y:S01]  /*0540*/  IMAD.IADD R162, R2.reuse, 0x1, -R4 ;  /* 0x0000000102a27824 */ /* 0x040fe200078e0a04 */
[----:B------:R-:W-:Y:S01]  /*0550*/  SHF.R.U32.HI R3, RZ, 0x3, R0 ;  /* 0x00000003ff037819 */ /* 0x000fe20000011600 */
[----:B------:R-:W-:Y:S01]  /*0560*/  IMAD R4, R2, 0x8, R7 ;  /* 0x0000000802047824 */ /* 0x000fe200078e0207 */
[----:B------:R-:W-:Y:S01]  /*0570*/  LOP3.LUT R0, R0, 0x18, R14, 0xf8, !PT ;  /* 0x0000001800007812 */ /* 0x000fe200078ef80e */
[----:B------:R-:W-:Y:S01]  /*0580*/  UIMAD UR29, UR11, 0x38, URZ ;  /* 0x000000380b1d78a4 */ /* 0x000fe2000f8e023f */
[----:B------:R-:W-:Y:S01]  /*0590*/  SHF.R.S32.HI R2, RZ, 0x4, R8 ;  /* 0x00000004ff027819 */ /* 0x000fe20000011408 */
[----:B------:R-:W-:Y:S01]  /*05a0*/  USHF.L.U32 UR28, UR11, 0x6, URZ ;  /* 0x000000060b1c7899 */ /* 0x000fe2000800063f */
[----:B------:R-:W-:Y:S01]  /*05b0*/  LOP3.LUT R3, R0, R3, RZ, 0x3c, !PT ;  /* 0x0000000300037212 */ /* 0x000fe200078e3cff */
[----:B------:R-:W-:Y:S01]  /*05c0*/  UIMAD UR27, UR11, 0x48, URZ ;  /* 0x000000480b1b78a4 */ /* 0x000fe2000f8e023f */
[----:B------:R-:W-:Y:S01]  /*05d0*/  LEA.HI R0, R8, R2, RZ, 0x1 ;  /* 0x0000000208007211 */ /* 0x000fe200078f08ff */
[----:B------:R-:W-:Y:S01]  /*05e0*/  IMAD.SHL.U32 R8, R13, 0x2, RZ ;  /* 0x000000020d087824 */ /* 0x000fe200078e00ff */
[----:B------:R-:W-:Y:S01]  /*05f0*/  LEA.HI R7, R10, R10, RZ, 0x1 ;  /* 0x0000000a0a077211 */ /* 0x000fe200078f08ff */
[----:B------:R-:W-:Y:S01]  /*0600*/  UIMAD UR26, UR11, 0x50, URZ ;  /* 0x000000500b1a78a4 */ /* 0x000fe2000f8e023f */
[----:B------:R-:W-:Y:S01]  /*0610*/  LOP3.LUT R0, R0, 0xfffffffe, RZ, 0xc0, !PT ;  /* 0xfffffffe00007812 */ /* 0x000fe200078ec0ff */
[----:B------:R-:W-:Y:S01]  /*0620*/  IMAD R220, R11, 0x2000, R8 ;  /* 0x000020000bdc7824 */ /* 0x000fe200078e0208 */
[----:B------:R-:W-:Y:S01]  /*0630*/  LOP3.LUT P4, RZ, R5, 0x4, RZ, 0xc0, !PT ;  /* 0x0000000405ff7812 */ /* 0x000fe2000788c0ff */
[----:B------:R-:W-:Y:S01]  /*0640*/  UIMAD UR25, UR11, 0x58, URZ ;  /* 0x000000580b1978a4 */ /* 0x000fe2000f8e023f */
[----:B------:R-:W-:Y:S01]  /*0650*/  SEL R214, R158, 0xffffffe0, !P5 ;  /* 0xffffffe09ed67807 */ /* 0x000fe20006800000 */
[----:B------:R-:W-:Y:S01]  /*0660*/  IMAD.IADD R12, R2, 0x1, -R0 ;  /* 0x00000001020c7824 */ /* 0x000fe200078e0a00 */
[----:B------:R-:W-:Y:S01]  /*0670*/  LEA.HI R0, R6, R6, RZ, 0x1 ;  /* 0x0000000606007211 */ /* 0x000fe200078f08ff */
[----:B------:R-:W-:Y:S01]  /*0680*/  IMAD.U32 R2, R4, 0x20, R3 ;  /* 0x0000002004027824 */ /* 0x000fe200078e0003 */
[----:B------:R-:W-:Y:S01]  /*0690*/  UIMAD UR24, UR11, 0x60, URZ ;  /* 0x000000600b1878a4 */ /* 0x000fe2000f8e023f */
[----:B------:R-:W-:Y:S01]  /*06a0*/  IMAD.U32 R3, RZ, RZ, UR4 ;  /* 0x00000004ff037e24 */ /* 0x000fe2000f8e00ff */
[----:B------:R-:W-:Y:S01]  /*06b0*/  LOP3.LUT R4, R0, 0x7fffffe, RZ, 0xc0, !PT ;  /* 0x07fffffe00047812 */ /* 0x000fe200078ec0ff */
[----:B------:R-:W-:Y:S01]  /*06c0*/  UIMAD UR4, UR51, UR8, UR55 ;  /* 0x00000008330472a4 */ /* 0x000fe2000f8e0237 */
[----:B------:R1:W-:Y:S01]  /*06d0*/  STL [R1+0x54], R2 ;  /* 0x0000540201007387 */ /* 0x0003e20000100800 */
[----:B------:R-:W-:-:S02]  /*06e0*/  UIMAD.WIDE.U32 UR8, UR51, UR19, URZ ;  /* 0x00000013330872a5 */ /* 0x000fc4000f8e003f */
[----:B------:R-:W-:Y:S01]  /*06f0*/  IMAD.IADD R16, R6, 0x1, -R4 ;  /* 0x0000000106107824 */ /* 0x000fe200078e0a04 */
[----:B------:R2:W-:Y:S01]  /*0700*/  STL [R1+0x98], R3 ;  /* 0x0000980301007387 */ /* 0x0005e20000100800 */
[----:B------:R-:W-:Y:S02]  /*0710*/  UIMAD UR4, UR4, UR17, URZ ;  /* 0x00000011040472a4 */ /* 0x000fe4000f8e023f */
[----:B------:R-:W-:Y:S01]  /*0720*/  IMAD.U32 R20, RZ, RZ, UR8 ;  /* 0x00000008ff147e24 */ /* 0x000fe2000f8e00ff */
[----:B------:R-:W-:Y:S01]  /*0730*/  UIMAD UR23, UR11, 0x68, URZ ;  /* 0x000000680b1778a4 */ /* 0x000fe2000f8e023f */
[----:B------:R-:W-:Y:S01]  /*0740*/  IMAD.U32 R21, RZ, RZ, UR9 ;  /* 0x00000009ff157e24 */ /* 0x000fe2000f8e00ff */
[----:B------:R-:W-:Y:S02]  /*0750*/  UIMAD UR22, UR11, 0x70, URZ ;  /* 0x000000700b1678a4 */ /* 0x000fe4000f8e023f */
[----:B------:R-:W-:Y:S02]  /*0760*/  UIMAD UR21, UR11, 0x78, URZ ;  /* 0x000000780b1578a4 */ /* 0x000fe4000f8e023f */
[----:B------:R-:W-:Y:S01]  /*0770*/  UMOV UR61, 0xffffe000 ;  /* 0xffffe000003d7882 */ /* 0x000fe20000000000 */
[----:B-1----:R-:W-:-:S02]  /*0780*/  LOP3.LUT R2, R9, 0xfffffff8, RZ, 0xc0, !PT ;  /* 0xfffffff809027812 */ /* 0x002fc400078ec0ff */
[----:B--2---:R-:W-:-:S03]  /*0790*/  LOP3.LUT R3, R7, 0x3fffffe, RZ, 0xc0, !PT ;  /* 0x03fffffe07037812 */ /* 0x004fc600078ec0ff */
[----:B------:R-:W-:Y:S02]  /*07a0*/  IMAD.IADD R15, R6, 0x1, -R2 ;  /* 0x00000001060f7824 */ /* 0x000fe400078e0a02 */
[----:B------:R-:W-:Y:S02]  /*07b0*/  IMAD R2, R11, 0x8, R12 ;  /* 0x000000080b027824 */ /* 0x000fe400078e020c */
[----:B------:R-:W-:Y:S01]  /*07c0*/  IMAD.IADD R4, R10, 0x1, -R3 ;  /* 0x000000010a047824 */ /* 0x000fe200078e0a03 */
[--C-:B------:R-:W-:Y:S02]  /*07d0*/  SHF.R.S32.HI R3, RZ, 0x1, R0.reuse ;  /* 0x00000001ff037819 */ /* 0x100fe40000011400 */
[----:B------:R-:W-:Y:S01]  /*07e0*/  SHF.R.S32.HI R0, RZ, 0x1f, R0 ;  /* 0x0000001fff007819 */ /* 0x000fe20000011400 */
[----:B------:R-:W-:Y:S01]  /*07f0*/  IMAD R17, R2, 0x8, R4 ;  /* 0x0000000802117824 */ /* 0x000fe200078e0204 */
[C---:B------:R-:W-:Y:S01]  /*0800*/  LOP3.LUT R2, R5.reuse, 0x1, RZ, 0xc0, !PT ;  /* 0x0000000105027812 */ /* 0x040fe200078ec0ff */
[----:B------:R-:W-:Y:S01]  /*0810*/  IMAD.SHL.U32 R4, R5, 0x40, RZ ;  /* 0x0000004005047824 */ /* 0x000fe200078e00ff */
[----:B------:R-:W-:-:S02]  /*0820*/  LEA.HI R0, R0, R3, RZ, 0x2 ;  /* 0x0000000300007211 */ /* 0x000fc400078f10ff */
[----:B------:R-:W-:Y:S01]  /*0830*/  ISETP.NE.U32.AND P6, PT, R2, 0x1, PT ;  /* 0x000000010200780c */ /* 0x000fe20003fc5070 */
[----:B------:R-:W-:Y:S01]  /*0840*/  IMAD.U32 R2, RZ, RZ, UR18 ;  /* 0x00000012ff027e24 */ /* 0x000fe2000f8e00ff */
[----:B------:R-:W-:Y:S02]  /*0850*/  LOP3.LUT R0, R0, 0xfffffffc, RZ, 0xc0, !PT ;  /* 0xfffffffc00007812 */ /* 0x000fe400078ec0ff */
[----:B------:R-:W-:Y:S02]  /*0860*/  LOP3.LUT R4, R4, 0x1c0, RZ, 0xc0, !PT ;  /* 0x000001c004047812 */ /* 0x000fe400078ec0ff */
[----:B------:R1:W-:Y:S01]  /*0870*/  STL [R1+0x64], R2 ;  /* 0x0000640201007387 */ /* 0x0003e20000100800 */
[----:B------:R-:W-:Y:S01]  /*0880*/  IMAD.IADD R14, R3, 0x1, -R0 ;  /* 0x00000001030e7824 */ /* 0x000fe200078e0a00 */
[----:B------:R-:W-:Y:S01]  /*0890*/  LEA.HI R4, R4, R4, RZ, 0x1d ;  /* 0x0000000404047211 */ /* 0x000fe200078fe8ff */
[----:B------:R-:W-:Y:S01]  /*08a0*/  IMAD.U32 R0, RZ, RZ, UR5 ;  /* 0x00000005ff007e24 */ /* 0x000fe2000f8e00ff */
[----:B------:R-:W-:Y:S01]  /*08b0*/  USHF.R.S32.HI UR5, URZ, 0x1f, UR19 ;  /* 0x0000001f3f057899 */ /* 0x000fe20008011413 */
[----:B------:R-:W-:Y:S01]  /*08c0*/  IMAD.U32 R3, RZ, RZ, UR6 ;  /* 0x00000006ff037e24 */ /* 0x000fe2000f8e00ff */
[----:B------:R-:W-:Y:S01]  /*08d0*/  SHF.R.S32.HI R3, RZ, 0x3, R9 ;  /* 0x00000003ff037819 */ /* 0x000fe20000011409 */
[----:B------:R-:W-:Y:S01]  /*08e0*/  USHF.R.S32.HI UR6, URZ, 0x1f, UR51 ;  /* 0x0000001f3f067899 */ /* 0x000fe20008011433 */
[----:B------:R-:W-:Y:S01]  /*08f0*/  SEL R213, R213, 0x10, !P6 ;  /* 0x00000010d5d57807 */ /* 0x000fe20007000000 */
[----:B------:R-:W-:-:S02]  /*0900*/  UIMAD UR5, UR5, UR51, URZ ;  /* 0x00000033050572a4 */ /* 0x000fc4000f8e023f */
[----:B------:R-:W-:Y:S02]  /*0910*/  IMAD R16, R3, 0x8, R16 ;  /* 0x0000000803107824 */ /* 0x000fe400078e0210 */
[----:B-1----:R-:W-:-:S05]  /*0920*/  IMAD.U32 R2, RZ, RZ, UR11 ;  /* 0x0000000bff027e24 */ /* 0x002fca000f8e00ff */
[----:B------:R1:W-:Y:S04]  /*0930*/  STL [R1+0x90], R2 ;  /* 0x0000900201007387 */ /* 0x0003e80000100800 */
[----:B------:R2:W-:Y:S01]  /*0940*/  STL [R1+0x94], R0 ;  /* 0x0000940001007387 */ /* 0x0005e20000100800 */
[----:B-1----:R-:W-:Y:S01]  /*0950*/  IMAD.SHL.U32 R2, R10, 0x40, RZ ;  /* 0x000000400a027824 */ /* 0x002fe200078e00ff */
[----:B------:R-:W-:Y:S02]  /*0960*/  LEA.HI R10, R5, R5, RZ, 0x1 ;  /* 0x00000005050a7211 */ /* 0x000fe400078f08ff */
[----:B--2---:R-:W-:Y:S02]  /*0970*/  SHF.R.S32.HI R0, RZ, 0x1, R7 ;  /* 0x00000001ff007819 */ /* 0x004fe40000011407 */
[----:B------:R-:W-:-:S02]  /*0980*/  LOP3.LUT R6, R2, 0x1c0, RZ, 0xc0, !PT ;  /* 0x000001c002067812 */ /* 0x000fc400078ec0ff */
[----:B------:R-:W-:Y:S01]  /*0990*/  LOP3.LUT R2, R10, 0x3fffffe, RZ, 0xc0, !PT ;  /* 0x03fffffe0a027812 */ /* 0x000fe200078ec0ff */
[C---:B------:R-:W-:Y:S01]  /*09a0*/  IMAD.SHL.U32 R7, R0.reuse, 0x40, RZ ;  /* 0x0000004000077824 */ /* 0x040fe200078e00ff */
[----:B------:R-:W-:Y:S01]  /*09b0*/  LOP3.LUT P0, RZ, R0, 0x2, RZ, 0xc0, !PT ;  /* 0x0000000200ff7812 */ /* 0x000fe2000780c0ff */
[----:B------:R-:W-:Y:S02]  /*09c0*/  IMAD.SHL.U32 R0, R162, 0x10, RZ ;  /* 0x00000010a2007824 */ /* 0x000fe400078e00ff */
        /* <DEDUP_REMOVED lines=11> */
[----:B------:R-:W-:Y:S01]  /*0a80*/  STL [R1+0x44], R18 ;  /* 0x0000441201007387 */ /* 0x000fe20000100800 */
[----:B------:R-:W-:Y:S01]  /*0a90*/  SHF.R.U32.HI R2, RZ, 0x3, R6 ;  /* 0x00000003ff027819 */ /* 0x000fe20000011606 */
[----:B------:R-:W-:Y:S01]  /*0aa0*/  IMAD.U32 R3, RZ, RZ, UR6 ;  /* 0x00000006ff037e24 */ /* 0x000fe2000f8e00ff */
[----:B------:R-:W-:Y:S01]  /*0ab0*/  LOP3.LUT R150, R0, 0x8, R150, 0xf8, !PT ;  /* 0x0000000800967812 */ /* 0x000fe200078ef896 */
[----:B------:R-:W-:Y:S01]  /*0ac0*/  @!UP5 UIMAD UR6, UR51, UR16, UR55 ;  /* 0x000000103306d2a4 */ /* 0x000fe2000f8e0237 */
[----:B------:R-:W-:Y:S01]  /*0ad0*/  SHF.R.U32.HI R0, RZ, 0x3, R0 ;  /* 0x00000003ff007819 */ /* 0x000fe20000011600 */
[----:B------:R-:W-:Y:S01]  /*0ae0*/  IMAD.U32 R4, RZ, RZ, UR5 ;  /* 0x00000005ff047e24 */ /* 0x000fe2000f8e00ff */
[----:B------:R-:W-:Y:S01]  /*0af0*/  LOP3.LUT R5, R5, R2, RZ, 0x3c, !PT ;  /* 0x0000000205057212 */ /* 0x000fe200078e3cff */
[----:B------:R-:W-:Y:S01]  /*0b00*/  IMAD.U32 R2, RZ, RZ, UR7 ;  /* 0x00000007ff027e24 */ /* 0x000fe2000f8e00ff */
[----:B------:R-:W-:Y:S01]  /*0b10*/  LOP3.LUT R150, R150, R0, RZ, 0x3c, !PT ;  /* 0x0000000096967212 */ /* 0x000fe200078e3cff */
[----:B------:R-:W-:Y:S01]  /*0b20*/  @UP5 UIMAD UR7, UR51, UR14, URZ ;  /* 0x0000000e330752a4 */ /* 0x000fe2000f8e023f */
[----:B------:R-:W-:Y:S01]  /*0b30*/  IMAD R0, R162, 0x200, R8 ;  /* 0x00000200a2007824 */ /* 0x000fe200078e0208 */
[----:B------:R-:W-:Y:S01]  /*0b40*/  IADD3 R2, R18, -0x80, RZ ;  /* 0xffffff8012027810 */ /* 0x000fe20007ffe0ff */
[----:B------:R-:W-:Y:S01]  /*0b50*/  UIMAD.WIDE.U32 UR16, UR58, UR8, URZ ;  /* 0x000000083a1072a5 */ /* 0x000fe2000f8e003f */
[----:B------:R-:W-:Y:S01]  /*0b60*/  IMAD.SHL.U32 R220, R220, 0x2, RZ ;  /* 0x00000002dcdc7824 */ /* 0x000fe200078e00ff */
[----:B------:R-:W-:Y:S01]  /*0b70*/  @!UP5 UIMAD UR6, UR6, UR14, URZ ;  /* 0x0000000e0606d2a4 */ /* 0x000fe2000f8e023f */
[----:B------:R-:W-:Y:S01]  /*0b80*/  IMAD R13, R13, 0x20, R0 ;  /* 0x000000200d0d7824 */ /* 0x000fe200078e0200 */
[----:B------:R-:W-:Y:S01]  /*0b90*/  SHF.R.S32.HI R3, RZ, 0x1f, R2 ;  /* 0x0000001fff037819 */ /* 0x000fe20000011402 */
[----:B------:R-:W-:Y:S01]  /*0ba0*/  IMAD.U32 R0, RZ, RZ, UR7 ;  /* 0x00000007ff007e24 */ /* 0x000fe2000f8e00ff */
[C---:B------:R-:W-:Y:S01]  /*0bb0*/  IADD3 R216, R220.reuse, 0x40, RZ ;  /* 0x00000040dcd87810 */ /* 0x040fe20007ffe0ff */
[----:B------:R-:W-:Y:S01]  /*0bc0*/  IMAD.U32 R150, R17, 0x20, R150 ;  /* 0x0000002011967824 */ /* 0x000fe200078e0096 */
[C---:B------:R-:W-:Y:S01]  /*0bd0*/  @P4 IADD3 R216, R220.reuse, -0x40, RZ ;  /* 0xffffffc0dcd84810 */ /* 0x040fe20007ffe0ff */
[----:B------:R-:W-:Y:S01]  /*0be0*/  IMAD.IADD R219, R220, 0x1, R213 ;  /* 0x00000001dcdb7824 */ /* 0x000fe200078e02d5 */
[----:B------:R1:W-:Y:S01]  /*0bf0*/  STL [R1+0x8c], R0 ;  /* 0x00008c0001007387 */ /* 0x0003e20000100800 */
[----:B------:R-:W-:-:S02]  /*0c00*/  IMAD R149, R150, 0x2, R149 ;  /* 0x0000000296957824 */ /* 0x000fc400078e0295 */
[----:B------:R-:W-:Y:S02]  /*0c10*/  IMAD.IADD R213, R213, 0x1, R216 ;  /* 0x00000001d5d57824 */ /* 0x000fe400078e02d8 */
[--C-:B------:R-:W-:Y:S02]  /*0c20*/  IMAD.IADD R218, R220, 0x1, R214.reuse ;  /* 0x00000001dcda7824 */ /* 0x100fe400078e02d6 */
[----:B------:R-:W-:Y:S02]  /*0c30*/  IMAD.IADD R217, R219, 0x1, R214 ;  /* 0x00000001dbd97824 */ /* 0x000fe400078e02d6 */
[----:B------:R-:W-:Y:S02]  /*0c40*/  IMAD.IADD R215, R214, 0x1, R216 ;  /* 0x00000001d6d77824 */ /* 0x000fe400078e02d8 */
[----:B------:R-:W-:Y:S02]  /*0c50*/  IMAD.SHL.U32 R150, R150, 0x2, RZ ;  /* 0x0000000296967824 */ /* 0x000fe400078e00ff */
[----:B------:R-:W-:-:S02]  /*0c60*/  IMAD.IADD R214, R214, 0x1, R213 ;  /* 0x00000001d6d67824 */ /* 0x000fc400078e02d5 */
[----:B-1----:R-:W-:Y:S01]  /*0c70*/  IMAD.U32 R0, RZ, RZ, UR4 ;  /* 0x00000004ff007e24 */ /* 0x002fe2000f8e00ff */
[----:B------:R-:W-:-:S04]  /*0c80*/  USHF.R.S32.HI UR4, URZ, 0x1f, UR18 ;  /* 0x0000001f3f047899 */ /* 0x000fc80008011412 */
[----:B------:R1:W-:Y:S02]  /*0c90*/  STL [R1+0x88], R0 ;  /* 0x0000880001007387 */ /* 0x0003e40000100800 */
[----:B------:R-:W-:Y:S01]  /*0ca0*/  IMAD.U32 R6, RZ, RZ, UR4 ;  /* 0x00000004ff067e24 */ /* 0x000fe2000f8e00ff */
[----:B------:R-:W-:Y:S01]  /*0cb0*/  UIMAD UR4, UR59, UR8, URZ ;  /* 0x000000083b0472a4 */ /* 0x000fe2000f8e023f */
[----:B------:R2:W-:Y:S04]  /*0cc0*/  STL [R1+0x84], R4 ;  /* 0x0000840401007387 */ /* 0x0005e80000100800 */
[----:B------:R-:W-:Y:S01]  /*0cd0*/  STL [R1+0x80], R6 ;  /* 0x0000800601007387 */ /* 0x000fe20000100800 */
[----:B-1----:R-:W-:Y:S02]  /*0ce0*/  SHF.R.S32.HI R0, RZ, 0x1, R10 ;  /* 0x00000001ff007819 */ /* 0x002fe4000001140a */
[----:B--2---:R-:W-:Y:S01]  /*0cf0*/  SHF.L.U64.HI R4, R2, 0x2, R3 ;  /* 0x0000000202047819 */ /* 0x004fe20000010203 */
[----:B------:R-:W-:Y:S01]  /*0d00*/  IMAD.U32 R2, RZ, RZ, UR16 ;  /* 0x00000010ff027e24 */ /* 0x000fe2000f8e00ff */
[----:B------:R-:W-:Y:S01]  /*0d10*/  LOP3.LUT P3, RZ, R0, 0x2, RZ, 0xc0, !PT ;  /* 0x0000000200ff7812 */ /* 0x000fe2000786c0ff */
[----:B------:R-:W-:-:S02]  /*0d20*/  IMAD.U32 R3, RZ, RZ, UR17 ;  /* 0x00000011ff037e24 */ /* 0x000fc4000f8e00ff */
[----:B------:R1:W-:Y:S01]  /*0d30*/  STL [R1+0x58], R4 ;  /* 0x0000580401007387 */ /* 0x0003e20000100800 */
[----:B------:R-:W-:Y:S01]  /*0d40*/  IMAD.SHL.U32 R0, R0, 0x40, RZ ;  /* 0x0000004000007824 */ /* 0x000fe200078e00ff */
[----:B------:R-:W-:Y:S02]  /*0d50*/  R2P PR, R15, 0x6 ;  /* 0x000000060f007804 */ /* 0x000fe40000000000 */
[----:B------:R2:W-:Y:S01]  /*0d60*/  STL.64 [R1+0x68], R2 ;  /* 0x0000680201007387 */ /* 0x0005e20000100a00 */
[----:B------:R-:W-:Y:S02]  /*0d70*/  LOP3.LUT P0, RZ, R14, 0x2, RZ, 0xc0, !PT ;  /* 0x000000020eff7812 */ /* 0x000fe4000780c0ff */
[----:B------:R-:W-:Y:S02]  /*0d80*/  LOP3.LUT R0, R0, 0xc0, RZ, 0xc0, !PT ;  /* 0x000000c000007812 */ /* 0x000fe400078ec0ff */
[----:B------:R-:W-:Y:S02]  /*0d90*/  SEL R152, R152, 0xffffffc0, !P2 ;  /* 0xffffffc098987807 */ /* 0x000fe40005000000 */
[----:B------:R-:W-:Y:S01]  /*0da0*/  SEL R158, R158, 0xffffffe0, !P0 ;  /* 0xffffffe09e9e7807 */ /* 0x000fe20004000000 */
[----:B-1----:R-:W-:-:S02]  /*0db0*/  IMAD.SHL.U32 R4, R12, 0x10, RZ ;  /* 0x000000100c047824 */ /* 0x002fc400078e00ff */
        /* <DEDUP_REMOVED lines=50> */
.L_x_784:
        /* <DEDUP_REMOVED lines=54> */
.L_x_738:
        /* <DEDUP_REMOVED lines=37> */
[----:B------:R-:W-:-:S03]  /*1690*/  USHF.R.S32.HI UR7, URZ, 0x1f, UR6 ;  /* 0x0000001f3f077899 */ /* 0x000fc60008011406 */
[----:B------:R-:W-:Y:S02]  /*16a0*/  @UP0 UIADD3 UR8, UR36, UR44, URZ ;  /* 0x0000002c24080290 */ /* 0x000fe4000fffe03f */
[----:B------:R-:W-:Y:S02]  /*16b0*/  ULEA.HI UR11, UR7, UR6, URZ, 0x7 ;  /* 0x00000006070b7291 */ /* 0x000fe4000f8f383f */
[----:B------:R-:W-:-:S04]  /*16c0*/  UIADD3 UR6, UR10, 0x80, UR37 ;  /* 0x000000800a067890 */ /* 0x000fc8000fffe025 */
[----:B------:R-:W-:-:S04]  /*16d0*/  UIADD3 UR6, UR6, UR16, -UR5 ;  /* 0x0000001006067290 */ /* 0x000fc8000fffe805 */
        /* <DEDUP_REMOVED lines=25> */
.L_x_740:
        /* <DEDUP_REMOVED lines=18> */
.L_x_741:
[----:B------:R-:W2:Y:S04]  /*1990*/  LDL R0, [R1+0x7c] ;  /* 0x00007c0001007983 */ /* 0x000ea80000100800 */
[----:B------:R-:W3:Y:S04]  /*19a0*/  LDL R5, [R1+0x84] ;  /* 0x0000840001057983 */ /* 0x000ee80000100800 */
[----:B------:R-:W4:Y:S04]  /*19b0*/  LDL.64 R6, [R1+0x68] ;  /* 0x0000680001067983 */ /* 0x000f280000100a00 */
[----:B------:R-:W5:Y:S04]  /*19c0*/  LDL R4, [R1+0x94] ;  /* 0x0000940001047983 */ /* 0x000f680000100800 */
[----:B------:R-:W3:Y:S01]  /*19d0*/  LDL R3, [R1+0x8c] ;  /* 0x00008c0001037983 */ /* 0x000ee20000100800 */
[----:B------:R-:W-:-:S02]  /*19e0*/  ULDC UR38, c[0x0][0x224] ;  /* 0x0000890000267ab9 */ /* 0x000fc40000000800 */
[----:B------:R-:W-:Y:S02]  /*19f0*/  UIMAD.WIDE.U32 UR16, UR51, UR38, URZ ;  /* 0x00000026331072a5 */ /* 0x000fe4000f8e003f */
[----:B------:R-:W-:Y:S02]  /*1a00*/  ULDC.64 UR14, c[0x0][0x370] ;  /* 0x0000dc00000e7ab9 */ /* 0x000fe40000000a00 */
[----:B------:R-:W-:-:S04]  /*1a10*/  @UP3 UIMAD.WIDE.U32 UR8, UR4, UR14, URZ ;  /* 0x0000000e040832a5 */ /* 0x000fc8000f8e003f */
[----:B------:R-:W-:-:S03]  /*1a20*/  @UP3 UIMAD UR48, UR4, UR15, UR9 ;  /* 0x0000000f043032a4 */ /* 0x000fc6000f8e0209 */
[----:B------:R-:W-:Y:S02]  /*1a30*/  @UP3 UMOV UR43, UR8 ;  /* 0x00000008002b3c82 */ /* 0x000fe40008000000 */
[----:B------:R-:W-:Y:S02]  /*1a40*/  ULDC.64 UR8, c[0x0][0x368] ;  /* 0x0000da0000087ab9 */ /* 0x000fe40000000a00 */
[----:B------:R-:W-:Y:S02]  /*1a50*/  @!UP3 UIMAD UR7, UR60, UR8, URZ ;  /* 0x000000083c07b2a4 */ /* 0x000fe4000f8e023f */
[----:B------:R-:W-:Y:S02]  /*1a60*/  ULDC.64 UR14, c[0x0][0x3d8] ;  /* 0x0000f600000e7ab9 */ /* 0x000fe40000000a00 */
[----:B------:R-:W-:Y:S01]  /*1a70*/  @!UP3 UIMAD UR7, UR51, UR9, UR7 ;  /* 0x000000093307b2a4 */ /* 0x000fe2000f8e0207 */
[----:B--2---:R1:W3:Y:S02]  /*1a80*/  R2UR UR11, R0 ;  /* 0x00000000000b73c2 */ /* 0x0042e400000e0000 */
[----:B-1----:R-:W2:Y:S06]  /*1a90*/  LDL R0, [R1+0x70] ;  /* 0x0000700001007983 */ /* 0x002eac0000100800 */
[----:B---3--:R-:W1:Y:S08]  /*1aa0*/  R2UR UR39, R5 ;  /* 0x00000000052773c2 */ /* 0x008e7000000e0000 */
[----:B----4-:R3:W4:Y:S08]  /*1ab0*/  R2UR UR18, R6 ;  /* 0x00000000061273c2 */ /* 0x01073000000e0000 */
[----:B-----5:R5:W1:Y:S01]  /*1ac0*/  R2UR UR16, R4 ;  /* 0x00000000041073c2 */ /* 0x020a6200000e0000 */
[----:B---3--:R-:W-:-:S04]  /*1ad0*/  IABS R6, c[0x0][0x1c8] ;  /* 0x0000720000067a13 */ /* 0x008fc80000000000 */
[----:B-----5:R-:W3:Y:S01]  /*1ae0*/  I2F.RP R4, R6 ;  /* 0x0000000600047306 */ /* 0x020ee20000209400 */
[----:B------:R-:W-:-:S04]  /*1af0*/  @!UP3 UIMAD.WIDE.U32 UR8, UR51, UR8, URZ ;  /* 0x000000083308b2a5 */ /* 0x000fc8000f8e003f */
[----:B------:R-:W-:Y:S02]  /*1b00*/  @!UP3 UIADD3 UR48, UR9, UR7, URZ ;  /* 0x000000070930b290 */ /* 0x000fe4000fffe03f */
[----:B-1----:R-:W-:Y:S01]  /*1b10*/  UIMAD UR7, UR60, UR38, UR39 ;  /* 0x000000263c0772a4 */ /* 0x002fe2000f8e0227 */
[----:B------:R-:W1:Y:S03]  /*1b20*/  R2UR UR19, R7 ;  /* 0x00000000071373c2 */ /* 0x000e6600000e0000 */
[----:B------:R-:W-:Y:S01]  /*1b30*/  UIADD3 UR7, UR17, UR7, URZ ;  /* 0x0000000711077290 */ /* 0x000fe2000fffe03f */
[----:B---3--:R-:W3:Y:S03]  /*1b40*/  MUFU.RCP R4, R4 ;  /* 0x0000000400047308 */ /* 0x008ee60000001000 */
[----:B------:R-:W-:Y:S01]  /*1b50*/  UIMAD UR7, UR58, UR7, UR11 ;  /* 0x000000073a0772a4 */ /* 0x000fe2000f8e020b */
[----:B------:R-:W5:Y:S01]  /*1b60*/  S2UR UR11, SR_CTAID.X ;  /* 0x00000000000b79c3 */ /* 0x000f620000002500 */
[----:B------:R-:W-:Y:S01]  /*1b70*/  @!UP3 UMOV UR43, UR8 ;  /* 0x00000008002bbc82 */ /* 0x000fe20008000000 */
[----:B---3--:R-:W-:-:S04]  /*1b80*/  IADD3 R4, R4, 0xffffffe, RZ ;  /* 0x0ffffffe04047810 */ /* 0x008fc80007ffe0ff */
[----:B------:R3:W2:Y:S01]  /*1b90*/  F2I.FTZ.U32.TRUNC.NTZ R5, R4 ;  /* 0x0000000400057305 */ /* 0x0006a2000021f000 */
[----:B-1----:R-:W-:Y:S02]  /*1ba0*/  UIADD3 UR17, UR19, UR7, URZ ;  /* 0x0000000713117290 */ /* 0x002fe4000fffe03f */
[----:B------:R-:W-:Y:S02]  /*1bb0*/  UIMAD UR7, UR59, UR4, URZ ;  /* 0x000000043b0772a4 */ /* 0x000fe4000f8e023f */
[----:B------:R-:W-:-:S04]  /*1bc0*/  UIMAD.WIDE.U32 UR8, UR58, UR4, URZ ;  /* 0x000000043a0872a5 */ /* 0x000fc8000f8e003f */
[----:B------:R-:W-:Y:S02]  /*1bd0*/  @UP3 UIADD3 UR17, UR9, UR7, URZ ;  /* 0x0000000709113290 */ /* 0x000fe4000fffe03f */
[----:B----4-:R-:W-:Y:S02]  /*1be0*/  USEL UR19, UR18, UR8, !UP3 ;  /* 0x0000000812137287 */ /* 0x010fe4000d800000 */
[----:B-----5:R-:W-:Y:S01]  /*1bf0*/  UIMAD.WIDE.U32 UR8, UR11, UR14, URZ ;  /* 0x0000000e0b0872a5 */ /* 0x020fe2000f8e003f */
[----:B---3--:R-:W-:-:S03]  /*1c00*/  IMAD.MOV.U32 R4, RZ, RZ, RZ ;  /* 0x000000ffff047224 */ /* 0x008fc600078e00ff */
[----:B------:R-:W-:Y:S01]  /*1c10*/  UIMAD UR15, UR11, UR15, UR9 ;  /* 0x0000000f0b0f72a4 */ /* 0x000fe2000f8e0209 */
[----:B------:R1:W3:Y:S02]  /*1c20*/  R2UR UR11, R3 ;  /* 0x00000000030b73c2 */ /* 0x0002e400000e0000 */
[----:B-1----:R-:W-:Y:S01]  /*1c30*/  IABS R3, UR55 ;  /* 0x0000003700037c13 */ /* 0x002fe20008000000 */
[----:B------:R-:W-:Y:S02]  /*1c40*/  USHF.L.U32 UR38, UR51, 0x7, URZ ;  /* 0x0000000733267899 */ /* 0x000fe4000800063f */
[----:B------:R-:W-:Y:S02]  /*1c50*/  USEL UR18, UR8, URZ, UP6 ;  /* 0x0000003f08127287 */ /* 0x000fe4000b000000 */
[----:B------:R-:W-:Y:S02]  /*1c60*/  USHF.L.U64.HI UR7, UR51, 0x7, UR60 ;  /* 0x0000000733077899 */ /* 0x000fe4000801023c */
[----:B------:R-:W-:-:S02]  /*1c70*/  USEL UR8, UR38, URZ, UP1 ;  /* 0x0000003f26087287 */ /* 0x000fc40008800000 */
[----:B------:R-:W-:Y:S01]  /*1c80*/  USEL UR7, UR7, URZ, UP1 ;  /* 0x0000003f07077287 */ /* 0x000fe20008800000 */
[----:B------:R-:W-:Y:S01]  /*1c90*/  ISETP.NE.AND P2, PT, RZ, c[0x0][0x1c8], PT ;  /* 0x00007200ff007a0c */ /* 0x000fe20003f45270 */
[----:B------:R-:W-:Y:S02]  /*1ca0*/  UIADD3 UR8, UP1, UR6, UR8, URZ ;  /* 0x0000000806087290 */ /* 0x000fe4000ff3e03f */
[----:B---3--:R-:W-:Y:S02]  /*1cb0*/  @UP5 USEL UR11, UR11, UR4, !UP3 ;  /* 0x000000040b0b5287 */ /* 0x008fe4000d800000 */
[----:B------:R-:W-:Y:S02]  /*1cc0*/  UIADD3.X UR9, UR47, UR7, URZ, UP1, !UPT ;  /* 0x000000072f097290 */ /* 0x000fe40008ffe43f */
[----:B------:R-:W-:-:S04]  /*1cd0*/  UIMAD UR7, UR59, UR8, URZ ;  /* 0x000000083b0772a4 */ /* 0x000fc8000f8e023f */
[----:B------:R-:W-:Y:S02]  /*1ce0*/  UIMAD UR7, UR58, UR9, UR7 ;  /* 0x000000093a0772a4 */ /* 0x000fe4000f8e0207 */
[----:B------:R-:W-:Y:S02]  /*1cf0*/  UIMAD.WIDE.U32 UR8, UR58, UR8, URZ ;  /* 0x000000083a0872a5 */ /* 0x000fe4000f8e003f */
[----:B------:R-:W-:Y:S01]  /*1d00*/  USEL UR15, UR15, URZ, UP6 ;  /* 0x0000003f0f0f7287 */ /* 0x000fe2000b000000 */
[----:B--2---:R1:W2:Y:S02]  /*1d10*/  R2UR UR14, R0 ;  /* 0x00000000000e73c2 */ /* 0x0042a400000e0000 */
[----:B-1----:R-:W-:-:S04]  /*1d20*/  IMAD.MOV R0, RZ, RZ, -R5 ;  /* 0x000000ffff007224 */ /* 0x002fc800078e0a05 */
        /* <DEDUP_REMOVED lines=12> */
[----:B------:R-:W-:Y:S01]  /*1df0*/  @P3 IADD3 R4, R4, 0x1, RZ ;  /* 0x0000000104043810 */ /* 0x000fe20007ffe0ff */
[----:B------:R-:W-:-:S04]  /*1e00*/  @UP5 UIMAD UR11, UR55, UR16, UR11 ;  /* 0x00000010370b52a4 */ /* 0x000fc8000f8e020b */
[----:B------:R-:W-:Y:S01]  /*1e10*/  @!P0 IMAD.MOV R4, RZ, RZ, -R4 ;  /* 0x000000ffff048224 */ /* 0x000fe200078e0a04 */
[----:B------:R-:W-:Y:S02]  /*1e20*/  PLOP3.LUT P0, PT, PT, PT, UP5, 0x80, 0x0 ;  /* 0x000000000000781c */ /* 0x000fe40003f0f058 */
[----:B--2---:R-:W-:Y:S01]  /*1e30*/  @!UP5 UMOV UR11, UR14 ;  /* 0x0000000e000bdc82 */ /* 0x004fe20008000000 */
[----:B------:R-:W-:Y:S01]  /*1e40*/  @!P2 LOP3.LUT R4, RZ, c[0x0][0x1c8], RZ, 0x33, !PT ;  /* 0x00007200ff04aa12 */ /* 0x000fe200078e33ff */
[----:B------:R-:W-:Y:S02]  /*1e50*/  UIADD3 UR14, UR9, UR7, URZ ;  /* 0x00000007090e7290 */ /* 0x000fe4000fffe03f */
[----:B------:R-:W-:Y:S01]  /*1e60*/  USHF.R.S32.HI UR7, URZ, 0x1f, UR37 ;  /* 0x0000001f3f077899 */ /* 0x000fe20008011425 */
[----:B------:R-:W-:-:S06]  /*1e70*/  SHF.R.S32.HI R13, RZ, 0x1f, R4 ;  /* 0x0000001fff0d7819 */ /* 0x000fcc0000011404 */
        /* <DEDUP_REMOVED lines=8> */
.L_x_742:
[----:B------:R-:W2:Y:S02]  /*1f00*/  LDL R0, [R1+0x88] ;  /* 0x0000880001007983 */ /* 0x000ea40000100800 */
[----:B--2---:R1:W2:Y:S01]  /*1f10*/  R2UR UR16, R0 ;  /* 0x00000000001073c2 */ /* 0x0042a200000e0000 */
[----:B------:R-:W-:-:S07]  /*1f20*/  DEPBAR.LE SB1, 0x0, {2} ;  /* 0x000090040000791a */ /* 0x000fce0000000000 */
.L_x_743:
[----:B------:R-:W2:Y:S04]  /*1f30*/  LDL R8, [R1+0x64] ;  /* 0x0000640001087983 */ /* 0x000ea80000100800 */
[----:B------:R-:W3:Y:S04]  /*1f40*/  LDL R5, [R1+0x78] ;  /* 0x0000780001057983 */ /* 0x000ee80000100800 */
[----:B------:R-:W4:Y:S04]  /*1f50*/  LDL R3, [R1+0x80] ;  /* 0x0000800001037983 */ /* 0x000f280000100800 */
[----:B------:R-:W5:Y:S04]  /*1f60*/  LDL R0, [R1+0x74] ;  /* 0x0000740001007983 */ /* 0x000f680000100800 */
[----:B------:R-:W4:Y:S04]  /*1f70*/  LDL.64 R6, [R1+0x30] ;  /* 0x0000300001067983 */ /* 0x000f280000100a00 */
[----:B------:R1:W5:Y:S04]  /*1f80*/  LDL.64 R18, [R1+0x30] ;  /* 0x0000300001127983 */ /* 0x0003680000100a00 */
[----:B------:R-:W5:Y:S04]  /*1f90*/  LDL R10, [R1+0x90] ;  /* 0x00009000010a7983 */ /* 0x000f680000100800 */
[----:B------:R-:W1:Y:S02]  /*1fa0*/  S2R R16, SR_TID.X ;  /* 0x0000000000107919 */ /* 0x000e640000002100 */
[----:B-1----:R-:W-:Y:S01]  /*1fb0*/  SHF.R.S32.HI R166, RZ, 0x1f, R16 ;  /* 0x0000001fffa67819 */ /* 0x002fe20000011410 */
[----:B------:R-:W-:Y:S01]  /*1fc0*/  BSSY B1, `(.L_x_739) ;  /* 0x000096a000017945 */ /* 0x000fe20003800000 */
[----:B--2---:R-:W1:Y:S08]  /*1fd0*/  R2UR UR46, R8 ;  /* 0x00000000082e73c2 */ /* 0x004e7000000e0000 */
[----:B---3--:R-:W1:Y:S08]  /*1fe0*/  R2UR UR38, R5 ;  /* 0x00000000052673c2 */ /* 0x008e7000000e0000 */
[----:B----4-:R-:W2:Y:S08]  /*1ff0*/  R2UR UR39, R3 ;  /* 0x00000000032773c2 */ /* 0x010eb000000e0000 */
[----:B-----5:R-:W2:Y:S01]  /*2000*/  R2UR UR4, R0 ;  /* 0x00000000000473c2 */ /* 0x020ea200000e0000 */
        /* <DEDUP_REMOVED lines=11> */
[----:B------:R-:W-:Y:S01]  /*20c0*/  UIMAD UR4, UR38, UR8, URZ ;  /* 0x00000008260472a4 */ /* 0x000fe2000f8e023f */
[----:B------:R-:W-:Y:S02]  /*20d0*/  IMAD.MOV.U32 R18, RZ, RZ, R6 ;  /* 0x000000ffff127224 */ /* 0x000fe400078e0006 */
[----:B------:R-:W-:Y:S01]  /*20e0*/  SHF.R.S32.HI R15, RZ, 0x1f, R3 ;  /* 0x0000001fff0f7819 */ /* 0x000fe20000011403 */
[----:B------:R-:W-:Y:S01]  /*20f0*/  UIMAD UR38, UR55, UR9, UR4 ;  /* 0x00000009372672a4 */ /* 0x000fe2000f8e0204 */
[----:B------:R-:W-:Y:S02]  /*2100*/  IADD3 R0, P0, R3, UR6, RZ ;  /* 0x0000000603007c10 */ /* 0x000fe4000ff1e0ff */
[----:B------:R-:W-:Y:S02]  /*2110*/  ULDC.64 UR8, c[0x0][0x370] ;  /* 0x0000dc0000087ab9 */ /* 0x000fe40000000a00 */
[----:B------:R-:W-:Y:S01]  /*2120*/  UIMAD UR4, UR47, UR8, URZ ;  /* 0x000000082f0472a4 */ /* 0x000fe2000f8e023f */
[----:B------:R-:W-:Y:S01]  /*2130*/  IADD3.X R5, R15, UR47, RZ, P0, !PT ;  /* 0x0000002f0f057c10 */ /* 0x000fe200087fe4ff */
[----:B------:R-:W-:Y:S01]  /*2140*/  UIADD3 UR8, UR6, UR11, URZ ;  /* 0x0000000b06087290 */ /* 0x000fe2000fffe03f */
[----:B------:R-:W-:Y:S01]  /*2150*/  SHF.R.S32.HI R19, RZ, 0x1f, R18 ;  /* 0x0000001fff137819 */ /* 0x000fe20000011412 */
[----:B------:R1:W2:Y:S02]  /*2160*/  R2UR UR11, R10 ;  /* 0x000000000a0b73c2 */ /* 0x0002a400000e0000 */
[----:B------:R-:W-:-:S02]  /*2170*/  IMAD R5, R5, c[0x0][0x190], RZ ;  /* 0x0000640005057a24 */ /* 0x000fc400078e02ff */
[C---:B------:R-:W-:Y:S01]  /*2180*/  IMAD.WIDE.U32 R6, R0.reuse, c[0x0][0x190], R18 ;  /* 0x0000640000067a25 */ /* 0x040fe200078e0012 */
[----:B------:R-:W-:Y:S02]  /*2190*/  UIMAD UR18, UR6, UR9, UR4 ;  /* 0x00000009061272a4 */ /* 0x000fe4000f8e0204 */
[----:B------:R-:W-:Y:S01]  /*21a0*/  UIADD3 UR4, -UR5, UR10, UR37 ;  /* 0x0000000a05047290 */ /* 0x000fe2000fffe125 */
[----:B------:R-:W-:Y:S01]  /*21b0*/  IMAD R0, R0, c[0x0][0x194], R5 ;  /* 0x0000650000007a24 */ /* 0x000fe200078e0205 */
[----:B------:R-:W-:Y:S01]  /*21c0*/  IADD3 R8, P0, R6, UR57, RZ ;  /* 0x0000003906087c10 */ /* 0x000fe2000ff1e0ff */
[----:B------:R-:W-:Y:S01]  /*21d0*/  ULDC UR19, c[0x0][0x2e8] ;  /* 0x0000ba0000137ab9 */ /* 0x000fe20000000800 */
[----:B------:R-:W-:Y:S01]  /*21e0*/  LEA.HI R5, R166, R16, RZ, 0x5 ;  /* 0x00000010a6057211 */ /* 0x000fe200078f28ff */
[----:B------:R-:W-:Y:S01]  /*21f0*/  UIADD3 UR4, UR4, -UR19, URZ ;  /* 0x8000001304047290 */ /* 0x000fe2000fffe03f */
[----:B------:R-:W-:Y:S02]  /*2200*/  IADD3.X R9, R7, UR56, R0, P0, !PT ;  /* 0x0000003807097c10 */ /* 0x000fe400087fe400 */
[----:B------:R-:W-:Y:S01]  /*2210*/  LOP3.LUT R0, R5, 0xffffffe0, RZ, 0xc0, !PT ;  /* 0xffffffe005007812 */ /* 0x000fe200078ec0ff */
[----:B------:R-:W-:Y:S01]  /*2220*/  USHF.R.S32.HI UR19, URZ, 0x1f, UR4 ;  /* 0x0000001f3f137899 */ /* 0x000fe20008011404 */
[----:B------:R-:W-:-:S02]  /*2230*/  IADD3 R6, P0, R18, UR43, RZ ;  /* 0x0000002b12067c10 */ /* 0x000fc4000ff1e0ff */
[----:B------:R-:W-:Y:S01]  /*2240*/  SHF.R.S32.HI R5, RZ, 0x5, R5 ;  /* 0x00000005ff057819 */ /* 0x000fe20000011405 */
[----:B------:R-:W-:Y:S01]  /*2250*/  ULEA.HI UR19, UR19, UR4, URZ, 0x7 ;  /* 0x0000000413137291 */ /* 0x000fe2000f8f383f */
[----:B------:R-:W-:Y:S01]  /*2260*/  IMAD.IADD R0, R16, 0x1, -R0 ;  /* 0x0000000110007824 */ /* 0x000fe200078e0a00 */
[----:B------:R-:W-:Y:S01]  /*2270*/  IADD3.X R7, R19, UR48, RZ, P0, !PT ;  /* 0x0000003013077c10 */ /* 0x000fe200087fe4ff */
[----:B-1----:R-:W-:Y:S01]  /*2280*/  IMAD.U32 R10, RZ, RZ, UR6 ;  /* 0x00000006ff0a7e24 */ /* 0x002fe2000f8e00ff */
[----:B------:R-:W-:Y:S01]  /*2290*/  USHF.R.S32.HI UR19, URZ, 0x7, UR19 ;  /* 0x000000073f137899 */ /* 0x000fe20008011413 */
[----:B--2---:R-:W-:Y:S02]  /*22a0*/  IMAD R0, R5, UR11, R0 ;  /* 0x0000000b05007c24 */ /* 0x004fe4000f8e0200 */
        /* <DEDUP_REMOVED lines=9> */
[----:B------:R-:W-:Y:S01]  /*2340*/  UIMAD.WIDE UR8, UR8, UR17, UR14 ;  /* 0x00000011080872a5 */ /* 0x000fe2000f8e020e */
[----:B------:R1:W-:Y:S01]  /*2350*/  STL [R1+0x34], R19 ;  /* 0x0000341301007387 */ /* 0x0003e20000100800 */
        /* <DEDUP_REMOVED lines=43> */
.L_x_745:
        /* <DEDUP_REMOVED lines=18> */
.L_x_746:
        /* <DEDUP_REMOVED lines=29> */
.L_x_748:
[----:B------:R-:W-:Y:S05]  /*2900*/  BSYNC B0 ;  /* 0x0000000000007941 */ /* 0x000fea0003800000 */
.L_x_747:
        /* <DEDUP_REMOVED lines=14> */
.L_x_750:
[----:B------:R-:W-:Y:S05]  /*29f0*/  BSYNC B0 ;  /* 0x0000000000007941 */ /* 0x000fea0003800000 */
.L_x_749:
[----:B------:R-:W-:Y:S01]  /*2a00*/  ULDC.64 UR8, c[0x0][0x3a8] ;  /* 0x0000ea0000087ab9 */ /* 0x000fe20000000a00 */
[----:B-1----:R-:W-:Y:S01]  /*2a10*/  IMAD.U32 R4, RZ, RZ, UR37 ;  /* 0x00000025ff047e24 */ /* 0x002fe2000f8e00ff */
[----:B------:R-:W-:Y:S01]  /*2a20*/  UIMAD UR5, UR7, UR8, URZ ;  /* 0x00000008070572a4 */ /* 0x000fe2000f8e023f */
[----:B------:R-:W-:Y:S01]  /*2a30*/  BSSY B0, `(.L_x_751) ;  /* 0x0000017000007945 */ /* 0x000fe20003800000 */
[----:B------:R-:W-:Y:S01]  /*2a40*/  USHF.R.S32.HI UR10, URZ, 0x1f, UR55 ;  /* 0x0000001f3f0a7899 */ /* 0x000fe20008011437 */
[----:B------:R-:W-:Y:S01]  /*2a50*/  IMAD.WIDE.U32 R4, R4, c[0x0][0x3a8], R18 ;  /* 0x0000ea0004047a25 */ /* 0x000fe200078e0012 */
[----:B------:R-:W-:-:S04]  /*2a60*/  UIMAD UR5, UR37, UR9, UR5 ;  /* 0x00000009250572a4 */ /* 0x000fc8000f8e0205 */
[----:B------:R-:W-:Y:S01]  /*2a70*/  IADD3 R4, P2, R4, UR6, RZ ;  /* 0x0000000604047c10 */ /* 0x000fe2000ff5e0ff */
[----:B------:R-:W-:Y:S01]  /*2a80*/  ULDC.64 UR6, c[0x0][0x3c0] ;  /* 0x0000f00000067ab9 */ /* 0x000fe20000000a00 */
[----:B------:R-:W-:Y:S01]  /*2a90*/  MOV R0, UR5 ;  /* 0x0000000500007c02 */ /* 0x000fe20008000f00 */
        /* <DEDUP_REMOVED lines=16> */
.L_x_752:
[----:B------:R-:W-:Y:S05]  /*2ba0*/  BSYNC B0 ;  /* 0x0000000000007941 */ /* 0x000fea0003800000 */
.L_x_751:
        /* <DEDUP_REMOVED lines=12> */
.L_x_744:
        /* <DEDUP_REMOVED lines=44> */
.L_x_755:
[----:B------:R-:W-:Y:S05]  /*2f30*/  BSYNC B0 ;  /* 0x0000000000007941 */ /* 0x000fea0003800000 */
.L_x_754:
        /* <DEDUP_REMOVED lines=21> */
.L_x_757:
[----:B------:R-:W-:Y:S05]  /*3090*/  BSYNC B0 ;  /* 0x0000000000007941 */ /* 0x000fea0003800000 */
.L_x_756:
        /* <DEDUP_REMOVED lines=17> */
.L_x_759:
[----:B------:R-:W-:Y:S05]  /*31b0*/  BSYNC B0 ;  /* 0x0000000000007941 */ /* 0x000fea0003800000 */
.L_x_758:
        /* <DEDUP_REMOVED lines=15> */
.L_x_761:
[----:B------:R-:W-:Y:S05]  /*32b0*/  BSYNC B0 ;  /* 0x0000000000007941 */ /* 0x000fea0003800000 */
.L_x_760:
        /* <DEDUP_REMOVED lines=20> */
.L_x_763:
[----:B------:R-:W-:Y:S05]  /*3400*/  BSYNC B0 ;  /* 0x0000000000007941 */ /* 0x000fea0003800000 */
.L_x_762:
        /* <DEDUP_REMOVED lines=20> */
.L_x_765:
[----:B------:R-:W-:Y:S05]  /*3550*/  BSYNC B0 ;  /* 0x0000000000007941 */ /* 0x000fea0003800000 */
.L_x_764:
[----:B------:R-:W5:Y:S01]  /*3560*/  LDL R17, [R1+0x44] ;  /* 0x0000440001117983 */ /* 0x000f620000100800 */
[----:B------:R-:W-:Y:S01]  /*3570*/  ULDC.64 UR8, c[0x0][0x198] ;  /* 0x0000660000087ab9 */ /* 0x000fe20000000a00 */
[----:B---3--:R-:W-:Y:S01]  /*3580*/  IMAD.U32 R6, RZ, RZ, UR37 ;  /* 0x00000025ff067e24 */ /* 0x008fe2000f8e00ff */
[----:B------:R-:W-:Y:S01]  /*3590*/  UIMAD UR7, UR7, UR8, URZ ;  /* 0x00000008070772a4 */ /* 0x000fe2000f8e023f */
[----:B------:R-:W-:Y:S02]  /*35a0*/  IMAD.MOV.U32 R20, RZ, RZ, 0x7f800000 ;  /* 0x7f800000ff147424 */ /* 0x000fe400078e00ff */
[----:B------:R-:W-:Y:S01]  /*35b0*/  IMAD.WIDE.U32 R6, R6, c[0x0][0x198], R18 ;  /* 0x0000660006067a25 */ /* 0x000fe200078e0012 */
[----:B------:R-:W-:-:S03]  /*35c0*/  UIMAD UR7, UR37, UR9, UR7 ;  /* 0x00000009250772a4 */ /* 0x000fc6000f8e0207 */
[----:B------:R-:W-:Y:S01]  /*35d0*/  IMAD.MOV.U32 R21, RZ, RZ, 0x7f800000 ;  /* 0x7f800000ff157424 */ /* 0x000fe200078e00ff */
[----:B------:R-:W-:Y:S01]  /*35e0*/  IADD3 R8, P3, R6, UR42, RZ ;  /* 0x0000002a06087c10 */ /* 0x000fe2000ff7e0ff */
        /* <DEDUP_REMOVED lines=53> */
.L_x_767:
[----:B------:R-:W-:Y:S05]  /*3940*/  BSYNC B0 ;  /* 0x0000000000007941 */ /* 0x000fea0003800000 */
.L_x_766:
        /* <DEDUP_REMOVED lines=19> */
.L_x_769:
[----:B------:R-:W-:Y:S05]  /*3a80*/  BSYNC B0 ;  /* 0x0000000000007941 */ /* 0x000fea0003800000 */
.L_x_768:
        /* <DEDUP_REMOVED lines=17> */
[----:B---3--:R-:W-:-:S05]  /*3ba0*/  IMAD.U32 R4, RZ, RZ, UR38 ;  /* 0x00000026ff047e24 */ /* 0x008fca000f8e00ff */
[----:B------:R-:W-:-:S05]  /*3bb0*/  IMAD.U32 R5, RZ, RZ, UR39 ;  /* 0x00000027ff057e24 */ /* 0x000fca000f8e00ff */
[----:B------:R3:W5:Y:S01]  /*3bc0*/  @P1 LDG.E R4, [R4.64] ;  /* 0x0000002804041981 */ /* 0x000762000c1e1900 */
[----:B-12-4-:R-:W5:Y:S01]  /*3bd0*/  @P1 MUFU.RCP R0, c[0x0][0x238] ;  /* 0x00008e0000001b08 */ /* 0x016f620000001000 */
[----:B------:R-:W-:Y:S01]  /*3be0*/  IMAD.SHL.U32 R3, R16, 0x2, RZ ;  /* 0x0000000210037824 */ /* 0x000fe200078e00ff */
[----:B------:R-:W-:Y:S01]  /*3bf0*/  LEA.HI R166, R166, R16, RZ, 0x7 ;  /* 0x00000010a6a67211 */ /* 0x000fe200078f38ff */
[----:B------:R1:W2:Y:S01]  /*3c00*/  LDSM.16.M88.4 R116, [R150+0x8000] ;  /* 0x008000009674783b */ /* 0x0002a20000000200 */
[----:B------:R-:W-:Y:S01]  /*3c10*/  CS2R R94, SRZ ;  /* 0x00000000005e7805 */ /* 0x000fe2000001ff00 */
        /* <DEDUP_REMOVED lines=19> */
[----:B---3--:R-:W-:Y:S01]  /*3d50*/  SHF.L.U64.HI R5, R17, 0x2, R14 ;  /* 0x0000000211057819 */ /* 0x008fe2000001020e */
        /* <DEDUP_REMOVED lines=9> */
[----:B------:R-:W-:Y:S01]  /*3df0*/  UMOV UR4, URZ ;  /* 0x0000003f00047c82 */ /* 0x000fe20008000000 */
[----:B------:R3:W-:Y:S01]  /*3e00*/  STL [R1+0x28], R192 ;  /* 0x000028c001007387 */ /* 0x0007e20000100800 */
[----:B------:R-:W-:-:S02]  /*3e10*/  UIADD3 UR18, UR37, UR10, URZ ;  /* 0x0000000a25127290 */ /* 0x000fc4000fffe03f */
[----:B------:R-:W-:Y:S01]  /*3e20*/  UIADD3 UR38, UR37, 0x80, URZ ;  /* 0x0000008025267890 */ /* 0x000fe2000fffe03f */
[----:B------:R3:W-:Y:S01]  /*3e30*/  STL [R1+0x4c], R5 ;  /* 0x00004c0501007387 */ /* 0x0007e20000100800 */
[----:B------:R-:W-:Y:S01]  /*3e40*/  ULDC UR11, c[0x0][0x2e4] ;  /* 0x0000b900000b7ab9 */ /* 0x000fe20000000800 */
[----:B-----5:R-:W-:Y:S02]  /*3e50*/  @P1 FMUL.FTZ R4, R4, R0 ;  /* 0x0000000004041220 */ /* 0x020fe40000410000 */
[----:B------:R-:W-:Y:S02]  /*3e60*/  IMAD.U32 R0, RZ, RZ, UR54 ;  /* 0x00000036ff007e24 */ /* 0x000fe4000f8e00ff */
[----:B------:R5:W1:Y:S03]  /*3e70*/  @P1 R2UR UR7, R4 ;  /* 0x00000000040713c2 */ /* 0x000a6600000e0000 */
[----:B------:R-:W-:-:S02]  /*3e80*/  LEA R166, R0, R166, 0x7 ;  /* 0x000000a600a67211 */ /* 0x000fc400078e38ff */
[----:B------:R-:W-:-:S04]  /*3e90*/  IADD3 R0, R162, 0x1000, RZ ;  /* 0x00001000a2007810 */ /* 0x000fc80007ffe0ff */
[----:B------:R-:W-:-:S05]  /*3ea0*/  SEL R0, R0, R162, !P0 ;  /* 0x000000a200007207 */ /* 0x000fca0004000000 */
[----:B------:R-:W-:Y:S01]  /*3eb0*/  IMAD.SHL.U32 R148, R0, 0x2, RZ ;  /* 0x0000000200947824 */ /* 0x000fe200078e00ff */
[----:B------:R-:W-:-:S05]  /*3ec0*/  IADD3 R0, R17, -0x80, RZ ;  /* 0xffffff8011007810 */ /* 0x000fca0007ffe0ff */
[----:B------:R-:W-:Y:S01]  /*3ed0*/  IMAD.SHL.U32 R0, R0, 0x4, RZ ;  /* 0x0000000400007824 */ /* 0x000fe200078e00ff */
[----:B-----5:R-:W-:Y:S01]  /*3ee0*/  SHF.L.U32 R4, R17, 0x2, RZ ;  /* 0x0000000211047819 */ /* 0x020fe200000006ff */
[----:B-1----:R-:W-:-:S03]  /*3ef0*/  @UP1 UMOV UR4, UR7 ;  /* 0x0000000700041c82 */ /* 0x002fc60008000000 */
[----:B------:R3:W-:Y:S04]  /*3f00*/  STL [R1+0x48], R0 ;  /* 0x0000480001007387 */ /* 0x0007e80000100800 */
[----:B--2-4-:R3:W-:Y:S02]  /*3f10*/  STL [R1+0x50], R4 ;  /* 0x0000500401007387 */ /* 0x0147e40000100800 */
.L_x_774:
[----:B---3--:R-:W2:Y:S01]  /*3f20*/  LDL R0, [R1+0x44] ;  /* 0x0000440001007983 */ /* 0x008ea20000100800 */
[----:B------:R-:W-:Y:S01]  /*3f30*/  IADD3 R112, R158, R148, RZ ;  /* 0x000000949e707210 */ /* 0x000fe20007ffe0ff */
[----:B------:R-:W-:Y:S02]  /*3f40*/  UIADD3 UR7, -UR5, 0x80, UR18 ;  /* 0x0000008005077890 */ /* 0x000fe4000fffe112 */
[----:B------:R-:W3:Y:S01]  /*3f50*/  LDL R237, [R1+0x50] ;  /* 0x0000500001ed7983 */ /* 0x000ee20000100800 */
[----:B------:R-:W-:Y:S02]  /*3f60*/  ULDC UR8, c[0x0][0x2e8] ;  /* 0x0000ba0000087ab9 */ /* 0x000fe40000000800 */
[----:B------:R-:W-:Y:S01]  /*3f70*/  UIADD3 UR8, UR7, -UR8, URZ ;  /* 0x8000000807087290 */ /* 0x000fe2000fffe03f */
[----:B------:R-:W4:Y:S01]  /*3f80*/  LDL R200, [R1+0x4c] ;  /* 0x00004c0001c87983 */ /* 0x000f220000100800 */
[----:B------:R-:W-:Y:S02]  /*3f90*/  USHF.L.U32 UR7, UR6, 0x7, URZ ;  /* 0x0000000706077899 */ /* 0x000fe4000800063f */
[----:B------:R-:W-:Y:S01]  /*3fa0*/  ULDC UR9, c[0x0][0x2e4] ;  /* 0x0000b90000097ab9 */ /* 0x000fe20000000800 */
[----:B------:R-:W0:Y:S01]  /*3fb0*/  LDGDEPBAR ;  /* 0x00000000000079af */ /* 0x000e220000000000 */
[----:B------:R-:W-:Y:S01]  /*3fc0*/  UISETP.GE.AND UP0, UPT, UR7, UR8, UPT ;  /* 0x000000080700728c */ /* 0x000fe2000bf06270 */
[----:B------:R-:W-:Y:S06]  /*3fd0*/  DEPBAR.LE SB0, 0x0 ;  /* 0x000080000000791a */ /* 0x000fec0000000000 */
[----:B------:R-:W-:Y:S08]  /*3fe0*/  BAR.SYNC.DEFER_BLOCKING 0x0 ;  /* 0x0000000000007b1d */ /* 0x000ff00000010000 */
[----:B------:R-:W-:Y:S08]  /*3ff0*/  LDSM.16.M88.4 R64, [R148] ;  /* 0x000000009440783b */ /* 0x000ff00000000200 */
[----:B------:R-:W1:Y:S08]  /*4000*/  LDSM.16.M88.4 R16, [R150+0x6000] ;  /* 0x006000009610783b */ /* 0x000e700000000200 */
[----:B------:R-:W1:Y:S08]  /*4010*/  LDSM.16.M88.4 R60, [R148+0x1000] ;  /* 0x00100000943c783b */ /* 0x000e700000000200 */
[----:B------:R-:W1:Y:S08]  /*4020*/  LDSM.16.M88.4 R32, [R150+0x6400] ;  /* 0x006400009620783b */ /* 0x000e700000000200 */
[----:B------:R-:W1:Y:S08]  /*4030*/  LDSM.16.M88.4 R48, [R150+0x6800] ;  /* 0x006800009630783b */ /* 0x000e700000000200 */
[----:B------:R-:W1:Y:S08]  /*4040*/  LDSM.16.M88.4 R100, [R150+0x6c00] ;  /* 0x006c00009664783b */ /* 0x000e700000000200 */
[----:B------:R-:W-:Y:S08]  /*4050*/  LDSM.16.M88.4 R104, [R112] ;  /* 0x000000007068783b */ /* 0x000ff00000000200 */
[----:B------:R-:W1:Y:S08]  /*4060*/  LDSM.16.M88.4 R108, [R149+0x6000] ;  /* 0x00600000956c783b */ /* 0x000e700000000200 */
[----:B------:R-:W1:Y:S01]  /*4070*/  LDSM.16.M88.4 R112, [R112+0x1000] ;  /* 0x001000007070783b */ /* 0x000e620000000200 */
[----:B--2---:R-:W-:Y:S04]  /*4080*/  IADD3 R0, R0, -UR10, -R166 ;  /* 0x8000000a00007c10 */ /* 0x004fe8000fffe8a6 */
[----:B------:R-:W-:Y:S04]  /*4090*/  IADD3 R0, R0, UR5, RZ ;  /* 0x0000000500007c10 */ /* 0x000fe8000fffe0ff */
[----:B------:R-:W-:Y:S04]  /*40a0*/  IADD3 R0, R0, UR7, RZ ;  /* 0x0000000700007c10 */ /* 0x000fe8000fffe0ff */
[C---:B------:R-:W-:Y:S02]  /*40b0*/  IADD3 R20, R0.reuse, -0x20, RZ ;  /* 0xffffffe000147810 */ /* 0x040fe40007ffe0ff */
[C---:B------:R-:W-:Y:S02]  /*40c0*/  IADD3 R8, R0.reuse, -0x18, RZ ;  /* 0xffffffe800087810 */ /* 0x040fe40007ffe0ff */
[----:B------:R-:W-:Y:S02]  /*40d0*/  IADD3 R24, R0, -0x21, RZ ;  /* 0xffffffdf00187810 */ /* 0x000fe40007ffe0ff */
[----:B------:R-:W-:Y:S02]  /*40e0*/  ISETP.GE.AND P2, PT, R8, RZ, PT ;  /* 0x000000ff0800720c */ /* 0x000fe40003f46270 */
[C---:B------:R-:W-:Y:S02]  /*40f0*/  IADD3 R28, R0.reuse, 0x20, RZ ;  /* 0x00000020001c7810 */ /* 0x040fe40007ffe0ff */
[C---:B------:R-:W-:Y:S02]  /*4100*/  IADD3 R12, R0.reuse, -0x19, RZ ;  /* 0xffffffe7000c7810 */ /* 0x040fe40007ffe0ff */
[C---:B------:R-:W-:Y:S02]  /*4110*/  IADD3 R164, R0.reuse, -0x31, RZ ;  /* 0xffffffcf00a47810 */ /* 0x040fe40007ffe0ff */
[C---:B------:R-:W-:Y:S02]  /*4120*/  IADD3 R36, R0.reuse, 0x1f, RZ ;  /* 0x0000001f00247810 */ /* 0x040fe40007ffe0ff */
[C---:B------:R-:W-:Y:S02]  /*4130*/  IADD3 R52, R0.reuse, -0x28, RZ ;  /* 0xffffffd800347810 */ /* 0x040fe40007ffe0ff */
[C---:B------:R-:W-:Y:S02]  /*4140*/  IADD3 R56, R0.reuse, -0x29, RZ ;  /* 0xffffffd700387810 */ /* 0x040fe40007ffe0ff */
[C---:B------:R-:W-:Y:S02]  /*4150*/  @!P2 IADD3 R8, -R0.reuse, 0x18, RZ ;  /* 0x000000180008a810 */ /* 0x040fe40007ffe1ff */
[C---:B------:R-:W-:Y:S02]  /*4160*/  IADD3 R163, R0.reuse, -0x30, RZ ;  /* 0xffffffd000a37810 */ /* 0x040fe40007ffe0ff */
[----:B------:R-:W-:Y:S01]  /*4170*/  I2F R180, R8 ;  /* 0x0000000800b47306 */ /* 0x000fe20000201400 */
[C---:B------:R-:W-:Y:S02]  /*4180*/  IADD3 R40, R0.reuse, 0x18, RZ ;  /* 0x0000001800287810 */ /* 0x040fe40007ffe0ff */
[C---:B------:R-:W-:Y:S02]  /*4190*/  IADD3 R44, R0.reuse, 0x17, RZ ;  /* 0x00000017002c7810 */ /* 0x040fe40007ffe0ff */
[----:B------:R-:W-:Y:S02]  /*41a0*/  IABS R5, R0 ;  /* 0x0000000000057213 */ /* 0x000fe40000000000 */
[C---:B------:R-:W-:Y:S02]  /*41b0*/  IADD3 R4, R0.reuse, -0x1, RZ ;  /* 0xffffffff00047810 */ /* 0x040fe40007ffe0ff */
[----:B------:R-:W-:Y:S01]  /*41c0*/  IADD3 R6, R0, 0x8, RZ ;  /* 0x0000000800067810 */ /* 0x000fe20007ffe0ff */
[----:B------:R2:W-:Y:S01]  /*41d0*/  I2F R172, R5 ;  /* 0x0000000500ac7306 */ /* 0x0005e20000201400 */
[----:B------:R-:W-:Y:S02]  /*41e0*/  ISETP.GE.AND P1, PT, R4, RZ, PT ;  /* 0x000000ff0400720c */ /* 0x000fe40003f26270 */
[----:B------:R-:W-:Y:S02]  /*41f0*/  IADD3 R7, R0, 0x7, RZ ;  /* 0x0000000700077810 */ /* 0x000fe40007ffe0ff */
[----:B------:R-:W-:Y:S02]  /*4200*/  ISETP.GE.AND P0, PT, R6, RZ, PT ;  /* 0x000000ff0600720c */ /* 0x000fe40003f06270 */
[C---:B------:R-:W-:Y:S07]  /*4210*/  IADD3 R165, R0.reuse, 0x10, RZ ;  /* 0x0000001000a57810 */ /* 0x040fee0007ffe0ff */
[C---:B------:R-:W-:Y:S02]  /*4220*/  @!P1 IADD3 R4, -R0.reuse, 0x1, RZ ;  /* 0x0000000100049810 */ /* 0x040fe40007ffe1ff */
[----:B------:R-:W-:Y:S02]  /*4230*/  ISETP.GE.AND P1, PT, R7, RZ, PT ;  /* 0x000000ff0700720c */ /* 0x000fe40003f26270 */
[----:B------:R1:W-:Y:S01]  /*4240*/  I2F R171, R4 ;  /* 0x0000000400ab7306 */ /* 0x0003e20000201400 */
[C---:B------:R-:W-:Y:S02]  /*4250*/  @!P0 IADD3 R6, -R0.reuse, -0x8, RZ ;  /* 0xfffffff800068810 */ /* 0x040fe40007ffe1ff */
[C---:B--2---:R-:W-:Y:S07]  /*4260*/  IADD3 R5, R0.reuse, 0x48, RZ ;  /* 0x0000004800057810 */ /* 0x044fee0007ffe0ff */
[----:B------:R2:W-:Y:S01]  /*4270*/  I2F R193, R6 ;  /* 0x0000000600c17306 */ /* 0x0005e20000201400 */
[----:B------:R-:W-:Y:S02]  /*4280*/  ISETP.GE.AND P0, PT, R5, RZ, PT ;  /* 0x000000ff0500720c */ /* 0x000fe40003f06270 */
[C---:B------:R-:W-:Y:S07]  /*4290*/  @!P1 IADD3 R7, -R0.reuse, -0x7, RZ ;  /* 0xfffffff900079810 */ /* 0x040fee0007ffe1ff */
[----:B------:R3:W-:Y:S04]  /*42a0*/  I2F R194, R7 ;  /* 0x0000000700c27306 */ /* 0x0007e80000201400 */
[C---:B------:R-:W-:Y:S02]  /*42b0*/  @!P0 IADD3 R5, -R0.reuse, -0x48, RZ ;  /* 0xffffffb800058810 */ /* 0x040fe40007ffe1ff */
[----:B-1----:R-:W-:Y:S04]  /*42c0*/  IADD3 R4, R0, 0x47, RZ ;  /* 0x0000004700047810 */ /* 0x002fe80007ffe0ff */
[----:B------:R1:W-:Y:S01]  /*42d0*/  I2F R195, R5 ;  /* 0x0000000500c37306 */ /* 0x0003e20000201400 */
[----:B------:R-:W-:Y:S02]  /*42e0*/  ISETP.GE.AND P1, PT, R4, RZ, PT ;  /* 0x000000ff0400720c */ /* 0x000fe40003f26270 */
[C---:B--2---:R-:W-:Y:S02]  /*42f0*/  IADD3 R6, R0.reuse, 0x3f, RZ ;  /* 0x0000003f00067810 */ /* 0x044fe40007ffe0ff */
[C---:B---3--:R-:W-:Y:S09]  /*4300*/  IADD3 R7, R0.reuse, 0x40, RZ ;  /* 0x0000004000077810 */ /* 0x048ff20007ffe0ff */
[----:B------:R-:W-:Y:S02]  /*4310*/  @!P1 IADD3 R4, -R0, -0x47, RZ ;  /* 0xffffffb900049810 */ /* 0x000fe40007ffe1ff */
[----:B------:R-:W-:Y:S02]  /*4320*/  ISETP.GE.AND P0, PT, R7, RZ, PT ;  /* 0x000000ff0700720c */ /* 0x000fe40003f06270 */
[----:B------:R2:W-:Y:S01]  /*4330*/  I2F R196, R4 ;  /* 0x0000000400c47306 */ /* 0x0005e20000201400 */
[----:B------:R-:W-:Y:S02]  /*4340*/  ISETP.GE.AND P1, PT, R6, RZ, PT ;  /* 0x000000ff0600720c */ /* 0x000fe40003f26270 */
[C---:B-1----:R-:W-:Y:S08]  /*4350*/  IADD3 R5, R0.reuse, 0x38, RZ ;  /* 0x0000003800057810 */ /* 0x042ff00007ffe0ff */
[C---:B------:R-:W-:Y:S02]  /*4360*/  @!P0 IADD3 R7, -R0.reuse, -0x40, RZ ;  /* 0xffffffc000078810 */ /* 0x040fe40007ffe1ff */
[----:B------:R-:W-:Y:S02]  /*4370*/  ISETP.GE.AND P0, PT, R5, RZ, PT ;  /* 0x000000ff0500720c */ /* 0x000fe40003f06270 */
[----:B------:R1:W-:Y:S01]  /*4380*/  I2F R167, R7 ;  /* 0x0000000700a77306 */ /* 0x0003e20000201400 */
[C---:B------:R-:W-:Y:S02]  /*4390*/  @!P1 IADD3 R6, -R0.reuse, -0x3f, RZ ;  /* 0xffffffc100069810 */ /* 0x040fe40007ffe1ff */
[C---:B--2---:R-:W-:Y:S07]  /*43a0*/  IADD3 R4, R0.reuse, 0x37, RZ ;  /* 0x0000003700047810 */ /* 0x044fee0007ffe0ff */
[----:B------:R2:W-:Y:S01]  /*43b0*/  I2F R168, R6 ;  /* 0x0000000600a87306 */ /* 0x0005e20000201400 */
[----:B------:R-:W-:Y:S02]  /*43c0*/  @!P0 IADD3 R5, -R0, -0x38, RZ ;  /* 0xffffffc800058810 */ /* 0x000fe40007ffe1ff */
[----:B------:R-:W-:Y:S07]  /*43d0*/  ISETP.GE.AND P1, PT, R4, RZ, PT ;  /* 0x000000ff0400720c */ /* 0x000fee0003f26270 */
[----:B------:R3:W-:Y:S01]  /*43e0*/  I2F R173, R5 ;  /* 0x0000000500ad7306 */ /* 0x0007e20000201400 */
[C---:B-1----:R-:W-:Y:S05]  /*43f0*/  IADD3 R7, R0.reuse, 0x28, RZ ;  /* 0x0000002800077810 */ /* 0x042fea0007ffe0ff */
[C---:B------:R-:W-:Y:S04]  /*4400*/  @!P1 IADD3 R4, -R0.reuse, -0x37, RZ ;  /* 0xffffffc900049810 */ /* 0x040fe80007ffe1ff */
[----:B------:R1:W-:Y:S01]  /*4410*/  I2F R174, R4 ;  /* 0x0000000400ae7306 */ /* 0x0003e20000201400 */
[----:B--2---:R-:W-:Y:S04]  /*4420*/  IADD3 R6, R0, -0x8, RZ ;  /* 0xfffffff800067810 */ /* 0x004fe80007ffe0ff */
[----:B------:R-:W-:Y:S02]  /*4430*/  ISETP.GE.AND P0, PT, R6, RZ, PT ;  /* 0x000000ff0600720c */ /* 0x000fe40003f06270 */
[C---:B---3--:R-:W-:Y:S04]  /*4440*/  IADD3 R5, R0.reuse, -0x9, RZ ;  /* 0xfffffff700057810 */ /* 0x048fe80007ffe0ff */
[----:B------:R-:W-:Y:S07]  /*4450*/  ISETP.GE.AND P1, PT, R5, RZ, PT ;  /* 0x000000ff0500720c */ /* 0x000fee0003f26270 */
[C---:B------:R-:W-:Y:S02]  /*4460*/  @!P0 IADD3 R6, -R0.reuse, 0x8, RZ ;  /* 0x0000000800068810 */ /* 0x040fe40007ffe1ff */
[----:B-1----:R-:W-:Y:S02]  /*4470*/  IADD3 R4, R0, -0x10, RZ ;  /* 0xfffffff000047810 */ /* 0x002fe40007ffe0ff */
[----:B------:R1:W-:Y:S02]  /*4480*/  I2F R169, R6 ;  /* 0x0000000600a97306 */ /* 0x0003e40000201400 */
[----:B------:R-:W-:Y:S02]  /*4490*/  ISETP.GE.AND P0, PT, R4, RZ, PT ;  /* 0x000000ff0400720c */ /* 0x000fe40003f06270 */
[C---:B------:R-:W-:Y:S06]  /*44a0*/  @!P1 IADD3 R5, -R0.reuse, 0x9, RZ ;  /* 0x0000000900059810 */ /* 0x040fec0007ffe1ff */
[----:B------:R2:W-:Y:S05]  /*44b0*/  I2F R170, R5 ;  /* 0x0000000500aa7306 */ /* 0x0005ea0000201400 */
[C---:B------:R-:W-:Y:S05]  /*44c0*/  @!P0 IADD3 R4, -R0.reuse, 0x10, RZ ;  /* 0x0000001000048810 */ /* 0x040fea0007ffe1ff */
[----:B------:R3:W-:Y:S01]  /*44d0*/  I2F R177, R4 ;  /* 0x0000000400b17306 */ /* 0x0007e20000201400 */
[----:B-1----:R-:W-:Y:S04]  /*44e0*/  IADD3 R6, R0, 0x30, RZ ;  /* 0x0000003000067810 */ /* 0x002fe80007ffe0ff */
[----:B------:R-:W-:Y:S02]  /*44f0*/  ISETP.GE.AND P0, PT, R6, RZ, PT ;  /* 0x000000ff0600720c */ /* 0x000fe40003f06270 */
[C---:B--2---:R-:W-:Y:S04]  /*4500*/  IADD3 R5, R0.reuse, -0x11, RZ ;  /* 0xffffffef00057810 */ /* 0x044fe80007ffe0ff */
[----:B------:R-:W-:Y:S07]  /*4510*/  ISETP.GE.AND P1, PT, R5, RZ, PT ;  /* 0x000000ff0500720c */ /* 0x000fee0003f26270 */
[C---:B------:R-:W-:Y:S02]  /*4520*/  @!P0 IADD3 R6, -R0.reuse, -0x30, RZ ;  /* 0xffffffd000068810 */ /* 0x040fe40007ffe1ff */
[----:B------:R-:W-:Y:S02]  /*4530*/  ISETP.GE.AND P0, PT, R7, RZ, PT ;  /* 0x000000ff0700720c */ /* 0x000fe40003f06270 */
[----:B------:R-:W-:Y:S01]  /*4540*/  I2F R175, R6 ;  /* 0x0000000600af7306 */ /* 0x000fe20000201400 */
[C---:B---3--:R-:W-:Y:S02]  /*4550*/  IADD3 R4, R0.reuse, 0x2f, RZ ;  /* 0x0000002f00047810 */ /* 0x048fe40007ffe0ff */
[----:B------:R-:W-:Y:S02]  /*4560*/  @!P1 IADD3 R5, -R0, 0x11, RZ ;  /* 0x0000001100059810 */ /* 0x000fe40007ffe1ff */
[----:B------:R-:W-:Y:S05]  /*4570*/  ISETP.GE.AND P1, PT, R4, RZ, PT ;  /* 0x000000ff0400720c */ /* 0x000fea0003f26270 */
[----:B------:R1:W-:Y:S01]  /*4580*/  I2F R179, R5 ;  /* 0x0000000500b37306 */ /* 0x0003e20000201400 */
[----:B------:R-:W-:Y:S02]  /*4590*/  @!P0 IADD3 R7, -R0, -0x28, RZ ;  /* 0xffffffd800078810 */ /* 0x000fe40007ffe1ff */
[----:B------:R-:W-:Y:S07]  /*45a0*/  ISETP.GE.AND P0, PT, R12, RZ, PT ;  /* 0x000000ff0c00720c */ /* 0x000fee0003f06270 */
[----:B------:R-:W-:Y:S01]  /*45b0*/  I2F R183, R7 ;  /* 0x0000000700b77306 */ /* 0x000fe20000201400 */
[C---:B------:R-:W-:Y:S05]  /*45c0*/  @!P1 IADD3 R4, -R0.reuse, -0x2f, RZ ;  /* 0xffffffd100049810 */ /* 0x040fea0007ffe1ff */
[----:B------:R-:W-:Y:S02]  /*45d0*/  @!P0 IADD3 R12, -R0, 0x19, RZ ;  /* 0x00000019000c8810 */ /* 0x000fe40007ffe1ff */
[----:B------:R-:W-:Y:S02]  /*45e0*/  ISETP.GE.AND P0, PT, R24, RZ, PT ;  /* 0x000000ff1800720c */ /* 0x000fe40003f06270 */
[----:B------:R-:W-:Y:S01]  /*45f0*/  I2F R176, R4 ;  /* 0x0000000400b07306 */ /* 0x000fe20000201400 */
[C---:B-1----:R-:W-:Y:S04]  /*4600*/  IADD3 R5, R0.reuse, 0x27, RZ ;  /* 0x0000002700057810 */ /* 0x042fe80007ffe0ff */
[----:B------:R-:W-:Y:S05]  /*4610*/  ISETP.GE.AND P1, PT, R5, RZ, PT ;  /* 0x000000ff0500720c */ /* 0x000fea0003f26270 */
[----:B------:R-:W-:Y:S01]  /*4620*/  I2F R178, R12 ;  /* 0x0000000c00b27306 */ /* 0x000fe20000201400 */
[----:B------:R-:W-:Y:S02]  /*4630*/  @!P0 IADD3 R24, -R0, 0x21, RZ ;  /* 0x0000002100188810 */ /* 0x000fe40007ffe1ff */
[----:B------:R-:W-:Y:S07]  /*4640*/  ISETP.GE.AND P0, PT, R36, RZ, PT ;  /* 0x000000ff2400720c */ /* 0x000fee0003f06270 */
[----:B------:R-:W-:Y:S01]  /*4650*/  I2F R188, R24 ;  /* 0x0000001800bc7306 */ /* 0x000fe20000201400 */
[----:B------:R-:W-:Y:S02]  /*4660*/  @!P1 IADD3 R5, -R0, -0x27, RZ ;  /* 0xffffffd900059810 */ /* 0x000fe40007ffe1ff */
[----:B------:R-:W-:Y:S03]  /*4670*/  ISETP.GE.AND P1, PT, R20, RZ, PT ;  /* 0x000000ff1400720c */ /* 0x000fe60003f26270 */
[----:B------:R-:W-:Y:S02]  /*4680*/  @!P0 IADD3 R36, -R0, -0x1f, RZ ;  /* 0xffffffe100248810 */ /* 0x000fe40007ffe1ff */
[----:B------:R-:W-:Y:S02]  /*4690*/  ISETP.GE.AND P0, PT, R44, RZ, PT ;  /* 0x000000ff2c00720c */ /* 0x000fe40003f06270 */
[----:B------:R1:W-:Y:S06]  /*46a0*/  I2F R184, R5 ;  /* 0x0000000500b87306 */ /* 0x0003ec0000201400 */
[----:B------:R-:W-:Y:S02]  /*46b0*/  @!P1 IADD3 R20, -R0, 0x20, RZ ;  /* 0x0000002000149810 */ /* 0x000fe40007ffe1ff */
[----:B------:R-:W-:Y:S02]  /*46c0*/  ISETP.GE.AND P1, PT, R28, RZ, PT ;  /* 0x000000ff1c00720c */ /* 0x000fe40003f26270 */
[----:B------:R2:W-:Y:S01]  /*46d0*/  I2F R187, R20 ;  /* 0x0000001400bb7306 */ /* 0x0005e20000201400 */
[----:B------:R-:W-:Y:S02]  /*46e0*/  @!P0 IADD3 R44, -R0, -0x17, RZ ;  /* 0xffffffe9002c8810 */ /* 0x000fe40007ffe1ff */
[----:B------:R-:W-:Y:S07]  /*46f0*/  ISETP.GE.AND P0, PT, R56, RZ, PT ;  /* 0x000000ff3800720c */ /* 0x000fee0003f06270 */
[----:B------:R-:W-:Y:S01]  /*4700*/  I2F R182, R36 ;  /* 0x0000002400b67306 */ /* 0x000fe20000201400 */
[----:B------:R-:W-:Y:S02]  /*4710*/  @!P1 IADD3 R28, -R0, -0x20, RZ ;  /* 0xffffffe0001c9810 */ /* 0x000fe40007ffe1ff */
[----:B------:R-:W-:Y:S01]  /*4720*/  ISETP.GE.AND P1, PT, R40, RZ, PT ;  /* 0x000000ff2800720c */ /* 0x000fe20003f26270 */
[-C--:B-1----:R-:W-:Y:S03]  /*4730*/  HMMA.16816.F32.BF16 R4, R64, R16.reuse, RZ ;  /* 0x000000104004723c */ /* 0x082fe600000418ff */
[----:B------:R-:W-:Y:S02]  /*4740*/  @!P0 IADD3 R56, -R0, 0x29, RZ ;  /* 0x0000002900388810 */ /* 0x000fe40007ffe1ff */
[----:B------:R-:W-:Y:S01]  /*4750*/  ISETP.GE.AND P0, PT, R164, RZ, PT ;  /* 0x000000ffa400720c */ /* 0x000fe20003f06270 */
[----:B------:R1:W-:Y:S02]  /*4760*/  I2F R181, R28 ;  /* 0x0000001c00b57306 */ /* 0x0003e40000201400 */
[C---:B------:R-:W-:Y:S04]  /*4770*/  HMMA.16816.F32.BF16 R8, R60.reuse, R16, RZ ;  /* 0x000000103c08723c */ /* 0x040fe800000418ff */
[----:B------:R-:W-:Y:S02]  /*4780*/  @!P1 IADD3 R40, -R0, -0x18, RZ ;  /* 0xffffffe800289810 */ /* 0x000fe40007ffe1ff */
[----:B------:R-:W-:Y:S02]  /*4790*/  ISETP.GE.AND P1, PT, R52, RZ, PT ;  /* 0x000000ff3400720c */ /* 0x000fe40003f26270 */
[----:B------:R3:W-:Y:S01]  /*47a0*/  I2F R190, R40 ;  /* 0x0000002800be7306 */ /* 0x0007e20000201400 */
[-C--:B------:R-:W-:Y:S03]  /*47b0*/  HMMA.16816.F32.BF16 R12, R60, R18.reuse, RZ ;  /* 0x000000123c0c723c */ /* 0x080fe600000418ff */
[C---:B------:R-:W-:Y:S05]  /*47c0*/  @!P0 IADD3 R164, -R0.reuse, 0x31, RZ ;  /* 0x0000003100a48810 */ /* 0x040fea0007ffe1ff */
[C---:B------:R-:W-:Y:S01]  /*47d0*/  HMMA.16816.F32.BF16 R16, R64.reuse, R18, RZ ;  /* 0x000000124010723c */ /* 0x040fe200000418ff */
[----:B------:R-:W-:Y:S03]  /*47e0*/  I2F R189, R44 ;  /* 0x0000002c00bd7306 */ /* 0x000fe60000201400 */
[C---:B------:R-:W-:Y:S02]  /*47f0*/  @!P1 IADD3 R52, -R0.reuse, 0x28, RZ ;  /* 0x0000002800349810 */ /* 0x040fe40007ffe1ff */
[----:B------:R-:W-:Y:S02]  /*4800*/  ISETP.GE.AND P1, PT, R163, RZ, PT ;  /* 0x000000ffa300720c */ /* 0x000fe40003f26270 */
[-C--:B--2---:R-:W-:Y:S03]  /*4810*/  HMMA.16816.F32.BF16 R20, R64, R32.reuse, RZ ;  /* 0x000000204014723c */ /* 0x084fe600000418ff */
[----:B------:R-:W-:Y:S05]  /*4820*/  I2F R186, R52 ;  /* 0x0000003400ba7306 */ /* 0x000fea0000201400 */
[C---:B------:R-:W-:Y:S04]  /*4830*/  HMMA.16816.F32.BF16 R24, R60.reuse, R32, RZ ;  /* 0x000000203c18723c */ /* 0x040fe800000418ff */
[C---:B------:R-:W-:Y:S01]  /*4840*/  @!P1 IADD3 R163, -R0.reuse, 0x30, RZ ;  /* 0x0000003000a39810 */ /* 0x040fe20007ffe1ff */
[----:B------:R-:W-:Y:S01]  /*4850*/  I2F R185, R56 ;  /* 0x0000003800b97306 */ /* 0x000fe20000201400 */
[----:B------:R-:W-:Y:S02]  /*4860*/  ISETP.GE.AND P1, PT, R165, RZ, PT ;  /* 0x000000ffa500720c */ /* 0x000fe40003f26270 */
[-C--:B-1----:R-:W-:Y:S07]  /*4870*/  HMMA.16816.F32.BF16 R28, R60, R34.reuse, RZ ;  /* 0x000000223c1c723c */ /* 0x082fee00000418ff */
[----:B------:R1:W-:Y:S01]  /*4880*/  I2F R191, R163 ;  /* 0x000000a300bf7306 */ /* 0x0003e20000201400 */
[C---:B------:R-:W-:Y:S04]  /*4890*/  HMMA.16816.F32.BF16 R32, R64.reuse, R34, RZ ;  /* 0x000000224020723c */ /* 0x040fe800000418ff */
[C---:B------:R-:W-:Y:S04]  /*48a0*/  @!P1 IADD3 R165, -R0.reuse, -0x10, RZ ;  /* 0xfffffff000a59810 */ /* 0x040fe80007ffe1ff */
[-C--:B------:R-:W-:Y:S01]  /*48b0*/  HMMA.16816.F32.BF16 R36, R64, R48.reuse, RZ ;  /* 0x000000304024723c */ /* 0x080fe200000418ff */
[----:B------:R-:W-:Y:S07]  /*48c0*/  I2F R164, R164 ;  /* 0x000000a400a47306 */ /* 0x000fee0000201400 */
[C---:B---3--:R-:W-:Y:S03]  /*48d0*/  HMMA.16816.F32.BF16 R40, R60.reuse, R48, RZ ;  /* 0x000000303c28723c */ /* 0x048fe600000418ff */
[----:B------:R-:W-:Y:S01]  /*48e0*/  I2F R165, R165 ;  /* 0x000000a500a57306 */ /* 0x000fe20000201400 */
[C---:B-1----:R-:W-:Y:S04]  /*48f0*/  IADD3 R163, R0.reuse, 0xf, RZ ;  /* 0x0000000f00a37810 */ /* 0x042fe80007ffe0ff */
[-C--:B------:R-:W-:Y:S01]  /*4900*/  HMMA.16816.F32.BF16 R44, R60, R50.reuse, RZ ;  /* 0x000000323c2c723c */ /* 0x080fe200000418ff */
[----:B------:R-:W-:Y:S07]  /*4910*/  ISETP.GE.AND P0, PT, R163, RZ, PT ;  /* 0x000000ffa300720c */ /* 0x000fee0003f06270 */
[C---:B------:R-:W-:Y:S06]  /*4920*/  HMMA.16816.F32.BF16 R48, R64.reuse, R50, RZ ;  /* 0x000000324030723c */ /* 0x040fec00000418ff */
[C---:B------:R-:W-:Y:S02]  /*4930*/  @!P0 IADD3 R163, -R0.reuse, -0xf, RZ ;  /* 0xfffffff100a38810 */ /* 0x040fe40007ffe1ff */
[-C--:B------:R-:W-:Y:S04]  /*4940*/  HMMA.16816.F32.BF16 R52, R64, R100.reuse, RZ ;  /* 0x000000644034723c */ /* 0x080fe800000418ff */
[----:B------:R-:W-:Y:S04]  /*4950*/  I2F R163, R163 ;  /* 0x000000a300a37306 */ /* 0x000fe80000201400 */
[C---:B------:R-:W-:Y:S07]  /*4960*/  HMMA.16816.F32.BF16 R56, R60.reuse, R100, RZ ;  /* 0x000000643c38723c */ /* 0x040fee00000418ff */
[C---:B------:R-:W-:Y:S01]  /*4970*/  IADD3 R101, R0.reuse, -0x38, RZ ;  /* 0xffffffc800657810 */ /* 0x040fe20007ffe0ff */
[-C--:B------:R-:W-:Y:S01]  /*4980*/  HMMA.16816.F32.BF16 R60, R60, R102.reuse, RZ ;  /* 0x000000663c3c723c */ /* 0x080fe200000418ff */
[----:B------:R-:W-:Y:S02]  /*4990*/  IADD3 R100, R0, -0x39, RZ ;  /* 0xffffffc700647810 */ /* 0x000fe40007ffe0ff */
[----:B------:R-:W-:Y:S02]  /*49a0*/  ISETP.GE.AND P2, PT, R101, RZ, PT ;  /* 0x000000ff6500720c */ /* 0x000fe40003f46270 */
[----:B------:R-:W-:Y:S03]  /*49b0*/  ISETP.GE.AND P1, PT, R100, RZ, PT ;  /* 0x000000ff6400720c */ /* 0x000fe60003f26270 */
[----:B------:R-:W-:Y:S08]  /*49c0*/  HMMA.16816.F32.BF16 R64, R64, R102, RZ ;  /* 0x000000664040723c */ /* 0x000ff000000418ff */
[-C--:B------:R-:W-:Y:S05]  /*49d0*/  HMMA.16816.F32.BF16 R4, R104, R108.reuse, R4 ;  /* 0x0000006c6804723c */ /* 0x080fea0000041804 */
[C---:B------:R-:W-:Y:S02]  /*49e0*/  @!P2 IADD3 R101, -R0.reuse, 0x38, RZ ;  /* 0x000000380065a810 */ /* 0x040fe40007ffe1ff */
[----:B------:R-:W-:Y:S01]  /*49f0*/  @!P1 IADD3 R100, -R0, 0x39, RZ ;  /* 0x0000003900649810 */ /* 0x000fe20007ffe1ff */
[C---:B------:R-:W-:Y:S01]  /*4a00*/  HMMA.16816.F32.BF16 R8, R112.reuse, R108, R8 ;  /* 0x0000006c7008723c */ /* 0x040fe20000041808 */
[----:B------:R-:W-:Y:S07]  /*4a10*/  I2F R224, R101 ;  /* 0x0000006500e07306 */ /* 0x000fee0000201400 */
[-C--:B------:R-:W-:Y:S03]  /*4a20*/  HMMA.16816.F32.BF16 R12, R112, R110.reuse, R12 ;  /* 0x0000006e700c723c */ /* 0x080fe6000004180c */
[----:B------:R-:W-:Y:S05]  /*4a30*/  I2F R225, R100 ;  /* 0x0000006400e17306 */ /* 0x000fea0000201400 */
[----:B------:R-:W-:Y:S01]  /*4a40*/  FMUL.FTZ R5, R5, c[0x0][0x2ec] ;  /* 0x0000bb0005057a20 */ /* 0x000fe20000410000 */
[C---:B------:R-:W-:Y:S04]  /*4a50*/  HMMA.16816.F32.BF16 R16, R104.reuse, R110, R16 ;  /* 0x0000006e6810723c */ /* 0x040fe80000041810 */
[----:B------:R-:W1:Y:S01]  /*4a60*/  MUFU.TANH R234, R5 ;  /* 0x0000000500ea7308 */ /* 0x000e620000002400 */
[----:B------:R-:W-:Y:S02]  /*4a70*/  FMUL.FTZ R6, R6, c[0x0][0x2ec] ;  /* 0x0000bb0006067a20 */ /* 0x000fe40000410000 */
[----:B------:R-:W-:Y:S02]  /*4a80*/  FMUL.FTZ R7, R7, c[0x0][0x2ec] ;  /* 0x0000bb0007077a20 */ /* 0x000fe40000410000 */
[----:B------:R-:W-:Y:S03]  /*4a90*/  FMUL.FTZ R4, R4, c[0x0][0x2ec] ;  /* 0x0000bb0004047a20 */ /* 0x000fe60000410000 */
[----:B------:R-:W-:Y:S02]  /*4aa0*/  FMUL.FTZ R10, R10, c[0x0][0x2ec] ;  /* 0x0000bb000a0a7a20 */ /* 0x000fe40000410000 */
[----:B------:R-:W-:Y:S01]  /*4ab0*/  MUFU.TANH R233, R6 ;  /* 0x0000000600e97308 */ /* 0x000fe20000002400 */
[----:B------:R-:W-:Y:S02]  /*4ac0*/  FMUL.FTZ R11, R11, c[0x0][0x2ec] ;  /* 0x0000bb000b0b7a20 */ /* 0x000fe40000410000 */
[----:B------:R-:W-:Y:S02]  /*4ad0*/  FMUL.FTZ R8, R8, c[0x0][0x2ec] ;  /* 0x0000bb0008087a20 */ /* 0x000fe40000410000 */
[----:B------:R-:W-:Y:S02]  /*4ae0*/  FMUL.FTZ R9, R9, c[0x0][0x2ec] ;  /* 0x0000bb0009097a20 */ /* 0x000fe40000410000 */
[----:B------:R-:W-:Y:S02]  /*4af0*/  FMUL.FTZ R12, R12, c[0x0][0x2ec] ;  /* 0x0000bb000c0c7a20 */ /* 0x000fe40000410000 */
[----:B------:R-:W-:Y:S01]  /*4b00*/  FMUL.FTZ R13, R13, c[0x0][0x2ec] ;  /* 0x0000bb000d0d7a20 */ /* 0x000fe20000410000 */
[----:B------:R-:W2:Y:S01]  /*4b10*/  MUFU.TANH R232, R7 ;  /* 0x0000000700e87308 */ /* 0x000ea20000002400 */
[----:B------:R-:W-:Y:S02]  /*4b20*/  FMUL.FTZ R18, R18, c[0x0][0x2ec] ;  /* 0x0000bb0012127a20 */ /* 0x000fe40000410000 */
[----:B------:R-:W-:Y:S02]  /*4b30*/  FMUL.FTZ R19, R19, c[0x0][0x2ec] ;  /* 0x0000bb0013137a20 */ /* 0x000fe40000410000 */
[----:B------:R-:W-:Y:S02]  /*4b40*/  FMUL.FTZ R17, R17, c[0x0][0x2ec] ;  /* 0x0000bb0011117a20 */ /* 0x000fe40000410000 */
[----:B-1----:R-:W-:Y:S02]  /*4b50*/  FFMA.FTZ R0, -R234, R234, 1 ;  /* 0x3f800000ea007423 */ /* 0x002fe400000101ea */
[----:B------:R-:W-:Y:S01]  /*4b60*/  FMUL.FTZ R14, R14, c[0x0][0x2ec] ;  /* 0x0000bb000e0e7a20 */ /* 0x000fe20000410000 */
[----:B------:R1:W-:Y:S01]  /*4b70*/  MUFU.TANH R236, R4 ;  /* 0x0000000400ec7308 */ /* 0x0003e20000002400 */
[----:B------:R-:W-:Y:S09]  /*4b80*/  FMUL.FTZ R15, R15, c[0x0][0x2ec] ;  /* 0x0000bb000f0f7a20 */ /* 0x000ff20000410000 */
[----:B------:R-:W-:Y:S10]  /*4b90*/  MUFU.TANH R235, R10 ;  /* 0x0000000a00eb7308 */ /* 0x000ff40000002400 */
[----:B------:R-:W-:Y:S01]  /*4ba0*/  MUFU.TANH R229, R11 ;  /* 0x0000000b00e57308 */ /* 0x000fe20000002400 */
[----:B-1----:R-:W1:Y:S09]  /*4bb0*/  LDSM.16.M88.4 R4, [R149+0x6400] ;  /* 0x006400009504783b */ /* 0x002e720000000200 */
[----:B------:R-:W-:Y:S10]  /*4bc0*/  MUFU.TANH R230, R8 ;  /* 0x0000000800e67308 */ /* 0x000ff40000002400 */
[----:B------:R3:W1:Y:S10]  /*4bd0*/  MUFU.TANH R231, R9 ;  /* 0x0000000900e77308 */ /* 0x0006740000002400 */
[----:B------:R2:W2:Y:S10]  /*4be0*/  MUFU.TANH R227, R12 ;  /* 0x0000000c00e37308 */ /* 0x0004b40000002400 */
[----:B------:R4:W-:Y:S01]  /*4bf0*/  MUFU.TANH R226, R13 ;  /* 0x0000000d00e27308 */ /* 0x0009e20000002400 */
[----:B---3--:R-:W3:Y:S01]  /*4c00*/  LDSM.16.M88.4 R8, [R149+0x6800] ;  /* 0x006800009508783b */ /* 0x008ee20000000200 */
[-C--:B-1----:R-:W-:Y:S08]  /*4c10*/  HMMA.16816.F32.BF16 R20, R104, R4.reuse, R20 ;  /* 0x000000046814723c */ /* 0x082ff00000041814 */
[----:B------:R-:W-:Y:S01]  /*4c20*/  MUFU.TANH R223, R14 ;  /* 0x0000000e00df7308 */ /* 0x000fe20000002400 */
[C---:B------:R-:W-:Y:S04]  /*4c30*/  HMMA.16816.F32.BF16 R24, R112.reuse, R4, R24 ;  /* 0x000000047018723c */ /* 0x040fe80000041818 */
[----:B--2---:R-:W-:Y:S05]  /*4c40*/  IADD3 R12, P0, R237, UR17, RZ ;  /* 0x00000011ed0c7c10 */ /* 0x004fea000ff1e0ff */
[----:B------:R-:W1:Y:S01]  /*4c50*/  MUFU.TANH R222, R15 ;  /* 0x0000000f00de7308 */ /* 0x000e620000002400 */
[-C--:B------:R-:W-:Y:S03]  /*4c60*/  HMMA.16816.F32.BF16 R28, R112, R6.reuse, R28 ;  /* 0x00000006701c723c */ /* 0x080fe6000004181c */
[----:B----4-:R-:W-:Y:S02]  /*4c70*/  IADD3.X R13, R200, UR16, RZ, P0, !PT ;  /* 0x00000010c80d7c10 */ /* 0x010fe400087fe4ff */
[----:B------:R-:W-:Y:S03]  /*4c80*/  PLOP3.LUT P0, PT, PT, PT, UP0, 0x80, 0x0 ;  /* 0x000000000000781c */ /* 0x000fe60003f0f008 */
[C---:B------:R-:W-:Y:S01]  /*4c90*/  HMMA.16816.F32.BF16 R32, R104.reuse, R6, R32 ;  /* 0x000000066820723c */ /* 0x040fe20000041820 */
[----:B------:R-:W-:Y:S01]  /*4ca0*/  MUFU.TANH R228, R19 ;  /* 0x0000001300e47308 */ /* 0x000fe20000002400 */
[----:B------:R-:W2:Y:S02]  /*4cb0*/  LDSM.16.M88.4 R4, [R149+0x6c00] ;  /* 0x006c00009504783b */ /* 0x000ea40000000200 */
[----:B------:R-:W-:Y:S02]  /*4cc0*/  FMUL.FTZ R20, R20, c[0x0][0x2ec] ;  /* 0x0000bb0014147a20 */ /* 0x000fe40000410000 */
[----:B------:R-:W-:Y:S02]  /*4cd0*/  FMUL.FTZ R22, R22, c[0x0][0x2ec] ;  /* 0x0000bb0016167a20 */ /* 0x000fe40000410000 */
[----:B------:R-:W-:Y:S02]  /*4ce0*/  FMUL.FTZ R21, R21, c[0x0][0x2ec] ;  /* 0x0000bb0015157a20 */ /* 0x000fe40000410000 */
[----:B------:R4:W5:Y:S01]  /*4cf0*/  LDG.E R111, [R12.64] ;  /* 0x000000280c6f7981 */ /* 0x000962000c1e1900 */
[----:B------:R-:W-:Y:S01]  /*4d00*/  MUFU.TANH R212, R20 ;  /* 0x0000001400d47308 */ /* 0x000fe20000002400 */
[----:B------:R-:W-:Y:S02]  /*4d10*/  FMUL.FTZ R23, R23, c[0x0][0x2ec] ;  /* 0x0000bb0017177a20 */ /* 0x000fe40000410000 */
[----:B------:R4:W5:Y:S01]  /*4d20*/  LDG.E R110, [R12.64+0x20] ;  /* 0x000020280c6e7981 */ /* 0x000962000c1e1900 */
[-C--:B---3--:R-:W-:Y:S03]  /*4d30*/  HMMA.16816.F32.BF16 R36, R104, R8.reuse, R36 ;  /* 0x000000086824723c */ /* 0x088fe60000041824 */
[----:B------:R4:W5:Y:S01]  /*4d40*/  LDG.E R109, [R12.64+0x100] ;  /* 0x000100280c6d7981 */ /* 0x000962000c1e1900 */
[----:B------:R-:W-:Y:S02]  /*4d50*/  FMUL.FTZ R31, R31, c[0x0][0x2ec] ;  /* 0x0000bb001f1f7a20 */ /* 0x000fe40000410000 */
[----:B------:R-:W3:Y:S01]  /*4d60*/  MUFU.TANH R19, R18 ;  /* 0x0000001200137308 */ /* 0x000ee20000002400 */
[----:B------:R4:W5:Y:S01]  /*4d70*/  LDG.E R108, [R12.64+0x120] ;  /* 0x000120280c6c7981 */ /* 0x000962000c1e1900 */
[C---:B------:R-:W-:Y:S04]  /*4d80*/  HMMA.16816.F32.BF16 R40, R112.reuse, R8, R40 ;  /* 0x000000087028723c */ /* 0x040fe80000041828 */
[----:B------:R-:W-:Y:S02]  /*4d90*/  FMUL.FTZ R32, R32, c[0x0][0x2ec] ;  /* 0x0000bb0020207a20 */ /* 0x000fe40000410000 */
[----:B------:R-:W-:Y:S02]  /*4da0*/  FMUL.FTZ R35, R35, c[0x0][0x2ec] ;  /* 0x0000bb0023237a20 */ /* 0x000fe40000410000 */
[----:B------:R-:W-:Y:S01]  /*4db0*/  MUFU.TANH R202, R32 ;  /* 0x0000002000ca7308 */ /* 0x000fe20000002400 */
[-C--:B------:R-:W-:Y:S03]  /*4dc0*/  HMMA.16816.F32.BF16 R44, R112, R10.reuse, R44 ;  /* 0x0000000a702c723c */ /* 0x080fe6000004182c */
[----:B------:R-:W-:Y:S02]  /*4dd0*/  FMUL.FTZ R34, R34, c[0x0][0x2ec] ;  /* 0x0000bb0022227a20 */ /* 0x000fe40000410000 */
[----:B------:R-:W-:Y:S02]  /*4de0*/  FMUL.FTZ R33, R33, c[0x0][0x2ec] ;  /* 0x0000bb0021217a20 */ /* 0x000fe40000410000 */
[----:B------:R-:W-:Y:S01]  /*4df0*/  FMUL.FTZ R37, R37, c[0x0][0x2ec] ;  /* 0x0000bb0025257a20 */ /* 0x000fe20000410000 */
[C---:B------:R-:W-:Y:S01]  /*4e00*/  HMMA.16816.F32.BF16 R48, R104.reuse, R10, R48 ;  /* 0x0000000a6830723c */ /* 0x040fe20000041830 */
[----:B------:R1:W-:Y:S03]  /*4e10*/  MUFU.TANH R197, R35 ;  /* 0x0000002300c57308 */ /* 0x0003e60000002400 */
[----:B------:R-:W-:Y:S02]  /*4e20*/  FMUL.FTZ R36, R36, c[0x0][0x2ec] ;  /* 0x0000bb0024247a20 */ /* 0x000fe40000410000 */
[----:B------:R-:W-:Y:S02]  /*4e30*/  FMUL.FTZ R38, R38, c[0x0][0x2ec] ;  /* 0x0000bb0026267a20 */ /* 0x000fe40000410000 */
[-C--:B--2---:R-:W-:Y:S03]  /*4e40*/  HMMA.16816.F32.BF16 R52, R104, R4.reuse, R52 ;  /* 0x000000046834723c */ /* 0x084fe60000041834 */
[----:B------:R-:W-:Y:S01]  /*4e50*/  MUFU.TANH R199, R34 ;  /* 0x0000002200c77308 */ /* 0x000fe20000002400 */
[----:B------:R-:W-:Y:S02]  /*4e60*/  FMUL.FTZ R42, R42, c[0x0][0x2ec] ;  /* 0x0000bb002a2a7a20 */ /* 0x000fe40000410000 */
[----:B------:R-:W-:Y:S02]  /*4e70*/  FMUL.FTZ R43, R43, c[0x0][0x2ec] ;  /* 0x0000bb002b2b7a20 */ /* 0x000fe40000410000 */
[C---:B------:R-:W-:Y:S04]  /*4e80*/  HMMA.16816.F32.BF16 R56, R112.reuse, R4, R56 ;  /* 0x000000047038723c */ /* 0x040fe80000041838 */
[----:B------:R-:W-:Y:S01]  /*4e90*/  FMUL.FTZ R47, R47, c[0x0][0x2ec] ;  /* 0x0000bb002f2f7a20 */ /* 0x000fe20000410000 */
[----:B------:R-:W2:Y:S01]  /*4ea0*/  MUFU.TANH R221, R17 ;  /* 0x0000001100dd7308 */ /* 0x000ea20000002400 */
[----:B------:R-:W-:Y:S02]  /*4eb0*/  FMUL.FTZ R46, R46, c[0x0][0x2ec] ;  /* 0x0000bb002e2e7a20 */ /* 0x000fe40000410000 */
[-C--:B------:R-:W-:Y:S04]  /*4ec0*/  HMMA.16816.F32.BF16 R60, R112, R6.reuse, R60 ;  /* 0x00000006703c723c */ /* 0x080fe8000004183c */
[----:B-1----:R-:W-:Y:S02]  /*4ed0*/  FMUL.FTZ R35, R44, c[0x0][0x2ec] ;  /* 0x0000bb002c237a20 */ /* 0x002fe40000410000 */
[----:B------:R-:W-:Y:S01]  /*4ee0*/  FMUL.FTZ R50, R50, c[0x0][0x2ec] ;  /* 0x0000bb0032327a20 */ /* 0x000fe20000410000 */
[----:B------:R-:W-:Y:S01]  /*4ef0*/  MUFU.TANH R18, R22 ;  /* 0x0000001600127308 */ /* 0x000fe20000002400 */
[----:B------:R-:W-:Y:S01]  /*4f00*/  FMUL.FTZ R29, R29, c[0x0][0x2ec] ;  /* 0x0000bb001d1d7a20 */ /* 0x000fe20000410000 */
[----:B------:R-:W-:Y:S04]  /*4f10*/  HMMA.16816.F32.BF16 R64, R104, R6, R64 ;  /* 0x000000066840723c */ /* 0x000fe80000041840 */
[----:B------:R-:W-:Y:S02]  /*4f20*/  FMUL.FTZ R14, R16, c[0x0][0x2ec] ;  /* 0x0000bb00100e7a20 */ /* 0x000fe40000410000 */
[----:B------:R-:W-:Y:S02]  /*4f30*/  FMUL.FTZ R55, R55, c[0x0][0x2ec] ;  /* 0x0000bb0037377a20 */ /* 0x000fe40000410000 */
[----:B------:R1:W-:Y:S01]  /*4f40*/  MUFU.TANH R206, R29 ;  /* 0x0000001d00ce7308 */ /* 0x0003e20000002400 */
[----:B------:R-:W-:Y:S03]  /*4f50*/  FMUL.FTZ R30, R30, c[0x0][0x2ec] ;  /* 0x0000bb001e1e7a20 */ /* 0x000fe60000410000 */
[----:B------:R-:W-:Y:S02]  /*4f60*/  FMUL.FTZ R24, R24, c[0x0][0x2ec] ;  /* 0x0000bb0018187a20 */ /* 0x000fe40000410000 */
[----:B------:R-:W-:Y:S02]  /*4f70*/  FMUL.FTZ R32, R57, c[0x0][0x2ec] ;  /* 0x0000bb0039207a20 */ /* 0x000fe40000410000 */
[----:B------:R-:W-:Y:S02]  /*4f80*/  FMUL.FTZ R26, R26, c[0x0][0x2ec] ;  /* 0x0000bb001a1a7a20 */ /* 0x000fe40000410000 */
[----:B------:R-:W1:Y:S01]  /*4f90*/  MUFU.TANH R14, R14 ;  /* 0x0000000e000e7308 */ /* 0x000e620000002400 */
[----:B------:R-:W-:Y:S02]  /*4fa0*/  FMUL.FTZ R27, R27, c[0x0][0x2ec] ;  /* 0x0000bb001b1b7a20 */ /* 0x000fe40000410000 */
[----:B------:R-:W-:Y:S02]  /*4fb0*/  FMUL.FTZ R25, R25, c[0x0][0x2ec] ;  /* 0x0000bb0019197a20 */ /* 0x000fe40000410000 */
[----:B------:R-:W-:Y:S02]  /*4fc0*/  FMUL.FTZ R54, R54, c[0x0][0x2ec] ;  /* 0x0000bb0036367a20 */ /* 0x000fe40000410000 */
[----:B------:R-:W-:Y:S02]  /*4fd0*/  FMUL.FTZ R28, R28, c[0x0][0x2ec] ;  /* 0x0000bb001c1c7a20 */ /* 0x000fe40000410000 */
[----:B------:R-:W-:Y:S01]  /*4fe0*/  FMUL.FTZ R53, R53, c[0x0][0x2ec] ;  /* 0x0000bb0035357a20 */ /* 0x000fe20000410000 */
[----:B------:R-:W-:Y:S01]  /*4ff0*/  MUFU.TANH R210, R23 ;  /* 0x0000001700d27308 */ /* 0x000fe20000002400 */
[----:B------:R-:W-:Y:S02]  /*5000*/  FMUL.FTZ R20, R58, c[0x0][0x2ec] ;  /* 0x0000bb003a147a20 */ /* 0x000fe40000410000 */
[----:B------:R-:W-:Y:S02]  /*5010*/  FFMA.FTZ R4, -R232, R232, 1 ;  /* 0x3f800000e8047423 */ /* 0x000fe400000101e8 */
[----:B------:R-:W-:Y:S02]  /*5020*/  FFMA.FTZ R11, R194, -UR4, R232 ;  /* 0x80000004c20b7c23 */ /* 0x000fe400080100e8 */
[----:B------:R-:W-:Y:S02]  /*5030*/  FMUL.FTZ R232, R0, c[0x0][0x2ec] ;  /* 0x0000bb0000e87a20 */ /* 0x000fe40000410000 */
[----:B------:R-:W-:Y:S01]  /*5040*/  FFMA.FTZ R0, -R231, R231, 1 ;  /* 0x3f800000e7007423 */ /* 0x000fe200000101e7 */
[----:B------:R2:W-:Y:S01]  /*5050*/  MUFU.TANH R23, R30 ;  /* 0x0000001e00177308 */ /* 0x0005e20000002400 */
[----:B------:R-:W-:Y:S02]  /*5060*/  FMUL.FTZ R52, R52, c[0x0][0x2ec] ;  /* 0x0000bb0034347a20 */ /* 0x000fe40000410000 */
[----:B------:R-:W-:Y:S02]  /*5070*/  FFMA.FTZ R5, -R233, R233, 1 ;  /* 0x3f800000e9057423 */ /* 0x000fe400000101e9 */
[----:B------:R-:W-:Y:S02]  /*5080*/  FFMA.FTZ R10, -R235, R235, 1 ;  /* 0x3f800000eb0a7423 */ /* 0x000fe400000101eb */
[----:B-1----:R-:W-:Y:S02]  /*5090*/  FFMA.FTZ R29, R196, -UR4, R229 ;  /* 0x80000004c41d7c23 */ /* 0x002fe400080100e5 */
[----:B------:R-:W-:Y:S01]  /*50a0*/  FMUL.FTZ R196, R0, c[0x0][0x2ec] ;  /* 0x0000bb0000c47a20 */ /* 0x000fe20000410000 */
[----:B------:R-:W-:Y:S01]  /*50b0*/  MUFU.TANH R204, R31 ;  /* 0x0000001f00cc7308 */ /* 0x000fe20000002400 */
[----:B------:R-:W-:Y:S02]  /*50c0*/  FFMA.FTZ R0, -R227, R227, 1 ;  /* 0x3f800000e3007423 */ /* 0x000fe400000101e3 */
[----:B------:R-:W-:Y:S02]  /*50d0*/  FMUL.FTZ R34, R45, c[0x0][0x2ec] ;  /* 0x0000bb002d227a20 */ /* 0x000fe40000410000 */
[----:B------:R-:W-:Y:S02]  /*50e0*/  FMUL.FTZ R45, R59, c[0x0][0x2ec] ;  /* 0x0000bb003b2d7a20 */ /* 0x000fe40000410000 */
[----:B------:R-:W-:Y:S02]  /*50f0*/  FMUL.FTZ R51, R51, c[0x0][0x2ec] ;  /* 0x0000bb0033337a20 */ /* 0x000fe40000410000 */
[----:B------:R-:W-:Y:S01]  /*5100*/  FFMA.FTZ R6, -R236, R236, 1 ;  /* 0x3f800000ec067423 */ /* 0x000fe200000101ec */
[----:B------:R1:W-:Y:S01]  /*5110*/  MUFU.TANH R31, R42 ;  /* 0x0000002a001f7308 */ /* 0x0003e20000002400 */
[----:B------:R-:W-:Y:S02]  /*5120*/  FFMA.FTZ R8, R172, -UR4, R236 ;  /* 0x80000004ac087c23 */ /* 0x000fe400080100ec */
[----:B----4-:R-:W-:Y:S02]  /*5130*/  FFMA.FTZ R13, -R230, R230, 1 ;  /* 0x3f800000e60d7423 */ /* 0x010fe400000101e6 */
[----:B------:R-:W-:Y:S02]  /*5140*/  FFMA.FTZ R16, R167, -UR4, R230 ;  /* 0x80000004a7107c23 */ /* 0x000fe400080100e6 */
[----:B------:R-:W-:Y:S02]  /*5150*/  FFMA.FTZ R15, R168, -UR4, R231 ;  /* 0x80000004a80f7c23 */ /* 0x000fe400080100e7 */
[----:B------:R-:W-:Y:S01]  /*5160*/  FMUL.FTZ R230, R5, c[0x0][0x2ec] ;  /* 0x0000bb0005e67a20 */ /* 0x000fe20000410000 */
[----:B------:R4:W-:Y:S01]  /*5170*/  MUFU.TANH R57, R55 ;  /* 0x0000003700397308 */ /* 0x0009e20000002400 */
[----:B------:R-:W-:Y:S02]  /*5180*/  FFMA.FTZ R5, -R222, R222, 1 ;  /* 0x3f800000de057423 */ /* 0x000fe400000101de */
[----:B------:R-:W-:Y:S02]  /*5190*/  FMUL.FTZ R231, R10, c[0x0][0x2ec] ;  /* 0x0000bb000ae77a20 */ /* 0x000fe40000410000 */
[----:B---3--:R-:W-:Y:S02]  /*51a0*/  FFMA.FTZ R10, R172, -UR4, R19 ;  /* 0x80000004ac0a7c23 */ /* 0x008fe40008010013 */
[----:B------:R-:W-:Y:S02]  /*51b0*/  FMUL.FTZ R172, R0, c[0x0][0x2ec] ;  /* 0x0000bb0000ac7a20 */ /* 0x000fe40000410000 */
[----:B--2---:R-:W-:Y:S01]  /*51c0*/  FFMA.FTZ R0, -R221, R221, 1 ;  /* 0x3f800000dd007423 */ /* 0x004fe200000101dd */
[----:B------:R-:W2:Y:S01]  /*51d0*/  MUFU.TANH R208, R26 ;  /* 0x0000001a00d07308 */ /* 0x000ea20000002400 */
[----:B------:R-:W-:Y:S02]  /*51e0*/  FMUL.FTZ R49, R49, c[0x0][0x2ec] ;  /* 0x0000bb0031317a20 */ /* 0x000fe40000410000 */
[----:B------:R-:W-:Y:S02]  /*51f0*/  FFMA.FTZ R30, R195, -UR4, R235 ;  /* 0x80000004c31e7c23 */ /* 0x000fe400080100eb */
[----:B------:R-:W-:Y:S02]  /*5200*/  FFMA.FTZ R9, -R229, R229, 1 ;  /* 0x3f800000e5097423 */ /* 0x000fe400000101e5 */
[----:B------:R-:W-:Y:S02]  /*5210*/  FMUL.FTZ R229, R4, c[0x0][0x2ec] ;  /* 0x0000bb0004e57a20 */ /* 0x000fe40000410000 */
[----:B------:R-:W-:Y:S01]  /*5220*/  FMUL.FTZ R195, R6, c[0x0][0x2ec] ;  /* 0x0000bb0006c37a20 */ /* 0x000fe20000410000 */
[----:B------:R3:W2:Y:S01]  /*5230*/  MUFU.TANH R207, R27 ;  /* 0x0000001b00cf7308 */ /* 0x0006a20000002400 */
[----:B------:R-:W-:Y:S02]  /*5240*/  FFMA.FTZ R6, -R223, R223, 1 ;  /* 0x3f800000df067423 */ /* 0x000fe400000101df */
[----:B------:R-:W-:Y:S02]  /*5250*/  FFMA.FTZ R4, -R226, R226, 1 ;  /* 0x3f800000e2047423 */ /* 0x000fe400000101e2 */
[----:B-1----:R-:W-:Y:S02]  /*5260*/  FFMA.FTZ R42, R174, -UR4, R226 ;  /* 0x80000004ae2a7c23 */ /* 0x002fe400080100e2 */
[----:B------:R-:W-:Y:S02]  /*5270*/  FFMA.FTZ R19, -R19, R19, 1 ;  /* 0x3f80000013137423 */ /* 0x000fe40000010113 */
[----:B------:R-:W-:Y:S01]  /*5280*/  FMUL.FTZ R226, R5, c[0x0][0x2ec] ;  /* 0x0000bb0005e27a20 */ /* 0x000fe20000410000 */
[----:B------:R-:W-:Y:S01]  /*5290*/  MUFU.TANH R209, R24 ;  /* 0x0000001800d17308 */ /* 0x000fe20000002400 */
[----:B------:R-:W-:Y:S02]  /*52a0*/  FFMA.FTZ R5, -R14, R14, 1 ;  /* 0x3f8000000e057423 */ /* 0x000fe4000001010e */
[C---:B------:R-:W-:Y:S02]  /*52b0*/  FFMA.FTZ R14, R169.reuse, -UR4, R14 ;  /* 0x80000004a90e7c23 */ /* 0x040fe4000801000e */
[----:B----4-:R-:W-:Y:S02]  /*52c0*/  FFMA.FTZ R55, R169, -UR4, R18 ;  /* 0x80000004a9377c23 */ /* 0x010fe40008010012 */
[----:B------:R-:W-:Y:S02]  /*52d0*/  FMUL.FTZ R169, R0, c[0x0][0x2ec] ;  /* 0x0000bb0000a97a20 */ /* 0x000fe40000410000 */
[----:B------:R-:W-:Y:S01]  /*52e0*/  FFMA.FTZ R0, -R212, R212, 1 ;  /* 0x3f800000d4007423 */ /* 0x000fe200000101d4 */
[----:B------:R-:W1:Y:S01]  /*52f0*/  MUFU.TANH R24, R25 ;  /* 0x0000001900187308 */ /* 0x000e620000002400 */
[----:B------:R-:W-:Y:S02]  /*5300*/  FMUL.FTZ R106, R60, c[0x0][0x2ec] ;  /* 0x0000bb003c6a7a20 */ /* 0x000fe40000410000 */
[----:B------:R-:W-:Y:S02]  /*5310*/  FFMA.FTZ R18, -R18, R18, 1 ;  /* 0x3f80000012127423 */ /* 0x000fe40000010112 */
[----:B---3--:R-:W-:Y:S02]  /*5320*/  FFMA.FTZ R27, R168, -UR4, R222 ;  /* 0x80000004a81b7c23 */ /* 0x008fe400080100de */
[----:B------:R-:W-:Y:S02]  /*5330*/  FMUL.FTZ R222, R13, c[0x0][0x2ec] ;  /* 0x0000bb000dde7a20 */ /* 0x000fe40000410000 */
[----:B------:R-:W-:Y:S01]  /*5340*/  FFMA.FTZ R13, R170, -UR4, R221 ;  /* 0x80000004aa0d7c23 */ /* 0x000fe200080100dd */
[----:B------:R3:W-:Y:S01]  /*5350*/  MUFU.TANH R102, R43 ;  /* 0x0000002b00667308 */ /* 0x0007e20000002400 */
[----:B--2---:R-:W-:Y:S02]  /*5360*/  FFMA.FTZ R26, R173, -UR4, R208 ;  /* 0x80000004ad1a7c23 */ /* 0x004fe400080100d0 */
[----:B------:R-:W-:Y:S02]  /*5370*/  FMUL.FTZ R115, R67, c[0x0][0x2ec] ;  /* 0x0000bb0043737a20 */ /* 0x000fe40000410000 */
[----:B------:R-:W-:Y:S02]  /*5380*/  FFMA.FTZ R17, -R228, R228, 1 ;  /* 0x3f800000e4117423 */ /* 0x000fe400000101e4 */
[----:B------:R-:W-:Y:S02]  /*5390*/  FFMA.FTZ R67, R177, -UR4, R212 ;  /* 0x80000004b1437c23 */ /* 0x000fe400080100d4 */
[----:B------:R-:W-:Y:S01]  /*53a0*/  FMUL.FTZ R221, R18, c[0x0][0x2ec] ;  /* 0x0000bb0012dd7a20 */ /* 0x000fe20000410000 */
[----:B------:R2:W-:Y:S01]  /*53b0*/  MUFU.TANH R44, R54 ;  /* 0x00000036002c7308 */ /* 0x0005e20000002400 */
[----:B------:R-:W-:Y:S02]  /*53c0*/  FFMA.FTZ R18, -R23, R23, 1 ;  /* 0x3f80000017127423 */ /* 0x000fe40000010117 */
[----:B------:R-:W-:Y:S02]  /*53d0*/  FFMA.FTZ R7, R171, -UR4, R234 ;  /* 0x80000004ab077c23 */ /* 0x000fe400080100ea */
[----:B------:R-:W-:Y:S02]  /*53e0*/  FFMA.FTZ R12, R193, -UR4, R233 ;  /* 0x80000004c10c7c23 */ /* 0x000fe400080100e9 */
[----:B------:R-:W-:Y:S02]  /*53f0*/  FMUL.FTZ R234, R17, c[0x0][0x2ec] ;  /* 0x0000bb0011ea7a20 */ /* 0x000fe40000410000 */
[----:B------:R-:W-:Y:S01]  /*5400*/  FFMA.FTZ R17, -R207, R207, 1 ;  /* 0x3f800000cf117423 */ /* 0x000fe200000101cf */
[----:B------:R-:W4:Y:S01]  /*5410*/  MUFU.TANH R211, R21 ;  /* 0x0000001500d37308 */ /* 0x000f220000002400 */
[----:B------:R-:W-:Y:S02]  /*5420*/  FMUL.FTZ R39, R39, c[0x0][0x2ec] ;  /* 0x0000bb0027277a20 */ /* 0x000fe40000410000 */
[----:B------:R-:W-:Y:S02]  /*5430*/  FMUL.FTZ R107, R63, c[0x0][0x2ec] ;  /* 0x0000bb003f6b7a20 */ /* 0x000fe40000410000 */
[----:B---3--:R-:W-:Y:S02]  /*5440*/  FFMA.FTZ R43, R173, -UR4, R227 ;  /* 0x80000004ad2b7c23 */ /* 0x008fe400080100e3 */
[----:B------:R-:W-:Y:S02]  /*5450*/  FMUL.FTZ R227, R6, c[0x0][0x2ec] ;  /* 0x0000bb0006e37a20 */ /* 0x000fe40000410000 */
[----:B------:R-:W-:Y:S01]  /*5460*/  FFMA.FTZ R6, -R210, R210, 1 ;  /* 0x3f800000d2067423 */ /* 0x000fe200000101d2 */
[----:B------:R3:W3:Y:S01]  /*5470*/  MUFU.TANH R205, R28 ;  /* 0x0000001c00cd7308 */ /* 0x0006e20000002400 */
[----:B------:R-:W-:Y:S02]  /*5480*/  FMUL.FTZ R114, R64, c[0x0][0x2ec] ;  /* 0x0000bb0040727a20 */ /* 0x000fe40000410000 */
[----:B------:R-:W-:Y:S02]  /*5490*/  FMUL.FTZ R212, R6, c[0x0][0x2ec] ;  /* 0x0000bb0006d47a20 */ /* 0x000fe40000410000 */
[----:B--2---:R-:W-:Y:S02]  /*54a0*/  FFMA.FTZ R54, R170, -UR4, R210 ;  /* 0x80000004aa367c23 */ /* 0x004fe400080100d2 */
[----:B------:R-:W-:Y:S02]  /*54b0*/  FMUL.FTZ R170, R19, c[0x0][0x2ec] ;  /* 0x0000bb0013aa7a20 */ /* 0x000fe40000410000 */
[----:B------:R-:W-:Y:S01]  /*54c0*/  FFMA.FTZ R19, -R208, R208, 1 ;  /* 0x3f800000d0137423 */ /* 0x000fe200000101d0 */
[----:B------:R2:W-:Y:S01]  /*54d0*/  MUFU.TANH R21, R37 ;  /* 0x0000002500157308 */ /* 0x0005e20000002400 */
[----:B------:R-:W-:Y:S02]  /*54e0*/  FMUL.FTZ R208, R0, c[0x0][0x2ec] ;  /* 0x0000bb0000d07a20 */ /* 0x000fe40000410000 */
[----:B-1----:R-:W-:Y:S02]  /*54f0*/  FFMA.FTZ R0, -R24, R24, 1 ;  /* 0x3f80000018007423 */ /* 0x002fe40000010118 */
[----:B------:R-:W-:Y:S02]  /*5500*/  FFMA.FTZ R6, -R204, R204, 1 ;  /* 0x3f800000cc067423 */ /* 0x000fe400000101cc */
[----:B------:R-:W-:Y:S02]  /*5510*/  FMUL.FTZ R233, R19, c[0x0][0x2ec] ;  /* 0x0000bb0013e97a20 */ /* 0x000fe40000410000 */
[----:B------:R-:W-:Y:S01]  /*5520*/  FFMA.FTZ R19, -R199, R199, 1 ;  /* 0x3f800000c7137423 */ /* 0x000fe200000101c7 */
[----:B------:R-:W1:Y:S01]  /*5530*/  MUFU.TANH R201, R33 ;  /* 0x0000002100c97308 */ /* 0x000e620000002400 */
[----:B------:R-:W-:Y:S02]  /*5540*/  FFMA.FTZ R25, R174, -UR4, R207 ;  /* 0x80000004ae197c23 */ /* 0x000fe400080100cf */
[----:B------:R-:W-:Y:S02]  /*5550*/  FMUL.FTZ R237, R18, c[0x0][0x2ec] ;  /* 0x0000bb0012ed7a20 */ /* 0x000fe40000410000 */
[----:B---3--:R-:W-:Y:S02]  /*5560*/  FFMA.FTZ R28, R167, -UR4, R223 ;  /* 0x80000004a71c7c23 */ /* 0x008fe400080100df */
[----:B------:R-:W-:Y:S02]  /*5570*/  FMUL.FTZ R223, R9, c[0x0][0x2ec] ;  /* 0x0000bb0009df7a20 */ /* 0x000fe40000410000 */
[----:B------:R-:W-:Y:S01]  /*5580*/  FFMA.FTZ R9, R171, -UR4, R228 ;  /* 0x80000004ab097c23 */ /* 0x000fe200080100e4 */
[----:B------:R3:W1:Y:S01]  /*5590*/  MUFU.TANH R22, R36 ;  /* 0x0000002400167308 */ /* 0x0006620000002400 */
[----:B------:R-:W-:Y:S02]  /*55a0*/  FMUL.FTZ R171, R4, c[0x0][0x2ec] ;  /* 0x0000bb0004ab7a20 */ /* 0x000fe40000410000 */
[----:B----4-:R-:W-:Y:S02]  /*55b0*/  FFMA.FTZ R4, -R211, R211, 1 ;  /* 0x3f800000d3047423 */ /* 0x010fe400000101d3 */
[----:B--2---:R-:W-:Y:S02]  /*55c0*/  FMUL.FTZ R37, R40, c[0x0][0x2ec] ;  /* 0x0000bb0028257a20 */ /* 0x004fe40000410000 */
[C---:B------:R-:W-:Y:S02]  /*55d0*/  FFMA.FTZ R40, R176.reuse, -UR4, R24 ;  /* 0x80000004b0287c23 */ /* 0x040fe40008010018 */
[----:B------:R-:W-:Y:S01]  /*55e0*/  FFMA.FTZ R24, R175, -UR4, R23 ;  /* 0x80000004af187c23 */ /* 0x000fe20008010017 */
[----:B------:R2:W-:Y:S01]  /*55f0*/  MUFU.TANH R58, R53 ;  /* 0x00000035003a7308 */ /* 0x0005e20000002400 */
[----:B------:R-:W-:Y:S02]  /*5600*/  FFMA.FTZ R23, R176, -UR4, R204 ;  /* 0x80000004b0177c23 */ /* 0x000fe400080100cc */
[----:B------:R-:W-:Y:S02]  /*5610*/  FMUL.FTZ R204, R0, c[0x0][0x2ec] ;  /* 0x0000bb0000cc7a20 */ /* 0x000fe40000410000 */
[----:B------:R-:W-:Y:S02]  /*5620*/  FFMA.FTZ R0, -R205, R205, 1 ;  /* 0x3f800000cd007423 */ /* 0x000fe400000101cd */
[----:B------:R-:W-:Y:S02]  /*5630*/  FMUL.FTZ R207, R4, c[0x0][0x2ec] ;  /* 0x0000bb0004cf7a20 */ /* 0x000fe40000410000 */
[----:B------:R-:W-:Y:S01]  /*5640*/  FMUL.FTZ R228, R17, c[0x0][0x2ec] ;  /* 0x0000bb0011e47a20 */ /* 0x000fe20000410000 */
[----:B------:R-:W4:Y:S01]  /*5650*/  MUFU.TANH R200, R38 ;  /* 0x0000002600c87308 */ /* 0x000f220000002400 */
[----:B------:R-:W-:Y:S02]  /*5660*/  FFMA.FTZ R4, -R206, R206, 1 ;  /* 0x3f800000ce047423 */ /* 0x000fe400000101ce */
[----:B------:R-:W-:Y:S02]  /*5670*/  FFMA.FTZ R17, -R197, R197, 1 ;  /* 0x3f800000c5117423 */ /* 0x000fe400000101c5 */
[----:B---3--:R-:W-:Y:S02]  /*5680*/  FMUL.FTZ R36, R41, c[0x0][0x2ec] ;  /* 0x0000bb0029247a20 */ /* 0x008fe40000410000 */
[----:B-1----:R-:W-:Y:S02]  /*5690*/  FFMA.FTZ R64, R178, -UR4, R201 ;  /* 0x80000004b2407c23 */ /* 0x002fe400080100c9 */
[----:B------:R-:W-:Y:S01]  /*56a0*/  FFMA.FTZ R63, R187, -UR4, R22 ;  /* 0x80000004bb3f7c23 */ /* 0x000fe20008010016 */
[----:B------:R-:W1:Y:S01]  /*56b0*/  MUFU.TANH R101, R46 ;  /* 0x0000002e00657308 */ /* 0x000e620000002400 */
[----:B------:R-:W-:Y:S02]  /*56c0*/  FMUL.FTZ R236, R17, c[0x0][0x2ec] ;  /* 0x0000bb0011ec7a20 */ /* 0x000fe40000410000 */
[----:B------:R-:W-:Y:S02]  /*56d0*/  FFMA.FTZ R17, -R102, R102, 1 ;  /* 0x3f80000066117423 */ /* 0x000fe40000010166 */
[----:B--2---:R-:W-:Y:S02]  /*56e0*/  FFMA.FTZ R53, R177, -UR4, R199 ;  /* 0x80000004b1357c23 */ /* 0x004fe400080100c7 */
[----:B------:R-:W-:Y:S02]  /*56f0*/  FMUL.FTZ R199, R0, c[0x0][0x2ec] ;  /* 0x0000bb0000c77a20 */ /* 0x000fe40000410000 */
[----:B------:R-:W-:Y:S01]  /*5700*/  FFMA.FTZ R0, -R201, R201, 1 ;  /* 0x3f800000c9007423 */ /* 0x000fe200000101c9 */
[----:B------:R-:W-:Y:S01]  /*5710*/  MUFU.TANH R100, R47 ;  /* 0x0000002f00647308 */ /* 0x000fe20000002400 */
[----:B------:R-:W-:Y:S02]  /*5720*/  FMUL.FTZ R48, R48, c[0x0][0x2ec] ;  /* 0x0000bb0030307a20 */ /* 0x000fe40000410000 */
[----:B------:R-:W-:Y:S02]  /*5730*/  FMUL.FTZ R201, R0, c[0x0][0x2ec] ;  /* 0x0000bb0000c97a20 */ /* 0x000fe40000410000 */
[----:B----4-:R-:W-:Y:S02]  /*5740*/  FFMA.FTZ R18, -R200, R200, 1 ;  /* 0x3f800000c8127423 */ /* 0x010fe400000101c8 */
[----:B------:R-:W-:Y:S02]  /*5750*/  FFMA.FTZ R0, -R22, R22, 1 ;  /* 0x3f80000016007423 */ /* 0x000fe40000010116 */
[----:B------:R-:W-:Y:S01]  /*5760*/  FFMA.FTZ R22, R183, -UR4, R31 ;  /* 0x80000004b7167c23 */ /* 0x000fe2000801001f */
[----:B------:R-:W2:Y:S01]  /*5770*/  MUFU.TANH R47, R50 ;  /* 0x00000032002f7308 */ /* 0x000ea20000002400 */
[----:B------:R-:W-:Y:S02]  /*5780*/  FFMA.FTZ R31, -R31, R31, 1 ;  /* 0x3f8000001f1f7423 */ /* 0x000fe4000001011f */
[----:B------:R-:W-:Y:S02]  /*5790*/  FMUL.FTZ R244, R18, c[0x0][0x2ec] ;  /* 0x0000bb0012f47a20 */ /* 0x000fe40000410000 */
[----:B-1----:R-:W-:Y:S02]  /*57a0*/  FFMA.FTZ R18, -R101, R101, 1 ;  /* 0x3f80000065127423 */ /* 0x002fe40000010165 */
[----:B------:R-:W-:Y:S02]  /*57b0*/  FMUL.FTZ R248, R31, c[0x0][0x2ec] ;  /* 0x0000bb001ff87a20 */ /* 0x000fe40000410000 */
[----:B------:R-:W-:Y:S01]  /*57c0*/  FMUL.FTZ R104, R61, c[0x0][0x2ec] ;  /* 0x0000bb003d687a20 */ /* 0x000fe20000410000 */
[----:B------:R1:W-:Y:S01]  /*57d0*/  MUFU.TANH R59, R52 ;  /* 0x00000034003b7308 */ /* 0x0003e20000002400 */
[----:B------:R-:W-:Y:S02]  /*57e0*/  FMUL.FTZ R247, R17, c[0x0][0x2ec] ;  /* 0x0000bb0011f77a20 */ /* 0x000fe40000410000 */
[----:B------:R-:W-:Y:S02]  /*57f0*/  FMUL.FTZ R246, R18, c[0x0][0x2ec] ;  /* 0x0000bb0012f67a20 */ /* 0x000fe40000410000 */
[----:B------:R-:W-:Y:S02]  /*5800*/  FMUL.FTZ R210, R5, c[0x0][0x2ec] ;  /* 0x0000bb0005d27a20 */ /* 0x000fe40000410000 */
[----:B------:R-:W-:Y:S02]  /*5810*/  FFMA.FTZ R5, -R209, R209, 1 ;  /* 0x3f800000d1057423 */ /* 0x000fe400000101d1 */
[----:B------:R-:W-:Y:S01]  /*5820*/  FFMA.FTZ R41, R175, -UR4, R209 ;  /* 0x80000004af297c23 */ /* 0x000fe200080100d1 */
[----:B------:R-:W3:Y:S01]  /*5830*/  MUFU.TANH R34, R34 ;  /* 0x0000002200227308 */ /* 0x000ee20000002400 */
[----:B------:R-:W-:Y:S02]  /*5840*/  FMUL.FTZ R209, R5, c[0x0][0x2ec] ;  /* 0x0000bb0005d17a20 */ /* 0x000fe40000410000 */
[----:B------:R-:W-:Y:S02]  /*5850*/  FFMA.FTZ R38, R184, -UR4, R206 ;  /* 0x80000004b8267c23 */ /* 0x000fe400080100ce */
[----:B--2---:R-:W-:Y:S02]  /*5860*/  FFMA.FTZ R31, -R47, R47, 1 ;  /* 0x3f8000002f1f7423 */ /* 0x004fe4000001012f */
[----:B------:R-:W-:Y:S02]  /*5870*/  FMUL.FTZ R235, R6, c[0x0][0x2ec] ;  /* 0x0000bb0006eb7a20 */ /* 0x000fe40000410000 */
[----:B------:R-:W-:Y:S01]  /*5880*/  FMUL.FTZ R18, R31, c[0x0][0x2ec] ;  /* 0x0000bb001f127a20 */ /* 0x000fe20000410000 */
[----:B------:R2:W4:Y:S01]  /*5890*/  MUFU.TANH R46, R51 ;  /* 0x00000033002e7308 */ /* 0x0005220000002400 */
[----:B------:R-:W-:Y:S02]  /*58a0*/  FFMA.FTZ R5, -R202, R202, 1 ;  /* 0x3f800000ca057423 */ /* 0x000fe400000101ca */
[----:B------:R-:W-:Y:S01]  /*58b0*/  FMUL.FTZ R206, R0, c[0x0][0x2ec] ;  /* 0x0000bb0000ce7a20 */ /* 0x000fe20000410000 */
[----:B------:R-:W-:Y:S01]  /*58c0*/  STL [R1+0x8], R18 ;  /* 0x0000081201007387 */ /* 0x000fe20000100800 */
[----:B-1----:R-:W-:Y:S02]  /*58d0*/  FFMA.FTZ R52, R179, -UR4, R197 ;  /* 0x80000004b3347c23 */ /* 0x002fe400080100c5 */
[----:B------:R-:W-:Y:S02]  /*58e0*/  FMUL.FTZ R197, R4, c[0x0][0x2ec] ;  /* 0x0000bb0004c57a20 */ /* 0x000fe40000410000 */
[----:B------:R-:W-:Y:S01]  /*58f0*/  FFMA.FTZ R4, -R21, R21, 1 ;  /* 0x3f80000015047423 */ /* 0x000fe20000010115 */
[----:B------:R1:W-:Y:S01]  /*5900*/  MUFU.TANH R60, R49 ;  /* 0x00000031003c7308 */ /* 0x0003e20000002400 */
[----:B------:R-:W-:Y:S02]  /*5910*/  FMUL.FTZ R112, R65, c[0x0][0x2ec] ;  /* 0x0000bb0041707a20 */ /* 0x000fe40000410000 */
[----:B------:R-:W-:Y:S02]  /*5920*/  FFMA.FTZ R65, R180, -UR4, R202 ;  /* 0x80000004b4417c23 */ /* 0x000fe400080100ca */
[----:B------:R-:W-:Y:S02]  /*5930*/  FMUL.FTZ R202, R5, c[0x0][0x2ec] ;  /* 0x0000bb0005ca7a20 */ /* 0x000fe40000410000 */
[----:B------:R-:W-:Y:S02]  /*5940*/  FMUL.FTZ R105, R62, c[0x0][0x2ec] ;  /* 0x0000bb003e697a20 */ /* 0x000fe40000410000 */
[----:B------:R-:W-:Y:S01]  /*5950*/  FMUL.FTZ R113, R66, c[0x0][0x2ec] ;  /* 0x0000bb0042717a20 */ /* 0x000fe20000410000 */
[----:B------:R-:W1:Y:S01]  /*5960*/  MUFU.TANH R103, R39 ;  /* 0x0000002700677308 */ /* 0x000e620000002400 */
[----:B------:R-:W-:Y:S02]  /*5970*/  FFMA.FTZ R66, R179, -UR4, R211 ;  /* 0x80000004b3427c23 */ /* 0x000fe400080100d3 */
[----:B------:R-:W-:Y:S02]  /*5980*/  FFMA.FTZ R62, R188, -UR4, R21 ;  /* 0x80000004bc3e7c23 */ /* 0x000fe40008010015 */
[----:B--2---:R-:W-:Y:S02]  /*5990*/  FFMA.FTZ R51, R180, -UR4, R200 ;  /* 0x80000004b4337c23 */ /* 0x004fe400080100c8 */
[----:B------:R-:W-:Y:S02]  /*59a0*/  FMUL.FTZ R200, R4, c[0x0][0x2ec] ;  /* 0x0000bb0004c87a20 */ /* 0x000fe40000410000 */
[----:B---3--:R-:W-:Y:S01]  /*59b0*/  FFMA.FTZ R4, -R34, R34, 1 ;  /* 0x3f80000022047423 */ /* 0x008fe20000010122 */
[----:B------:R-:W2:Y:S01]  /*59c0*/  MUFU.TANH R36, R36 ;  /* 0x0000002400247308 */ /* 0x000ea20000002400 */
[----:B----4-:R-:W-:Y:S02]  /*59d0*/  FFMA.FTZ R17, -R46, R46, 1 ;  /* 0x3f8000002e117423 */ /* 0x010fe4000001012e */
[----:B------:R-:W-:Y:S02]  /*59e0*/  FMUL.FTZ R33, R56, c[0x0][0x2ec] ;  /* 0x0000bb0038217a20 */ /* 0x000fe40000410000 */
[----:B-1----:R-:W-:Y:S02]  /*59f0*/  FFMA.FTZ R49, R187, -UR4, R47 ;  /* 0x80000004bb317c23 */ /* 0x002fe4000801002f */
[----:B------:R-:W-:Y:S02]  /*5a00*/  FMUL.FTZ R187, R4, c[0x0][0x2ec] ;  /* 0x0000bb0004bb7a20 */ /* 0x000fe40000410000 */
[----:B------:R-:W-:Y:S01]  /*5a10*/  FMUL.FTZ R4, R17, c[0x0][0x2ec] ;  /* 0x0000bb0011047a20 */ /* 0x000fe20000410000 */
[----:B------:R-:W1:Y:S01]  /*5a20*/  MUFU.TANH R37, R37 ;  /* 0x0000002500257308 */ /* 0x000e620000002400 */
[----:B------:R-:W-:Y:S02]  /*5a30*/  FFMA.FTZ R47, R186, -UR4, R44 ;  /* 0x80000004ba2f7c23 */ /* 0x000fe4000801002c */
[----:B------:R-:W-:Y:S01]  /*5a40*/  FFMA.FTZ R44, -R44, R44, 1 ;  /* 0x3f8000002c2c7423 */ /* 0x000fe2000001012c */
[----:B------:R3:W-:Y:S01]  /*5a50*/  STL [R1+0x4], R4 ;  /* 0x0000040401007387 */ /* 0x0007e20000100800 */
[----:B------:R-:W-:Y:S02]  /*5a60*/  FFMA.FTZ R6, -R103, R103, 1 ;  /* 0x3f80000067067423 */ /* 0x000fe40000010167 */
[----:B------:R-:W-:Y:S02]  /*5a70*/  FFMA.FTZ R39, R183, -UR4, R205 ;  /* 0x80000004b7277c23 */ /* 0x000fe400080100cd */
[----:B------:R-:W-:Y:S01]  /*5a80*/  FMUL.FTZ R243, R6, c[0x0][0x2ec] ;  /* 0x0000bb0006f37a20 */ /* 0x000fe20000410000 */
[----:B------:R-:W4:Y:S01]  /*5a90*/  MUFU.TANH R35, R35 ;  /* 0x0000002300237308 */ /* 0x000f220000002400 */
[----:B------:R-:W-:Y:S02]  /*5aa0*/  FFMA.FTZ R6, -R100, R100, 1 ;  /* 0x3f80000064067423 */ /* 0x000fe40000010164 */
[----:B------:R-:W-:Y:S02]  /*5ab0*/  FMUL.FTZ R31, R44, c[0x0][0x2ec] ;  /* 0x0000bb002c1f7a20 */ /* 0x000fe40000410000 */
[----:B--2---:R-:W-:Y:S02]  /*5ac0*/  FFMA.FTZ R0, -R36, R36, 1 ;  /* 0x3f80000024007423 */ /* 0x004fe40000010124 */
[----:B------:R-:W-:Y:S01]  /*5ad0*/  FMUL.FTZ R245, R6, c[0x0][0x2ec] ;  /* 0x0000bb0006f57a20 */ /* 0x000fe20000410000 */
[----:B------:R-:W-:Y:S01]  /*5ae0*/  STL [R1+0x1c], R31 ;  /* 0x00001c1f01007387 */ /* 0x000fe20000100800 */
[----:B------:R-:W-:Y:S01]  /*5af0*/  FMUL.FTZ R205, R0, c[0x0][0x2ec] ;  /* 0x0000bb0000cd7a20 */ /* 0x000fe20000410000 */
[----:B------:R2:W2:Y:S01]  /*5b00*/  MUFU.TANH R61, R48 ;  /* 0x00000030003d7308 */ /* 0x0004a20000002400 */
[----:B------:R-:W-:Y:S02]  /*5b10*/  FFMA.FTZ R6, -R57, R57, 1 ;  /* 0x3f80000039067423 */ /* 0x000fe40000010139 */
[----:B------:R-:W-:Y:S02]  /*5b20*/  FFMA.FTZ R50, R178, -UR4, R103 ;  /* 0x80000004b2327c23 */ /* 0x000fe40008010067 */
[----:B-1----:R-:W-:Y:S02]  /*5b30*/  FFMA.FTZ R5, -R37, R37, 1 ;  /* 0x3f80000025057423 */ /* 0x002fe40000010125 */
[----:B------:R-:W-:Y:S02]  /*5b40*/  FMUL.FTZ R242, R19, c[0x0][0x2ec] ;  /* 0x0000bb0013f27a20 */ /* 0x000fe40000410000 */
[----:B------:R-:W-:Y:S01]  /*5b50*/  FMUL.FTZ R211, R5, c[0x0][0x2ec] ;  /* 0x0000bb0005d37a20 */ /* 0x000fe20000410000 */
[----:B------:R-:W1:Y:S01]  /*5b60*/  MUFU.TANH R56, R20 ;  /* 0x0000001400387308 */ /* 0x000e620000002400 */
[----:B---3--:R-:W-:Y:S02]  /*5b70*/  FFMA.FTZ R4, -R58, R58, 1 ;  /* 0x3f8000003a047423 */ /* 0x008fe4000001013a */
[----:B------:R-:W-:Y:S02]  /*5b80*/  FFMA.FTZ R21, R184, -UR4, R102 ;  /* 0x80000004b8157c23 */ /* 0x000fe40008010066 */
[----:B----4-:R-:W-:Y:S02]  /*5b90*/  FFMA.FTZ R0, -R35, R35, 1 ;  /* 0x3f80000023007423 */ /* 0x010fe40000010123 */
[----:B------:R-:W-:Y:S02]  /*5ba0*/  FMUL.FTZ R4, R4, c[0x0][0x2ec] ;  /* 0x0000bb0004047a20 */ /* 0x000fe40000410000 */
[C---:B------:R-:W-:Y:S01]  /*5bb0*/  FFMA.FTZ R19, R182.reuse, -UR4, R100 ;  /* 0x80000004b6137c23 */ /* 0x040fe20008010064 */
[----:B------:R-:W3:Y:S01]  /*5bc0*/  MUFU.TANH R45, R45 ;  /* 0x0000002d002d7308 */ /* 0x000ee20000002400 */
[----:B------:R-:W-:Y:S02]  /*5bd0*/  FFMA.FTZ R37, R181, -UR4, R37 ;  /* 0x80000004b5257c23 */ /* 0x000fe40008010025 */
[----:B------:R-:W-:Y:S02]  /*5be0*/  FFMA.FTZ R36, R182, -UR4, R36 ;  /* 0x80000004b6247c23 */ /* 0x000fe40008010024 */
[----:B--2---:R-:W-:Y:S02]  /*5bf0*/  FFMA.FTZ R48, R188, -UR4, R46 ;  /* 0x80000004bc307c23 */ /* 0x004fe4000801002e */
[----:B------:R-:W-:Y:S02]  /*5c00*/  FFMA.FTZ R5, -R61, R61, 1 ;  /* 0x3f8000003d057423 */ /* 0x000fe4000001013d */
[----:B------:R-:W-:Y:S01]  /*5c10*/  FMUL.FTZ R188, R0, c[0x0][0x2ec] ;  /* 0x0000bb0000bc7a20 */ /* 0x000fe20000410000 */
[----:B------:R-:W2:Y:S01]  /*5c20*/  MUFU.TANH R33, R33 ;  /* 0x0000002100217308 */ /* 0x000ea20000002400 */
[----:B------:R-:W-:Y:S02]  /*5c30*/  FFMA.FTZ R0, -R60, R60, 1 ;  /* 0x3f8000003c007423 */ /* 0x000fe4000001013c */
[----:B------:R-:W-:Y:S02]  /*5c40*/  FMUL.FTZ R250, R5, c[0x0][0x2ec] ;  /* 0x0000bb0005fa7a20 */ /* 0x000fe40000410000 */
[----:B------:R-:W-:Y:S02]  /*5c50*/  FMUL.FTZ R249, R0, c[0x0][0x2ec] ;  /* 0x0000bb0000f97a20 */ /* 0x000fe40000410000 */
[----:B------:R-:W-:Y:S02]  /*5c60*/  FFMA.FTZ R0, -R59, R59, 1 ;  /* 0x3f8000003b007423 */ /* 0x000fe4000001013b */
[----:B------:R-:W-:Y:S01]  /*5c70*/  FMUL.FTZ R5, R6, c[0x0][0x2ec] ;  /* 0x0000bb0006057a20 */ /* 0x000fe20000410000 */
[----:B------:R-:W4:Y:S01]  /*5c80*/  MUFU.TANH R113, R113 ;  /* 0x0000007100717308 */ /* 0x000f220000002400 */
[----:B------:R-:W-:Y:S02]  /*5c90*/  FMUL.FTZ R0, R0, c[0x0][0x2ec] ;  /* 0x0000bb0000007a20 */ /* 0x000fe40000410000 */
[----:B-1----:R-:W-:Y:S01]  /*5ca0*/  FFMA.FTZ R18, R190, -UR4, R56 ;  /* 0x80000004be127c23 */ /* 0x002fe20008010038 */
[----:B------:R2:W-:Y:S01]  /*5cb0*/  STL [R1+0x18], R5 ;  /* 0x0000180501007387 */ /* 0x0005e20000100800 */
[----:B------:R-:W-:Y:S02]  /*5cc0*/  FFMA.FTZ R56, -R56, R56, 1 ;  /* 0x3f80000038387423 */ /* 0x000fe40000010138 */
[----:B---3--:R-:W-:Y:S01]  /*5cd0*/  FFMA.FTZ R17, R189, -UR4, R45 ;  /* 0x80000004bd117c23 */ /* 0x008fe2000801002d */
[----:B------:R-:W-:Y:S01]  /*5ce0*/  STL [R1+0xc], R0 ;  /* 0x00000c0001007387 */ /* 0x000fe20000100800 */
[----:B------:R-:W-:Y:S01]  /*5cf0*/  FFMA.FTZ R45, -R45, R45, 1 ;  /* 0x3f8000002d2d7423 */ /* 0x000fe2000001012d */
[----:B------:R-:W1:Y:S01]  /*5d00*/  MUFU.TANH R112, R112 ;  /* 0x0000007000707308 */ /* 0x000e620000002400 */
[----:B------:R-:W-:Y:S01]  /*5d10*/  FMUL.FTZ R6, R56, c[0x0][0x2ec] ;  /* 0x0000bb0038067a20 */ /* 0x000fe20000410000 */
[----:B------:R3:W-:Y:S01]  /*5d20*/  STL [R1], R4 ;  /* 0x0000000401007387 */ /* 0x0007e20000100800 */
[----:B------:R-:W-:Y:S02]  /*5d30*/  FFMA.FTZ R61, R186, -UR4, R61 ;  /* 0x80000004ba3d7c23 */ /* 0x000fe4000801003d */
[----:B------:R-:W-:Y:S01]  /*5d40*/  FFMA.FTZ R46, R185, -UR4, R57 ;  /* 0x80000004b92e7c23 */ /* 0x000fe20008010039 */
[----:B------:R1:W-:Y:S01]  /*5d50*/  STL [R1+0x14], R6 ;  /* 0x0000140601007387 */ /* 0x0003e20000100800 */
[----:B------:R-:W-:Y:S02]  /*5d60*/  FFMA.FTZ R20, R181, -UR4, R101 ;  /* 0x80000004b5147c23 */ /* 0x000fe40008010065 */
[----:B------:R-:W-:Y:S01]  /*5d70*/  FFMA.FTZ R35, R190, -UR4, R35 ;  /* 0x80000004be237c23 */ /* 0x000fe20008010023 */
[----:B------:R-:W1:Y:S01]  /*5d80*/  MUFU.TANH R114, R114 ;  /* 0x0000007200727308 */ /* 0x000e620000002400 */
[----:B------:R-:W-:Y:S02]  /*5d90*/  FFMA.FTZ R34, R189, -UR4, R34 ;  /* 0x80000004bd227c23 */ /* 0x000fe40008010022 */
[----:B------:R-:W-:Y:S02]  /*5da0*/  FFMA.FTZ R60, R185, -UR4, R60 ;  /* 0x80000004b93c7c23 */ /* 0x000fe4000801003c */
[----:B------:R-:W-:Y:S02]  /*5db0*/  FFMA.FTZ R59, R191, -UR4, R59 ;  /* 0x80000004bf3b7c23 */ /* 0x000fe4000801003b */
[----:B------:R-:W-:Y:S02]  /*5dc0*/  FFMA.FTZ R58, R164, -UR4, R58 ;  /* 0x80000004a43a7c23 */ /* 0x000fe4000801003a */
[----:B--2---:R-:W-:Y:S01]  /*5dd0*/  FFMA.FTZ R5, -R33, R33, 1 ;  /* 0x3f80000021057423 */ /* 0x004fe20000010121 */
[----:B------:R-:W2:Y:S01]  /*5de0*/  MUFU.TANH R32, R32 ;  /* 0x0000002000207308 */ /* 0x000ea20000002400 */
[----:B------:R-:W-:Y:S02]  /*5df0*/  FFMA.FTZ R33, R165, -UR4, R33 ;  /* 0x80000004a5217c23 */ /* 0x000fe40008010021 */
[----:B------:R-:W-:Y:S02]  /*5e00*/  FMUL.FTZ R252, R5, c[0x0][0x2ec] ;  /* 0x0000bb0005fc7a20 */ /* 0x000fe40000410000 */
[----:B----4-:R-:W-:Y:S02]  /*5e10*/  FFMA.FTZ R5, -R113, R113, 1 ;  /* 0x3f80000071057423 */ /* 0x010fe40000010171 */
[----:B---3--:R-:W-:Y:S02]  /*5e20*/  FMUL.FTZ R4, R45, c[0x0][0x2ec] ;  /* 0x0000bb002d047a20 */ /* 0x008fe40000410000 */
[----:B------:R-:W-:Y:S01]  /*5e30*/  FFMA.FTZ R45, R191, -UR4, R113 ;  /* 0x80000004bf2d7c23 */ /* 0x000fe20008010071 */
[----:B------:R-:W3:Y:S01]  /*5e40*/  MUFU.TANH R106, R106 ;  /* 0x0000006a006a7308 */ /* 0x000ee20000002400 */
[----:B-1----:R-:W-:Y:S01]  /*5e50*/  FFMA.FTZ R56, R225, -UR4, R112 ;  /* 0x80000004e1387c23 */ /* 0x002fe20008010070 */
[----:B------:R1:W-:Y:S01]  /*5e60*/  STL [R1+0x10], R4 ;  /* 0x0000100401007387 */ /* 0x0003e20000100800 */
[----:B------:R-:W-:Y:S02]  /*5e70*/  FFMA.FTZ R57, R224, -UR4, R114 ;  /* 0x80000004e0397c23 */ /* 0x000fe40008010072 */
[----:B------:R-:W-:Y:S01]  /*5e80*/  FMUL.FTZ R224, R5, c[0x0][0x2ec] ;  /* 0x0000bb0005e07a20 */ /* 0x000fe20000410000 */
[----:B------:R-:W-:Y:S01]  /*5e90*/  MOV R5, R198 ;  /* 0x000000c600057202 */ /* 0x000fe20000000f00 */
[----:B------:R-:W-:Y:S03]  /*5ea0*/  FFMA.FTZ R6, -R114, R114, 1 ;  /* 0x3f80000072067423 */ /* 0x000fe60000010172 */
[----:B------:R-:W4:Y:S01]  /*5eb0*/  MUFU.TANH R105, R105 ;  /* 0x0000006900697308 */ /* 0x000f220000002400 */
[----:B--2---:R-:W-:Y:S02]  /*5ec0*/  FFMA.FTZ R0, -R32, R32, 1 ;  /* 0x3f80000020007423 */ /* 0x004fe40000010120 */
[----:B------:R-:W-:Y:S02]  /*5ed0*/  FFMA.FTZ R32, R163, -UR4, R32 ;  /* 0x80000004a3207c23 */ /* 0x000fe40008010020 */
[----:B------:R-:W-:Y:S05]  /*5ee0*/  FMUL.FTZ R251, R0, c[0x0][0x2ec] ;  /* 0x0000bb0000fb7a20 */ /* 0x000fea0000410000 */
[----:B------:R-:W2:Y:S01]  /*5ef0*/  MUFU.TANH R104, R104 ;  /* 0x0000006800687308 */ /* 0x000ea20000002400 */
[----:B---3--:R-:W-:Y:S02]  /*5f00*/  FFMA.FTZ R31, R193, -UR4, R106 ;  /* 0x80000004c11f7c23 */ /* 0x008fe4000801006a */
[----:B------:R-:W-:Y:S02]  /*5f10*/  FFMA.FTZ R106, -R106, R106, 1 ;  /* 0x3f8000006a6a7423 */ /* 0x000fe4000001016a */
[----:B-1----:R-:W-:Y:S02]  /*5f20*/  FFMA.FTZ R4, -R112, R112, 1 ;  /* 0x3f80000070047423 */ /* 0x002fe40000010170 */
[----:B------:R-:W-:Y:S03]  /*5f30*/  FMUL.FTZ R191, R106, c[0x0][0x2ec] ;  /* 0x0000bb006abf7a20 */ /* 0x000fe60000410000 */
[----:B------:R-:W1:Y:S01]  /*5f40*/  MUFU.TANH R103, R107 ;  /* 0x0000006b00677308 */ /* 0x000e620000002400 */
[----:B------:R-:W-:Y:S01]  /*5f50*/  FMUL.FTZ R186, R4, c[0x0][0x2ec] ;  /* 0x0000bb0004ba7a20 */ /* 0x000fe20000410000 */
[----:B------:R-:W-:Y:S01]  /*5f60*/  MOV R4, R203 ;  /* 0x000000cb00047202 */ /* 0x000fe20000000f00 */
[----:B----4-:R-:W-:Y:S02]  /*5f70*/  FFMA.FTZ R101, R165, -UR4, R105 ;  /* 0x80000004a5657c23 */ /* 0x010fe40008010069 */
[----:B------:R-:W-:Y:S02]  /*5f80*/  FFMA.FTZ R105, -R105, R105, 1 ;  /* 0x3f80000069697423 */ /* 0x000fe40000010169 */
[----:B------:R-:W-:Y:S01]  /*5f90*/  FMUL.FTZ R193, R6, c[0x0][0x2ec] ;  /* 0x0000bb0006c17a20 */ /* 0x000fe20000410000 */
[----:B------:R3:W-:Y:S02]  /*5fa0*/  STL.64 [R1+0x20], R4 ;  /* 0x0000200401007387 */ /* 0x0007e40000100a00 */
[----:B------:R-:W4:Y:S01]  /*5fb0*/  MUFU.TANH R107, R115 ;  /* 0x00000073006b7308 */ /* 0x000f220000002400 */
[----:B--2---:R-:W-:Y:S02]  /*5fc0*/  FFMA.FTZ R102, R194, -UR4, R104 ;  /* 0x80000004c2667c23 */ /* 0x004fe40008010068 */
[----:B------:R-:W-:Y:S02]  /*5fd0*/  FFMA.FTZ R104, -R104, R104, 1 ;  /* 0x3f80000068687423 */ /* 0x000fe40000010168 */
[----:B------:R-:W-:Y:S02]  /*5fe0*/  FMUL.FTZ R194, R105, c[0x0][0x2ec] ;  /* 0x0000bb0069c27a20 */ /* 0x000fe40000410000 */
[----:B------:R-:W-:Y:S02]  /*5ff0*/  FMUL.FTZ R185, R104, c[0x0][0x2ec] ;  /* 0x0000bb0068b97a20 */ /* 0x000fe40000410000 */
[----:B-1----:R-:W-:Y:S02]  /*6000*/  FFMA.FTZ R100, R163, -UR4, R103 ;  /* 0x80000004a3647c23 */ /* 0x002fe40008010067 */
[----:B------:R-:W-:Y:S04]  /*6010*/  FFMA.FTZ R103, -R103, R103, 1 ;  /* 0x3f80000067677423 */ /* 0x000fe80000010167 */
[----:B------:R-:W-:Y:S02]  /*6020*/  FMUL.FTZ R189, R103, c[0x0][0x2ec] ;  /* 0x0000bb0067bd7a20 */ /* 0x000fe40000410000 */
[----:B----4-:R-:W-:Y:S02]  /*6030*/  FFMA.FTZ R0, -R107, R107, 1 ;  /* 0x3f8000006b007423 */ /* 0x010fe4000001016b */
[----:B------:R-:W-:Y:S02]  /*6040*/  FFMA.FTZ R44, R164, -UR4, R107 ;  /* 0x80000004a42c7c23 */ /* 0x000fe4000801006b */
[----:B------:R-:W-:Y:S01]  /*6050*/  FMUL.FTZ R190, R0, c[0x0][0x2ec] ;  /* 0x0000bb0000be7a20 */ /* 0x000fe20000410000 */
[----:B------:R-:W-:-:S05]  /*6060*/  @!P0 BRA `(.L_x_770) ;  /* 0x0000009000008947 */ /* 0x000fca0003800000 */
[----:B---3--:R-:W-:Y:S01]  /*6070*/  UIADD3 UR9, UR11, UR18, -UR5 ;  /* 0x000000120b097290 */ /* 0x008fe2000fffe805 */
[----:B------:R-:W-:Y:S01]  /*6080*/  IMAD.U32 R0, RZ, RZ, UR38 ;  /* 0x00000026ff007e24 */ /* 0x000fe2000f8e00ff */
[----:B------:R-:W-:Y:S04]  /*6090*/  UIADD3 UR8, UR7, 0x80, URZ ;  /* 0x0000008007087890 */ /* 0x000fe8000fffe03f */
[----:B------:R-:W-:Y:S01]  /*60a0*/  UISETP.GE.AND UP0, UPT, UR8, UR9, UPT ;  /* 0x000000090800728c */ /* 0x000fe2000bf06270 */
[----:B------:R-:W-:Y:S02]  /*60b0*/  ISETP.LT.AND P0, PT, R0, UR5, PT ;  /* 0x0000000500007c0c */ /* 0x000fe4000bf01270 */
[----:B------:R-:W-:Y:S03]  /*60c0*/  UMOV UR9, UR11 ;  /* 0x0000000b00097c82 */ /* 0x000fe60008000000 */
[----:B------:R-:W-:Y:S11]  /*60d0*/  PLOP3.LUT P1, PT, PT, PT, UP0, 0x80, 0x0 ;  /* 0x000000000000781c */ /* 0x000ff60003f2f008 */
[----:B------:R-:W-:Y:S02]  /*60e0*/  @!UPT UIADD3 URZ, URZ, URZ, URZ ;  /* 0x0000003f3f3ff290 */ /* 0x000fe4000fffe03f */
[----:B------:R-:W-:-:S05]  /*60f0*/  @!P1 BRA P0, `(.L_x_771) ;  /* 0x00000e9000009947 */ /* 0x000fca0000000000 */
.L_x_770:
[C---:B---3--:R-:W-:Y:S01]  /*6100*/  IADD3 R168, R166.reuse, 0x1, RZ ;  /* 0x00000001a6a87810 */ /* 0x048fe20007ffe0ff */
[----:B------:R-:W2:Y:S01]  /*6110*/  LDL R0, [R1+0x44] ;  /* 0x0000440001007983 */ /* 0x000ea20000100800 */
[C---:B------:R-:W-:Y:S01]  /*6120*/  IADD3 R167, R166.reuse, 0x8, RZ ;  /* 0x00000008a6a77810 */ /* 0x040fe20007ffe0ff */
[----:B------:R-:W-:Y:S01]  /*6130*/  ULDC UR8, c[0x0][0x2e8] ;  /* 0x0000ba0000087ab9 */ /* 0x000fe20000000800 */
[C---:B------:R-:W-:Y:S01]  /*6140*/  IADD3 R165, R166.reuse, 0x9, RZ ;  /* 0x00000009a6a57810 */ /* 0x040fe20007ffe0ff */
[----:B------:R-:W-:Y:S01]  /*6150*/  UMOV UR11, UR9 ;  /* 0x00000009000b7c82 */ /* 0x000fe20008000000 */
[C---:B------:R-:W-:Y:S02]  /*6160*/  IADD3 R164, R166.reuse, 0x10, RZ ;  /* 0x00000010a6a47810 */ /* 0x040fe40007ffe0ff */
        /* <DEDUP_REMOVED lines=10> */
[----:B------:R-:W-:Y:S02]  /*6210*/  IADD3 R6, R166, 0x39, RZ ;  /* 0x00000039a6067810 */ /* 0x000fe40007ffe0ff */
[----:B--2---:R-:W-:Y:S01]  /*6220*/  IADD3 R5, R0, UR7, RZ ;  /* 0x0000000700057c10 */ /* 0x004fe2000fffe0ff */
[----:B------:R-:W-:Y:S04]  /*6230*/  UIADD3 UR7, UR5, 0x1, -UR10 ;  /* 0x0000000105077890 */ /* 0x000fe8000fffe80a */
[----:B------:R-:W-:Y:S02]  /*6240*/  UIADD3 UR7, UR7, UR8, URZ ;  /* 0x0000000807077290 */ /* 0x000fe4000fffe03f */
[----:B------:R-:W-:Y:S04]  /*6250*/  UIADD3 UR8, -UR9, UR5, -UR10 ;  /* 0x0000000509087290 */ /* 0x000fe8000fffe90a */
[C---:B------:R-:W-:Y:S02]  /*6260*/  IADD3 R0, R5.reuse, UR7, RZ ;  /* 0x0000000705007c10 */ /* 0x040fe4000fffe0ff */
[----:B------:R-:W-:Y:S02]  /*6270*/  IADD3 R4, R5, UR8, RZ ;  /* 0x0000000805047c10 */ /* 0x000fe4000fffe0ff */
[----:B------:R-:W-:Y:S02]  /*6280*/  IMNMX R0, R0, UR5, PT ;  /* 0x0000000500007c17 */ /* 0x000fe4000b800200 */
[----:B------:R-:W-:Y:S04]  /*6290*/  IMNMX R4, RZ, R4, !PT ;  /* 0x00000004ff047217 */ /* 0x000fe80007800200 */
[-C--:B------:R-:W-:Y:S02]  /*62a0*/  ISETP.GE.AND P6, PT, R166, R4.reuse, PT ;  /* 0x00000004a600720c */ /* 0x080fe40003fc6270 */
[----:B------:R-:W-:Y:S02]  /*62b0*/  ISETP.GE.AND P5, PT, R168, R4, PT ;  /* 0x00000004a800720c */ /* 0x000fe40003fa6270 */
[-C--:B------:R-:W-:Y:S02]  /*62c0*/  ISETP.GE.OR P6, PT, R166, R0.reuse, !P6 ;  /* 0x00000000a600720c */ /* 0x080fe400077c6670 */
[----:B------:R-:W-:Y:S02]  /*62d0*/  ISETP.GE.OR P5, PT, R168, R0, !P5 ;  /* 0x00000000a800720c */ /* 0x000fe40006fa6670 */
[-C--:B------:R-:W-:Y:S02]  /*62e0*/  ISETP.GE.AND P4, PT, R167, R4.reuse, PT ;  /* 0x00000004a700720c */ /* 0x080fe40003f86270 */
[-C--:B------:R-:W-:Y:S02]  /*62f0*/  ISETP.GE.AND P3, PT, R165, R4.reuse, PT ;  /* 0x00000004a500720c */ /* 0x080fe40003f66270 */
[-C--:B------:R-:W-:Y:S02]  /*6300*/  ISETP.GE.AND P2, PT, R164, R4.reuse, PT ;  /* 0x00000004a400720c */ /* 0x080fe40003f46270 */
[-C--:B------:R-:W-:Y:S02]  /*6310*/  ISETP.GE.AND P1, PT, R163, R4.reuse, PT ;  /* 0x00000004a300720c */ /* 0x080fe40003f26270 */
        /* <DEDUP_REMOVED lines=33> */
[----:B------:R-:W-:Y:S02]  /*6530*/  IADD3 R0, R5, 0x8, RZ ;  /* 0x0000000805007810 */ /* 0x000fe40007ffe0ff */
[----:B------:R-:W-:Y:S02]  /*6540*/  FSEL R62, R62, -INF , !P4 ;  /* 0xff8000003e3e7808 */ /* 0x000fe40006000000 */
[C---:B------:R-:W-:Y:S02]  /*6550*/  IADD3 R4, R0.reuse, UR8, RZ ;  /* 0x0000000800047c10 */ /* 0x040fe4000fffe0ff */
[----:B------:R-:W-:Y:S02]  /*6560*/  IADD3 R0, R0, UR7, RZ ;  /* 0x0000000700007c10 */ /* 0x000fe4000fffe0ff */
[----:B------:R-:W-:Y:S02]  /*6570*/  IMNMX R4, RZ, R4, !PT ;  /* 0x00000004ff047217 */ /* 0x000fe40007800200 */
[----:B------:R-:W-:Y:S02]  /*6580*/  IMNMX R0, R0, UR5, PT ;  /* 0x0000000500007c17 */ /* 0x000fe4000b800200 */
[-C--:B------:R-:W-:Y:S02]  /*6590*/  ISETP.GE.AND P4, PT, R166, R4.reuse, PT ;  /* 0x00000004a600720c */ /* 0x080fe40003f86270 */
[----:B------:R-:W-:Y:S02]  /*65a0*/  FSEL R61, R61, -INF , !P3 ;  /* 0xff8000003d3d7808 */ /* 0x000fe40005800000 */
[----:B------:R-:W-:Y:S02]  /*65b0*/  ISETP.GE.AND P3, PT, R168, R4, PT ;  /* 0x00000004a800720c */ /* 0x000fe40003f66270 */
        /* <DEDUP_REMOVED lines=92> */
[-C--:B------:R-:W-:Y:S02]  /*6b80*/  ISETP.GE.OR P0, PT, R112, R0.reuse, !P0 ;  /* 0x000000007000720c */ /* 0x080fe40004706670 */
[-C--:B------:R-:W-:Y:S02]  /*6b90*/  ISETP.GE.OR P6, PT, R107, R0.reuse, !P6 ;  /* 0x000000006b00720c */ /* 0x080fe400077c6670 */
[-C--:B------:R-:W-:Y:S02]  /*6ba0*/  ISETP.GE.OR P5, PT, R106, R0.reuse, !P5 ;  /* 0x000000006a00720c */ /* 0x080fe40006fa6670 */
[-C--:B------:R-:W-:Y:S02]  /*6bb0*/  ISETP.GE.OR P4, PT, R105, R0.reuse, !P4 ;  /* 0x000000006900720c */ /* 0x080fe40006786670 */
[-C--:B------:R-:W-:Y:S02]  /*6bc0*/  ISETP.GE.OR P3, PT, R104, R0.reuse, !P3 ;  /* 0x000000006800720c */ /* 0x080fe40005f66670 */
[-C--:B------:R-:W-:Y:S02]  /*6bd0*/  ISETP.GE.OR P2, PT, R103, R0.reuse, !P2 ;  /* 0x000000006700720c */ /* 0x080fe40005746670 */
[----:B------:R-:W-:Y:S02]  /*6be0*/  ISETP.GE.OR P1, PT, R6, R0, !P1 ;  /* 0x000000000600720c */ /* 0x000fe40004f26670 */
[----:B------:R-:W-:Y:S02]  /*6bf0*/  IADD3 R0, R5, UR7, RZ ;  /* 0x0000000705007c10 */ /* 0x000fe4000fffe0ff */
[----:B------:R-:W-:Y:S02]  /*6c00*/  IMNMX R4, RZ, R4, !PT ;  /* 0x00000004ff047217 */ /* 0x000fe40007800200 */
[----:B------:R-:W-:Y:S02]  /*6c10*/  IMNMX R0, R0, UR5, PT ;  /* 0x0000000500007c17 */ /* 0x000fe4000b800200 */
[----:B------:R-:W-:Y:S02]  /*6c20*/  FSEL R36, R36, -INF , !P0 ;  /* 0xff80000024247808 */ /* 0x000fe40004000000 */
[CC--:B------:R-:W-:Y:S02]  /*6c30*/  ISETP.GE.AND P0, PT, R168.reuse, R4.reuse, PT ;  /* 0x00000004a800720c */ /* 0x0c0fe40003f06270 */
[----:B------:R-:W-:Y:S02]  /*6c40*/  FSEL R35, R35, -INF , !P6 ;  /* 0xff80000023237808 */ /* 0x000fe40007000000 */
[C---:B------:R-:W-:Y:S02]  /*6c50*/  ISETP.GE.AND P6, PT, R167.reuse, R4, PT ;  /* 0x00000004a700720c */ /* 0x040fe40003fc6270 */
        /* <DEDUP_REMOVED lines=51> */
.L_x_771:
        /* <DEDUP_REMOVED lines=46> */
[----:B------:R-:W-:Y:S04]  /*7270*/  STL [R1+0xa0], R3 ;  /* 0x0000a00301007387 */ /* 0x000fe80000100800 */
[----:B------:R1:W-:Y:S01]  /*7280*/  STL [R1+0x9c], R2 ;  /* 0x00009c0201007387 */ /* 0x0003e20000100800 */
        /* <DEDUP_REMOVED lines=10> */
[----:B------:R-:W-:Y:S01]  /*7330*/  MUFU.EX2 R180, R67 ;  /* 0x0000004300b47308 */ /* 0x000fe20000000800 */
[--C-:B------:R-:W-:Y:S02]  /*7340*/  FFMA.FTZ R65, R65, c[0x0][0x23c], -R6.reuse ;  /* 0x00008f0041417a23 */ /* 0x100fe40000010806 */
[--C-:B------:R-:W-:Y:S01]  /*7350*/  FFMA.FTZ R64, R64, c[0x0][0x23c], -R6.reuse ;  /* 0x00008f0040407a23 */ /* 0x100fe20000010806 */
[----:B------:R-:W-:Y:S01]  /*7360*/  FSEL R4, R4, RZ, P0 ;  /* 0x000000ff04047208 */ /* 0x000fe20000000000 */
[--C-:B------:R-:W-:Y:S01]  /*7370*/  FFMA.FTZ R63, R63, c[0x0][0x23c], -R6.reuse ;  /* 0x00008f003f3f7a23 */ /* 0x100fe20000010806 */
[----:B------:R-:W-:Y:S01]  /*7380*/  FSETP.NEU.FTZ.AND P0, PT, R103, -INF , PT ;  /* 0xff8000006700780b */ /* 0x000fe20003f1d000 */
        /* <DEDUP_REMOVED lines=12> */
[----:B------:R-:W-:Y:S02]  /*7450*/  FFMA.FTZ R6, R56, c[0x0][0x23c], -R6 ;  /* 0x00008f0038067a23 */ /* 0x000fe40000010806 */
[----:B------:R-:W-:Y:S01]  /*7460*/  FMUL.FTZ R0, R103, 1.4426950216293334961 ;  /* 0x3fb8aa3b67007820 */ /* 0x000fe20000410000 */
[----:B------:R-:W2:Y:S01]  /*7470*/  MUFU.EX2 R174, R7 ;  /* 0x0000000700ae7308 */ /* 0x000ea20000000800 */
[--C-:B------:R-:W-:Y:S02]  /*7480*/  FFMA.FTZ R9, R9, c[0x0][0x23c], -R5.reuse ;  /* 0x00008f0009097a23 */ /* 0x100fe40000010805 */
[--C-:B------:R-:W-:Y:S01]  /*7490*/  FFMA.FTZ R54, R54, c[0x0][0x23c], -R5.reuse ;  /* 0x00008f0036367a23 */ /* 0x100fe20000010805 */
[----:B------:R-:W-:Y:S01]  /*74a0*/  FSEL R0, R0, RZ, P0 ;  /* 0x000000ff00007208 */ /* 0x000fe20000000000 */
[--C-:B------:R-:W-:Y:S02]  /*74b0*/  FFMA.FTZ R53, R53, c[0x0][0x23c], -R5.reuse ;  /* 0x00008f0035357a23 */ /* 0x100fe40000010805 */
[--C-:B------:R-:W-:Y:S02]  /*74c0*/  FFMA.FTZ R52, R52, c[0x0][0x23c], -R5.reuse ;  /* 0x00008f0034347a23 */ /* 0x100fe40000010805 */
[--C-:B------:R-:W-:Y:S01]  /*74d0*/  FFMA.FTZ R101, R101, c[0x0][0x23c], -R0.reuse ;  /* 0x00008f0065657a23 */ /* 0x100fe20000010800 */
[----:B-1----:R2:W-:Y:S01]  /*74e0*/  MUFU.EX2 R68, R6 ;  /* 0x0000000600447308 */ /* 0x0025e20000000800 */
        /* <DEDUP_REMOVED lines=13> */
[----:B------:R-:W-:Y:S01]  /*75c0*/  FFMA.FTZ R5, R44, c[0x0][0x23c], -R5 ;  /* 0x00008f002c057a23 */ /* 0x000fe20000010805 */
[----:B--2---:R-:W-:Y:S01]  /*75d0*/  F2FP.BF16.PACK_AB R6, R174, R175 ;  /* 0x000000afae06723e */ /* 0x004fe200000010ff */
[--C-:B------:R-:W-:Y:S02]  /*75e0*/  FFMA.FTZ R30, R30, c[0x0][0x23c], -R0.reuse ;  /* 0x00008f001e1e7a23 */ /* 0x100fe40000010800 */
[----:B------:R-:W-:Y:S02]  /*75f0*/  FFMA.FTZ R29, R29, c[0x0][0x23c], -R0 ;  /* 0x00008f001d1d7a23 */ /* 0x000fe40000010800 */
[----:B------:R1:W-:Y:S01]  /*7600*/  STS [R220+0x10000], R6 ;  /* 0x01000006dc007388 */ /* 0x0003e20000000800 */
[----:B------:R-:W2:Y:S01]  /*7610*/  MUFU.EX2 R168, R11 ;  /* 0x0000000b00a87308 */ /* 0x000ea20000000800 */
[--C-:B------:R-:W-:Y:S02]  /*7620*/  FFMA.FTZ R16, R16, c[0x0][0x23c], -R4.reuse ;  /* 0x00008f0010107a23 */ /* 0x100fe40000010804 */
[--C-:B------:R-:W-:Y:S02]  /*7630*/  FFMA.FTZ R15, R15, c[0x0][0x23c], -R4.reuse ;  /* 0x00008f000f0f7a23 */ /* 0x100fe40000010804 */
[--C-:B------:R-:W-:Y:S02]  /*7640*/  FFMA.FTZ R43, R43, c[0x0][0x23c], -R4.reuse ;  /* 0x00008f002b2b7a23 */ /* 0x100fe40000010804 */
[----:B------:R-:W-:Y:S02]  /*7650*/  FFMA.FTZ R42, R42, c[0x0][0x23c], -R4 ;  /* 0x00008f002a2a7a23 */ /* 0x000fe40000010804 */
[--C-:B------:R-:W-:Y:S01]  /*7660*/  FFMA.FTZ R28, R28, c[0x0][0x23c], -R0.reuse ;  /* 0x00008f001c1c7a23 */ /* 0x100fe20000010800 */
[----:B------:R2:W-:Y:S01]  /*7670*/  MUFU.EX2 R2, R5 ;  /* 0x0000000500027308 */ /* 0x0005e20000000800 */
[----:B------:R-:W-:Y:S02]  /*7680*/  FFMA.FTZ R27, R27, c[0x0][0x23c], -R0 ;  /* 0x00008f001b1b7a23 */ /* 0x000fe40000010800 */
[--C-:B------:R-:W-:Y:S02]  /*7690*/  FFMA.FTZ R41, R41, c[0x0][0x23c], -R4.reuse ;  /* 0x00008f0029297a23 */ /* 0x100fe40000010804 */
[--C-:B------:R-:W-:Y:S02]  /*76a0*/  FFMA.FTZ R40, R40, c[0x0][0x23c], -R4.reuse ;  /* 0x00008f0028287a23 */ /* 0x100fe40000010804 */
[--C-:B------:R-:W-:Y:S02]  /*76b0*/  FFMA.FTZ R39, R39, c[0x0][0x23c], -R4.reuse ;  /* 0x00008f0027277a23 */ /* 0x100fe40000010804 */
[--C-:B------:R-:W-:Y:S01]  /*76c0*/  FFMA.FTZ R38, R38, c[0x0][0x23c], -R4.reuse ;  /* 0x00008f0026267a23 */ /* 0x100fe20000010804 */
[----:B------:R-:W3:Y:S01]  /*76d0*/  MUFU.EX2 R178, R13 ;  /* 0x0000000d00b27308 */ /* 0x000ee20000000800 */
[--C-:B------:R-:W-:Y:S02]  /*76e0*/  FFMA.FTZ R37, R37, c[0x0][0x23c], -R4.reuse ;  /* 0x00008f0025257a23 */ /* 0x100fe40000010804 */
[--C-:B------:R-:W-:Y:S02]  /*76f0*/  FFMA.FTZ R36, R36, c[0x0][0x23c], -R4.reuse ;  /* 0x00008f0024247a23 */ /* 0x100fe40000010804 */
[--C-:B------:R-:W-:Y:S02]  /*7700*/  FFMA.FTZ R35, R35, c[0x0][0x23c], -R4.reuse ;  /* 0x00008f0023237a23 */ /* 0x100fe40000010804 */
[--C-:B------:R-:W-:Y:S02]  /*7710*/  FFMA.FTZ R34, R34, c[0x0][0x23c], -R4.reuse ;  /* 0x00008f0022227a23 */ /* 0x100fe40000010804 */
[--C-:B------:R-:W-:Y:S01]  /*7720*/  FFMA.FTZ R33, R33, c[0x0][0x23c], -R4.reuse ;  /* 0x00008f0021217a23 */ /* 0x100fe20000010804 */
[----:B------:R-:W-:Y:S01]  /*7730*/  MUFU.EX2 R179, R10 ;  /* 0x0000000a00b37308 */ /* 0x000fe20000000800 */
[--C-:B------:R-:W-:Y:S02]  /*7740*/  FFMA.FTZ R32, R32, c[0x0][0x23c], -R4.reuse ;  /* 0x00008f0020207a23 */ /* 0x100fe40000010804 */
[--C-:B------:R-:W-:Y:S01]  /*7750*/  FFMA.FTZ R31, R31, c[0x0][0x23c], -R4.reuse ;  /* 0x00008f001f1f7a23 */ /* 0x100fe20000010804 */
[----:B--2---:R-:W-:Y:S01]  /*7760*/  F2FP.BF16.PACK_AB R5, R168, R173 ;  /* 0x000000ada805723e */ /* 0x004fe200000010ff */
[----:B------:R-:W-:Y:S02]  /*7770*/  FFMA.FTZ R4, R102, c[0x0][0x23c], -R4 ;  /* 0x00008f0066047a23 */ /* 0x000fe40000010804 */
[--C-:B------:R-:W-:Y:S02]  /*7780*/  FFMA.FTZ R26, R26, c[0x0][0x23c], -R0.reuse ;  /* 0x00008f001a1a7a23 */ /* 0x100fe40000010800 */
[----:B------:R-:W-:Y:S01]  /*7790*/  STS [R220+0x10400], R5 ;  /* 0x01040005dc007388 */ /* 0x000fe20000000800 */
[----:B------:R-:W1:Y:S01]  /*77a0*/  MUFU.EX2 R176, R9 ;  /* 0x0000000900b07308 */ /* 0x000e620000000800 */
[--C-:B------:R-:W-:Y:S02]  /*77b0*/  FFMA.FTZ R25, R25, c[0x0][0x23c], -R0.reuse ;  /* 0x00008f0019197a23 */ /* 0x100fe40000010800 */
[--C-:B------:R-:W-:Y:S01]  /*77c0*/  FFMA.FTZ R24, R24, c[0x0][0x23c], -R0.reuse ;  /* 0x00008f0018187a23 */ /* 0x100fe20000010800 */
[----:B---3--:R-:W-:Y:S01]  /*77d0*/  F2FP.BF16.PACK_AB R7, R178, R177 ;  /* 0x000000b1b207723e */ /* 0x008fe200000010ff */
[--C-:B------:R-:W-:Y:S02]  /*77e0*/  FFMA.FTZ R23, R23, c[0x0][0x23c], -R0.reuse ;  /* 0x00008f0017177a23 */ /* 0x100fe40000010800 */
[--C-:B------:R-:W-:Y:S02]  /*77f0*/  FFMA.FTZ R22, R22, c[0x0][0x23c], -R0.reuse ;  /* 0x00008f0016167a23 */ /* 0x100fe40000010800 */
[----:B------:R2:W-:Y:S01]  /*7800*/  STS [R219+0x10000], R7 ;  /* 0x01000007db007388 */ /* 0x0005e20000000800 */
[----:B------:R-:W-:Y:S01]  /*7810*/  MUFU.EX2 R113, R30 ;  /* 0x0000001e00717308 */ /* 0x000fe20000000800 */
[--C-:B------:R-:W-:Y:S02]  /*7820*/  FFMA.FTZ R21, R21, c[0x0][0x23c], -R0.reuse ;  /* 0x00008f0015157a23 */ /* 0x100fe40000010800 */
[--C-:B------:R-:W-:Y:S02]  /*7830*/  FFMA.FTZ R20, R20, c[0x0][0x23c], -R0.reuse ;  /* 0x00008f0014147a23 */ /* 0x100fe40000010800 */
[--C-:B------:R-:W-:Y:S02]  /*7840*/  FFMA.FTZ R19, R19, c[0x0][0x23c], -R0.reuse ;  /* 0x00008f0013137a23 */ /* 0x100fe40000010800 */
[--C-:B------:R-:W-:Y:S02]  /*7850*/  FFMA.FTZ R18, R18, c[0x0][0x23c], -R0.reuse ;  /* 0x00008f0012127a23 */ /* 0x100fe40000010800 */
[--C-:B------:R-:W-:Y:S01]  /*7860*/  FFMA.FTZ R17, R17, c[0x0][0x23c], -R0.reuse ;  /* 0x00008f0011117a23 */ /* 0x100fe20000010800 */
[----:B------:R-:W3:Y:S01]  /*7870*/  MUFU.EX2 R112, R29 ;  /* 0x0000001d00707308 */ /* 0x000ee20000000800 */
[----:B------:R-:W-:Y:S01]  /*7880*/  FFMA.FTZ R0, R100, c[0x0][0x23c], -R0 ;  /* 0x00008f0064007a23 */ /* 0x000fe20000010800 */
[----:B-1----:R-:W-:Y:S05]  /*7890*/  F2FP.BF16.PACK_AB R6, R176, R179 ;  /* 0x000000b3b006723e */ /* 0x002fea00000010ff */
[----:B------:R-:W-:Y:S03]  /*78a0*/  STS [R219+0x10400], R6 ;  /* 0x01040006db007388 */ /* 0x000fe60000000800 */
[----:B------:R-:W-:Y:S01]  /*78b0*/  MUFU.EX2 R163, R16 ;  /* 0x0000001000a37308 */ /* 0x000fe20000000800 */
[----:B--2---:R-:W-:Y:S09]  /*78c0*/  F2FP.BF16.PACK_AB R7, R181, R180 ;  /* 0x000000b4b507723e */ /* 0x004ff200000010ff */
[----:B------:R-:W1:Y:S01]  /*78d0*/  MUFU.EX2 R114, R15 ;  /* 0x0000000f00727308 */ /* 0x000e620000000800 */
[----:B---3--:R-:W-:Y:S05]  /*78e0*/  F2FP.BF16.PACK_AB R8, R112, R113 ;  /* 0x000000717008723e */ /* 0x008fea00000010ff */
[----:B------:R2:W-:Y:S04]  /*78f0*/  STS [R220+0x12400], R8 ;  /* 0x01240008dc007388 */ /* 0x0005e80000000800 */
[----:B------:R-:W-:Y:S10]  /*7900*/  MUFU.EX2 R167, R43 ;  /* 0x0000002b00a77308 */ /* 0x000ff40000000800 */
[----:B------:R-:W3:Y:S01]  /*7910*/  MUFU.EX2 R165, R42 ;  /* 0x0000002a00a57308 */ /* 0x000ee20000000800 */
[----:B-1----:R-:W-:Y:S05]  /*7920*/  F2FP.BF16.PACK_AB R9, R114, R163 ;  /* 0x000000a37209723e */ /* 0x002fea00000010ff */
[----:B------:R-:W-:Y:S04]  /*7930*/  STS [R220+0x12000], R9 ;  /* 0x01200009dc007388 */ /* 0x000fe80000000800 */
[----:B------:R-:W-:Y:S10]  /*7940*/  MUFU.EX2 R164, R28 ;  /* 0x0000001c00a47308 */ /* 0x000ff40000000800 */
[----:B------:R-:W2:Y:S01]  /*7950*/  MUFU.EX2 R115, R27 ;  /* 0x0000001b00737308 */ /* 0x000ea20000000800 */
[----:B---3--:R-:W-:Y:S05]  /*7960*/  F2FP.BF16.PACK_AB R5, R165, R167 ;  /* 0x000000a7a505723e */ /* 0x008fea00000010ff */
[----:B------:R1:W-:Y:S04]  /*7970*/  STS [R219+0x12000], R5 ;  /* 0x01200005db007388 */ /* 0x0003e80000000800 */
[----:B------:R-:W-:Y:S10]  /*7980*/  MUFU.EX2 R10, R55 ;  /* 0x00000037000a7308 */ /* 0x000ff40000000800 */
[----:B------:R-:W3:Y:S01]  /*7990*/  MUFU.EX2 R157, R54 ;  /* 0x00000036009d7308 */ /* 0x000ee20000000800 */
[----:B--2---:R-:W-:Y:S05]  /*79a0*/  F2FP.BF16.PACK_AB R8, R115, R164 ;  /* 0x000000a47308723e */ /* 0x004fea00000010ff */
[----:B------:R2:W-:Y:S04]  /*79b0*/  STS [R219+0x12400], R8 ;  /* 0x01240008db007388 */ /* 0x0005e80000000800 */
[----:B------:R-:W-:Y:S01]  /*79c0*/  MUFU.EX2 R149, R65 ;  /* 0x0000004100957308 */ /* 0x000fe20000000800 */
[----:B------:R4:W-:Y:S09]  /*79d0*/  STS [R218+0x10000], R7 ;  /* 0x01000007da007388 */ /* 0x0009f20000000800 */
[----:B------:R-:W1:Y:S01]  /*79e0*/  MUFU.EX2 R148, R64 ;  /* 0x0000004000947308 */ /* 0x000e620000000800 */
[----:B---3--:R-:W-:Y:S05]  /*79f0*/  F2FP.BF16.PACK_AB R6, R157, R10 ;  /* 0x0000000a9d06723e */ /* 0x008fea00000010ff */
[----:B------:R3:W-:Y:S04]  /*7a00*/  STS [R218+0x10400], R6 ;  /* 0x01040006da007388 */ /* 0x0007e80000000800 */
[----:B------:R-:W-:Y:S10]  /*7a10*/  MUFU.EX2 R99, R53 ;  /* 0x0000003500637308 */ /* 0x000ff40000000800 */
[----:B------:R-:W2:Y:S01]  /*7a20*/  MUFU.EX2 R98, R52 ;  /* 0x0000003400627308 */ /* 0x000ea20000000800 */
[----:B-1----:R-:W-:Y:S05]  /*7a30*/  F2FP.BF16.PACK_AB R5, R148, R149 ;  /* 0x000000959405723e */ /* 0x002fea00000010ff */
[----:B------:R1:W-:Y:S04]  /*7a40*/  STS [R217+0x10000], R5 ;  /* 0x01000005d9007388 */ /* 0x0003e80000000800 */
[----:B------:R2:W-:Y:S10]  /*7a50*/  MUFU.EX2 R72, R4 ;  /* 0x0000000400487308 */ /* 0x0005f40000000800 */
[----:B------:R-:W-:Y:S10]  /*7a60*/  MUFU.EX2 R156, R41 ;  /* 0x00000029009c7308 */ /* 0x000ff40000000800 */
[----:B------:R-:W1:Y:S01]  /*7a70*/  MUFU.EX2 R225, R40 ;  /* 0x0000002800e17308 */ /* 0x000e620000000800 */
[----:B--2---:R-:W-:Y:S05]  /*7a80*/  F2FP.BF16.PACK_AB R4, R98, R99 ;  /* 0x000000636204723e */ /* 0x004fea00000010ff */
[----:B------:R2:W-:Y:S04]  /*7a90*/  STS [R217+0x10400], R4 ;  /* 0x01040004d9007388 */ /* 0x0005e80000000800 */
[----:B------:R-:W-:Y:S10]  /*7aa0*/  MUFU.EX2 R203, R26 ;  /* 0x0000001a00cb7308 */ /* 0x000ff40000000800 */
[----:B------:R-:W4:Y:S01]  /*7ab0*/  MUFU.EX2 R198, R25 ;  /* 0x0000001900c67308 */ /* 0x000f220000000800 */
[----:B-1----:R-:W-:Y:S05]  /*7ac0*/  F2FP.BF16.PACK_AB R8, R225, R156 ;  /* 0x0000009ce108723e */ /* 0x002fea00000010ff */
[----:B------:R-:W-:Y:S04]  /*7ad0*/  STS [R218+0x12000], R8 ;  /* 0x01200008da007388 */ /* 0x000fe80000000800 */
[----:B------:R-:W-:Y:S10]  /*7ae0*/  MUFU.EX2 R153, R39 ;  /* 0x0000002700997308 */ /* 0x000ff40000000800 */
[----:B------:R-:W3:Y:S01]  /*7af0*/  MUFU.EX2 R152, R38 ;  /* 0x0000002600987308 */ /* 0x000ee20000000800 */
[----:B----4-:R-:W-:Y:S05]  /*7b00*/  F2FP.BF16.PACK_AB R7, R198, R203 ;  /* 0x000000cbc607723e */ /* 0x010fea00000010ff */
[----:B------:R1:W-:Y:S04]  /*7b10*/  STS [R218+0x12400], R7 ;  /* 0x01240007da007388 */ /* 0x0003e80000000800 */
[----:B------:R-:W-:Y:S10]  /*7b20*/  MUFU.EX2 R151, R24 ;  /* 0x0000001800977308 */ /* 0x000ff40000000800 */
[----:B------:R-:W4:Y:S01]  /*7b30*/  MUFU.EX2 R150, R23 ;  /* 0x0000001700967308 */ /* 0x000f220000000800 */
[----:B---3--:R-:W-:Y:S05]  /*7b40*/  F2FP.BF16.PACK_AB R6, R152, R153 ;  /* 0x000000999806723e */ /* 0x008fea00000010ff */
[----:B------:R-:W-:Y:S04]  /*7b50*/  STS [R217+0x12000], R6 ;  /* 0x01200006d9007388 */ /* 0x000fe80000000800 */
[----:B------:R-:W-:Y:S10]  /*7b60*/  MUFU.EX2 R97, R63 ;  /* 0x0000003f00617308 */ /* 0x000ff40000000800 */
[----:B------:R-:W2:Y:S01]  /*7b70*/  MUFU.EX2 R96, R62 ;  /* 0x0000003e00607308 */ /* 0x000ea20000000800 */
[----:B----4-:R-:W-:Y:S05]  /*7b80*/  F2FP.BF16.PACK_AB R5, R150, R151 ;  /* 0x000000979605723e */ /* 0x010fea00000010ff */
[----:B------:R-:W-:Y:S04]  /*7b90*/  STS [R217+0x12400], R5 ;  /* 0x01240005d9007388 */ /* 0x000fe80000000800 */
[----:B------:R-:W-:Y:S10]  /*7ba0*/  MUFU.EX2 R95, R51 ;  /* 0x00000033005f7308 */ /* 0x000ff40000000800 */
[----:B------:R-:W1:Y:S01]  /*7bb0*/  MUFU.EX2 R94, R50 ;  /* 0x00000032005e7308 */ /* 0x000e620000000800 */
[----:B--2---:R-:W-:Y:S05]  /*7bc0*/  F2FP.BF16.PACK_AB R4, R96, R97 ;  /* 0x000000616004723e */ /* 0x004fea00000010ff */
[----:B------:R2:W-:Y:S04]  /*7bd0*/  STS [R216+0x10000], R4 ;  /* 0x01000004d8007388 */ /* 0x0005e80000000800 */
[----:B------:R-:W-:Y:S10]  /*7be0*/  MUFU.EX2 R85, R61 ;  /* 0x0000003d00557308 */ /* 0x000ff40000000800 */
[----:B------:R-:W2:Y:S01]  /*7bf0*/  MUFU.EX2 R84, R60 ;  /* 0x0000003c00547308 */ /* 0x000ea20000000800 */
[----:B-1----:R-:W-:Y:S05]  /*7c00*/  F2FP.BF16.PACK_AB R7, R94, R95 ;  /* 0x0000005f5e07723e */ /* 0x002fea00000010ff */
[----:B------:R1:W-:Y:S04]  /*7c10*/  STS [R216+0x10400], R7 ;  /* 0x01040007d8007388 */ /* 0x0003e80000000800 */
[----:B------:R-:W-:Y:S10]  /*7c20*/  MUFU.EX2 R83, R49 ;  /* 0x0000003100537308 */ /* 0x000ff40000000800 */
[----:B------:R-:W3:Y:S01]  /*7c30*/  MUFU.EX2 R82, R48 ;  /* 0x0000003000527308 */ /* 0x000ee20000000800 */
[----:B--2---:R-:W-:Y:S05]  /*7c40*/  F2FP.BF16.PACK_AB R4, R84, R85 ;  /* 0x000000555404723e */ /* 0x004fea00000010ff */
[----:B------:R-:W-:Y:S04]  /*7c50*/  STS [R213+0x10000], R4 ;  /* 0x01000004d5007388 */ /* 0x000fe80000000800 */
[----:B------:R3:W-:Y:S10]  /*7c60*/  MUFU.EX2 R70, R0 ;  /* 0x0000000000467308 */ /* 0x0007f40000000800 */
[----:B------:R-:W-:Y:S10]  /*7c70*/  MUFU.EX2 R93, R37 ;  /* 0x00000025005d7308 */ /* 0x000ff40000000800 */
[----:B------:R-:W2:Y:S01]  /*7c80*/  MUFU.EX2 R92, R36 ;  /* 0x00000024005c7308 */ /* 0x000ea20000000800 */
[----:B---3--:R-:W-:Y:S05]  /*7c90*/  F2FP.BF16.PACK_AB R0, R82, R83 ;  /* 0x000000535200723e */ /* 0x008fea00000010ff */
[----:B------:R-:W-:Y:S04]  /*7ca0*/  STS [R213+0x10400], R0 ;  /* 0x01040000d5007388 */ /* 0x000fe80000000800 */
[----:B------:R-:W-:Y:S10]  /*7cb0*/  MUFU.EX2 R91, R22 ;  /* 0x00000016005b7308 */ /* 0x000ff40000000800 */
[----:B------:R-:W3:Y:S01]  /*7cc0*/  MUFU.EX2 R90, R21 ;  /* 0x00000015005a7308 */ /* 0x000ee20000000800 */
[----:B--2---:R-:W-:Y:S05]  /*7cd0*/  F2FP.BF16.PACK_AB R6, R92, R93 ;  /* 0x0000005d5c06723e */ /* 0x004fea00000010ff */
[----:B------:R2:W-:Y:S04]  /*7ce0*/  STS [R216+0x12000], R6 ;  /* 0x01200006d8007388 */ /* 0x0005e80000000800 */
[----:B------:R-:W-:Y:S10]  /*7cf0*/  MUFU.EX2 R89, R35 ;  /* 0x0000002300597308 */ /* 0x000ff40000000800 */
[----:B------:R-:W1:Y:S01]  /*7d00*/  MUFU.EX2 R88, R34 ;  /* 0x0000002200587308 */ /* 0x000e620000000800 */
[----:B---3--:R-:W-:Y:S05]  /*7d10*/  F2FP.BF16.PACK_AB R5, R90, R91 ;  /* 0x0000005b5a05723e */ /* 0x008fea00000010ff */
[----:B------:R3:W-:Y:S04]  /*7d20*/  STS [R216+0x12400], R5 ;  /* 0x01240005d8007388 */ /* 0x0007e80000000800 */
[----:B------:R-:W-:Y:S10]  /*7d30*/  MUFU.EX2 R87, R20 ;  /* 0x0000001400577308 */ /* 0x000ff40000000800 */
[----:B------:R-:W2:Y:S01]  /*7d40*/  MUFU.EX2 R86, R19 ;  /* 0x0000001300567308 */ /* 0x000ea20000000800 */
[----:B-1----:R-:W-:Y:S05]  /*7d50*/  F2FP.BF16.PACK_AB R7, R88, R89 ;  /* 0x000000595807723e */ /* 0x002fea00000010ff */
[----:B------:R-:W-:Y:S04]  /*7d60*/  STS [R213+0x12000], R7 ;  /* 0x01200007d5007388 */ /* 0x000fe80000000800 */
[----:B------:R-:W-:Y:S10]  /*7d70*/  MUFU.EX2 R81, R59 ;  /* 0x0000003b00517308 */ /* 0x000ff40000000800 */
[----:B------:R-:W3:Y:S01]  /*7d80*/  MUFU.EX2 R80, R58 ;  /* 0x0000003a00507308 */ /* 0x000ee20000000800 */
[----:B--2---:R-:W-:Y:S05]  /*7d90*/  F2FP.BF16.PACK_AB R6, R86, R87 ;  /* 0x000000575606723e */ /* 0x004fea00000010ff */
[----:B------:R-:W-:Y:S04]  /*7da0*/  STS [R213+0x12400], R6 ;  /* 0x01240006d5007388 */ /* 0x000fe80000000800 */
[----:B------:R-:W-:Y:S10]  /*7db0*/  MUFU.EX2 R79, R47 ;  /* 0x0000002f004f7308 */ /* 0x000ff40000000800 */
[----:B------:R-:W1:Y:S01]  /*7dc0*/  MUFU.EX2 R78, R46 ;  /* 0x0000002e004e7308 */ /* 0x000e620000000800 */
[----:B---3--:R-:W-:Y:S05]  /*7dd0*/  F2FP.BF16.PACK_AB R5, R80, R81 ;  /* 0x000000515005723e */ /* 0x008fea00000010ff */
[----:B------:R2:W-:Y:S04]  /*7de0*/  STS [R215+0x10000], R5 ;  /* 0x01000005d7007388 */ /* 0x0005e80000000800 */
[----:B------:R-:W3:Y:S10]  /*7df0*/  MUFU.EX2 R69, R57 ;  /* 0x0000003900457308 */ /* 0x000ef40000000800 */
[----:B------:R-:W2:Y:S01]  /*7e00*/  MUFU.EX2 R3, R45 ;  /* 0x0000002d00037308 */ /* 0x000ea20000000800 */
[----:B-1----:R-:W-:Y:S05]  /*7e10*/  F2FP.BF16.PACK_AB R4, R78, R79 ;  /* 0x0000004f4e04723e */ /* 0x002fea00000010ff */
[----:B------:R1:W-:Y:S04]  /*7e20*/  STS [R215+0x10400], R4 ;  /* 0x01040004d7007388 */ /* 0x0003e80000000800 */
[----:B------:R-:W-:Y:S01]  /*7e30*/  MUFU.EX2 R77, R33 ;  /* 0x00000021004d7308 */ /* 0x000fe20000000800 */
[----:B---3--:R-:W-:Y:S05]  /*7e40*/  F2FP.BF16.PACK_AB R0, R68, R69 ;  /* 0x000000454400723e */ /* 0x008fea00000010ff */
[----:B------:R3:W-:Y:S04]  /*7e50*/  STS [R214+0x10000], R0 ;  /* 0x01000000d6007388 */ /* 0x0007e80000000800 */
[----:B------:R-:W4:Y:S01]  /*7e60*/  MUFU.EX2 R76, R32 ;  /* 0x00000020004c7308 */ /* 0x000f220000000800 */
[----:B--2---:R-:W-:Y:S05]  /*7e70*/  F2FP.BF16.PACK_AB R5, R2, R3 ;  /* 0x000000030205723e */ /* 0x004fea00000010ff */
[----:B------:R-:W-:Y:S04]  /*7e80*/  STS [R214+0x10400], R5 ;  /* 0x01040005d6007388 */ /* 0x000fe80000000800 */
[----:B------:R-:W-:Y:S10]  /*7e90*/  MUFU.EX2 R75, R18 ;  /* 0x00000012004b7308 */ /* 0x000ff40000000800 */
[----:B------:R-:W2:Y:S01]  /*7ea0*/  MUFU.EX2 R74, R17 ;  /* 0x00000011004a7308 */ /* 0x000ea20000000800 */
[----:B----4-:R-:W-:Y:S05]  /*7eb0*/  F2FP.BF16.PACK_AB R7, R76, R77 ;  /* 0x0000004d4c07723e */ /* 0x010fea00000010ff */
        /* <DEDUP_REMOVED lines=8> */
[----:B------:R1:W-:Y:S04]  /*7f40*/  STS [R214+0x12400], R0 ;  /* 0x01240000d6007388 */ /* 0x0003e80000000800 */
[----:B------:R-:W2:Y:S08]  /*7f50*/  LDSM.16.M88.4 R64, [R154+0x4000] ;  /* 0x004000009a40783b */ /* 0x000eb00000000200 */
[----:B------:R-:W3:Y:S08]  /*7f60*/  LDSM.16.M88.4 R60, [R154+0x5000] ;  /* 0x005000009a3c783b */ /* 0x000ef00000000200 */
[----:B------:R-:W4:Y:S01]  /*7f70*/  LDSM.16.M88.4 R100, [R155+0x4000] ;  /* 0x004000009b64783b */ /* 0x000f220000000200 */
[----:B-1----:R-:W-:Y:S07]  /*7f80*/  MOV R0, R10 ;  /* 0x0000000a00007202 */ /* 0x002fee0000000f00 */
        /* <DEDUP_REMOVED lines=21> */
[C---:B------:R-:W-:Y:S03]  /*80e0*/  HMMA.16816.F32.BF16 R16, R100.reuse, R134, R16 ;  /* 0x000000866410723c */ /* 0x040fe60000041810 */
[----:B------:R-:W-:Y:S02]  /*80f0*/  FADD.FTZ R6, -R110, R6 ;  /* 0x000000066e067221 */ /* 0x000fe40000010100 */
[----:B------:R-:W-:Y:S02]  /*8100*/  FMUL.FTZ R7, R168, R7 ;  /* 0x00000007a8077220 */ /* 0x000fe40000410000 */
[----:B------:R-:W-:Y:S01]  /*8110*/  FMUL.FTZ R6, R173, R6 ;  /* 0x00000006ad067220 */ /* 0x000fe20000410000 */
[-C--:B------:R-:W-:Y:S01]  /*8120*/  HMMA.16816.F32.BF16 R20, R100, R136.reuse, R20 ;  /* 0x000000886414723c */ /* 0x080fe20000041814 */
[----:B------:R-:W-:Y:S03]  /*8130*/  FADD.FTZ R4, -R111, R4 ;  /* 0x000000046f047221 */ /* 0x000fe60000010100 */
[----:B------:R-:W-:Y:S02]  /*8140*/  FMUL.FTZ R182, R230, R6 ;  /* 0x00000006e6b67220 */ /* 0x000fe40000410000 */
[----:B------:R-:W-:Y:S01]  /*8150*/  FMUL.FTZ R4, R175, R4 ;  /* 0x00000004af047220 */ /* 0x000fe20000410000 */
[----:B------:R-:W-:Y:S01]  /*8160*/  MOV R175, R177 ;  /* 0x000000b100af7202 */ /* 0x000fe20000000f00 */
[----:B------:R-:W-:Y:S01]  /*8170*/  FADD.FTZ R5, -R111, R5 ;  /* 0x000000056f057221 */ /* 0x000fe20000010100 */
[C---:B------:R-:W-:Y:S03]  /*8180*/  HMMA.16816.F32.BF16 R24, R104.reuse, R136, R24 ;  /* 0x000000886818723c */ /* 0x040fe60000041818 */
[----:B------:R-:W-:Y:S02]  /*8190*/  FMUL.FTZ R5, R174, R5 ;  /* 0x00000005ae057220 */ /* 0x000fe40000410000 */
[----:B------:R-:W-:Y:S02]  /*81a0*/  FMUL.FTZ R184, R195, R4 ;  /* 0x00000004c3b87220 */ /* 0x000fe40000410000 */
[----:B------:R-:W-:Y:S01]  /*81b0*/  FMUL.FTZ R183, R232, R5 ;  /* 0x00000005e8b77220 */ /* 0x000fe20000410000 */
[-C--:B------:R-:W-:Y:S01]  /*81c0*/  HMMA.16816.F32.BF16 R28, R104, R138.reuse, R28 ;  /* 0x0000008a681c723c */ /* 0x080fe2000004181c */
[C---:B------:R-:W-:Y:S03]  /*81d0*/  FADD.FTZ R9, -R109.reuse, R9 ;  /* 0x000000096d097221 */ /* 0x040fe60000010100 */
[C---:B------:R-:W-:Y:S02]  /*81e0*/  FADD.FTZ R12, -R109.reuse, R12 ;  /* 0x0000000c6d0c7221 */ /* 0x040fe40000010100 */
[----:B------:R-:W-:Y:S02]  /*81f0*/  FMUL.FTZ R9, R114, R9 ;  /* 0x0000000972097220 */ /* 0x000fe40000410000 */
[----:B------:R-:W-:Y:S01]  /*8200*/  FADD.FTZ R22, -R110, R22 ;  /* 0x000000166e167221 */ /* 0x000fe20000010100 */
[C---:B------:R-:W-:Y:S03]  /*8210*/  HMMA.16816.F32.BF16 R32, R100.reuse, R138, R32 ;  /* 0x0000008a6420723c */ /* 0x040fe60000041820 */
[----:B------:R-:W-:Y:S02]  /*8220*/  FMUL.FTZ R22, R0, R22 ;  /* 0x0000001600167220 */ /* 0x000fe40000410000 */
[----:B------:R-:W-:Y:S02]  /*8230*/  FADD.FTZ R23, -R110, R23 ;  /* 0x000000176e177221 */ /* 0x000fe40000010100 */
[----:B------:R-:W-:Y:S01]  /*8240*/  FADD.FTZ R24, -R109, R24 ;  /* 0x000000186d187221 */ /* 0x000fe20000010100 */
[-C--:B------:R-:W-:Y:S01]  /*8250*/  HMMA.16816.F32.BF16 R36, R100, R140.reuse, R36 ;  /* 0x0000008c6424723c */ /* 0x080fe20000041824 */
[----:B------:R-:W-:Y:S02]  /*8260*/  FMUL.FTZ R23, R157, R23 ;  /* 0x000000179d177220 */ /* 0x000fe40000410000 */
[----:B------:R1:W5:Y:S01]  /*8270*/  LDL.LU R157, [R1+0x140] ;  /* 0x00014000019d7983 */ /* 0x0003620000300800 */
[----:B------:R-:W-:Y:S02]  /*8280*/  FMUL.FTZ R24, R156, R24 ;  /* 0x000000189c187220 */ /* 0x000fe40000410000 */
[C---:B------:R-:W-:Y:S01]  /*8290*/  FADD.FTZ R10, -R108.reuse, R10 ;  /* 0x0000000a6c0a7221 */ /* 0x040fe20000010100 */
[----:B------:R1:W5:Y:S01]  /*82a0*/  LDL.LU R156, [R1+0x13c] ;  /* 0x00013c00019c7983 */ /* 0x0003620000300800 */
[C---:B------:R-:W-:Y:S01]  /*82b0*/  FADD.FTZ R28, -R109.reuse, R28 ;  /* 0x0000001c6d1c7221 */ /* 0x040fe20000010100 */
[C---:B------:R-:W-:Y:S03]  /*82c0*/  HMMA.16816.F32.BF16 R40, R104.reuse, R140, R40 ;  /* 0x0000008c6828723c */ /* 0x040fe60000041828 */
[----:B------:R-:W-:Y:S02]  /*82d0*/  FADD.FTZ R29, -R109, R29 ;  /* 0x0000001d6d1d7221 */ /* 0x000fe40000010100 */
[----:B------:R-:W-:Y:S02]  /*82e0*/  FMUL.FTZ R28, R153, R28 ;  /* 0x0000001c991c7220 */ /* 0x000fe40000410000 */
[----:B------:R-:W-:Y:S01]  /*82f0*/  FADD.FTZ R30, -R108, R30 ;  /* 0x0000001e6c1e7221 */ /* 0x000fe20000010100 */
[----:B------:R1:W5:Y:S01]  /*8300*/  LDL.LU R153, [R1+0x138] ;  /* 0x0001380001997983 */ /* 0x0003620000300800 */
[----:B------:R-:W-:Y:S01]  /*8310*/  FMUL.FTZ R29, R152, R29 ;  /* 0x0000001d981d7220 */ /* 0x000fe20000410000 */
[-C--:B------:R-:W-:Y:S02]  /*8320*/  HMMA.16816.F32.BF16 R44, R104, R142.reuse, R44 ;  /* 0x0000008e682c723c */ /* 0x080fe4000004182c */
[----:B------:R-:W-:Y:S01]  /*8330*/  FADD.FTZ R31, -R108, R31 ;  /* 0x0000001f6c1f7221 */ /* 0x000fe20000010100 */
[----:B------:R1:W5:Y:S01]  /*8340*/  LDL.LU R152, [R1+0x134] ;  /* 0x0001340001987983 */ /* 0x0003620000300800 */
[----:B------:R-:W-:Y:S02]  /*8350*/  FMUL.FTZ R30, R151, R30 ;  /* 0x0000001e971e7220 */ /* 0x000fe40000410000 */
[----:B------:R-:W-:Y:S01]  /*8360*/  FMUL.FTZ R31, R150, R31 ;  /* 0x0000001f961f7220 */ /* 0x000fe20000410000 */
[----:B------:R1:W5:Y:S01]  /*8370*/  LDL.LU R151, [R1+0x130] ;  /* 0x0001300001977983 */ /* 0x0003620000300800 */
[C---:B------:R-:W-:Y:S01]  /*8380*/  FADD.FTZ R32, -R111.reuse, R32 ;  /* 0x000000206f207221 */ /* 0x040fe20000010100 */
[C---:B------:R-:W-:Y:S02]  /*8390*/  HMMA.16816.F32.BF16 R48, R100.reuse, R142, R48 ;  /* 0x0000008e6430723c */ /* 0x040fe40000041830 */
[----:B------:R1:W5:Y:S01]  /*83a0*/  LDL.LU R150, [R1+0x12c] ;  /* 0x00012c0001967983 */ /* 0x0003620000300800 */
        /* <DEDUP_REMOVED lines=26> */
[----:B------:R-:W-:Y:S02]  /*8550*/  HMMA.16816.F32.BF16 R64, R100, R146, R64 ;  /* 0x000000926440723c */ /* 0x000fe40000041840 */
[----:B------:R1:W5:Y:S01]  /*8560*/  LDL.LU R94, [R1+0x10c] ;  /* 0x00010c00015e7983 */ /* 0x0003620000300800 */
[----:B------:R-:W-:Y:S01]  /*8570*/  FADD.FTZ R41, -R109, R41 ;  /* 0x000000296d297221 */ /* 0x000fe20000010100 */
[----:B------:R-:W-:Y:S01]  /*8580*/  MOV R107, R181 ;  /* 0x000000b5006b7202 */ /* 0x000fe20000000f00 */
[----:B------:R-:W-:Y:S01]  /*8590*/  FMUL.FTZ R181, R229, R7 ;  /* 0x00000007e5b57220 */ /* 0x000fe20000410000 */
[----:B------:R-:W-:Y:S01]  /*85a0*/  MOV R105, R179 ;  /* 0x000000b300697202 */ /* 0x000fe20000000f00 */
[----:B------:R-:W-:Y:S01]  /*85b0*/  FMUL.FTZ R40, R93, R40 ;  /* 0x000000285d287220 */ /* 0x000fe20000410000 */
[----:B------:R-:W-:Y:S01]  /*85c0*/  MOV R104, R178 ;  /* 0x000000b200687202 */ /* 0x000fe20000000f00 */
[----:B------:R-:W-:Y:S01]  /*85d0*/  FADD.FTZ R42, -R108, R42 ;  /* 0x0000002a6c2a7221 */ /* 0x000fe20000010100 */
[----:B------:R1:W5:Y:S02]  /*85e0*/  LDL.LU R93, [R1+0x108] ;  /* 0x00010800015d7983 */ /* 0x0003640000300800 */
[----:B------:R-:W-:Y:S01]  /*85f0*/  FMUL.FTZ R41, R92, R41 ;  /* 0x000000295c297220 */ /* 0x000fe20000410000 */
[----:B------:R-:W-:Y:S01]  /*8600*/  MOV R106, R180 ;  /* 0x000000b4006a7202 */ /* 0x000fe20000000f00 */
[----:B------:R-:W-:Y:S01]  /*8610*/  FADD.FTZ R43, -R108, R43 ;  /* 0x0000002b6c2b7221 */ /* 0x000fe20000010100 */
[----:B------:R1:W5:Y:S01]  /*8620*/  LDL.LU R92, [R1+0x104] ;  /* 0x00010400015c7983 */ /* 0x0003620000300800 */
[----:B------:R-:W-:Y:S02]  /*8630*/  FMUL.FTZ R42, R91, R42 ;  /* 0x0000002a5b2a7220 */ /* 0x000fe40000410000 */
[----:B------:R-:W-:Y:S01]  /*8640*/  FMUL.FTZ R43, R90, R43 ;  /* 0x0000002b5a2b7220 */ /* 0x000fe20000410000 */
[----:B------:R1:W5:Y:S01]  /*8650*/  LDL.LU R91, [R1+0x100] ;  /* 0x00010000015b7983 */ /* 0x0003620000300800 */
[C---:B------:R-:W-:Y:S02]  /*8660*/  FADD.FTZ R44, -R109.reuse, R44 ;  /* 0x0000002c6d2c7221 */ /* 0x040fe40000010100 */
        /* <DEDUP_REMOVED lines=11> */
[----:B------:R-:W-:Y:S02]  /*8720*/  FADD.FTZ R48, -R111, R48 ;  /* 0x000000306f307221 */ /* 0x000fe40000010100 */
[----:B------:R-:W-:Y:S01]  /*8730*/  FMUL.FTZ R12, R167, R12 ;  /* 0x0000000ca70c7220 */ /* 0x000fe20000410000 */
[----:B------:R1:W5:Y:S01]  /*8740*/  LDL.LU R86, [R1+0xec] ;  /* 0x0000ec0001567983 */ /* 0x0003620000300800 */
[----:B------:R-:W-:Y:S02]  /*8750*/  FMUL.FTZ R179, R196, R9 ;  /* 0x00000009c4b37220 */ /* 0x000fe40000410000 */
[----:B------:R-:W-:Y:S01]  /*8760*/  FADD.FTZ R19, -R110, R19 ;  /* 0x000000136e137221 */ /* 0x000fe20000010100 */
[----:B------:R-:W2:Y:S01]  /*8770*/  LDL.LU R229, [R1+0x8] ;  /* 0x0000080001e57983 */ /* 0x000ea20000300800 */
[----:B------:R-:W-:Y:S02]  /*8780*/  FADD.FTZ R49, -R111, R49 ;  /* 0x000000316f317221 */ /* 0x000fe40000010100 */
[----:B------:R-:W-:Y:S01]  /*8790*/  FMUL.FTZ R9, R85, R48 ;  /* 0x0000003055097220 */ /* 0x000fe20000410000 */
[----:B------:R-:W3:Y:S01]  /*87a0*/  LDL.LU R230, [R1+0x4] ;  /* 0x0000040001e67983 */ /* 0x000ee20000300800 */
[----:B------:R-:W-:Y:S02]  /*87b0*/  FADD.FTZ R11, -R108, R11 ;  /* 0x0000000b6c0b7221 */ /* 0x000fe40000010100 */
[----:B------:R-:W-:Y:S01]  /*87c0*/  FMUL.FTZ R10, R113, R10 ;  /* 0x0000000a710a7220 */ /* 0x000fe20000410000 */
[----:B------:R1:W5:Y:S01]  /*87d0*/  LDL.LU R85, [R1+0xe8] ;  /* 0x0000e80001557983 */ /* 0x0003620000300800 */
[----:B------:R-:W-:Y:S02]  /*87e0*/  FMUL.FTZ R19, R176, R19 ;  /* 0x00000013b0137220 */ /* 0x000fe40000410000 */
[----:B------:R-:W-:Y:S02]  /*87f0*/  FMUL.FTZ R176, R172, R12 ;  /* 0x0000000cacb07220 */ /* 0x000fe40000410000 */
[----:B------:R-:W-:Y:S02]  /*8800*/  FADD.FTZ R50, -R110, R50 ;  /* 0x000000326e327221 */ /* 0x000fe40000010100 */
[----:B------:R-:W-:Y:S02]  /*8810*/  FMUL.FTZ R12, R84, R49 ;  /* 0x00000031540c7220 */ /* 0x000fe40000410000 */
[----:B------:R-:W-:Y:S01]  /*8820*/  FMUL.FTZ R11, R112, R11 ;  /* 0x0000000b700b7220 */ /* 0x000fe20000410000 */
[----:B------:R1:W5:Y:S01]  /*8830*/  LDL.LU R84, [R1+0xe4] ;  /* 0x0000e40001547983 */ /* 0x0003620000300800 */
[----:B------:R-:W-:Y:S02]  /*8840*/  FMUL.FTZ R178, R231, R10 ;  /* 0x0000000ae7b27220 */ /* 0x000fe40000410000 */
[----:B------:R-:W-:Y:S02]  /*8850*/  FADD.FTZ R51, -R110, R51 ;  /* 0x000000336e337221 */ /* 0x000fe40000010100 */
[----:B------:R-:W-:Y:S02]  /*8860*/  FMUL.FTZ R10, R83, R50 ;  /* 0x00000032530a7220 */ /* 0x000fe40000410000 */
[----:B------:R-:W-:Y:S01]  /*8870*/  FMUL.FTZ R177, R223, R11 ;  /* 0x0000000bdfb17220 */ /* 0x000fe20000410000 */
[----:B------:R1:W5:Y:S01]  /*8880*/  LDL.LU R83, [R1+0xe0] ;  /* 0x0000e00001537983 */ /* 0x0003620000300800 */
[----:B------:R-:W-:Y:S02]  /*8890*/  FMUL.FTZ R11, R82, R51 ;  /* 0x00000033520b7220 */ /* 0x000fe40000410000 */
[----:B------:R-:W-:Y:S01]  /*88a0*/  FADD.FTZ R8, -R109, R8 ;  /* 0x000000086d087221 */ /* 0x000fe20000010100 */
[----:B------:R1:W5:Y:S01]  /*88b0*/  LDL.LU R82, [R1+0xdc] ;  /* 0x0000dc0001527983 */ /* 0x0003620000300800 */
[----:B------:R-:W-:Y:S02]  /*88c0*/  FADD.FTZ R52, -R111, R52 ;  /* 0x000000346f347221 */ /* 0x000fe40000010100 */
[----:B------:R-:W-:Y:S01]  /*88d0*/  FMUL.FTZ R8, R163, R8 ;  /* 0x00000008a3087220 */ /* 0x000fe20000410000 */
[----:B------:R-:W4:Y:S01]  /*88e0*/  LDL.LU R6, [R1+0xc] ;  /* 0x00000c0001067983 */ /* 0x000f220000300800 */
[----:B------:R-:W-:Y:S02]  /*88f0*/  FADD.FTZ R53, -R111, R53 ;  /* 0x000000356f357221 */ /* 0x000fe40000010100 */
[----:B------:R-:W-:Y:S01]  /*8900*/  FMUL.FTZ R7, R81, R52 ;  /* 0x0000003451077220 */ /* 0x000fe20000410000 */
[----:B------:R-:W4:Y:S01]  /*8910*/  LDL.LU R232, [R1] ;  /* 0x0000000001e87983 */ /* 0x000f220000300800 */
[----:B------:R-:W-:Y:S02]  /*8920*/  FMUL.FTZ R180, R222, R8 ;  /* 0x00000008deb47220 */ /* 0x000fe40000410000 */
[----:B------:R-:W-:Y:S01]  /*8930*/  FADD.FTZ R54, -R110, R54 ;  /* 0x000000366e367221 */ /* 0x000fe20000010100 */
[----:B------:R-:W4:Y:S01]  /*8940*/  LDL.LU R5, [R1+0x1c] ;  /* 0x00001c0001057983 */ /* 0x000f220000300800 */
[----:B------:R-:W-:Y:S02]  /*8950*/  FMUL.FTZ R8, R80, R53 ;  /* 0x0000003550087220 */ /* 0x000fe40000410000 */
[----:B------:R-:W-:Y:S01]  /*8960*/  FMUL.FTZ R48, R187, R45 ;  /* 0x0000002dbb307220 */ /* 0x000fe20000410000 */
[----:B------:R-:W4:Y:S01]  /*8970*/  LDL.LU R195, [R1+0x18] ;  /* 0x0000180001c37983 */ /* 0x000f220000300800 */
[----:B------:R-:W-:Y:S02]  /*8980*/  FADD.FTZ R55, -R110, R55 ;  /* 0x000000376e377221 */ /* 0x000fe40000010100 */
[----:B------:R-:W-:Y:S01]  /*8990*/  FMUL.FTZ R45, R79, R54 ;  /* 0x000000364f2d7220 */ /* 0x000fe20000410000 */
[----:B------:R1:W5:Y:S01]  /*89a0*/  LDL.LU R81, [R1+0xd8] ;  /* 0x0000d80001517983 */ /* 0x0003620000300800 */
[----:B------:R-:W-:Y:S02]  /*89b0*/  FMUL.FTZ R49, R188, R44 ;  /* 0x0000002cbc317220 */ /* 0x000fe40000410000 */
[----:B------:R-:W-:Y:S01]  /*89c0*/  FMUL.FTZ R44, R78, R55 ;  /* 0x000000374e2c7220 */ /* 0x000fe20000410000 */
[----:B------:R1:W5:Y:S01]  /*89d0*/  LDL.LU R80, [R1+0xd4] ;  /* 0x0000d40001507983 */ /* 0x0003620000300800 */
[----:B------:R-:W-:Y:S02]  /*89e0*/  FADD.FTZ R14, -R108, R14 ;  /* 0x0000000e6c0e7221 */ /* 0x000fe40000010100 */
[C---:B------:R-:W-:Y:S01]  /*89f0*/  FADD.FTZ R56, -R109.reuse, R56 ;  /* 0x000000386d387221 */ /* 0x040fe20000010100 */
[----:B------:R1:W5:Y:S01]  /*8a00*/  LDL.LU R79, [R1+0xd0] ;  /* 0x0000d000014f7983 */ /* 0x0003620000300800 */
[----:B------:R-:W-:Y:S02]  /*8a10*/  FMUL.FTZ R14, R164, R14 ;  /* 0x0000000ea40e7220 */ /* 0x000fe40000410000 */
[----:B------:R-:W-:Y:S01]  /*8a20*/  FADD.FTZ R13, -R109, R13 ;  /* 0x0000000d6d0d7221 */ /* 0x000fe20000010100 */
[----:B------:R1:W5:Y:S01]  /*8a30*/  LDL.LU R78, [R1+0xcc] ;  /* 0x0000cc00014e7983 */ /* 0x0003620000300800 */
[----:B------:R-:W-:Y:S02]  /*8a40*/  FADD.FTZ R18, -R110, R18 ;  /* 0x000000126e127221 */ /* 0x000fe40000010100 */
[----:B------:R-:W-:Y:S01]  /*8a50*/  FMUL.FTZ R174, R227, R14 ;  /* 0x0000000ee3ae7220 */ /* 0x000fe20000410000 */
[----:B------:R-:W4:Y:S01]  /*8a60*/  LDL.LU R4, [R1+0x14] ;  /* 0x0000140001047983 */ /* 0x000f220000300800 */
[----:B------:R-:W-:Y:S02]  /*8a70*/  FMUL.FTZ R14, R205, R41 ;  /* 0x00000029cd0e7220 */ /* 0x000fe40000410000 */
[----:B------:R-:W-:Y:S01]  /*8a80*/  FADD.FTZ R57, -R109, R57 ;  /* 0x000000396d397221 */ /* 0x000fe20000010100 */
[----:B------:R-:W4:Y:S01]  /*8a90*/  LDL.LU R0, [R1+0x10] ;  /* 0x0000100001007983 */ /* 0x000f220000300800 */
[----:B------:R-:W-:Y:S02]  /*8aa0*/  FMUL.FTZ R41, R77, R56 ;  /* 0x000000384d297220 */ /* 0x000fe40000410000 */
[----:B------:R-:W-:Y:S01]  /*8ab0*/  FMUL.FTZ R13, R165, R13 ;  /* 0x0000000da50d7220 */ /* 0x000fe20000410000 */
[----:B------:R1:W5:Y:S01]  /*8ac0*/  LDL.LU R77, [R1+0xc8] ;  /* 0x0000c800014d7983 */ /* 0x0003620000300800 */
[----:B------:R-:W-:Y:S02]  /*8ad0*/  FADD.FTZ R16, -R111, R16 ;  /* 0x000000106f107221 */ /* 0x000fe40000010100 */
[----:B------:R-:W-:Y:S02]  /*8ae0*/  FMUL.FTZ R18, R105, R18 ;  /* 0x0000001269127220 */ /* 0x000fe40000410000 */
[----:B------:R-:W-:Y:S02]  /*8af0*/  FMUL.FTZ R105, R211, R40 ;  /* 0x00000028d3697220 */ /* 0x000fe40000410000 */
[----:B------:R-:W-:Y:S02]  /*8b00*/  FADD.FTZ R58, -R108, R58 ;  /* 0x0000003a6c3a7221 */ /* 0x000fe40000010100 */
[----:B------:R-:W-:Y:S02]  /*8b10*/  FMUL.FTZ R40, R76, R57 ;  /* 0x000000394c287220 */ /* 0x000fe40000410000 */
[----:B------:R-:W-:Y:S01]  /*8b20*/  FADD.FTZ R17, -R111, R17 ;  /* 0x000000116f117221 */ /* 0x000fe20000010100 */
[----:B------:R1:W5:Y:S01]  /*8b30*/  LDL.LU R76, [R1+0xc4] ;  /* 0x0000c400014c7983 */ /* 0x0003620000300800 */
[----:B------:R-:W-:Y:S02]  /*8b40*/  FMUL.FTZ R16, R175, R16 ;  /* 0x00000010af107220 */ /* 0x000fe40000410000 */
        /* <DEDUP_REMOVED lines=12> */
[----:B------:R-:W-:Y:S02]  /*8c10*/  FMUL.FTZ R37, R73, R60 ;  /* 0x0000003c49257220 */ /* 0x000fe40000410000 */
[----:B------:R-:W-:Y:S01]  /*8c20*/  FADD.FTZ R15, -R108, R15 ;  /* 0x0000000f6c0f7221 */ /* 0x000fe20000010100 */
[----:B------:R1:W5:Y:S01]  /*8c30*/  LDL.LU R73, [R1+0xb8] ;  /* 0x0000b80001497983 */ /* 0x0003620000300800 */
[----:B------:R-:W-:Y:S02]  /*8c40*/  FADD.FTZ R21, -R111, R21 ;  /* 0x000000156f157221 */ /* 0x000fe40000010100 */
[----:B------:R-:W-:Y:S01]  /*8c50*/  FADD.FTZ R61, -R109, R61 ;  /* 0x0000003d6d3d7221 */ /* 0x000fe20000010100 */
[----:B------:R1:W5:Y:S01]  /*8c60*/  LDL.64 R100, [R1+0x30] ;  /* 0x0000300001647983 */ /* 0x0003620000100a00 */
[----:B------:R-:W-:Y:S02]  /*8c70*/  FMUL.FTZ R15, R115, R15 ;  /* 0x0000000f730f7220 */ /* 0x000fe40000410000 */
[----:B------:R-:W-:Y:S02]  /*8c80*/  FMUL.FTZ R21, R107, R21 ;  /* 0x000000156b157220 */ /* 0x000fe40000410000 */
[----:B------:R-:W-:Y:S02]  /*8c90*/  FMUL.FTZ R107, R206, R36 ;  /* 0x00000024ce6b7220 */ /* 0x000fe40000410000 */
[----:B------:R-:W-:Y:S02]  /*8ca0*/  FADD.FTZ R62, -R108, R62 ;  /* 0x0000003e6c3e7221 */ /* 0x000fe40000010100 */
[----:B------:R-:W-:Y:S02]  /*8cb0*/  FMUL.FTZ R36, R72, R61 ;  /* 0x0000003d48247220 */ /* 0x000fe40000410000 */
[----:B------:R-:W-:Y:S01]  /*8cc0*/  FMUL.FTZ R173, R226, R15 ;  /* 0x0000000fe2ad7220 */ /* 0x000fe20000410000 */
[----:B------:R1:W5:Y:S01]  /*8cd0*/  LDL.LU R72, [R1+0xb4] ;  /* 0x0000b40001487983 */ /* 0x0003620000300800 */
[----:B------:R-:W-:Y:S02]  /*8ce0*/  FADD.FTZ R20, -R111, R20 ;  /* 0x000000146f147221 */ /* 0x000fe40000010100 */
        /* <DEDUP_REMOVED lines=20> */
[----:B------:R-:W-:Y:S02]  /*8e30*/  FMUL.FTZ R17, R242, R34 ;  /* 0x00000022f2117220 */ /* 0x000fe40000410000 */
[----:B------:R-:W-:Y:S02]  /*8e40*/  FMUL.FTZ R34, R2, R67 ;  /* 0x0000004302227220 */ /* 0x000fe40000410000 */
        /* <DEDUP_REMOVED lines=32> */
[----:B--2---:R-:W-:Y:S02]  /*9050*/  FMUL.FTZ R10, R229, R10 ;  /* 0x0000000ae50a7220 */ /* 0x004fe40000410000 */
[----:B---3--:R-:W-:Y:S02]  /*9060*/  FMUL.FTZ R11, R230, R11 ;  /* 0x0000000be60b7220 */ /* 0x008fe40000410000 */
[----:B----4-:R-:W-:Y:S02]  /*9070*/  FMUL.FTZ R7, R6, R7 ;  /* 0x0000000706077220 */ /* 0x010fe40000410000 */
[----:B------:R-:W-:Y:S02]  /*9080*/  FMUL.FTZ R6, R68, R65 ;  /* 0x0000004144067220 */ /* 0x000fe40000410000 */
[----:B------:R1:W5:Y:S01]  /*9090*/  LDL.LU R68, [R1+0xa4] ;  /* 0x0000a40001447983 */ /* 0x0003620000300800 */
[----:B------:R-:W-:Y:S02]  /*90a0*/  FMUL.FTZ R8, R232, R8 ;  /* 0x00000008e8087220 */ /* 0x000fe40000410000 */
[----:B------:R-:W-:Y:S01]  /*90b0*/  FMUL.FTZ R6, R186, R6 ;  /* 0x00000006ba067220 */ /* 0x000fe20000410000 */
[----:B------:R1:W5:Y:S01]  /*90c0*/  LDL.LU R3, [R1+0xa0] ;  /* 0x0000a00001037983 */ /* 0x0003620000300800 */
[----:B------:R-:W-:Y:S02]  /*90d0*/  FMUL.FTZ R45, R5, R45 ;  /* 0x0000002d052d7220 */ /* 0x000fe40000410000 */
[----:B------:R-:W-:Y:S01]  /*90e0*/  FMUL.FTZ R44, R195, R44 ;  /* 0x0000002cc32c7220 */ /* 0x000fe20000410000 */
[----:B------:R1:W5:Y:S01]  /*90f0*/  LDL.LU R2, [R1+0x9c] ;  /* 0x00009c0001027983 */ /* 0x0003620000300800 */
        /* <DEDUP_REMOVED lines=38> */
.L_x_772:
        /* <DEDUP_REMOVED lines=149> */
.L_x_773:
[----:B------:R-:W2:Y:S01]  /*9cb0*/  LDL R60, [R1+0x48] ;  /* 0x00004800013c7983 */ /* 0x000ea20000100800 */
[----:B------:R-:W-:Y:S02]  /*9cc0*/  ULOP3.LUT UR7, UR6, 0x1, URZ, 0xc0, !UPT ;  /* 0x0000000106077892 */ /* 0x000fe4000f8ec03f */
[----:B------:R-:W-:Y:S01]  /*9cd0*/  UISETP.GT.AND UP3, UPT, UR6, UR19, UPT ;  /* 0x000000130600728c */ /* 0x000fe2000bf64270 */
[----:B------:R-:W3:Y:S01]  /*9ce0*/  LDL R58, [R1+0x58] ;  /* 0x00005800013a7983 */ /* 0x000ee20000100800 */
[----:B------:R-:W-:Y:S02]  /*9cf0*/  UISETP.NE.U32.AND UP1, UPT, UR7, 0x1, UPT ;  /* 0x000000010700788c */ /* 0x000fe4000bf25070 */
[----:B------:R-:W-:Y:S01]  /*9d00*/  UIADD3 UR6, UR6, -0x1, URZ ;  /* 0xffffffff06067890 */ /* 0x000fe2000fffe03f */
[----:B------:R-:W4:Y:S04]  /*9d10*/  LDL.LU.64 R56, [R1+0x20] ;  /* 0x0000200001387983 */ /* 0x000f280000300a00 */
[----:B------:R1:W5:Y:S04]  /*9d20*/  LDL R55, [R1+0x3c] ;  /* 0x00003c0001377983 */ /* 0x0003680000100800 */
        /* <DEDUP_REMOVED lines=290> */
.L_x_775:
        /* <DEDUP_REMOVED lines=17> */
.L_x_776:
[----:B------:R-:W-:Y:S01]  /*b060*/  BAR.SYNC.DEFER_BLOCKING 0x0 ;  /* 0x0000000000007b1d */ /* 0x000fe20000010000 */
[----:B------:R-:W-:Y:S01]  /*b070*/  USHF.R.S32.HI UR4, URZ, 0x1f, UR37 ;  /* 0x0000001f3f047899 */ /* 0x000fe20008011425 */
[--C-:B-1----:R-:W-:Y:S01]  /*b080*/  SHF.R.S32.HI R5, RZ, 0x1f, R100.reuse ;  /* 0x0000001fff057819 */ /* 0x102fe20000011464 */
[----:B------:R-:W-:Y:S01]  /*b090*/  IMAD.U32 R6, RZ, RZ, UR37 ;  /* 0x00000025ff067e24 */ /* 0x000fe2000f8e00ff */
[----:B------:R-:W-:Y:S01]  /*b0a0*/  UIMAD UR5, UR54, -0x80, UR5 ;  /* 0xffffff80360578a4 */ /* 0x000fe2000f8e0205 */
[----:B------:R-:W-:Y:S01]  /*b0b0*/  IMAD.MOV.U32 R4, RZ, RZ, R100 ;  /* 0x000000ffff047224 */ /* 0x000fe200078e0064 */
[----:B------:R-:W1:Y:S01]  /*b0c0*/  S2R R3, SR_TID.X ;  /* 0x0000000000037919 */ /* 0x000e620000002100 */
[----:B------:R-:W-:Y:S01]  /*b0d0*/  ULDC.64 UR8, c[0x0][0x3a0] ;  /* 0x0000e80000087ab9 */ /* 0x000fe20000000a00 */
[----:B------:R-:W-:Y:S01]  /*b0e0*/  ISETP.GE.AND P1, PT, R100, c[0x0][0x220], PT ;  /* 0x0000880064007a0c */ /* 0x000fe20003f26270 */
[----:B------:R-:W-:Y:S01]  /*b0f0*/  UIMAD UR8, UR4, UR8, URZ ;  /* 0x00000008040872a4 */ /* 0x000fe2000f8e023f */
[----:B------:R-:W-:Y:S01]  /*b100*/  IMAD.WIDE.U32 R6, R6, c[0x0][0x3a0], R4 ;  /* 0x0000e80006067a25 */ /* 0x000fe200078e0004 */
[----:B------:R-:W-:Y:S01]  /*b110*/  USHF.R.S32.HI UR10, URZ, 0x1f, UR55 ;  /* 0x0000001f3f0a7899 */ /* 0x000fe20008011437 */
[----:B------:R-:W-:Y:S01]  /*b120*/  BSSY B0, `(.L_x_777) ;  /* 0x000001e000007945 */ /* 0x000fe20003800000 */
[----:B------:R-:W-:-:S02]  /*b130*/  UIMAD UR8, UR37, UR9, UR8 ;  /* 0x00000009250872a4 */ /* 0x000fc4000f8e0208 */
[----:B------:R-:W-:-:S04]  /*b140*/  IADD3 R6, P0, R6, UR11, RZ ;  /* 0x0000000b06067c10 */ /* 0x000fc8000ff1e0ff */
        /* <DEDUP_REMOVED lines=27> */
.L_x_778:
[----:B--2---:R-:W-:Y:S05]  /*b300*/  BSYNC B0 ;  /* 0x0000000000007941 */ /* 0x004fea0003800000 */
.L_x_777:
        /* <DEDUP_REMOVED lines=14> */
.L_x_780:
[----:B------:R-:W-:Y:S05]  /*b3f0*/  BSYNC B0 ;  /* 0x0000000000007941 */ /* 0x000fea0003800000 */
.L_x_779:
        /* <DEDUP_REMOVED lines=8> */
[----:B------:R-:W-:Y:S01]  /*b480*/  MOV R3, UR4 ;  /* 0x0000000400037c02 */ /* 0x000fe20008000f00 */
[----:B------:R-:W-:Y:S02]  /*b490*/  ULDC.64 UR4, c[0x0][0x3c0] ;  /* 0x0000f00000047ab9 */ /* 0x000fe40000000a00 */
[----:B------:R-:W-:Y:S01]  /*b4a0*/  UIMAD UR4, UR10, UR4, URZ ;  /* 0x000000040a0472a4 */ /* 0x000fe2000f8e023f */
[----:B------:R-:W-:Y:S01]  /*b4b0*/  IADD3.X R5, R5, UR7, R3, P0, !PT ;  /* 0x0000000705057c10 */ /* 0x000fe200087fe403 */
[----:B------:R-:W-:Y:S02]  /*b4c0*/  IMAD.U32 R3, RZ, RZ, UR55 ;  /* 0x00000037ff037e24 */ /* 0x000fe4000f8e00ff */
[----:B------:R-:W-:Y:S02]  /*b4d0*/  UIMAD UR4, UR55, UR5, UR4 ;  /* 0x00000005370472a4 */ /* 0x000fe4000f8e0204 */
        /* <DEDUP_REMOVED lines=12> */
.L_x_782:
[----:B------:R-:W-:Y:S05]  /*b5a0*/  BSYNC B0 ;  /* 0x0000000000007941 */ /* 0x000fea0003800000 */
.L_x_781:
        /* <DEDUP_REMOVED lines=11> */
.L_x_753:
[----:B------:R-:W-:Y:S05]  /*b660*/  BSYNC B1 ;  /* 0x0000000000017941 */ /* 0x000fea0003800000 */
.L_x_739:
        /* <DEDUP_REMOVED lines=11> */
.L_x_783:
[----:B------:R-:W-:Y:S05]  /*b720*/  EXIT ;  /* 0x000000000000794d */ /* 0x000fea0003800000 */
.L_x_785:
        /* <DEDUP_REMOVED lines=13> */
.L_x_1345:


//--------------------- .text._ZN5flash25flash_bwd_dot_do_o_kernelILb0E23Flash_bwd_kernel_traitsILi32ELi128ELi128ELi8ELi4ELi4ELi4ELb1ELb0EN7cutlass10bfloat16_tE19Flash_kernel_traitsILi32ELi128ELi128ELi8ES3_EEEEvNS_16Flash_bwd_paramsE --------------------------
	.section	.text._ZN5flash25flash_bwd_dot_do_o_kernelILb0E23Flash_bwd_kernel_traitsILi32ELi128ELi128ELi8ELi4ELi4ELi4ELb1ELb0EN7cutlass10bfloat16_tE19Flash_kernel_traitsILi32ELi128ELi128ELi8ES3_EEEEvNS_16Flash_bwd_paramsE,"ax",@progbits
	.sectioninfo	@"SHI_REGISTERS=30"
	.align	128
        .global         _ZN5flash25flash_bwd_dot_do_o_kernelILb0E23Flash_bwd_kernel_traitsILi32ELi128ELi128ELi8ELi4ELi4ELi4ELb1ELb0EN7cutlass10bfloat16_tE19Flash_kernel_traitsILi32ELi128ELi128ELi8ES3_EEEEvNS_16Flash_bwd_paramsE
        .type           _ZN5flash25flash_bwd_dot_do_o_kernelILb0E23Flash_bwd_kernel_traitsILi32ELi128ELi128ELi8ELi4ELi4ELi4ELb1ELb0EN7cutlass10bfloat16_tE19Flash_kernel_traitsILi32ELi128ELi128ELi8ES3_EEEEvNS_16Flash_bwd_paramsE,@function
        .size           _ZN5flash25flash_bwd_dot_do_o_kernelILb0E23Flash_bwd_kernel_traitsILi32ELi128ELi128ELi8ELi4ELi4ELi4ELb1ELb0EN7cutlass10bfloat16_tE19Flash_kernel_traitsILi32ELi128ELi128ELi8ES3_EEEEvNS_16Flash_bwd_paramsE,(.L_x_1346 - _ZN5flash25flash_bwd_dot_do_o_kernelILb0E23Flash_bwd_kernel_traitsILi32ELi128ELi128ELi8ELi4ELi4ELi4ELb1ELb0EN7cutlass10bfloat16_tE19Flash_kernel_traitsILi32ELi128ELi128ELi8ES3_EEEEvNS_16Flash_bwd_paramsE)
        .other          _ZN5flash25flash_bwd_dot_do_o_kernelILb0E23Flash_bwd_kernel_traitsILi32ELi128ELi128ELi8ELi4ELi4ELi4ELb1ELb0EN7cutlass10bfloat16_tE19Flash_kernel_traitsILi32ELi128ELi128ELi8ES3_EEEEvNS_16Flash_bwd_paramsE,@"STO_CUDA_ENTRY STV_DEFAULT"
_ZN5flash25flash_bwd_dot_do_o_kernelILb0E23Flash_bwd_kernel_traitsILi32ELi128ELi128ELi8ELi4ELi4ELi4ELb1ELb0EN7cutlass10bfloat16_tE19Flash_kernel_traitsILi32ELi128ELi128ELi8ES3_EEEEvNS_16Flash_bwd_paramsE:
.text._ZN5flash25flash_bwd_dot_do_o_kernelILb0E23Flash_bwd_kernel_traitsILi32ELi128ELi128ELi8ELi4ELi4ELi4ELb1ELb0EN7cutlass10bfloat16_tE19Flash_kernel_traitsILi32ELi128ELi128ELi8ES3_EEEEvNS_16Flash_bwd_paramsE:
[----:B------:R-:W-:Y:S02]  /*0000*/  MOV R1, c[0x0][0x28] ;  /* 0x00000a0000017a02 */ /* 0x000fe40000000f00 */
[----:B------:R-:W0:Y:S01]  /*0010*/  S2R R0, SR_CTAID.Y ;  /* 0x0000000000007919 */ /* 0x000e220000002600 */
[----:B------:R-:W-:Y:S01]  /*0020*/  ISETP.NE.U32.AND P0, PT, RZ, c[0x0][0x240], PT ;  /* 0x00009000ff007a0c */ /* 0x000fe20003f05070 */
[----:B------:R-:W-:Y:S01]  /*0030*/  IMAD.MOV.U32 R9, RZ, RZ, -0x1 ;  /* 0xffffffffff097424 */ /* 0x000fe200078e00ff */
[----:B------:R-:W-:Y:S02]  /*0040*/  ULDC.64 UR4, c[0x0][0x118] ;  /* 0x0000460000047ab9 */ /* 0x000fe40000000a00 */
[----:B------:R-:W-:-:S13]  /*0050*/  ISETP.NE.AND.EX P0, PT, RZ, c[0x0][0x244], PT, P0 ;  /* 0x00009100ff007a0c */ /* 0x000fda0003f05300 */
[----:B------:R-:W-:Y:S01]  /*0060*/  @P0 MOV R7, 0x4 ;  /* 0x0000000400070802 */ /* 0x000fe20000000f00 */
[----:B------:R-:W-:Y:S01]  /*0070*/  @P0 IMAD.MOV.U32 R5, RZ, RZ, 0x4 ;  /* 0x00000004ff050424 */ /* 0x000fe200078e00ff */
[----:B0-----:R-:W-:-:S03]  /*0080*/  @P0 IADD3 R6, R0, 0x1, RZ ;  /* 0x0000000100060810 */ /* 0x001fc60007ffe0ff */
[----:B------:R-:W-:-:S04]  /*0090*/  @P0 IMAD.WIDE R4, R0, R5, c[0x0][0x240] ;  /* 0x0000900000040625 */ /* 0x000fc800078e0205 */
[----:B------:R-:W-:Y:S01]  /*00a0*/  @P0 IMAD.WIDE R6, R6, R7, c[0x0][0x240] ;  /* 0x0000900006060625 */ /* 0x000fe200078e0207 */
[----:B------:R-:W2:Y:S05]  /*00b0*/  @P0 LDG.E R9, [R4.64] ;  /* 0x0000000404090981 */ /* 0x000eaa000c1e1900 */
[----:B------:R-:W2:Y:S04]  /*00c0*/  @P0 LDG.E R6, [R6.64] ;  /* 0x0000000406060981 */ /* 0x000ea8000c1e1900 */
[----:B------:R-:W0:Y:S02]  /*00d0*/  S2R R3, SR_CTAID.X ;  /* 0x0000000000037919 */ /* 0x000e240000002500 */
[----:B0-----:R-:W-:Y:S01]  /*00e0*/  IMAD.SHL.U32 R3, R3, 0x80, RZ ;  /* 0x0000008003037824 */ /* 0x001fe200078e00ff */
[----:B--2---:R-:W-:-:S02]  /*00f0*/  @P0 IADD3 R12, R6, -R9, RZ ;  /* 0x80000009060c0210 */ /* 0x004fc40007ffe0ff */
[----:B------:R-:W-:-:S04]  /*0100*/  @!P0 MOV R12, c[0x0][0x214] ;  /* 0x00008500000c8a02 */ /* 0x000fc80000000f00 */
[----:B------:R-:W-:-:S13]  /*0110*/  ISETP.GT.AND P0, PT, R12, R3, PT ;  /* 0x000000030c00720c */ /* 0x000fda0003f04270 */
[----:B------:R-:W-:Y:S05]  /*0120*/  @!P0 EXIT ;  /* 0x000000000000894d */ /* 0x000fea0003800000 */
[C---:B------:R-:W-:Y:S01]  /*0130*/  ISETP.NE.AND P1, PT, R9.reuse, -0x1, PT ;  /* 0xffffffff0900780c */ /* 0x040fe20003f25270 */
[----:B------:R-:W0:Y:S01]  /*0140*/  S2R R5, SR_CTAID.Z ;  /* 0x0000000000057919 */ /* 0x000e220000002700 */
[----:B------:R-:W-:Y:S02]  /*0150*/  ULDC.U8 UR6, c[0x0][0x328] ;  /* 0x0000ca0000067ab9 */ /* 0x000fe40000000000 */
[----:B------:R-:W-:Y:S01]  /*0160*/  ISETP.NE.AND P0, PT, RZ, UR6, PT ;  /* 0x00000006ff007c0c */ /* 0x000fe2000bf05270 */
[----:B------:R-:W1:Y:S08]  /*0170*/  S2R R2, SR_TID.X ;  /* 0x0000000000027919 */ /* 0x000e700000002100 */
[----:B------:R-:W-:Y:S01]  /*0180*/  @P1 IMAD.WIDE.U32 R10, R9, c[0x0][0x370], RZ ;  /* 0x0000dc00090a1a25 */ /* 0x000fe200078e00ff */
[----:B------:R-:W-:-:S02]  /*0190*/  @!P1 SHF.R.S32.HI R4, RZ, 0x1f, R0 ;  /* 0x0000001fff049819 */ /* 0x000fc40000011400 */
[----:B------:R-:W-:Y:S01]  /*01a0*/  @!P1 SHF.R.S32.HI R13, RZ, 0x1f, R0 ;  /* 0x0000001fff0d9819 */ /* 0x000fe20000011400 */
[----:B------:R-:W-:-:S04]  /*01b0*/  @P1 IMAD.WIDE.U32 R14, R9, c[0x0][0x1e8], RZ ;  /* 0x00007a00090e1a25 */ /* 0x000fc800078e00ff */
[----:B------:R-:W-:Y:S02]  /*01c0*/  @P1 IMAD R6, R9, c[0x0][0x374], R11 ;  /* 0x0000dd0009061a24 */ /* 0x000fe400078e020b */
[----:B------:R-:W-:Y:S02]  /*01d0*/  @!P1 IMAD R11, R4, c[0x0][0x368], RZ ;  /* 0x0000da00040b9a24 */ /* 0x000fe400078e02ff */
[----:B------:R-:W-:Y:S02]  /*01e0*/  @!P1 IMAD R13, R13, c[0x0][0x1e0], RZ ;  /* 0x000078000d0d9a24 */ /* 0x000fe400078e02ff */
[----:B------:R-:W-:Y:S02]  /*01f0*/  @P1 IMAD R7, R9, c[0x0][0x1ec], R15 ;  /* 0x00007b0009071a24 */ /* 0x000fe400078e020f */
[----:B------:R-:W-:Y:S02]  /*0200*/  @P1 IMAD.MOV.U32 R8, RZ, RZ, R14 ;  /* 0x000000ffff081224 */ /* 0x000fe400078e000e */
[----:B------:R-:W-:-:S04]  /*0210*/  @!P1 IMAD.WIDE.U32 R14, R0, c[0x0][0x368], RZ ;  /* 0x0000da00000e9a25 */ /* 0x000fc800078e00ff */
[----:B------:R-:W-:Y:S01]  /*0220*/  @!P1 IMAD.WIDE.U32 R16, R0, c[0x0][0x1e0], RZ ;  /* 0x0000780000109a25 */ /* 0x000fe200078e00ff */
[----:B------:R-:W-:-:S03]  /*0230*/  @!P1 MOV R10, R14 ;  /* 0x0000000e000a9202 */ /* 0x000fc60000000f00 */
[----:B------:R-:W-:Y:S01]  /*0240*/  @!P1 IMAD R11, R0, c[0x0][0x36c], R11 ;  /* 0x0000db00000b9a24 */ /* 0x000fe200078e020b */
[----:B------:R-:W-:Y:S01]  /*0250*/  @!P1 MOV R8, R16 ;  /* 0x0000001000089202 */ /* 0x000fe20000000f00 */
[----:B------:R-:W-:Y:S02]  /*0260*/  @!P1 IMAD R13, R0, c[0x0][0x1e4], R13 ;  /* 0x00007900000d9a24 */ /* 0x000fe400078e020d */
[----:B------:R-:W-:Y:S02]  /*0270*/  @!P1 IMAD.IADD R6, R15, 0x1, R11 ;  /* 0x000000010f069824 */ /* 0x000fe400078e020b */
[----:B------:R-:W-:Y:S01]  /*0280*/  @!P1 IMAD.IADD R7, R17, 0x1, R13 ;  /* 0x0000000111079824 */ /* 0x000fe200078e020d */
[----:B------:R-:W-:Y:S05]  /*0290*/  @!P0 BRA `(.L_x_786) ;  /* 0x0000007000008947 */ /* 0x000fea0003800000 */
[----:B01----:R-:W-:Y:S01]  /*02a0*/  HFMA2.MMA R4, -RZ, RZ, 0, 7.62939453125e-06 ;  /* 0x00000080ff047435 */ /* 0x003fe200000001ff */
[----:B------:R-:W-:Y:S02]  /*02b0*/  @!P1 IMAD R9, R0, c[0x0][0x224], RZ ;  /* 0x0000890000099a24 */ /* 0x000fe400078e02ff */
[----:B------:R-:W-:-:S03]  /*02c0*/  IMAD.MOV.U32 R11, RZ, RZ, c[0x0][0x210] ;  /* 0x00008400ff0b7624 */ /* 0x000fc600078e00ff */
[----:B------:R-:W-:-:S04]  /*02d0*/  LEA R9, R0, R9, 0x7 ;  /* 0x0000000900097211 */ /* 0x000fc800078e38ff */
[----:B------:R-:W-:-:S04]  /*02e0*/  IMAD R0, R4, R11, c[0x0][0x234] ;  /* 0x00008d0004007624 */ /* 0x000fc800078e020b */
[----:B------:R-:W-:Y:S01]  /*02f0*/  IMAD R0, R0, R5, R9 ;  /* 0x0000000500007224 */ /* 0x000fe200078e0209 */
[----:B------:R-:W-:Y:S05]  /*0300*/  BRA `(.L_x_787) ;  /* 0x0000002000007947 */ /* 0x000fea0003800000 */
.L_x_786:
[----:B01----:R-:W-:-:S04]  /*0310*/  IMAD R0, R0, c[0x0][0x1c0], R5 ;  /* 0x0000700000007a24 */ /* 0x003fc800078e0205 */
[----:B------:R-:W-:Y:S02]  /*0320*/  IMAD R0, R0, c[0x0][0x224], RZ ;  /* 0x0000890000007a24 */ /* 0x000fe400078e02ff */
.L_x_787:
[----:B------:R-:W-:Y:S01]  /*0330*/  SHF.R.S32.HI R9, RZ, 0x1f, R2 ;  /* 0x0000001fff097819 */ /* 0x000fe20000011402 */
[----:B------:R-:W-:-:S03]  /*0340*/  IMAD.IADD R12, R12, 0x1, -R3 ;  /* 0x000000010c0c7824 */ /* 0x000fc600078e0a03 */
[----:B------:R-:W-:-:S04]  /*0350*/  LEA.HI R9, R9, R2, RZ, 0x2 ;  /* 0x0000000209097211 */ /* 0x000fc800078f10ff */
[----:B------:R-:W-:Y:S02]  /*0360*/  LOP3.LUT R11, R9, 0x1ffffffc, RZ, 0xc0, !PT ;  /* 0x1ffffffc090b7812 */ /* 0x000fe400078ec0ff */
[----:B------:R-:W-:-:S03]  /*0370*/  SHF.R.S32.HI R4, RZ, 0x2, R9 ;  /* 0x00000002ff047819 */ /* 0x000fc60000011409 */
[----:B------:R-:W-:Y:S01]  /*0380*/  IMAD.IADD R11, R2, 0x1, -R11 ;  /* 0x00000001020b7824 */ /* 0x000fe200078e0a0b */
[----:B------:R-:W-:-:S04]  /*0390*/  IADD3 R9, R4, 0x40, RZ ;  /* 0x0000004004097810 */ /* 0x000fc80007ffe0ff */
[----:B------:R-:W-:Y:S02]  /*03a0*/  SHF.L.U32 R14, R11, 0x3, RZ ;  /* 0x000000030b0e7819 */ /* 0x000fe400000006ff */
[----:B------:R-:W-:Y:S02]  /*03b0*/  SHF.R.S32.HI R11, RZ, 0x1f, R3 ;  /* 0x0000001fff0b7819 */ /* 0x000fe40000011403 */
[----:B------:R-:W-:Y:S02]  /*03c0*/  ISETP.GE.AND P0, PT, R14, c[0x0][0x220], PT ;  /* 0x000088000e007a0c */ /* 0x000fe40003f06270 */
[--C-:B------:R-:W-:Y:S01]  /*03d0*/  SHF.R.S32.HI R15, RZ, 0x1f, R14.reuse ;  /* 0x0000001fff0f7819 */ /* 0x100fe2000001140e */
[----:B------:R-:W-:Y:S01]  /*03e0*/  IMAD R18, R11, c[0x0][0x1e8], RZ ;  /* 0x00007a000b127a24 */ /* 0x000fe200078e02ff */
[-C--:B------:R-:W-:Y:S01]  /*03f0*/  ISETP.LT.AND P1, PT, R9, R12.reuse, !P0 ;  /* 0x0000000c0900720c */ /* 0x080fe20004721270 */
[----:B------:R-:W-:Y:S01]  /*0400*/  IMAD R16, R11, c[0x0][0x370], RZ ;  /* 0x0000dc000b107a24 */ /* 0x000fe200078e02ff */
[----:B------:R-:W-:Y:S01]  /*0410*/  ISETP.LT.AND P0, PT, R4, R12, !P0 ;  /* 0x0000000c0400720c */ /* 0x000fe20004701270 */
[----:B------:R-:W-:Y:S01]  /*0420*/  IMAD.WIDE.U32 R12, R3, c[0x0][0x370], R14 ;  /* 0x0000dc00030c7a25 */ /* 0x000fe200078e000e */
[----:B------:R-:W-:-:S03]  /*0430*/  SHF.R.S32.HI R9, RZ, 0x1f, R5 ;  /* 0x0000001fff097819 */ /* 0x000fc60000011405 */
[----:B------:R-:W-:-:S04]  /*0440*/  IMAD.WIDE.U32 R14, R3, c[0x0][0x1e8], R14 ;  /* 0x00007a00030e7a25 */ /* 0x000fc800078e000e */
[C---:B------:R-:W-:Y:S01]  /*0450*/  IMAD R18, R3.reuse, c[0x0][0x1ec], R18 ;  /* 0x00007b0003127a24 */ /* 0x040fe200078e0212 */
[----:B------:R-:W-:Y:S01]  /*0460*/  IADD3 R8, P3, R8, R14, RZ ;  /* 0x0000000e08087210 */ /* 0x000fe20007f7e0ff */
[----:B------:R-:W-:Y:S01]  /*0470*/  IMAD R11, R3, c[0x0][0x374], R16 ;  /* 0x0000dd00030b7a24 */ /* 0x000fe200078e0210 */
[----:B------:R-:W-:Y:S01]  /*0480*/  IADD3 R16, P2, R10, R12, RZ ;  /* 0x0000000c0a107210 */ /* 0x000fe20007f5e0ff */
[C---:B------:R-:W-:Y:S02]  /*0490*/  IMAD R10, R9.reuse, c[0x0][0x378], RZ ;  /* 0x0000de00090a7a24 */ /* 0x040fe400078e02ff */
[----:B------:R-:W-:Y:S01]  /*04a0*/  IMAD R12, R9, c[0x0][0x1f0], RZ ;  /* 0x00007c00090c7a24 */ /* 0x000fe200078e02ff */
[----:B------:R-:W-:Y:S01]  /*04b0*/  IADD3.X R9, R7, R15, R18, P3, !PT ;  /* 0x0000000f07097210 */ /* 0x000fe20001ffe412 */
[C---:B------:R-:W-:Y:S01]  /*04c0*/  IMAD R7, R5.reuse, c[0x0][0x37c], R10 ;  /* 0x0000df0005077a24 */ /* 0x040fe200078e020a */
[----:B------:R-:W-:Y:S01]  /*04d0*/  IADD3.X R17, R6, R13, R11, P2, !PT ;  /* 0x0000000d06117210 */ /* 0x000fe200017fe40b */
[C---:B------:R-:W-:Y:S01]  /*04e0*/  IMAD R11, R5.reuse, c[0x0][0x1f4], R12 ;  /* 0x00007d00050b7a24 */ /* 0x040fe200078e020c */
[----:B------:R-:W-:Y:S01]  /*04f0*/  SHF.R.S32.HI R10, RZ, 0x1f, R4 ;  /* 0x0000001fff0a7819 */ /* 0x000fe20000011404 */
[----:B------:R-:W-:Y:S01]  /*0500*/  IMAD.WIDE.U32 R14, R5, c[0x0][0x1f0], R8 ;  /* 0x00007c00050e7a25 */ /* 0x000fe200078e0008 */
[----:B------:R-:W-:-:S03]  /*0510*/  @P1 IADD3 R12, P2, R4, 0x40, RZ ;  /* 0x00000040040c1810 */ /* 0x000fc60007f5e0ff */
[----:B------:R-:W-:Y:S01]  /*0520*/  IMAD.WIDE.U32 R16, R5, c[0x0][0x378], R16 ;  /* 0x0000de0005107a25 */ /* 0x000fe200078e0010 */
[----:B------:R-:W-:Y:S02]  /*0530*/  @P1 IADD3.X R5, RZ, R10, RZ, P2, !PT ;  /* 0x0000000aff051210 */ /* 0x000fe400017fe4ff */
[----:B------:R-:W-:Y:S01]  /*0540*/  IADD3 R15, R15, R11, RZ ;  /* 0x0000000b0f0f7210 */ /* 0x000fe20007ffe0ff */
[C---:B------:R-:W-:Y:S02]  /*0550*/  @P0 IMAD R9, R10.reuse, c[0x0][0x370], RZ ;  /* 0x0000dc000a090a24 */ /* 0x040fe400078e02ff */
[----:B------:R-:W-:Y:S02]  /*0560*/  @P0 IMAD R13, R10, c[0x0][0x1e8], RZ ;  /* 0x00007a000a0d0a24 */ /* 0x000fe400078e02ff */
[----:B------:R-:W-:Y:S02]  /*0570*/  IMAD.IADD R17, R17, 0x1, R7 ;  /* 0x0000000111117824 */ /* 0x000fe400078e0207 */
[----:B------:R-:W-:-:S02]  /*0580*/  @P0 IMAD R11, R4, c[0x0][0x374], R9 ;  /* 0x0000dd00040b0a24 */ /* 0x000fc400078e0209 */
[C---:B------:R-:W-:Y:S01]  /*0590*/  @P0 IMAD R13, R4.reuse, c[0x0][0x1ec], R13 ;  /* 0x00007b00040d0a24 */ /* 0x040fe200078e020d */
[----:B------:R-:W-:Y:S01]  /*05a0*/  @P1 MOV R23, R17 ;  /* 0x0000001100171202 */ /* 0x000fe20000000f00 */
[----:B------:R-:W-:Y:S02]  /*05b0*/  @P1 IMAD R5, R5, c[0x0][0x370], RZ ;  /* 0x0000dc0005051a24 */ /* 0x000fe400078e02ff */
[----:B------:R-:W-:-:S04]  /*05c0*/  @P0 IMAD.WIDE.U32 R8, R4, c[0x0][0x1e8], R14 ;  /* 0x00007a0004080a25 */ /* 0x000fc800078e000e */
[--C-:B------:R-:W-:Y:S01]  /*05d0*/  @P1 IMAD.MOV.U32 R22, RZ, RZ, R16.reuse ;  /* 0x000000ffff161224 */ /* 0x100fe200078e0010 */
[----:B------:R-:W-:Y:S01]  /*05e0*/  @P0 LEA R18, P3, R8, c[0x0][0x1d0], 0x1 ;  /* 0x0000740008120a11 */ /* 0x000fe200078608ff */
[----:B------:R-:W-:-:S04]  /*05f0*/  @P0 IMAD.WIDE.U32 R6, R4, c[0x0][0x370], R16 ;  /* 0x0000dc0004060a25 */ /* 0x000fc800078e0010 */
[C---:B------:R-:W-:Y:S01]  /*0600*/  @P1 IMAD R21, R12.reuse, c[0x0][0x374], R5 ;  /* 0x0000dd000c151a24 */ /* 0x040fe200078e0205 */
[----:B------:R-:W-:Y:S01]  /*0610*/  @P0 IADD3 R5, R9, R13, RZ ;  /* 0x0000000d09050210 */ /* 0x000fe20007ffe0ff */
[----:B------:R-:W-:Y:S01]  /*0620*/  @P1 IMAD.WIDE.U32 R12, R12, c[0x0][0x370], R22 ;  /* 0x0000dc000c0c1a25 */ /* 0x000fe200078e0016 */
[----:B------:R-:W-:Y:S02]  /*0630*/  @P1 IADD3 R23, P4, R4, 0x40, RZ ;  /* 0x0000004004171810 */ /* 0x000fe40007f9e0ff */
[----:B------:R-:W-:Y:S01]  /*0640*/  @P0 LEA R16, P2, R6, c[0x0][0x330], 0x1 ;  /* 0x0000cc0006100a11 */ /* 0x000fe200078408ff */
[----:B------:R-:W-:Y:S01]  /*0650*/  @P0 IMAD.IADD R7, R7, 0x1, R11 ;  /* 0x0000000107070824 */ /* 0x000fe200078e020b */
[----:B------:R-:W-:Y:S01]  /*0660*/  @P0 LEA.HI.X R19, R8, c[0x0][0x1d4], R5, 0x1, P3 ;  /* 0x0000750008130a11 */ /* 0x000fe200018f0c05 */
[----:B------:R-:W-:Y:S01]  /*0670*/  @P1 IMAD.X R20, RZ, RZ, R10, P4 ;  /* 0x000000ffff141224 */ /* 0x000fe200020e060a */
[----:B------:R-:W-:Y:S01]  /*0680*/  CS2R R4, SRZ ;  /* 0x0000000000047805 */ /* 0x000fe2000001ff00 */
[----:B------:R-:W-:Y:S01]  /*0690*/  CS2R R10, SRZ ;  /* 0x00000000000a7805 */ /* 0x000fe2000001ff00 */
[----:B------:R-:W-:Y:S01]  /*06a0*/  @P0 LEA.HI.X R17, R6, c[0x0][0x334], R7, 0x1, P2 ;  /* 0x0000cd0006110a11 */ /* 0x000fe200010f0c07 */
[----:B------:R-:W-:Y:S01]  /*06b0*/  CS2R R8, SRZ ;  /* 0x0000000000087805 */ /* 0x000fe2000001ff00 */
[----:B------:R-:W-:Y:S01]  /*06c0*/  CS2R R6, SRZ ;  /* 0x0000000000067805 */ /* 0x000fe2000001ff00 */
[----:B------:R-:W-:-:S02]  /*06d0*/  @P1 IMAD R20, R20, c[0x0][0x1e8], RZ ;  /* 0x00007a0014141a24 */ /* 0x000fc400078e02ff */
[C---:B------:R-:W-:Y:S02]  /*06e0*/  @P1 IMAD.WIDE.U32 R14, R23.reuse, c[0x0][0x1e8], R14 ;  /* 0x00007a00170e1a25 */ /* 0x040fe400078e000e */
[----:B------:R0:W2:Y:S02]  /*06f0*/  @P0 LDG.E.128 R8, [R18.64] ;  /* 0x0000000412080981 */ /* 0x0000a4000c1e1d00 */
[----:B------:R-:W-:Y:S02]  /*0700*/  @P1 IMAD R25, R23, c[0x0][0x1ec], R20 ;  /* 0x00007b0017191a24 */ /* 0x000fe400078e0214 */
[----:B------:R1:W3:Y:S01]  /*0710*/  @P0 LDG.E.128 R4, [R16.64] ;  /* 0x0000000410040981 */ /* 0x0002e2000c1e1d00 */
[----:B------:R-:W-:Y:S02]  /*0720*/  @P1 IADD3 R21, R13, R21, RZ ;  /* 0x000000150d151210 */ /* 0x000fe40007ffe0ff */
[----:B------:R-:W-:Y:S02]  /*0730*/  @P1 IADD3 R13, R15, R25, RZ ;  /* 0x000000190f0d1210 */ /* 0x000fe40007ffe0ff */
[----:B------:R-:W-:-:S02]  /*0740*/  @P1 LEA R20, P0, R12, c[0x0][0x330], 0x1 ;  /* 0x0000cc000c141a11 */ /* 0x000fc400078008ff */
[----:B------:R-:W-:Y:S01]  /*0750*/  @P1 LEA R22, P2, R14, c[0x0][0x1d0], 0x1 ;  /* 0x000074000e161a11 */ /* 0x000fe200078408ff */
[----:B0-----:R-:W-:Y:S01]  /*0760*/  CS2R R18, SRZ ;  /* 0x0000000000127805 */ /* 0x001fe2000001ff00 */
[----:B------:R-:W-:Y:S01]  /*0770*/  @P1 LEA.HI.X R21, R12, c[0x0][0x334], R21, 0x1, P0 ;  /* 0x0000cd000c151a11 */ /* 0x000fe200000f0c15 */
[----:B-1----:R-:W-:Y:S01]  /*0780*/  CS2R R16, SRZ ;  /* 0x0000000000107805 */ /* 0x002fe2000001ff00 */
[----:B------:R-:W-:Y:S02]  /*0790*/  @P1 LEA.HI.X R23, R14, c[0x0][0x1d4], R13, 0x1, P2 ;  /* 0x000075000e171a11 */ /* 0x000fe400010f0c0d */
[----:B------:R-:W-:Y:S01]  /*07a0*/  CS2R R14, SRZ ;  /* 0x00000000000e7805 */ /* 0x000fe2000001ff00 */
[----:B------:R-:W-:Y:S02]  /*07b0*/  CS2R R12, SRZ ;  /* 0x00000000000c7805 */ /* 0x000fe4000001ff00 */
[----:B------:R-:W4:Y:S04]  /*07c0*/  @P1 LDG.E.128 R16, [R22.64] ;  /* 0x0000000416101981 */ /* 0x000f28000c1e1d00 */
[----:B------:R0:W5:Y:S01]  /*07d0*/  @P1 LDG.E.128 R12, [R20.64] ;  /* 0x00000004140c1981 */ /* 0x000162000c1e1d00 */
[----:B------:R-:W-:-:S02]  /*07e0*/  LOP3.LUT P0, RZ, R2, 0x3, RZ, 0xc0, !PT ;  /* 0x0000000302ff7812 */ /* 0x000fc4000780c0ff */
[----:B--2---:R-:W-:Y:S02]  /*07f0*/  LOP3.LUT R27, R8, 0xffff0000, RZ, 0xc0, !PT ;  /* 0xffff0000081b7812 */ /* 0x004fe400078ec0ff */
[C---:B---3--:R-:W-:Y:S01]  /*0800*/  LOP3.LUT R24, R4.reuse, 0xffff0000, RZ, 0xc0, !PT ;  /* 0xffff000004187812 */ /* 0x048fe200078ec0ff */
[----:B------:R-:W-:Y:S01]  /*0810*/  IMAD.U32 R4, R4, 0x10000, RZ ;  /* 0x0001000004047824 */ /* 0x000fe200078e00ff */
[----:B------:R-:W-:-:S03]  /*0820*/  SHF.L.U32 R25, R8, 0x10, RZ ;  /* 0x0000001008197819 */ /* 0x000fc600000006ff */
[----:B------:R-:W-:-:S04]  /*0830*/  FMUL.FTZ R24, R24, R27 ;  /* 0x0000001b18187220 */ /* 0x000fc80000410000 */
[----:B------:R-:W-:Y:S01]  /*0840*/  FFMA.FTZ R26, R4, R25, R24 ;  /* 0x00000019041a7223 */ /* 0x000fe20000010018 */
[----:B------:R-:W-:Y:S01]  /*0850*/  SHF.L.U32 R24, R5, 0x10, RZ ;  /* 0x0000001005187819 */ /* 0x000fe200000006ff */
[----:B------:R-:W-:Y:S01]  /*0860*/  IMAD.U32 R25, R9, 0x10000, RZ ;  /* 0x0001000009197824 */ /* 0x000fe200078e00ff */
[----:B------:R-:W-:-:S03]  /*0870*/  LOP3.LUT R5, R5, 0xffff0000, RZ, 0xc0, !PT ;  /* 0xffff000005057812 */ /* 0x000fc600078ec0ff */
[----:B0-----:R-:W-:Y:S01]  /*0880*/  FFMA.FTZ R20, R24, R25, R26 ;  /* 0x0000001918147223 */ /* 0x001fe2000001001a */
[----:B----4-:R-:W-:Y:S01]  /*0890*/  LOP3.LUT R24, R16, 0xffff0000, RZ, 0xc0, !PT ;  /* 0xffff000010187812 */ /* 0x010fe200078ec0ff */
[----:B------:R-:W-:Y:S01]  /*08a0*/  IMAD.U32 R23, R10, 0x10000, RZ ;  /* 0x000100000a177824 */ /* 0x000fe200078e00ff */
[----:B------:R-:W-:Y:S02]  /*08b0*/  LOP3.LUT R22, R9, 0xffff0000, RZ, 0xc0, !PT ;  /* 0xffff000009167812 */ /* 0x000fe400078ec0ff */
[----:B-----5:R-:W-:Y:S02]  /*08c0*/  LOP3.LUT R25, R12, 0xffff0000, RZ, 0xc0, !PT ;  /* 0xffff00000c197812 */ /* 0x020fe400078ec0ff */
[----:B------:R-:W-:Y:S02]  /*08d0*/  LOP3.LUT R21, R10, 0xffff0000, RZ, 0xc0, !PT ;  /* 0xffff00000a157812 */ /* 0x000fe400078ec0ff */
[C---:B------:R-:W-:Y:S01]  /*08e0*/  SHF.L.U32 R9, R11.reuse, 0x10, RZ ;  /* 0x000000100b097819 */ /* 0x040fe200000006ff */
[----:B------:R-:W-:Y:S01]  /*08f0*/  FMUL.FTZ R24, R24, R25 ;  /* 0x0000001918187220 */ /* 0x000fe20000410000 */
[----:B------:R-:W-:Y:S01]  /*0900*/  LOP3.LUT R10, R11, 0xffff0000, RZ, 0xc0, !PT ;  /* 0xffff00000b0a7812 */ /* 0x000fe200078ec0ff */
[----:B------:R-:W-:Y:S01]  /*0910*/  IMAD.U32 R11, R16, 0x10000, RZ ;  /* 0x00010000100b7824 */ /* 0x000fe200078e00ff */
[----:B------:R-:W-:Y:S01]  /*0920*/  SHF.L.U32 R12, R12, 0x10, RZ ;  /* 0x000000100c0c7819 */ /* 0x000fe200000006ff */
[----:B------:R-:W-:Y:S01]  /*0930*/  FFMA.FTZ R5, R5, R22, R20 ;  /* 0x0000001605057223 */ /* 0x000fe20000010014 */
[----:B------:R-:W-:-:S02]  /*0940*/  SHF.L.U32 R4, R6, 0x10, RZ ;  /* 0x0000001006047819 */ /* 0x000fc400000006ff */
[----:B------:R-:W-:Y:S01]  /*0950*/  SHF.L.U32 R20, R13, 0x10, RZ ;  /* 0x000000100d147819 */ /* 0x000fe200000006ff */
[----:B------:R-:W-:Y:S01]  /*0960*/  FFMA.FTZ R11, R11, R12, R24 ;  /* 0x0000000c0b0b7223 */ /* 0x000fe20000010018 */
[----:B------:R-:W-:Y:S01]  /*0970*/  SHF.L.U32 R16, R17, 0x10, RZ ;  /* 0x0000001011107819 */ /* 0x000fe200000006ff */
[----:B------:R-:W-:Y:S01]  /*0980*/  FFMA.FTZ R4, R4, R23, R5 ;  /* 0x0000001704047223 */ /* 0x000fe20000010005 */
[----:B------:R-:W-:Y:S02]  /*0990*/  LOP3.LUT R8, R6, 0xffff0000, RZ, 0xc0, !PT ;  /* 0xffff000006087812 */ /* 0x000fe400078ec0ff */
[----:B------:R-:W-:Y:S01]  /*09a0*/  LOP3.LUT R13, R13, 0xffff0000, RZ, 0xc0, !PT ;  /* 0xffff00000d0d7812 */ /* 0x000fe200078ec0ff */
[----:B------:R-:W-:Y:S01]  /*09b0*/  FFMA.FTZ R11, R16, R20, R11 ;  /* 0x00000014100b7223 */ /* 0x000fe2000001000b */
[----:B------:R-:W-:Y:S01]  /*09c0*/  LOP3.LUT R12, R17, 0xffff0000, RZ, 0xc0, !PT ;  /* 0xffff0000110c7812 */ /* 0x000fe200078ec0ff */
[----:B------:R-:W-:Y:S01]  /*09d0*/  FFMA.FTZ R4, R8, R21, R4 ;  /* 0x0000001508047223 */ /* 0x000fe20000010004 */
[C---:B------:R-:W-:Y:S01]  /*09e0*/  SHF.L.U32 R6, R7.reuse, 0x10, RZ ;  /* 0x0000001007067819 */ /* 0x040fe200000006ff */
[----:B------:R-:W-:Y:S01]  /*09f0*/  IMAD.U32 R5, R14, 0x10000, RZ ;  /* 0x000100000e057824 */ /* 0x000fe200078e00ff */
[----:B------:R-:W-:Y:S01]  /*0a00*/  SHF.L.U32 R8, R18, 0x10, RZ ;  /* 0x0000001012087819 */ /* 0x000fe200000006ff */
[----:B------:R-:W-:Y:S01]  /*0a10*/  FFMA.FTZ R11, R12, R13, R11 ;  /* 0x0000000d0c0b7223 */ /* 0x000fe2000001000b */
[----:B------:R-:W-:Y:S01]  /*0a20*/  LOP3.LUT R7, R7, 0xffff0000, RZ, 0xc0, !PT ;  /* 0xffff000007077812 */ /* 0x000fe200078ec0ff */
[----:B------:R-:W-:Y:S01]  /*0a30*/  FFMA.FTZ R4, R6, R9, R4 ;  /* 0x0000000906047223 */ /* 0x000fe20000010004 */
[----:B------:R-:W-:Y:S01]  /*0a40*/  LOP3.LUT R14, R14, 0xffff0000, RZ, 0xc0, !PT ;  /* 0xffff00000e0e7812 */ /* 0x000fe200078ec0ff */
[----:B------:R-:W-:Y:S01]  /*0a50*/  FFMA.FTZ R5, R8, R5, R11 ;  /* 0x0000000508057223 */ /* 0x000fe2000001000b */
[----:B------:R-:W-:Y:S01]  /*0a60*/  LOP3.LUT R18, R18, 0xffff0000, RZ, 0xc0, !PT ;  /* 0xffff000012127812 */ /* 0x000fe200078ec0ff */
[----:B------:R-:W-:Y:S01]  /*0a70*/  FFMA.FTZ R4, R7, R10, R4 ;  /* 0x0000000a07047223 */ /* 0x000fe20000010004 */
[----:B------:R-:W-:Y:S01]  /*0a80*/  SHF.L.U32 R7, R15, 0x10, RZ ;  /* 0x000000100f077819 */ /* 0x000fe200000006ff */
[----:B------:R-:W-:-:S02]  /*0a90*/  IMAD.U32 R6, R19, 0x10000, RZ ;  /* 0x0001000013067824 */ /* 0x000fc400078e00ff */
[----:B------:R-:W-:Y:S01]  /*0aa0*/  FFMA.FTZ R5, R18, R14, R5 ;  /* 0x0000000e12057223 */ /* 0x000fe20000010005 */
[----:B------:R-:W-:-:S03]  /*0ab0*/  LOP3.LUT R15, R15, 0xffff0000, RZ, 0xc0, !PT ;  /* 0xffff00000f0f7812 */ /* 0x000fc600078ec0ff */
[----:B------:R-:W-:Y:S02]  /*0ac0*/  FFMA.FTZ R6, R6, R7, R5 ;  /* 0x0000000706067223 */ /* 0x000fe40000010005 */
[----:B------:R-:W0:Y:S01]  /*0ad0*/  SHFL.BFLY PT, R5, R4, 0x2, 0x1f ;  /* 0x0c401f0004057f89 */ /* 0x000e2200000e0000 */
[----:B------:R-:W-:-:S05]  /*0ae0*/  LOP3.LUT R19, R19, 0xffff0000, RZ, 0xc0, !PT ;  /* 0xffff000013137812 */ /* 0x000fca00078ec0ff */
[----:B------:R-:W-:-:S05]  /*0af0*/  FFMA.FTZ R6, R19, R15, R6 ;  /* 0x0000000f13067223 */ /* 0x000fca0000010006 */
[----:B------:R-:W1:Y:S01]  /*0b00*/  SHFL.BFLY PT, R7, R6, 0x2, 0x1f ;  /* 0x0c401f0006077f89 */ /* 0x000e6200000e0000 */
[----:B0-----:R-:W-:-:S05]  /*0b10*/  FADD.FTZ R9, R4, R5 ;  /* 0x0000000504097221 */ /* 0x001fca0000010000 */
[----:B------:R-:W0:Y:S01]  /*0b20*/  SHFL.BFLY PT, R10, R9, 0x1, 0x1f ;  /* 0x0c201f00090a7f89 */ /* 0x000e2200000e0000 */
[----:B-1----:R-:W-:Y:S01]  /*0b30*/  FADD.FTZ R7, R6, R7 ;  /* 0x0000000706077221 */ /* 0x002fe20000010000 */
[----:B------:R-:W-:-:S04]  /*0b40*/  IADD3 R5, R3, R0, RZ ;  /* 0x0000000003057210 */ /* 0x000fc80007ffe0ff */
[----:B------:R-:W1:Y:S01]  /*0b50*/  SHFL.BFLY PT, R8, R7, 0x1, 0x1f ;  /* 0x0c201f0007087f89 */ /* 0x000e6200000e0000 */
[----:B------:R-:W-:Y:S02]  /*0b60*/  LEA.HI R3, P1, R2, R5, RZ, 0x1e ;  /* 0x0000000502037211 */ /* 0x000fe4000783f0ff */
[----:B------:R-:W-:-:S04]  /*0b70*/  SHF.R.S32.HI R5, RZ, 0x1f, R5 ;  /* 0x0000001fff057819 */ /* 0x000fc80000011405 */
[----:B------:R-:W-:Y:S02]  /*0b80*/  IADD3.X R4, RZ, R5, RZ, P1, !PT ;  /* 0x00000005ff047210 */ /* 0x000fe40000ffe4ff */
[----:B------:R-:W-:Y:S01]  /*0b90*/  LEA R2, P1, R3, c[0x0][0x3c8], 0x2 ;  /* 0x0000f20003027a11 */ /* 0x000fe200078210ff */
[----:B0-----:R-:W-:-:S03]  /*0ba0*/  @!P0 FADD.FTZ R0, R9, R10 ;  /* 0x0000000a09008221 */ /* 0x001fc60000010000 */
[----:B------:R-:W-:Y:S01]  /*0bb0*/  LEA.HI.X R3, R3, c[0x0][0x3cc], R4, 0x2, P1 ;  /* 0x0000f30003037a11 */ /* 0x000fe200008f1404 */
[----:B------:R-:W-:-:S05]  /*0bc0*/  @!P0 FMUL.FTZ R5, R0, c[0x0][0x2d4] ;  /* 0x0000b50000058a20 */ /* 0x000fca0000410000 */
[----:B------:R0:W-:Y:S01]  /*0bd0*/  @!P0 STG.E [R2.64], R5 ;  /* 0x0000000502008986 */ /* 0x0001e2000c101904 */
[----:B-1----:R-:W-:Y:S01]  /*0be0*/  FADD.FTZ R8, R7, R8 ;  /* 0x0000000807087221 */ /* 0x002fe20000010000 */
[----:B------:R-:W-:Y:S06]  /*0bf0*/  @P0 EXIT ;  /* 0x000000000000094d */ /* 0x000fec0003800000 */
[----:B0-----:R-:W-:-:S05]  /*0c00*/  FMUL.FTZ R5, R8, c[0x0][0x2d4] ;  /* 0x0000b50008057a20 */ /* 0x001fca0000410000 */
[----:B------:R-:W-:Y:S01]  /*0c10*/  STG.E [R2.64+0x100], R5 ;  /* 0x0001000502007986 */ /* 0x000fe2000c101904 */
[----:B------:R-:W-:Y:S05]  /*0c20*/  EXIT ;  /* 0x000000000000794d */ /* 0x000fea0003800000 */
.L_x_788:
        /* <DEDUP_REMOVED lines=13> */
.L_x_1346:


//--------------------- .text._ZN5flash25flash_bwd_dot_do_o_kernelILb1E23Flash_bwd_kernel_traitsILi32ELi128ELi128ELi8ELi4ELi4ELi4ELb1ELb0EN7cutlass10bfloat16_tE19Flash_kernel_traitsILi32ELi128ELi128ELi8ES3_EEEEvNS_16Flash_bwd_paramsE --------------------------
	.section	.text._ZN5flash25flash_bwd_dot_do_o_kernelILb1E23Flash_bwd_kernel_traitsILi32ELi128ELi128ELi8ELi4ELi4ELi4ELb1ELb0EN7cutlass10bfloat16_tE19Flash_kernel_traitsILi32ELi128ELi128ELi8ES3_EEEEvNS_16Flash_bwd_paramsE,"ax",@progbits
	.sectioninfo	@"SHI_REGISTERS=34"
	.align	128
        .global         _ZN5flash25flash_bwd_dot_do_o_kernelILb1E23Flash_bwd_kernel_traitsILi32ELi128ELi128ELi8ELi4ELi4ELi4ELb1ELb0EN7cutlass10bfloat16_tE19Flash_kernel_traitsILi32ELi128ELi128ELi8ES3_EEEEvNS_16Flash_bwd_paramsE
        .type           _ZN5flash25flash_bwd_dot_do_o_kernelILb1E23Flash_bwd_kernel_traitsILi32ELi128ELi128ELi8ELi4ELi4ELi4ELb1ELb0EN7cutlass10bfloat16_tE19Flash_kernel_traitsILi32ELi128ELi128ELi8ES3_EEEEvNS_16Flash_bwd_paramsE,@function
        .size           _ZN5flash25flash_bwd_dot_do_o_kernelILb1E23Flash_bwd_kernel_traitsILi32ELi128ELi128ELi8ELi4ELi4ELi4ELb1ELb0EN7cutlass10bfloat16_tE19Flash_kernel_traitsILi32ELi128ELi128ELi8ES3_EEEEvNS_16Flash_bwd_paramsE,(.L_x_1347 - _ZN5flash25flash_bwd_dot_do_o_kernelILb1E23Flash_bwd_kernel_traitsILi32ELi128ELi128ELi8ELi4ELi4ELi4ELb1ELb0EN7cutlass10bfloat16_tE19Flash_kernel_traitsILi32ELi128ELi128ELi8ES3_EEEEvNS_16Flash_bwd_paramsE)
        .other          _ZN5flash25flash_bwd_dot_do_o_kernelILb1E23Flash_bwd_kernel_traitsILi32ELi128ELi128ELi8ELi4ELi4ELi4ELb1ELb0EN7cutlass10bfloat16_tE19Flash_kernel_traitsILi32ELi128ELi128ELi8ES3_EEEEvNS_16Flash_bwd_paramsE,@"STO_CUDA_ENTRY STV_DEFAULT"
_ZN5flash25flash_bwd_dot_do_o_kernelILb1E23Flash_bwd_kernel_traitsILi32ELi128ELi128ELi8ELi4ELi4ELi4ELb1ELb0EN7cutlass10bfloat16_tE19Flash_kernel_traitsILi32ELi128ELi128ELi8ES3_EEEEvNS_16Flash_bwd_paramsE:
.text._ZN5flash25flash_bwd_dot_do_o_kernelILb1E23Flash_bwd_kernel_traitsILi32ELi128ELi128ELi8ELi4ELi4ELi4ELb1ELb0EN7cutlass10bfloat16_tE19Flash_kernel_traitsILi32ELi128ELi128ELi8ES3_EEEEvNS_16Flash_bwd_paramsE:
        /* <DEDUP_REMOVED lines=19> */
[----:B------:R-:W-:Y:S01]  /*0130*/  ISETP.NE.AND P1, PT, R11, -0x1, PT ;  /* 0xffffffff0b00780c */ /* 0x000fe20003f25270 */
[C---:B------:R-:W-:Y:S01]  /*0140*/  IMAD.WIDE R2, R10.reuse, 0x80, RZ ;  /* 0x000000800a027825 */ /* 0x040fe200078e02ff */
[----:B------:R-:W-:Y:S01]  /*0150*/  MOV R20, c[0x0][0x1c0] ;  /* 0x0000700000147a02 */ /* 0x000fe20000000f00 */
[----:B------:R-:W-:Y:S01]  /*0160*/  ULDC.U8 UR6, c[0x0][0x328] ;  /* 0x0000ca0000067ab9 */ /* 0x000fe20000000000 */
[----:B------:R-:W-:Y:S01]  /*0170*/  SHF.R.S32.HI R14, RZ, 0x1f, R21 ;  /* 0x0000001fff0e7819 */ /* 0x000fe20000011415 */
[----:B------:R-:W-:Y:S01]  /*0180*/  IMAD.WIDE R24, R10, c[0x0][0x224], RZ ;  /* 0x000089000a187a25 */ /* 0x000fe200078e02ff */
[----:B------:R-:W-:Y:S02]  /*0190*/  SEL R0, R2, RZ, P0 ;  /* 0x000000ff02007207 */ /* 0x000fe40000000000 */
[----:B------:R-:W-:Y:S01]  /*01a0*/  SEL R5, R3, RZ, P0 ;  /* 0x000000ff03057207 */ /* 0x000fe20000000000 */
[----:B------:R-:W-:-:S04]  /*01b0*/  IMAD.WIDE R30, R20, c[0x0][0x22c], RZ ;  /* 0x00008b00141e7a25 */ /* 0x000fc800078e02ff */
[--C-:B------:R-:W-:Y:S01]  /*01c0*/  @!P1 SHF.R.S32.HI R4, RZ, 0x1f, R10.reuse ;  /* 0x0000001fff049819 */ /* 0x100fe2000001140a */
[C---:B------:R-:W-:Y:S01]  /*01d0*/  @P1 IMAD.WIDE.U32 R2, R11.reuse, c[0x0][0x1e8], RZ ;  /* 0x00007a000b021a25 */ /* 0x040fe200078e00ff */
[----:B------:R-:W-:Y:S02]  /*01e0*/  @!P1 SHF.R.S32.HI R19, RZ, 0x1f, R10 ;  /* 0x0000001fff139819 */ /* 0x000fe4000001140a */
[----:B------:R-:W-:Y:S01]  /*01f0*/  @P1 MOV R23, R11 ;  /* 0x0000000b00171202 */ /* 0x000fe20000000f00 */
[----:B------:R-:W-:Y:S02]  /*0200*/  @!P1 IMAD R9, R4, c[0x0][0x368], RZ ;  /* 0x0000da0004099a24 */ /* 0x000fe400078e02ff */
[----:B------:R-:W-:Y:S01]  /*0210*/  @P1 IMAD R8, R11, c[0x0][0x1ec], R3 ;  /* 0x00007b000b081a24 */ /* 0x000fe200078e0203 */
[----:B------:R-:W-:Y:S01]  /*0220*/  SHF.R.S32.HI R3, RZ, 0x1f, R20 ;  /* 0x0000001fff037819 */ /* 0x000fe20000011414 */
[----:B------:R-:W-:Y:S02]  /*0230*/  @P1 IMAD.MOV.U32 R12, RZ, RZ, R2 ;  /* 0x000000ffff0c1224 */ /* 0x000fe400078e0002 */
[----:B------:R-:W-:-:S02]  /*0240*/  IMAD R2, R25, c[0x0][0x1c0], RZ ;  /* 0x0000700019027a24 */ /* 0x000fc400078e02ff */
[----:B------:R-:W-:-:S04]  /*0250*/  @P1 IMAD.WIDE.U32 R6, R11, c[0x0][0x370], RZ ;  /* 0x0000dc000b061a25 */ /* 0x000fc800078e00ff */
[----:B------:R-:W-:Y:S02]  /*0260*/  @!P1 IMAD R19, R19, c[0x0][0x1e0], RZ ;  /* 0x0000780013139a24 */ /* 0x000fe400078e02ff */
[C---:B------:R-:W-:Y:S02]  /*0270*/  @!P1 IMAD R9, R10.reuse, c[0x0][0x36c], R9 ;  /* 0x0000db000a099a24 */ /* 0x040fe400078e0209 */
[----:B------:R-:W-:-:S04]  /*0280*/  @!P1 IMAD.WIDE.U32 R16, R10, c[0x0][0x368], RZ ;  /* 0x0000da000a109a25 */ /* 0x000fc800078e00ff */
[----:B------:R-:W-:Y:S02]  /*0290*/  IMAD R27, R24, R3, R2 ;  /* 0x00000003181b7224 */ /* 0x000fe400078e0202 */
[----:B------:R-:W-:Y:S02]  /*02a0*/  @P1 IMAD R7, R11, c[0x0][0x374], R7 ;  /* 0x0000dd000b071a24 */ /* 0x000fe400078e0207 */
[----:B------:R-:W-:-:S04]  /*02b0*/  @!P1 IMAD.WIDE.U32 R2, R10, c[0x0][0x1e0], RZ ;  /* 0x000078000a029a25 */ /* 0x000fc800078e00ff */
[----:B------:R-:W-:Y:S01]  /*02c0*/  @!P1 IMAD R19, R10, c[0x0][0x1e4], R19 ;  /* 0x000079000a139a24 */ /* 0x000fe200078e0213 */
[----:B------:R-:W-:Y:S01]  /*02d0*/  @!P1 MOV R12, R2 ;  /* 0x00000002000c9202 */ /* 0x000fe20000000f00 */
[----:B------:R-:W-:Y:S01]  /*02e0*/  @!P1 IMAD.IADD R7, R17, 0x1, R9 ;  /* 0x0000000111079824 */ /* 0x000fe200078e0209 */
[----:B------:R-:W-:Y:S01]  /*02f0*/  HFMA2.MMA R17, -RZ, RZ, 0, 0 ;  /* 0x00000000ff117435 */ /* 0x000fe200000001ff */
[----:B------:R-:W0:Y:S01]  /*0300*/  S2R R9, SR_CTAID.Z ;  /* 0x0000000000097919 */ /* 0x000e220000002700 */
[----:B------:R-:W-:Y:S01]  /*0310*/  @!P1 IMAD.IADD R8, R3, 0x1, R19 ;  /* 0x0000000103089824 */ /* 0x000fe200078e0213 */
[----:B------:R-:W-:Y:S01]  /*0320*/  IADD3 R19, P0, R21, R0, RZ ;  /* 0x0000000015137210 */ /* 0x000fe20007f1e0ff */
[----:B------:R-:W-:-:S04]  /*0330*/  IMAD.WIDE.U32 R24, R24, c[0x0][0x1c0], RZ ;  /* 0x0000700018187a25 */ /* 0x000fc800078e00ff */
[----:B------:R-:W-:Y:S01]  /*0340*/  IMAD.MOV.U32 R3, RZ, RZ, c[0x0][0x22c] ;  /* 0x00008b00ff037624 */ /* 0x000fe200078e00ff */
[----:B------:R-:W-:Y:S01]  /*0350*/  IADD3 R2, R25, R27, RZ ;  /* 0x0000001b19027210 */ /* 0x000fe20007ffe0ff */
[----:B------:R-:W-:Y:S02]  /*0360*/  @!P1 IMAD.MOV.U32 R23, RZ, RZ, -0x1 ;  /* 0xffffffffff179424 */ /* 0x000fe400078e00ff */
[----:B------:R-:W-:Y:S01]  /*0370*/  IMAD.X R5, R14, 0x1, R5, P0 ;  /* 0x000000010e057824 */ /* 0x000fe200000e0605 */
[----:B------:R-:W-:Y:S01]  /*0380*/  SHF.R.S32.HI R25, RZ, 0x1f, R3 ;  /* 0x0000001fff197819 */ /* 0x000fe20000011403 */
[----:B------:R-:W-:Y:S01]  /*0390*/  IMAD R4, R31, R23, RZ ;  /* 0x000000171f047224 */ /* 0x000fe200078e02ff */
[----:B------:R-:W1:Y:S01]  /*03a0*/  S2R R3, SR_TID.X ;  /* 0x0000000000037919 */ /* 0x000e620000002100 */
[----:B------:R-:W-:Y:S01]  /*03b0*/  ISETP.NE.AND P0, PT, RZ, UR6, PT ;  /* 0x00000006ff007c0c */ /* 0x000fe2000bf05270 */
[----:B------:R-:W-:Y:S01]  /*03c0*/  @P1 IMAD.MOV.U32 R15, RZ, RZ, R6 ;  /* 0x000000ffff0f1224 */ /* 0x000fe200078e0006 */
[----:B------:R-:W-:Y:S01]  /*03d0*/  @!P1 MOV R15, R16 ;  /* 0x00000010000f9202 */ /* 0x000fe20000000f00 */
[----:B------:R-:W-:-:S02]  /*03e0*/  IMAD R2, R2, c[0x0][0x22c], RZ ;  /* 0x00008b0002027a24 */ /* 0x000fc400078e02ff */
[----:B------:R-:W-:Y:S02]  /*03f0*/  IMAD R6, R5, R30, RZ ;  /* 0x0000001e05067224 */ /* 0x000fe400078e02ff */
[C---:B------:R-:W-:Y:S02]  /*0400*/  IMAD R17, R30.reuse, R17, R4 ;  /* 0x000000111e117224 */ /* 0x040fe400078e0204 */
[----:B------:R-:W-:Y:S02]  /*0410*/  IMAD R27, R25, R24, R2 ;  /* 0x00000018191b7224 */ /* 0x000fe400078e0202 */
[----:B------:R-:W-:-:S04]  /*0420*/  IMAD.WIDE.U32 R4, R30, R23, RZ ;  /* 0x000000171e047225 */ /* 0x000fc800078e00ff */
[----:B------:R-:W-:-:S04]  /*0430*/  IMAD.WIDE.U32 R24, R24, c[0x0][0x22c], RZ ;  /* 0x00008b0018187a25 */ /* 0x000fc800078e00ff */
[----:B------:R-:W-:Y:S01]  /*0440*/  IMAD R23, R31, R19, R6 ;  /* 0x000000131f177224 */ /* 0x000fe200078e0206 */
[----:B------:R-:W-:Y:S01]  /*0450*/  IADD3 R0, R25, R27, RZ ;  /* 0x0000001b19007210 */ /* 0x000fe20007ffe0ff */
[----:B0-----:R-:W-:Y:S01]  /*0460*/  IMAD R2, R9, c[0x0][0x22c], RZ ;  /* 0x00008b0009027a24 */ /* 0x001fe200078e02ff */
[----:B------:R-:W-:Y:S01]  /*0470*/  SEL R24, R24, R4, !P1 ;  /* 0x0000000418187207 */ /* 0x000fe20004800000 */
[----:B------:R-:W-:Y:S01]  /*0480*/  IMAD.WIDE.U32 R30, R19, R30, RZ ;  /* 0x0000001e131e7225 */ /* 0x000fe200078e00ff */
[----:B------:R-:W-:Y:S02]  /*0490*/  SHF.R.S32.HI R6, RZ, 0x1f, R9 ;  /* 0x0000001fff067819 */ /* 0x000fe40000011409 */
[----:B------:R-:W-:Y:S01]  /*04a0*/  SHF.R.S32.HI R25, RZ, 0x1f, R2 ;  /* 0x0000001fff197819 */ /* 0x000fe20000011402 */
[----:B------:R-:W-:Y:S01]  /*04b0*/  @P1 IMAD.IADD R0, R5, 0x1, R17 ;  /* 0x0000000105001824 */ /* 0x000fe200078e0211 */
[----:B------:R-:W-:Y:S01]  /*04c0*/  IADD3 R26, R31, R23, RZ ;  /* 0x000000171f1a7210 */ /* 0x000fe20007ffe0ff */
[----:B------:R-:W-:Y:S05]  /*04d0*/  @!P0 BRA `(.L_x_789) ;  /* 0x0000007000008947 */ /* 0x000fea0003800000 */
[----:B-1----:R-:W-:Y:S01]  /*04e0*/  @!P1 IMAD R11, R10, c[0x0][0x224], RZ ;  /* 0x000089000a0b9a24 */ /* 0x002fe200078e02ff */
[----:B------:R-:W-:Y:S01]  /*04f0*/  MOV R4, 0x80 ;  /* 0x0000008000047802 */ /* 0x000fe20000000f00 */
[----:B------:R-:W-:-:S03]  /*0500*/  IMAD.MOV.U32 R5, RZ, RZ, c[0x0][0x210] ;  /* 0x00008400ff057624 */ /* 0x000fc600078e00ff */
[----:B------:R-:W-:Y:S01]  /*0510*/  LEA R10, R10, R11, 0x7 ;  /* 0x0000000b0a0a7211 */ /* 0x000fe200078e38ff */
[----:B------:R-:W-:-:S04]  /*0520*/  IMAD R4, R4, R5, c[0x0][0x234] ;  /* 0x00008d0004047624 */ /* 0x000fc800078e0205 */
[----:B------:R-:W-:Y:S01]  /*0530*/  IMAD R27, R4, R9, R10 ;  /* 0x00000009041b7224 */ /* 0x000fe200078e020a */
[----:B------:R-:W-:Y:S05]  /*0540*/  BRA `(.L_x_790) ;  /* 0x0000002000007947 */ /* 0x000fea0003800000 */
.L_x_789:
[----:B-1----:R-:W-:-:S04]  /*0550*/  IMAD R10, R10, c[0x0][0x1c0], R9 ;  /* 0x000070000a0a7a24 */ /* 0x002fc800078e0209 */
[----:B------:R-:W-:Y:S02]  /*0560*/  IMAD R27, R10, c[0x0][0x224], RZ ;  /* 0x000089000a1b7a24 */ /* 0x000fe400078e02ff */
.L_x_790:
[----:B------:R-:W-:Y:S01]  /*0570*/  SHF.R.S32.HI R28, RZ, 0x1f, R3 ;  /* 0x0000001fff1c7819 */ /* 0x000fe20000011403 */
[----:B------:R-:W-:-:S03]  /*0580*/  IMAD R18, R14, c[0x0][0x370], RZ ;  /* 0x0000dc000e127a24 */ /* 0x000fc600078e02ff */
[----:B------:R-:W-:Y:S01]  /*0590*/  LEA.HI R16, R28, R3, RZ, 0x2 ;  /* 0x000000031c107211 */ /* 0x000fe200078f10ff */
[----:B------:R-:W-:-:S03]  /*05a0*/  IMAD R18, R21, c[0x0][0x374], R18 ;  /* 0x0000dd0015127a24 */ /* 0x000fc600078e0212 */
[----:B------:R-:W-:-:S04]  /*05b0*/  LOP3.LUT R4, R16, 0x1ffffffc, RZ, 0xc0, !PT ;  /* 0x1ffffffc10047812 */ /* 0x000fc800078ec0ff */
[----:B------:R-:W-:-:S05]  /*05c0*/  IADD3 R4, -R4, R3, RZ ;  /* 0x0000000304047210 */ /* 0x000fca0007ffe1ff */
[----:B------:R-:W-:-:S05]  /*05d0*/  IMAD.SHL.U32 R4, R4, 0x8, RZ ;  /* 0x0000000804047824 */ /* 0x000fca00078e00ff */
[----:B------:R-:W-:Y:S02]  /*05e0*/  SHF.R.S32.HI R5, RZ, 0x1f, R4 ;  /* 0x0000001fff057819 */ /* 0x000fe40000011404 */
[----:B------:R-:W-:-:S03]  /*05f0*/  ISETP.GE.AND P0, PT, R4, c[0x0][0x220], PT ;  /* 0x0000880004007a0c */ /* 0x000fc60003f06270 */
[----:B------:R-:W-:-:S04]  /*0600*/  IMAD.WIDE.U32 R10, R21, c[0x0][0x370], R4 ;  /* 0x0000dc00150a7a25 */ /* 0x000fc800078e0004 */
[----:B------:R-:W-:Y:S01]  /*0610*/  IMAD.WIDE.U32 R4, R21, c[0x0][0x1e8], R4 ;  /* 0x00007a0015047a25 */ /* 0x000fe200078e0004 */
[----:B------:R-:W-:-:S04]  /*0620*/  IADD3 R10, P1, R15, R10, RZ ;  /* 0x0000000a0f0a7210 */ /* 0x000fc80007f3e0ff */
[----:B------:R-:W-:Y:S02]  /*0630*/  IADD3.X R11, R7, R11, R18, P1, !PT ;  /* 0x0000000b070b7210 */ /* 0x000fe40000ffe412 */
[----:B------:R-:W-:Y:S02]  /*0640*/  IADD3 R7, -R21, R13, RZ ;  /* 0x0000000d15077210 */ /* 0x000fe40007ffe1ff */
[----:B------:R-:W-:Y:S01]  /*0650*/  SHF.R.S32.HI R13, RZ, 0x2, R16 ;  /* 0x00000002ff0d7819 */ /* 0x000fe20000011410 */
[----:B------:R-:W-:Y:S01]  /*0660*/  IMAD R16, R14, c[0x0][0x1e8], RZ ;  /* 0x00007a000e107a24 */ /* 0x000fe200078e02ff */
[----:B------:R-:W-:Y:S01]  /*0670*/  IADD3 R4, P2, R12, R4, RZ ;  /* 0x000000040c047210 */ /* 0x000fe20007f5e0ff */
[----:B------:R-:W-:Y:S01]  /*0680*/  IMAD R14, R6, c[0x0][0x378], RZ ;  /* 0x0000de00060e7a24 */ /* 0x000fe200078e02ff */
[----:B------:R-:W-:Y:S01]  /*0690*/  ISETP.LT.AND P1, PT, R13, R7, !P0 ;  /* 0x000000070d00720c */ /* 0x000fe20004721270 */
[----:B------:R-:W-:Y:S02]  /*06a0*/  IMAD R17, R21, c[0x0][0x1ec], R16 ;  /* 0x00007b0015117a24 */ /* 0x000fe400078e0210 */
[C---:B------:R-:W-:Y:S01]  /*06b0*/  IMAD R15, R9.reuse, c[0x0][0x37c], R14 ;  /* 0x0000df00090f7a24 */ /* 0x040fe200078e020e */
[----:B------:R-:W-:Y:S01]  /*06c0*/  SHF.R.S32.HI R14, RZ, 0x1f, R13 ;  /* 0x0000001fff0e7819 */ /* 0x000fe2000001140d */
[----:B------:R-:W-:Y:S01]  /*06d0*/  IMAD.WIDE.U32 R10, R9, c[0x0][0x378], R10 ;  /* 0x0000de00090a7a25 */ /* 0x000fe200078e000a */
[----:B------:R-:W-:-:S02]  /*06e0*/  IADD3.X R5, R8, R5, R17, P2, !PT ;  /* 0x0000000508057210 */ /* 0x000fc400017fe411 */
[----:B------:R-:W-:Y:S02]  /*06f0*/  IADD3 R8, R13, 0x40, RZ ;  /* 0x000000400d087810 */ /* 0x000fe40007ffe0ff */
[----:B------:R-:W-:Y:S01]  /*0700*/  IADD3 R11, R11, R15, RZ ;  /* 0x0000000f0b0b7210 */ /* 0x000fe20007ffe0ff */
[----:B------:R-:W-:Y:S01]  /*0710*/  IMAD.WIDE.U32 R4, R9, c[0x0][0x1f0], R4 ;  /* 0x00007c0009047a25 */ /* 0x000fe200078e0004 */
[----:B------:R-:W-:-:S03]  /*0720*/  ISETP.LT.AND P0, PT, R8, R7, !P0 ;  /* 0x000000070800720c */ /* 0x000fc60004701270 */
[----:B------:R-:W-:Y:S02]  /*0730*/  @P1 IMAD R12, R14, c[0x0][0x370], RZ ;  /* 0x0000dc000e0c1a24 */ /* 0x000fe400078e02ff */
[----:B------:R-:W-:Y:S02]  /*0740*/  IMAD R8, R6, c[0x0][0x1f0], RZ ;  /* 0x00007c0006087a24 */ /* 0x000fe400078e02ff */
[C---:B------:R-:W-:Y:S02]  /*0750*/  @P1 IMAD R17, R13.reuse, c[0x0][0x374], R12 ;  /* 0x0000dd000d111a24 */ /* 0x040fe400078e020c */
[----:B------:R-:W-:-:S04]  /*0760*/  @P1 IMAD.WIDE.U32 R6, R13, c[0x0][0x370], R10 ;  /* 0x0000dc000d061a25 */ /* 0x000fc800078e000a */
[----:B------:R-:W-:Y:S01]  /*0770*/  IMAD R15, R9, c[0x0][0x1f4], R8 ;  /* 0x00007d00090f7a24 */ /* 0x000fe200078e0208 */
[----:B------:R-:W-:Y:S01]  /*0780*/  @P1 LEA R8, P2, R6, c[0x0][0x330], 0x1 ;  /* 0x0000cc0006081a11 */ /* 0x000fe200078408ff */
[----:B------:R-:W-:-:S05]  /*0790*/  @P1 IMAD.IADD R7, R7, 0x1, R17 ;  /* 0x0000000107071824 */ /* 0x000fca00078e0211 */
[----:B------:R-:W-:Y:S01]  /*07a0*/  @P1 LEA.HI.X R9, R6, c[0x0][0x334], R7, 0x1, P2 ;  /* 0x0000cd0006091a11 */ /* 0x000fe200010f0c07 */
[----:B------:R-:W-:Y:S01]  /*07b0*/  @P1 IMAD.MOV.U32 R6, RZ, RZ, R4 ;  /* 0x000000ffff061224 */ /* 0x000fe200078e0004 */
[----:B------:R-:W-:Y:S02]  /*07c0*/  @P0 IADD3 R16, P2, R13, 0x40, RZ ;  /* 0x000000400d100810 */ /* 0x000fe40007f5e0ff */
[----:B------:R-:W-:Y:S02]  /*07d0*/  IADD3 R7, R5, R15, RZ ;  /* 0x0000000f05077210 */ /* 0x000fe40007ffe0ff */
[----:B------:R-:W-:Y:S01]  /*07e0*/  @P0 IADD3.X R12, RZ, R14, RZ, P2, !PT ;  /* 0x0000000eff0c0210 */ /* 0x000fe200017fe4ff */
[----:B------:R-:W-:Y:S01]  /*07f0*/  @P0 IMAD.WIDE.U32 R10, R16, c[0x0][0x370], R10 ;  /* 0x0000dc00100a0a25 */ /* 0x000fe200078e000a */
[----:B------:R-:W-:Y:S02]  /*0800*/  @P0 IADD3 R15, P2, R13, 0x40, RZ ;  /* 0x000000400d0f0810 */ /* 0x000fe40007f5e0ff */
[----:B------:R-:W-:Y:S01]  /*0810*/  @P0 MOV R5, R7 ;  /* 0x0000000700050202 */ /* 0x000fe20000000f00 */
[----:B------:R-:W-:-:S02]  /*0820*/  @P0 IMAD R17, R12, c[0x0][0x370], RZ ;  /* 0x0000dc000c110a24 */ /* 0x000fc400078e02ff */
[----:B------:R-:W-:-:S04]  /*0830*/  @P1 IMAD.WIDE.U32 R6, R13, c[0x0][0x1e8], R6 ;  /* 0x00007a000d061a25 */ /* 0x000fc800078e0006 */
[----:B------:R-:W-:Y:S01]  /*0840*/  @P0 IMAD R12, R16, c[0x0][0x374], R17 ;  /* 0x0000dd00100c0a24 */ /* 0x000fe200078e0211 */
[----:B------:R-:W-:Y:S01]  /*0850*/  @P0 IADD3.X R16, RZ, R14, RZ, P2, !PT ;  /* 0x0000000eff100210 */ /* 0x000fe200017fe4ff */
[----:B------:R-:W-:Y:S02]  /*0860*/  @P1 IMAD R14, R14, c[0x0][0x1e8], RZ ;  /* 0x00007a000e0e1a24 */ /* 0x000fe400078e02ff */
[----:B------:R-:W-:Y:S02]  /*0870*/  @P0 IMAD.IADD R11, R11, 0x1, R12 ;  /* 0x000000010b0b0824 */ /* 0x000fe400078e020c */
[----:B------:R-:W-:Y:S02]  /*0880*/  @P0 IMAD R16, R16, c[0x0][0x1e8], RZ ;  /* 0x00007a0010100a24 */ /* 0x000fe400078e02ff */
[----:B------:R-:W-:Y:S02]  /*0890*/  @P1 IMAD R14, R13, c[0x0][0x1ec], R14 ;  /* 0x00007b000d0e1a24 */ /* 0x000fe400078e020e */
[C---:B------:R-:W-:Y:S01]  /*08a0*/  @P0 IMAD R13, R15.reuse, c[0x0][0x1ec], R16 ;  /* 0x00007b000f0d0a24 */ /* 0x040fe200078e0210 */
[----:B------:R-:W-:Y:S01]  /*08b0*/  @P0 LEA R16, P2, R10, c[0x0][0x330], 0x1 ;  /* 0x0000cc000a100a11 */ /* 0x000fe200078408ff */
[----:B------:R-:W-:Y:S01]  /*08c0*/  @P0 IMAD.WIDE.U32 R4, R15, c[0x0][0x1e8], R4 ;  /* 0x00007a000f040a25 */ /* 0x000fe200078e0004 */
[----:B------:R-:W-:-:S02]  /*08d0*/  @P1 IADD3 R7, R7, R14, RZ ;  /* 0x0000000e07071210 */ /* 0x000fc40007ffe0ff */
[----:B------:R-:W-:Y:S02]  /*08e0*/  @P0 LEA.HI.X R17, R10, c[0x0][0x334], R11, 0x1, P2 ;  /* 0x0000cd000a110a11 */ /* 0x000fe400010f0c0b */
[----:B------:R-:W-:Y:S02]  /*08f0*/  @P0 IADD3 R5, R5, R13, RZ ;  /* 0x0000000d05050210 */ /* 0x000fe40007ffe0ff */
[----:B------:R-:W-:Y:S02]  /*0900*/  @P1 LEA R12, P2, R6, c[0x0][0x1d0], 0x1 ;  /* 0x00007400060c1a11 */ /* 0x000fe400078408ff */
[----:B------:R-:W-:Y:S02]  /*0910*/  @P0 LEA R22, P3, R4, c[0x0][0x1d0], 0x1 ;  /* 0x0000740004160a11 */ /* 0x000fe400078608ff */
[----:B------:R-:W-:Y:S02]  /*0920*/  @P1 LEA.HI.X R13, R6, c[0x0][0x1d4], R7, 0x1, P2 ;  /* 0x00007500060d1a11 */ /* 0x000fe400010f0c07 */
[----:B------:R-:W-:Y:S01]  /*0930*/  @P0 LEA.HI.X R23, R4, c[0x0][0x1d4], R5, 0x1, P3 ;  /* 0x0000750004170a11 */ /* 0x000fe200018f0c05 */
[----:B------:R-:W-:Y:S01]  /*0940*/  CS2R R6, SRZ ;  /* 0x0000000000067805 */ /* 0x000fe2000001ff00 */
[----:B------:R-:W-:Y:S01]  /*0950*/  CS2R R4, SRZ ;  /* 0x0000000000047805 */ /* 0x000fe2000001ff00 */
[----:B------:R-:W-:-:S05]  /*0960*/  CS2R R10, SRZ ;  /* 0x00000000000a7805 */ /* 0x000fca000001ff00 */
[----:B------:R0:W2:Y:S02]  /*0970*/  @P1 LDG.E.128 R4, [R8.64] ;  /* 0x0000000408041981 */ /* 0x0000a4000c1e1d00 */
[----:B0-----:R-:W-:-:S06]  /*0980*/  CS2R R8, SRZ ;  /* 0x0000000000087805 */ /* 0x001fcc000001ff00 */
[----:B------:R0:W3:Y:S01]  /*0990*/  @P1 LDG.E.128 R8, [R12.64] ;  /* 0x000000040c081981 */ /* 0x0000e2000c1e1d00 */
[----:B------:R-:W-:Y:S01]  /*09a0*/  CS2R R18, SRZ ;  /* 0x0000000000127805 */ /* 0x000fe2000001ff00 */
[----:B0-----:R-:W-:Y:S01]  /*09b0*/  CS2R R12, SRZ ;  /* 0x00000000000c7805 */ /* 0x001fe2000001ff00 */
[C---:B--2---:R-:W-:Y:S01]  /*09c0*/  LOP3.LUT R14, R4.reuse, 0xffff0000, RZ, 0xc0, !PT ;  /* 0xffff0000040e7812 */ /* 0x044fe200078ec0ff */
[----:B------:R-:W-:Y:S01]  /*09d0*/  IMAD.U32 R4, R4, 0x10000, RZ ;  /* 0x0001000004047824 */ /* 0x000fe200078e00ff */
[----:B---3--:R-:W-:-:S05]  /*09e0*/  LOP3.LUT R15, R8, 0xffff0000, RZ, 0xc0, !PT ;  /* 0xffff0000080f7812 */ /* 0x008fca00078ec0ff */
[----:B------:R-:W-:Y:S01]  /*09f0*/  FMUL.FTZ R14, R14, R15 ;  /* 0x0000000f0e0e7220 */ /* 0x000fe20000410000 */
[----:B------:R-:W-:-:S05]  /*0a00*/  SHF.L.U32 R15, R8, 0x10, RZ ;  /* 0x00000010080f7819 */ /* 0x000fca00000006ff */
[----:B------:R-:W-:Y:S01]  /*0a10*/  FFMA.FTZ R14, R4, R15, R14 ;  /* 0x0000000f040e7223 */ /* 0x000fe2000001000e */
[----:B------:R-:W-:Y:S01]  /*0a20*/  SHF.L.U32 R4, R5, 0x10, RZ ;  /* 0x0000001005047819 */ /* 0x000fe200000006ff */
[----:B------:R-:W-:Y:S01]  /*0a30*/  IMAD.U32 R15, R9, 0x10000, RZ ;  /* 0x00010000090f7824 */ /* 0x000fe200078e00ff */
[----:B------:R-:W-:-:S03]  /*0a40*/  LOP3.LUT R5, R5, 0xffff0000, RZ, 0xc0, !PT ;  /* 0xffff000005057812 */ /* 0x000fc600078ec0ff */
[----:B------:R-:W-:Y:S01]  /*0a50*/  FFMA.FTZ R14, R4, R15, R14 ;  /* 0x0000000f040e7223 */ /* 0x000fe2000001000e */
[----:B------:R-:W-:Y:S02]  /*0a60*/  LOP3.LUT R4, R9, 0xffff0000, RZ, 0xc0, !PT ;  /* 0xffff000009047812 */ /* 0x000fe400078ec0ff */
[----:B------:R-:W-:-:S03]  /*0a70*/  LOP3.LUT R9, R10, 0xffff0000, RZ, 0xc0, !PT ;  /* 0xffff00000a097812 */ /* 0x000fc600078ec0ff */
[----:B------:R-:W-:Y:S01]  /*0a80*/  FFMA.FTZ R14, R5, R4, R14 ;  /* 0x00000004050e7223 */ /* 0x000fe2000001000e */
[----:B------:R-:W-:Y:S02]  /*0a90*/  SHF.L.U32 R4, R6, 0x10, RZ ;  /* 0x0000001006047819 */ /* 0x000fe400000006ff */
[----:B------:R-:W-:Y:S02]  /*0aa0*/  SHF.L.U32 R5, R10, 0x10, RZ ;  /* 0x000000100a057819 */ /* 0x000fe400000006ff */
[----:B------:R-:W-:-:S03]  /*0ab0*/  LOP3.LUT R6, R6, 0xffff0000, RZ, 0xc0, !PT ;  /* 0xffff000006067812 */ /* 0x000fc600078ec0ff */
[----:B------:R-:W-:Y:S01]  /*0ac0*/  FFMA.FTZ R4, R4, R5, R14 ;  /* 0x0000000504047223 */ /* 0x000fe2000001000e */
[----:B------:R-:W-:Y:S01]  /*0ad0*/  SHF.L.U32 R5, R11, 0x10, RZ ;  /* 0x000000100b057819 */ /* 0x000fe200000006ff */
[----:B------:R-:W-:Y:S02]  /*0ae0*/  CS2R R14, SRZ ;  /* 0x00000000000e7805 */ /* 0x000fe4000001ff00 */
[----:B------:R-:W-:Y:S02]  /*0af0*/  FFMA.FTZ R6, R6, R9, R4 ;  /* 0x0000000906067223 */ /* 0x000fe40000010004 */
[----:B------:R-:W-:Y:S02]  /*0b00*/  IMAD.U32 R4, R7, 0x10000, RZ ;  /* 0x0001000007047824 */ /* 0x000fe400078e00ff */
[----:B------:R0:W2:Y:S02]  /*0b10*/  @P0 LDG.E.128 R12, [R16.64] ;  /* 0x00000004100c0981 */ /* 0x0000a4000c1e1d00 */
[----:B------:R-:W-:Y:S01]  /*0b20*/  FFMA.FTZ R4, R4, R5, R6 ;  /* 0x0000000504047223 */ /* 0x000fe20000010006 */
[----:B0-----:R-:W-:-:S06]  /*0b30*/  CS2R R16, SRZ ;  /* 0x0000000000107805 */ /* 0x001fcc000001ff00 */
[----:B------:R-:W3:Y:S01]  /*0b40*/  @P0 LDG.E.128 R16, [R22.64] ;  /* 0x0000000416100981 */ /* 0x000ee2000c1e1d00 */
[----:B------:R-:W-:Y:S01]  /*0b50*/  LOP3.LUT R7, R7, 0xffff0000, RZ, 0xc0, !PT ;  /* 0xffff000007077812 */ /* 0x000fe200078ec0ff */
[----:B------:R-:W-:Y:S01]  /*0b60*/  IMAD R20, R20, c[0x0][0x22c], RZ ;  /* 0x00008b0014147a24 */ /* 0x000fe200078e02ff */
[----:B------:R-:W-:Y:S02]  /*0b70*/  LOP3.LUT R11, R11, 0xffff0000, RZ, 0xc0, !PT ;  /* 0xffff00000b0b7812 */ /* 0x000fe400078ec0ff */
[----:B------:R-:W-:Y:S02]  /*0b80*/  LEA.HI R28, R28, R3, RZ, 0x3 ;  /* 0x000000031c1c7211 */ /* 0x000fe400078f18ff */
[----:B------:R-:W-:Y:S01]  /*0b90*/  IADD3 R24, P0, P1, R30, R24, R2 ;  /* 0x000000181e187210 */ /* 0x000fe2000791e002 */
[----:B------:R-:W-:Y:S01]  /*0ba0*/  FFMA.FTZ R4, R7, R11, R4 ;  /* 0x0000000b07047223 */ /* 0x000fe20000010004 */
[----:B------:R-:W-:Y:S02]  /*0bb0*/  LOP3.LUT R2, R28, 0x3ffffff8, RZ, 0xc0, !PT ;  /* 0x3ffffff81c027812 */ /* 0x000fe400078ec0ff */
[----:B------:R-:W-:-:S02]  /*0bc0*/  SHF.R.S32.HI R28, RZ, 0x3, R28 ;  /* 0x00000003ff1c7819 */ /* 0x000fc4000001141c */
[----:B------:R-:W-:Y:S02]  /*0bd0*/  IADD3 R2, -R2, R3, RZ ;  /* 0x0000000302027210 */ /* 0x000fe40007ffe1ff */
[----:B------:R-:W-:Y:S02]  /*0be0*/  IADD3.X R0, R26, R0, R25, P0, P1 ;  /* 0x000000001a007210 */ /* 0x000fe400007e2419 */
[----:B------:R-:W-:Y:S02]  /*0bf0*/  SHF.L.U32 R9, R20, 0x3, RZ ;  /* 0x0000000314097819 */ /* 0x000fe400000006ff */
[C---:B--2---:R-:W-:Y:S02]  /*0c00*/  LOP3.LUT R6, R12.reuse, 0xffff0000, RZ, 0xc0, !PT ;  /* 0xffff00000c067812 */ /* 0x044fe400078ec0ff */
[----:B------:R-:W-:Y:S02]  /*0c10*/  SHF.L.U32 R12, R12, 0x10, RZ ;  /* 0x000000100c0c7819 */ /* 0x000fe400000006ff */
[----:B------:R-:W-:-:S02]  /*0c20*/  SHF.L.U32 R8, R13, 0x10, RZ ;  /* 0x000000100d087819 */ /* 0x000fc400000006ff */
[----:B------:R-:W-:Y:S02]  /*0c30*/  LOP3.LUT R13, R13, 0xffff0000, RZ, 0xc0, !PT ;  /* 0xffff00000d0d7812 */ /* 0x000fe400078ec0ff */
[C---:B---3--:R-:W-:Y:S01]  /*0c40*/  LOP3.LUT R5, R16.reuse, 0xffff0000, RZ, 0xc0, !PT ;  /* 0xffff000010057812 */ /* 0x048fe200078ec0ff */
[----:B------:R-:W-:Y:S01]  /*0c50*/  IMAD.U32 R16, R16, 0x10000, RZ ;  /* 0x0001000010107824 */ /* 0x000fe200078e00ff */
[----:B------:R-:W-:-:S03]  /*0c60*/  LOP3.LUT R10, R17, 0xffff0000, RZ, 0xc0, !PT ;  /* 0xffff0000110a7812 */ /* 0x000fc600078ec0ff */
[----:B------:R-:W-:Y:S01]  /*0c70*/  FMUL.FTZ R5, R5, R6 ;  /* 0x0000000605057220 */ /* 0x000fe20000410000 */
[----:B------:R-:W-:-:S03]  /*0c80*/  SHF.L.U32 R6, R17, 0x10, RZ ;  /* 0x0000001011067819 */ /* 0x000fc600000006ff */
[----:B------:R-:W-:-:S04]  /*0c90*/  FFMA.FTZ R5, R16, R12, R5 ;  /* 0x0000000c10057223 */ /* 0x000fc80000010005 */
[----:B------:R-:W-:Y:S01]  /*0ca0*/  FFMA.FTZ R5, R6, R8, R5 ;  /* 0x0000000806057223 */ /* 0x000fe20000010005 */
[----:B------:R-:W-:Y:S01]  /*0cb0*/  SHF.L.U32 R6, R18, 0x10, RZ ;  /* 0x0000001012067819 */ /* 0x000fe200000006ff */
[C---:B------:R-:W-:Y:S01]  /*0cc0*/  IMAD.U32 R8, R14.reuse, 0x10000, RZ ;  /* 0x000100000e087824 */ /* 0x040fe200078e00ff */
[----:B------:R-:W-:Y:S01]  /*0cd0*/  LOP3.LUT R14, R14, 0xffff0000, RZ, 0xc0, !PT ;  /* 0xffff00000e0e7812 */ /* 0x000fe200078ec0ff */
[----:B------:R-:W-:Y:S01]  /*0ce0*/  FFMA.FTZ R5, R10, R13, R5 ;  /* 0x0000000d0a057223 */ /* 0x000fe20000010005 */
[----:B------:R-:W-:Y:S02]  /*0cf0*/  LOP3.LUT R18, R18, 0xffff0000, RZ, 0xc0, !PT ;  /* 0xffff000012127812 */ /* 0x000fe400078ec0ff */
[----:B------:R-:W-:Y:S01]  /*0d00*/  LOP3.LUT R10, R19, 0xffff0000, RZ, 0xc0, !PT ;  /* 0xffff0000130a7812 */ /* 0x000fe200078ec0ff */
[----:B------:R-:W-:Y:S01]  /*0d10*/  FFMA.FTZ R5, R6, R8, R5 ;  /* 0x0000000806057223 */ /* 0x000fe20000010005 */
[----:B------:R-:W-:Y:S01]  /*0d20*/  SHF.L.U32 R8, R15, 0x10, RZ ;  /* 0x000000100f087819 */ /* 0x000fe200000006ff */
[----:B------:R-:W-:Y:S01]  /*0d30*/  IMAD.U32 R6, R19, 0x10000, RZ ;  /* 0x0001000013067824 */ /* 0x000fe200078e00ff */
[----:B------:R-:W-:Y:S01]  /*0d40*/  LOP3.LUT R15, R15, 0xffff0000, RZ, 0xc0, !PT ;  /* 0xffff00000f0f7812 */ /* 0x000fe200078ec0ff */
[----:B------:R-:W-:-:S04]  /*0d50*/  FFMA.FTZ R5, R18, R14, R5 ;  /* 0x0000000e12057223 */ /* 0x000fc80000010005 */
[----:B------:R-:W-:Y:S02]  /*0d60*/  FFMA.FTZ R5, R6, R8, R5 ;  /* 0x0000000806057223 */ /* 0x000fe40000010005 */
[----:B------:R-:W-:Y:S02]  /*0d70*/  IMAD.IADD R8, R21, 0x1, R27 ;  /* 0x0000000115087824 */ /* 0x000fe400078e021b */
[----:B------:R-:W-:Y:S02]  /*0d80*/  FFMA.FTZ R10, R10, R15, R5 ;  /* 0x0000000f0a0a7223 */ /* 0x000fe40000010005 */
[----:B------:R-:W0:Y:S04]  /*0d90*/  SHFL.BFLY PT, R5, R4, 0x2, 0x1f ;  /* 0x0c401f0004057f89 */ /* 0x000e2800000e0000 */
[----:B------:R-:W1:Y:S01]  /*0da0*/  SHFL.BFLY PT, R7, R10, 0x2, 0x1f ;  /* 0x0c401f000a077f89 */ /* 0x000e6200000e0000 */
[----:B0-----:R-:W-:Y:S01]  /*0db0*/  FADD.FTZ R6, R4, R5 ;  /* 0x0000000504067221 */ /* 0x001fe20000010000 */
[----:B------:R-:W-:Y:S01]  /*0dc0*/  SHF.L.U32 R5, R2, 0x2, RZ ;  /* 0x0000000202057819 */ /* 0x000fe200000006ff */
[----:B-1----:R-:W-:-:S03]  /*0dd0*/  FADD.FTZ R7, R10, R7 ;  /* 0x000000070a077221 */ /* 0x002fc60000010000 */
[----:B------:R-:W0:Y:S01]  /*0de0*/  SHFL.BFLY PT, R11, R6, 0x1, 0x1f ;  /* 0x0c201f00060b7f89 */ /* 0x000e2200000e0000 */
[----:B------:R-:W-:-:S03]  /*0df0*/  IMAD R5, R28, R20, R5 ;  /* 0x000000141c057224 */ /* 0x000fc600078e0205 */
[----:B------:R-:W1:Y:S02]  /*0e00*/  SHFL.BFLY PT, R10, R7, 0x1, 0x1f ;  /* 0x0c201f00070a7f89 */ /* 0x000e6400000e0000 */
[----:B------:R-:W-:-:S04]  /*0e10*/  IADD3 R4, P0, R5, R24, RZ ;  /* 0x0000001805047210 */ /* 0x000fc80007f1e0ff */
[----:B------:R-:W-:Y:S02]  /*0e20*/  LEA.HI.X.SX32 R5, R5, R0, 0x1, P0 ;  /* 0x0000000005057211 */ /* 0x000fe400000f0eff */
[C---:B------:R-:W-:Y:S02]  /*0e30*/  LEA R2, P1, R4.reuse, c[0x0][0x350], 0x2 ;  /* 0x0000d40004027a11 */ /* 0x040fe400078210ff */
[C---:B------:R-:W-:Y:S02]  /*0e40*/  LOP3.LUT P0, RZ, R3.reuse, 0x3, RZ, 0xc0, !PT ;  /* 0x0000000303ff7812 */ /* 0x040fe4000780c0ff */
[----:B------:R-:W-:Y:S02]  /*0e50*/  LEA.HI R0, P2, R3, R8, RZ, 0x1e ;  /* 0x0000000803007211 */ /* 0x000fe4000785f0ff */
[----:B------:R-:W-:Y:S02]  /*0e60*/  SHF.R.S32.HI R8, RZ, 0x1f, R8 ;  /* 0x0000001fff087819 */ /* 0x000fe40000011408 */
[----:B------:R-:W-:-:S02]  /*0e70*/  LEA.HI.X R3, R4, c[0x0][0x354], R5, 0x2, P1 ;  /* 0x0000d50004037a11 */ /* 0x000fc400008f1405 */
[----:B------:R-:W-:Y:S02]  /*0e80*/  IADD3.X R5, RZ, R8, RZ, P2, !PT ;  /* 0x00000008ff057210 */ /* 0x000fe400017fe4ff */
[----:B------:R-:W-:Y:S01]  /*0e90*/  LEA R4, P1, R0, c[0x0][0x3c8], 0x2 ;  /* 0x0000f20000047a11 */ /* 0x000fe200078210ff */
[----:B------:R-:W-:-:S03]  /*0ea0*/  IMAD.WIDE R8, R9, 0x10, R2 ;  /* 0x0000001009087825 */ /* 0x000fc600078e0202 */
[----:B------:R-:W-:Y:S01]  /*0eb0*/  LEA.HI.X R5, R0, c[0x0][0x3cc], R5, 0x2, P1 ;  /* 0x0000f30000057a11 */ /* 0x000fe200008f1405 */
[----:B0-----:R-:W-:Y:S02]  /*0ec0*/  @!P0 FADD.FTZ R0, R6, R11 ;  /* 0x0000000b06008221 */ /* 0x001fe40000010000 */
[----:B-1----:R-:W-:Y:S02]  /*0ed0*/  FADD.FTZ R10, R7, R10 ;  /* 0x0000000a070a7221 */ /* 0x002fe40000010000 */
[----:B------:R-:W-:-:S04]  /*0ee0*/  IMAD.WIDE R6, R20, 0x80, R8 ;  /* 0x0000008014067825 */ /* 0x000fc800078e0208 */
[----:B------:R-:W-:Y:S02]  /*0ef0*/  @!P0 FMUL.FTZ R11, R0, c[0x0][0x2d4] ;  /* 0x0000b500000b8a20 */ /* 0x000fe40000410000 */
[----:B------:R-:W-:Y:S02]  /*0f00*/  FMUL.FTZ R13, R10, c[0x0][0x2d4] ;  /* 0x0000b5000a0d7a20 */ /* 0x000fe40000410000 */
[----:B------:R-:W-:Y:S01]  /*0f10*/  IMAD.WIDE R20, R20, 0x80, R6 ;  /* 0x0000008014147825 */ /* 0x000fe200078e0206 */
[----:B------:R-:W-:Y:S04]  /*0f20*/  @!P0 STG.E [R4.64], R11 ;  /* 0x0000000b04008986 */ /* 0x000fe8000c101904 */
[----:B------:R-:W-:Y:S04]  /*0f30*/  @!P0 STG.E [R4.64+0x100], R13 ;  /* 0x0001000d04008986 */ /* 0x000fe8000c101904 */
[----:B------:R-:W-:Y:S04]  /*0f40*/  STG.E.128 [R2.64], RZ ;  /* 0x000000ff02007986 */ /* 0x000fe8000c101d04 */
[----:B------:R-:W-:Y:S04]  /*0f50*/  STG.E.128 [R8.64], RZ ;  /* 0x000000ff08007986 */ /* 0x000fe8000c101d04 */
[----:B------:R-:W-:Y:S04]  /*0f60*/  STG.E.128 [R6.64], RZ ;  /* 0x000000ff06007986 */ /* 0x000fe8000c101d04 */
[----:B------:R-:W-:Y:S01]  /*0f70*/  STG.E.128 [R20.64], RZ ;  /* 0x000000ff14007986 */ /* 0x000fe2000c101d04 */
[----:B------:R-:W-:Y:S05]  /*0f80*/  EXIT ;  /* 0x000000000000794d */ /* 0x000fea0003800000 */
.L_x_791:
        /* <DEDUP_REMOVED lines=15> */
.L_x_1347:


//--------------------- .text._ZN5flash27flash_bwd_convert_dq_kernelI23Flash_bwd_kernel_traitsILi32ELi128ELi128ELi8ELi4ELi4ELi4ELb0ELb0EN7cutlass10bfloat16_tE19Flash_kernel_traitsILi32ELi128ELi128ELi8ES3_EEEEvNS_16Flash_bwd_paramsEi --------------------------
	.section	.text._ZN5flash27flash_bwd_convert_dq_kernelI23Flash_bwd_kernel_traitsILi32ELi128ELi128ELi8ELi4ELi4ELi4ELb0ELb0EN7cutlass10bfloat16_tE19Flash_kernel_traitsILi32ELi128ELi128ELi8ES3_EEEEvNS_16Flash_bwd_paramsEi,"ax",@progbits
	.sectioninfo	@"SHI_REGISTERS=48"
	.align	128
        .global         _ZN5flash27flash_bwd_convert_dq_kernelI23Flash_bwd_kernel_traitsILi32ELi128ELi128ELi8ELi4ELi4ELi4ELb0ELb0EN7cutlass10bfloat16_tE19Flash_kernel_traitsILi32ELi128ELi128ELi8ES3_EEEEvNS_16Flash_bwd_paramsEi
        .type           _ZN5flash27flash_bwd_convert_dq_kernelI23Flash_bwd_kernel_traitsILi32ELi128ELi128ELi8ELi4ELi4ELi4ELb0ELb0EN7cutlass10bfloat16_tE19Flash_kernel_traitsILi32ELi128ELi128ELi8ES3_EEEEvNS_16Flash_bwd_paramsEi,@function
        .size           _ZN5flash27flash_bwd_convert_dq_kernelI23Flash_bwd_kernel_traitsILi32ELi128ELi128ELi8ELi4ELi4ELi4ELb0ELb0EN7cutlass10bfloat16_tE19Flash_kernel_traitsILi32ELi128ELi128ELi8ES3_EEEEvNS_16Flash_bwd_paramsEi,(.L_x_1348 - _ZN5flash27flash_bwd_convert_dq_kernelI23Flash_bwd_kernel_traitsILi32ELi128ELi128ELi8ELi4ELi4ELi4ELb0ELb0EN7cutlass10bfloat16_tE19Flash_kernel_traitsILi32ELi128ELi128ELi8ES3_EEEEvNS_16Flash_bwd_paramsEi)
        .other          _ZN5flash27flash_bwd_convert_dq_kernelI23Flash_bwd_kernel_traitsILi32ELi128ELi128ELi8ELi4ELi4ELi4ELb0ELb0EN7cutlass10bfloat16_tE19Flash_kernel_traitsILi32ELi128ELi128ELi8ES3_EEEEvNS_16Flash_bwd_paramsEi,@"STO_CUDA_ENTRY STV_DEFAULT"
_ZN5flash27flash_bwd_convert_dq_kernelI23Flash_bwd_kernel_traitsILi32ELi128ELi128ELi8ELi4ELi4ELi4ELb0ELb0EN7cutlass10bfloat16_tE19Flash_kernel_traitsILi32ELi128ELi128ELi8ES3_EEEEvNS_16Flash_bwd_paramsEi:
.text._ZN5flash27flash_bwd_convert_dq_kernelI23Flash_bwd_kernel_traitsILi32ELi128ELi128ELi8ELi4ELi4ELi4ELb0ELb0EN7cutlass10bfloat16_tE19Flash_kernel_traitsILi32ELi128ELi128ELi8ES3_EEEEvNS_16Flash_bwd_paramsEi:
        /* <DEDUP_REMOVED lines=154> */
.L_x_794:
        /* <DEDUP_REMOVED lines=105> */
.L_x_793:
        /* <DEDUP_REMOVED lines=50> */
.L_x_792:
        /* <DEDUP_REMOVED lines=65> */
.L_x_796:
[----:B------:R-:W-:Y:S05]  /*1760*/  BSYNC B0 ;  /* 0x0000000000007941 */ /* 0x000fea0003800000 */
.L_x_795:
        /* <DEDUP_REMOVED lines=13> */
.L_x_797:
        /* <DEDUP_REMOVED lines=12> */
.L_x_1348:


//--------------------- .text._ZN5flash44flash_bwd_dq_dk_dv_loop_seqk_parallel_kernelI23Flash_bwd_kernel_traitsILi32ELi128ELi128ELi8ELi4ELi4ELi4ELb0ELb0EN7cutlass10bfloat16_tE19Flash_kernel_traitsILi32ELi128ELi128ELi8ES3_EELb1ELb0ELb0ELb0ELb0ELb1ELb0EEEvNS_16Flash_bwd_paramsE --------------------------
	.section	.text._ZN5flash44flash_bwd_dq_dk_dv_loop_seqk_parallel_kernelI23Flash_bwd_kernel_traitsILi32ELi128ELi128ELi8ELi4ELi4ELi4ELb0ELb0EN7cutlass10bfloat16_tE19Flash_kernel_traitsILi32ELi128ELi128ELi8ES3_EELb1ELb0ELb0ELb0ELb0ELb1ELb0EEEvNS_16Flash_bwd_paramsE,"ax",@progbits
	.sectioninfo	@"SHI_REGISTERS=255"
	.align	128
        .global         _ZN5flash44flash_bwd_dq_dk_dv_loop_seqk_parallel_kernelI23Flash_bwd_kernel_traitsILi32ELi128ELi128ELi8ELi4ELi4ELi4ELb0ELb0EN7cutlass10bfloat16_tE19Flash_kernel_traitsILi32ELi128ELi128ELi8ES3_EELb1ELb0ELb0ELb0ELb0ELb1ELb0EEEvNS_16Flash_bwd_paramsE
        .type           _ZN5flash44flash_bwd_dq_dk_dv_loop_seqk_parallel_kernelI23Flash_bwd_kernel_traitsILi32ELi128ELi128ELi8ELi4ELi4ELi4ELb0ELb0EN7cutlass10bfloat16_tE19Flash_kernel_traitsILi32ELi128ELi128ELi8ES3_EELb1ELb0ELb0ELb0ELb0ELb1ELb0EEEvNS_16Flash_bwd_paramsE,@function
        .size           _ZN5flash44flash_bwd_dq_dk_dv_loop_seqk_parallel_kernelI23Flash_bwd_kernel_traitsILi32ELi128ELi128ELi8ELi4ELi4ELi4ELb0ELb0EN7cutlass10bfloat16_tE19Flash_kernel_traitsILi32ELi128ELi128ELi8ES3_EELb1ELb0ELb0ELb0ELb0ELb1ELb0EEEvNS_16Flash_bwd_paramsE,(.L_x_1349 - _ZN5flash44flash_bwd_dq_dk_dv_loop_seqk_parallel_kernelI23Flash_bwd_kernel_traitsILi32ELi128ELi128ELi8ELi4ELi4ELi4ELb0ELb0EN7cutlass10bfloat16_tE19Flash_kernel_traitsILi32ELi128ELi128ELi8ES3_EELb1ELb0ELb0ELb0ELb0ELb1ELb0EEEvNS_16Flash_bwd_paramsE)
        .other          _ZN5flash44flash_bwd_dq_dk_dv_loop_seqk_parallel_kernelI23Flash_bwd_kernel_traitsILi32ELi128ELi128ELi8ELi4ELi4ELi4ELb0ELb0EN7cutlass10bfloat16_tE19Flash_kernel_traitsILi32ELi128ELi128ELi8ES3_EELb1ELb0ELb0ELb0ELb0ELb1ELb0EEEvNS_16Flash_bwd_paramsE,@"STO_CUDA_ENTRY STV_DEFAULT"
_ZN5flash44flash_bwd_dq_dk_dv_loop_seqk_parallel_kernelI23Flash_bwd_kernel_traitsILi32ELi128ELi128ELi8ELi4ELi4ELi4ELb0ELb0EN7cutlass10bfloat16_tE19Flash_kernel_traitsILi32ELi128ELi128ELi8ES3_EELb1ELb0ELb0ELb0ELb0ELb1ELb0EEEvNS_16Flash_bwd_paramsE:
.text._ZN5flash44flash_bwd_dq_dk_dv_loop_seqk_parallel_kernelI23Flash_bwd_kernel_traitsILi32ELi128ELi128ELi8ELi4ELi4ELi4ELb0ELb0EN7cutlass10bfloat16_tE19Flash_kernel_traitsILi32ELi128ELi128ELi8ES3_EELb1ELb0ELb0ELb0ELb0ELb1ELb0EEEvNS_16Flash_bwd_paramsE:
        /* <DEDUP_REMOVED lines=11> */
[----:B------:R-:W2:Y:S01]  /*00b0*/  S2UR UR45, SR_CTAID.Y ;  /* 0x00000000002d79c3 */ /* 0x000ea20000002600 */
[----:B------:R-:W-:Y:S01]  /*00c0*/  ULDC.U8 UR8, c[0x0][0x328] ;  /* 0x0000ca0000087ab9 */ /* 0x000fe20000000000 */
[----:B------:R-:W-:Y:S01]  /*00d0*/  IMAD.MOV.U32 R210, RZ, RZ, -0x10 ;  /* 0xfffffff0ffd27424 */ /* 0x000fe200078e00ff */
[----:B------:R-:W-:Y:S01]  /*00e0*/  UISETP.NE.AND UP2, UPT, UR8, URZ, UPT ;  /* 0x0000003f0800728c */ /* 0x000fe2000bf45270 */
[----:B------:R-:W-:Y:S01]  /*00f0*/  IMAD.MOV.U32 R137, RZ, RZ, 0x20 ;  /* 0x00000020ff897424 */ /* 0x000fe200078e00ff */
[----:B------:R-:W-:Y:S01]  /*0100*/  UMOV UR6, 0x80 ;  /* 0x0000008000067882 */ /* 0x000fe20000000000 */
[----:B------:R-:W-:Y:S01]  /*0110*/  IMAD.MOV.U32 R132, RZ, RZ, 0x40 ;  /* 0x00000040ff847424 */ /* 0x000fe200078e00ff */
[----:B------:R-:W-:Y:S01]  /*0120*/  ULDC UR5, c[0x0][0x210] ;  /* 0x0000840000057ab9 */ /* 0x000fe20000000800 */
[----:B------:R-:W3:Y:S01]  /*0130*/  S2UR UR52, SR_CTAID.Z ;  /* 0x00000000003479c3 */ /* 0x000ee20000002700 */
[----:B------:R-:W-:-:S02]  /*0140*/  ULDC UR4, c[0x0][0x234] ;  /* 0x00008d0000047ab9 */ /* 0x000fc40000000800 */
[----:B------:R-:W-:Y:S02]  /*0150*/  ULDC UR7, c[0x0][0x1c0] ;  /* 0x0000700000077ab9 */ /* 0x000fe40000000800 */
[----:B------:R-:W-:Y:S02]  /*0160*/  UIMAD UR4, UR6, UR5, UR4 ;  /* 0x00000005060472a4 */ /* 0x000fe4000f8e0204 */
[----:B------:R-:W-:Y:S02]  /*0170*/  ULDC UR20, c[0x0][0x224] ;  /* 0x0000890000147ab9 */ /* 0x000fe40000000800 */
[----:B------:R-:W-:Y:S02]  /*0180*/  USHF.R.S32.HI UR6, URZ, 0x1f, UR20 ;  /* 0x0000001f3f067899 */ /* 0x000fe40008011414 */
[----:B------:R-:W-:Y:S01]  /*0190*/  ULDC UR18, c[0x0][0x224] ;  /* 0x0000890000127ab9 */ /* 0x000fe20000000800 */
[----:B------:R-:W-:Y:S01]  /*01a0*/  IMAD.U32 R247, RZ, RZ, UR4 ;  /* 0x00000004fff77e24 */ /* 0x000fe2000f8e00ff */
[----:B------:R-:W-:Y:S01]  /*01b0*/  ULDC UR58, c[0x0][0x22c] ;  /* 0x00008b00003a7ab9 */ /* 0x000fe20000000800 */
[----:B-1----:R-:W-:Y:S01]  /*01c0*/  SHF.R.S32.HI R0, RZ, 0x1f, R10 ;  /* 0x0000001fff007819 */ /* 0x002fe2000001140a */
[----:B--2---:R-:W-:-:S02]  /*01d0*/  USHF.L.U32 UR8, UR45, 0x7, URZ ;  /* 0x000000072d087899 */ /* 0x004fc4000800063f */
[----:B------:R-:W-:Y:S01]  /*01e0*/  ULDC UR50, c[0x0][0x1c0] ;  /* 0x0000700000327ab9 */ /* 0x000fe20000000800 */
[CC--:B------:R-:W-:Y:S01]  /*01f0*/  LEA.HI R2, R0.reuse, R10.reuse, RZ, 0x2 ;  /* 0x0000000a00027211 */ /* 0x0c0fe200078f10ff */
[----:B------:R-:W-:Y:S01]  /*0200*/  ULDC UR13, c[0x0][0x1c8] ;  /* 0x00007200000d7ab9 */ /* 0x000fe20000000800 */
[CC--:B------:R-:W-:Y:S01]  /*0210*/  LEA.HI R9, R0.reuse, R10.reuse, RZ, 0x5 ;  /* 0x0000000a00097211 */ /* 0x0c0fe200078f28ff */
[----:B------:R-:W-:Y:S01]  /*0220*/  UIMAD.WIDE UR50, UR58, UR50, URZ ;  /* 0x000000323a3272a5 */ /* 0x000fe2000f8e023f */
[CC--:B------:R-:W-:Y:S01]  /*0230*/  LEA.HI R6, R0.reuse, R10.reuse, RZ, 0x4 ;  /* 0x0000000a00067211 */ /* 0x0c0fe200078f20ff */
[----:B---3--:R-:W-:Y:S01]  /*0240*/  UIMAD UR5, UR45, UR7, UR52 ;  /* 0x000000072d0572a4 */ /* 0x008fe2000f8e0234 */
[CC--:B------:R-:W-:Y:S01]  /*0250*/  LEA.HI R128, R0.reuse, R10.reuse, RZ, 0x3 ;  /* 0x0000000a00807211 */ /* 0x0c0fe200078f18ff */
[----:B------:R-:W-:Y:S01]  /*0260*/  USHF.R.S32.HI UR7, URZ, 0x1f, UR52 ;  /* 0x0000001f3f077899 */ /* 0x000fe20008011434 */
[----:B------:R-:W-:Y:S01]  /*0270*/  LEA.HI R232, R0, R10, RZ, 0x7 ;  /* 0x0000000a00e87211 */ /* 0x000fe200078f38ff */
[----:B------:R-:W-:Y:S01]  /*0280*/  ULOP3.LUT UR4, UR52, UR13, URZ, 0x3c, !UPT ;  /* 0x0000000d34047292 */ /* 0x000fe2000f8e3c3f */
[----:B------:R-:W-:Y:S01]  /*0290*/  LOP3.LUT R0, R2, 0xfffffffc, RZ, 0xc0, !PT ;  /* 0xfffffffc02007812 */ /* 0x000fe200078ec0ff */
[----:B------:R-:W-:Y:S01]  /*02a0*/  UIMAD.WIDE.U32 UR60, UR45, UR20, URZ ;  /* 0x000000142d3c72a5 */ /* 0x000fe2000f8e003f */
[----:B------:R-:W-:Y:S01]  /*02b0*/  LOP3.LUT R3, R9, 0xffffffe0, RZ, 0xc0, !PT ;  /* 0xffffffe009037812 */ /* 0x000fe200078ec0ff */
[----:B------:R-:W-:Y:S01]  /*02c0*/  ULDC UR15, c[0x0][0x1c0] ;  /* 0x00007000000f7ab9 */ /* 0x000fe20000000800 */
[----:B------:R-:W-:Y:S01]  /*02d0*/  LOP3.LUT R8, R6, 0xfffffff0, RZ, 0xc0, !PT ;  /* 0xfffffff006087812 */ /* 0x000fe200078ec0ff */
[----:B------:R-:W-:Y:S01]  /*02e0*/  IMAD.IADD R12, R10, 0x1, -R0 ;  /* 0x000000010a0c7824 */ /* 0x000fe200078e0a00 */
[----:B------:R-:W-:Y:S01]  /*02f0*/  LOP3.LUT R4, R128, 0xfffffff8, RZ, 0xc0, !PT ;  /* 0xfffffff880047812 */ /* 0x000fe200078ec0ff */
[C---:B------:R-:W-:Y:S01]  /*0300*/  IMAD.IADD R3, R10.reuse, 0x1, -R3 ;  /* 0x000000010a037824 */ /* 0x040fe200078e0a03 */
[----:B------:R-:W-:Y:S01]  /*0310*/  SHF.R.S32.HI R0, RZ, 0x2, R2 ;  /* 0x00000002ff007819 */ /* 0x000fe20000011402 */
[C---:B------:R-:W-:Y:S01]  /*0320*/  IMAD.IADD R8, R10.reuse, 0x1, -R8 ;  /* 0x000000010a087824 */ /* 0x040fe200078e0a08 */
[----:B------:R-:W-:Y:S01]  /*0330*/  SHF.R.S32.HI R232, RZ, 0x7, R232 ;  /* 0x00000007ffe87819 */ /* 0x000fe200000114e8 */
[----:B------:R-:W-:Y:S01]  /*0340*/  IMAD.IADD R10, R10, 0x1, -R4 ;  /* 0x000000010a0a7824 */ /* 0x000fe200078e0a04 */
[----:B------:R-:W-:Y:S01]  /*0350*/  SHF.R.S32.HI R4, RZ, 0x1f, R2 ;  /* 0x0000001fff047819 */ /* 0x000fe20000011402 */
[----:B------:R-:W-:Y:S01]  /*0360*/  IMAD.U32 R245, RZ, RZ, UR4 ;  /* 0x00000004fff57e24 */ /* 0x000fe2000f8e00ff */
[-C--:B------:R-:W-:Y:S01]  /*0370*/  LEA.HI R5, R2, R0.reuse, RZ, 0x1 ;  /* 0x0000000002057211 */ /* 0x080fe200078f08ff */
[----:B------:R-:W-:Y:S01]  /*0380*/  UIMAD UR19, UR52, UR58, URZ ;  /* 0x0000003a341372a4 */ /* 0x000fe2000f8e023f */
[----:B------:R-:W-:Y:S01]  /*0390*/  LEA.HI R2, R4, R0, RZ, 0x3 ;  /* 0x0000000004027211 */ /* 0x000fe200078f18ff */
[----:B------:R-:W-:Y:S01]  /*03a0*/  UIMAD UR4, UR45, UR15, UR52 ;  /* 0x0000000f2d0472a4 */ /* 0x000fe2000f8e0234 */
[----:B------:R-:W-:Y:S01]  /*03b0*/  LOP3.LUT R4, R5, 0x7fffffe, RZ, 0xc0, !PT ;  /* 0x07fffffe05047812 */ /* 0x000fe200078ec0ff */
[----:B------:R-:W-:Y:S01]  /*03c0*/  ULDC UR12, c[0x0][0x1c0] ;  /* 0x00007000000c7ab9 */ /* 0x000fe20000000800 */
[----:B------:R-:W-:Y:S01]  /*03d0*/  LOP3.LUT R2, R2, 0xfffffff8, RZ, 0xc0, !PT ;  /* 0xfffffff802027812 */ /* 0x000fe200078ec0ff */
[----:B------:R-:W-:Y:S01]  /*03e0*/  UIMAD UR58, UR58, UR12, URZ ;  /* 0x0000000c3a3a72a4 */ /* 0x000fe2000f8e023f */
[----:B------:R-:W-:Y:S01]  /*03f0*/  SHF.R.S32.HI R5, RZ, 0x1f, R3 ;  /* 0x0000001fff057819 */ /* 0x000fe20000011403 */
[C---:B------:R-:W-:Y:S01]  /*0400*/  IMAD.IADD R11, R0.reuse, 0x1, -R4 ;  /* 0x00000001000b7824 */ /* 0x040fe200078e0a04 */
[--C-:B------:R-:W-:Y:S01]  /*0410*/  SHF.R.S32.HI R4, RZ, 0x1f, R9.reuse ;  /* 0x0000001fff047819 */ /* 0x100fe20000011409 */
[----:B------:R-:W-:Y:S01]  /*0420*/  IMAD.IADD R7, R0, 0x1, -R2 ;  /* 0x0000000100077824 */ /* 0x000fe200078e0a02 */
[----:B------:R-:W-:Y:S01]  /*0430*/  SHF.R.S32.HI R0, RZ, 0x4, R6 ;  /* 0x00000004ff007819 */ /* 0x000fe20000011406 */
[----:B------:R-:W-:Y:S01]  /*0440*/  USHF.L.U32 UR4, UR4, 0x5, URZ ;  /* 0x0000000504047899 */ /* 0x000fe2000800063f */
[----:B------:R-:W-:Y:S01]  /*0450*/  LEA.HI R229, R5, R3, RZ, 0x2 ;  /* 0x0000000305e57211 */ /* 0x000fe200078f10ff */
[----:B------:R-:W-:Y:S01]  /*0460*/  ULDC UR17, c[0x0][0x1c0] ;  /* 0x0000700000117ab9 */ /* 0x000fe20000000800 */
[----:B------:R-:W-:Y:S01]  /*0470*/  SHF.R.S32.HI R3, RZ, 0x3, R128 ;  /* 0x00000003ff037819 */ /* 0x000fe20000011480 */
[----:B------:R-:W-:Y:S01]  /*0480*/  USHF.L.U32 UR59, UR58, 0x7, URZ ;  /* 0x000000073a3b7899 */ /* 0x000fe2000800063f */
[----:B------:R-:W-:Y:S01]  /*0490*/  LEA.HI R2, R6, R0, RZ, 0x1 ;  /* 0x0000000006027211 */ /* 0x000fe200078f08ff */
[----:B------:R-:W-:Y:S01]  /*04a0*/  ULDC.U8 UR9, c[0x0][0x3d0] ;  /* 0x0000f40000097ab9 */ /* 0x000fe20000000000 */
[----:B------:R-:W-:Y:S01]  /*04b0*/  SHF.R.S32.HI R5, RZ, 0x5, R9 ;  /* 0x00000005ff057819 */ /* 0x000fe20000011409 */
[----:B------:R-:W-:Y:S01]  /*04c0*/  IMAD.SHL.U32 R6, R3, 0x40, RZ ;  /* 0x0000004003067824 */ /* 0x000fe200078e00ff */
[----:B------:R-:W-:Y:S01]  /*04d0*/  LOP3.LUT R3, R2, 0xfffffffe, RZ, 0xc0, !PT ;  /* 0xfffffffe02037812 */ /* 0x000fe200078ec0ff */
[----:B------:R-:W-:Y:S01]  /*04e0*/  ULDC UR16, c[0x0][0x214] ;  /* 0x0000850000107ab9 */ /* 0x000fe20000000800 */
[C---:B------:R-:W-:Y:S01]  /*04f0*/  LOP3.LUT P5, RZ, R7.reuse, 0x2, RZ, 0xc0, !PT ;  /* 0x0000000207ff7812 */ /* 0x040fe200078ac0ff */
[----:B------:R-:W-:Y:S01]  /*0500*/  UISETP.NE.AND UP3, UPT, UR9, URZ, UPT ;  /* 0x0000003f0900728c */ /* 0x000fe2000bf65270 */
[----:B------:R-:W-:Y:S01]  /*0510*/  LOP3.LUT R2, R6, 0xc0, RZ, 0xc0, !PT ;  /* 0x000000c006027812 */ /* 0x000fe200078ec0ff */
[----:B------:R-:W-:Y:S01]  /*0520*/  IMAD.SHL.U32 R6, R12, 0x8, RZ ;  /* 0x000000080c067824 */ /* 0x000fe200078e00ff */
[----:B------:R-:W-:Y:S01]  /*0530*/  LOP3.LUT P4, RZ, R7, 0x4, RZ, 0xc0, !PT ;  /* 0x0000000407ff7812 */ /* 0x000fe2000788c0ff */
[----:B------:R-:W-:Y:S01]  /*0540*/  IMAD.IADD R13, R0, 0x1, -R3 ;  /* 0x00000001000d7824 */ /* 0x000fe200078e0a03 */
[----:B------:R-:W-:Y:S01]  /*0550*/  LEA.HI R0, R4, R5, RZ, 0x2 ;  /* 0x0000000504007211 */ /* 0x000fe200078f10ff */
[----:B------:R-:W-:Y:S01]  /*0560*/  IMAD.U32 R239, RZ, RZ, UR4 ;  /* 0x00000004ffef7e24 */ /* 0x000fe2000f8e00ff */
[----:B------:R-:W-:Y:S01]  /*0570*/  LOP3.LUT R3, R2, 0x18, R6, 0xf8, !PT ;  /* 0x0000001802037812 */ /* 0x000fe200078ef806 */
[----:B------:R-:W-:Y:S01]  /*0580*/  IMAD.U32 R6, RZ, RZ, UR7 ;  /* 0x00000007ff067e24 */ /* 0x000fe2000f8e00ff */
[----:B------:R-:W-:Y:S01]  /*0590*/  LOP3.LUT R0, R0, 0xfffffffc, RZ, 0xc0, !PT ;  /* 0xfffffffc00007812 */ /* 0x000fe200078ec0ff */
[----:B------:R-:W-:Y:S01]  /*05a0*/  USHF.R.S32.HI UR7, URZ, 0x1f, UR45 ;  /* 0x0000001f3f077899 */ /* 0x000fe2000801142d */
[----:B------:R-:W-:Y:S01]  /*05b0*/  SHF.R.U32.HI R2, RZ, 0x3, R2 ;  /* 0x00000003ff027819 */ /* 0x000fe20000011602 */
[----:B------:R-:W-:Y:S01]  /*05c0*/  IMAD.SHL.U32 R6, R12, 0x2, RZ ;  /* 0x000000020c067824 */ /* 0x000fe200078e00ff */
[----:B------:R-:W-:Y:S01]  /*05d0*/  @UP2 UIMAD UR9, UR45, UR16, URZ ;  /* 0x000000102d0922a4 */ /* 0x000fe2000f8e023f */
        /* <DEDUP_REMOVED lines=8> */
[----:B------:R-:W-:Y:S01]  /*0660*/  IMAD R2, R232, 0x8, R13 ;  /* 0x00000008e8027824 */ /* 0x000fe200078e020d */
[-C--:B------:R-:W-:Y:S01]  /*0670*/  LEA.HI R11, R11, R8.reuse, RZ, 0x3 ;  /* 0x000000080b0b7211 */ /* 0x080fe200078f18ff */
[----:B------:R-:W-:Y:S01]  /*0680*/  IMAD.U32 R252, RZ, RZ, UR7 ;  /* 0x00000007fffc7e24 */ /* 0x000fe2000f8e00ff */
[----:B------:R-:W-:Y:S01]  /*0690*/  USHF.R.S32.HI UR4, URZ, 0x1f, UR4 ;  /* 0x0000001f3f047899 */ /* 0x000fe20008011404 */
[----:B------:R-:W-:Y:S01]  /*06a0*/  IMAD.IADD R3, R10, 0x1, -R0 ;  /* 0x000000010a037824 */ /* 0x000fe200078e0a00 */
[----:B------:R-:W-:Y:S01]  /*06b0*/  LEA.HI R0, R8, R8, RZ, 0x1 ;  /* 0x0000000808007211 */ /* 0x000fe200078f08ff */
[----:B------:R-:W-:Y:S01]  /*06c0*/  IMAD.U32 R244, RZ, RZ, UR9 ;  /* 0x00000009fff47e24 */ /* 0x000fe2000f8e00ff */
[----:B------:R-:W-:Y:S01]  /*06d0*/  SEL R212, R137, 0xffffffe0, !P5 ;  /* 0xffffffe089d47807 */ /* 0x000fe20006800000 */
[----:B------:R-:W-:Y:S01]  /*06e0*/  IMAD R17, R2, 0x8, R3 ;  /* 0x0000000802117824 */ /* 0x000fe200078e0203 */
[----:B------:R-:W-:Y:S01]  /*06f0*/  LOP3.LUT R3, R0, 0x7fffffe, RZ, 0xc0, !PT ;  /* 0x07fffffe00037812 */ /* 0x000fe200078ec0ff */
[----:B------:R-:W-:Y:S01]  /*0700*/  IMAD.U32 R238, RZ, RZ, UR4 ;  /* 0x00000004ffee7e24 */ /* 0x000fe2000f8e00ff */
[--C-:B------:R-:W-:Y:S01]  /*0710*/  SHF.R.S32.HI R4, RZ, 0x1, R0.reuse ;  /* 0x00000001ff047819 */ /* 0x100fe20000011400 */
[----:B------:R-:W-:Y:S01]  /*0720*/  IMAD.U32 R246, RZ, RZ, UR19 ;  /* 0x00000013fff67e24 */ /* 0x000fe2000f8e00ff */
[----:B------:R-:W-:Y:S01]  /*0730*/  SHF.R.S32.HI R0, RZ, 0x1f, R0 ;  /* 0x0000001fff007819 */ /* 0x000fe20000011400 */
[----:B------:R-:W-:Y:S01]  /*0740*/  IMAD.IADD R16, R8, 0x1, -R3 ;  /* 0x0000000108107824 */ /* 0x000fe200078e0a03 */
[----:B------:R-:W-:Y:S01]  /*0750*/  LOP3.LUT R2, R11, 0xfffffff8, RZ, 0xc0, !PT ;  /* 0xfffffff80b027812 */ /* 0x000fe200078ec0ff */
[----:B------:R-:W-:Y:S01]  /*0760*/  IMAD.U32 R3, RZ, RZ, UR8 ;  /* 0x00000008ff037e24 */ /* 0x000fe2000f8e00ff */
[----:B------:R-:W-:Y:S01]  /*0770*/  LEA.HI R0, R0, R4, RZ, 0x2 ;  /* 0x0000000400007211 */ /* 0x000fe200078f10ff */
[----:B------:R-:W-:Y:S01]  /*0780*/  USHF.R.S32.HI UR8, URZ, 0x1f, UR52 ;  /* 0x0000001f3f087899 */ /* 0x000fe20008011434 */
[----:B------:R-:W-:Y:S01]  /*0790*/  IMAD.U32 R3, RZ, RZ, UR7 ;  /* 0x00000007ff037e24 */ /* 0x000fe2000f8e00ff */
[----:B------:R-:W-:Y:S01]  /*07a0*/  @!UP2 UIMAD UR7, UR45, UR17, UR52 ;  /* 0x000000112d07a2a4 */ /* 0x000fe2000f8e0234 */
[----:B------:R-:W-:Y:S01]  /*07b0*/  LOP3.LUT R0, R0, 0xfffffffc, RZ, 0xc0, !PT ;  /* 0xfffffffc00007812 */ /* 0x000fe200078ec0ff */
[----:B------:R-:W-:Y:S01]  /*07c0*/  IMAD.IADD R15, R8, 0x1, -R2 ;  /* 0x00000001080f7824 */ /* 0x000fe200078e0a02 */
[C---:B------:R-:W-:Y:S01]  /*07d0*/  LOP3.LUT R2, R7.reuse, 0x1, RZ, 0xc0, !PT ;  /* 0x0000000107027812 */ /* 0x040fe200078ec0ff */
[----:B------:R-:W-:Y:S01]  /*07e0*/  IMAD.U32 R251, RZ, RZ, UR8 ;  /* 0x00000008fffb7e24 */ /* 0x000fe2000f8e00ff */
[----:B------:R-:W-:Y:S01]  /*07f0*/  ULDC.64 UR10, c[0x0][0x118] ;  /* 0x00004600000a7ab9 */ /* 0x000fe20000000a00 */
[----:B------:R-:W-:Y:S01]  /*0800*/  IMAD.IADD R14, R4, 0x1, -R0 ;  /* 0x00000001040e7824 */ /* 0x000fe200078e0a00 */
[----:B------:R-:W-:Y:S01]  /*0810*/  ISETP.NE.U32.AND P6, PT, R2, 0x1, PT ;  /* 0x000000010200780c */ /* 0x000fe20003fc5070 */
[----:B------:R-:W-:Y:S01]  /*0820*/  IMAD.U32 R2, RZ, RZ, UR8 ;  /* 0x00000008ff027e24 */ /* 0x000fe2000f8e00ff */
[----:B------:R-:W-:Y:S01]  /*0830*/  SHF.R.S32.HI R0, RZ, 0x1, R5 ;  /* 0x00000001ff007819 */ /* 0x000fe20000011405 */
[----:B------:R-:W-:Y:S01]  /*0840*/  IMAD.SHL.U32 R2, R10, 0x40, RZ ;  /* 0x000000400a027824 */ /* 0x000fe200078e00ff */
[----:B------:R-:W-:Y:S01]  /*0850*/  LEA.HI R10, R7, R7, RZ, 0x1 ;  /* 0x00000007070a7211 */ /* 0x000fe200078f08ff */
[C---:B------:R-:W-:Y:S01]  /*0860*/  IMAD.SHL.U32 R4, R235.reuse, 0x400, RZ ;  /* 0x00000400eb047824 */ /* 0x040fe200078e00ff */
[C---:B------:R-:W-:Y:S01]  /*0870*/  LOP3.LUT P0, RZ, R0.reuse, 0x2, RZ, 0xc0, !PT ;  /* 0x0000000200ff7812 */ /* 0x040fe2000780c0ff */
[----:B------:R-:W-:Y:S01]  /*0880*/  IMAD.SHL.U32 R9, R0, 0x40, RZ ;  /* 0x0000004000097824 */ /* 0x000fe200078e00ff */
[----:B------:R-:W-:Y:S01]  /*0890*/  LOP3.LUT R8, R2, 0x1c0, RZ, 0xc0, !PT ;  /* 0x000001c002087812 */ /* 0x000fe200078ec0ff */
[----:B------:R-:W-:Y:S01]  /*08a0*/  IMAD.SHL.U32 R0, R235, 0x10, RZ ;  /* 0x00000010eb007824 */ /* 0x000fe200078e00ff */
[----:B------:R-:W-:Y:S01]  /*08b0*/  LOP3.LUT R2, R10, 0x3fffffe, RZ, 0xc0, !PT ;  /* 0x03fffffe0a027812 */ /* 0x000fe200078ec0ff */
[----:B------:R-:W-:Y:S01]  /*08c0*/  UIMAD UR8, UR5, UR18, URZ ;  /* 0x00000012050872a4 */ /* 0x000fe2000f8e023f */
[----:B------:R-:W-:Y:S01]  /*08d0*/  SHF.R.S32.HI R5, RZ, 0x3, R11 ;  /* 0x00000003ff057819 */ /* 0x000fe2000001140b */
[----:B------:R-:W-:Y:S01]  /*08e0*/  UIMAD UR5, UR6, UR45, URZ ;  /* 0x0000002d060572a4 */ /* 0x000fe2000f8e023f */
[----:B------:R-:W-:Y:S01]  /*08f0*/  LEA.HI.SX32 R229, R229, R0, 0x1e ;  /* 0x00000000e5e57211 */ /* 0x000fe200078ff2ff */
[C---:B------:R-:W-:Y:S01]  /*0900*/  IMAD.IADD R12, R7.reuse, 0x1, -R2 ;  /* 0x00000001070c7824 */ /* 0x040fe200078e0a02 */
[----:B------:R-:W-:Y:S01]  /*0910*/  LOP3.LUT R3, R8, 0x30, R0, 0xf8, !PT ;  /* 0x0000003008037812 */ /* 0x000fe200078ef800 */
[----:B------:R-:W-:Y:S01]  /*0920*/  IMAD.SHL.U32 R2, R7, 0x40, RZ ;  /* 0x0000004007027824 */ /* 0x000fe200078e00ff */
[----:B------:R-:W-:Y:S01]  /*0930*/  LOP3.LUT R0, R9, 0xc0, RZ, 0xc0, !PT ;  /* 0x000000c009007812 */ /* 0x000fe200078ec0ff */
[----:B------:R-:W-:Y:S01]  /*0940*/  IMAD R16, R5, 0x8, R16 ;  /* 0x0000000805107824 */ /* 0x000fe200078e0210 */
[----:B------:R-:W-:Y:S01]  /*0950*/  LOP3.LUT R3, R3, 0x8, R128, 0xf8, !PT ;  /* 0x0000000803037812 */ /* 0x000fe200078ef880 */
[----:B------:R-:W-:Y:S01]  /*0960*/  IMAD R131, R5, 0x200, R4 ;  /* 0x0000020005837824 */ /* 0x000fe200078e0204 */
[----:B------:R-:W-:Y:S01]  /*0970*/  LOP3.LUT R128, R0, 0x8, R128, 0xf8, !PT ;  /* 0x0000000800807812 */ /* 0x000fe200078ef880 */
[----:B------:R-:W-:Y:S01]  /*0980*/  IMAD.U32 R242, RZ, RZ, UR5 ;  /* 0x00000005fff27e24 */ /* 0x000fe2000f8e00ff */
[----:B------:R-:W-:Y:S01]  /*0990*/  SHF.R.U32.HI R0, RZ, 0x3, R0 ;  /* 0x00000003ff007819 */ /* 0x000fe20000011600 */
[----:B------:R-:W-:Y:S01]  /*09a0*/  UIMAD UR5, UR51, UR60, URZ ;  /* 0x0000003c330572a4 */ /* 0x000fe2000f8e023f */
[----:B------:R-:W-:Y:S01]  /*09b0*/  LOP3.LUT R2, R2, 0x1c0, RZ, 0xc0, !PT ;  /* 0x000001c002027812 */ /* 0x000fe200078ec0ff */
[----:B------:R-:W-:Y:S01]  /*09c0*/  @!UP2 UIMAD UR6, UR7, UR16, URZ ;  /* 0x000000100706a2a4 */ /* 0x000fe2000f8e023f */
[----:B------:R-:W-:Y:S01]  /*09d0*/  LOP3.LUT R128, R128, R0, RZ, 0x3c, !PT ;  /* 0x0000000080807212 */ /* 0x000fe200078e3cff */
[----:B------:R-:W-:Y:S01]  /*09e0*/  IMAD R0, R235, 0x200, R6 ;  /* 0x00000200eb007824 */ /* 0x000fe200078e0206 */
[----:B------:R-:W-:Y:S01]  /*09f0*/  LEA.HI R2, R2, R2, RZ, 0x1d ;  /* 0x0000000202027211 */ /* 0x000fe200078fe8ff */
[----:B------:R-:W-:Y:S01]  /*0a00*/  IMAD.U32 R250, RZ, RZ, UR5 ;  /* 0x00000005fffa7e24 */ /* 0x000fe2000f8e00ff */
[----:B------:R-:W-:Y:S01]  /*0a10*/  USHF.R.S32.HI UR5, URZ, 0x1f, UR19 ;  /* 0x0000001f3f057899 */ /* 0x000fe20008011413 */
[----:B------:R-:W-:Y:S01]  /*0a20*/  IMAD R12, R12, 0x20, R0 ;  /* 0x000000200c0c7824 */ /* 0x000fe200078e0200 */
[----:B------:R-:W-:Y:S01]  /*0a30*/  SHF.R.S32.HI R0, RZ, 0x1, R10 ;  /* 0x00000001ff007819 */ /* 0x000fe2000001140a */
[----:B------:R-:W-:Y:S01]  /*0a40*/  IMAD.U32 R128, R17, 0x20, R128 ;  /* 0x0000002011807824 */ /* 0x000fe200078e0080 */
[----:B------:R-:W-:Y:S01]  /*0a50*/  IADD3 R216, R2, R216, R4 ;  /* 0x000000d802d87210 */ /* 0x000fe20007ffe004 */
[----:B------:R-:W-:Y:S01]  /*0a60*/  IMAD.SHL.U32 R4, R13, 0x10, RZ ;  /* 0x000000100d047824 */ /* 0x000fe200078e00ff */
[----:B------:R-:W-:Y:S01]  /*0a70*/  SHF.R.U32.HI R2, RZ, 0x3, R8 ;  /* 0x00000003ff027819 */ /* 0x000fe20000011608 */
[----:B------:R-:W-:Y:S01]  /*0a80*/  IMAD.U32 R241, RZ, RZ, UR5 ;  /* 0x00000005fff17e24 */ /* 0x000fe2000f8e00ff */
[C---:B------:R-:W-:Y:S01]  /*0a90*/  LOP3.LUT P3, RZ, R0.reuse, 0x2, RZ, 0xc0, !PT ;  /* 0x0000000200ff7812 */ /* 0x040fe2000786c0ff */
[----:B------:R-:W-:Y:S01]  /*0aa0*/  IMAD.SHL.U32 R0, R0, 0x40, RZ ;  /* 0x0000004000007824 */ /* 0x000fe200078e00ff */
[----:B------:R-:W-:Y:S01]  /*0ab0*/  LOP3.LUT R5, R3, R2, RZ, 0x3c, !PT ;  /* 0x0000000203057212 */ /* 0x000fe200078e3cff */
[----:B------:R-:W-:Y:S01]  /*0ac0*/  IMAD.SHL.U32 R2, R232, 0x8, RZ ;  /* 0x00000008e8027824 */ /* 0x000fe200078e00ff */
[----:B------:R-:W-:Y:S01]  /*0ad0*/  R2P PR, R15, 0x6 ;  /* 0x000000060f007804 */ /* 0x000fe20000000000 */
[----:B------:R-:W-:Y:S01]  /*0ae0*/  IMAD.SHL.U32 R216, R216, 0x2, RZ ;  /* 0x00000002d8d87824 */ /* 0x000fe200078e00ff */
[----:B------:R-:W-:Y:S01]  /*0af0*/  LOP3.LUT R0, R0, 0xc0, RZ, 0xc0, !PT ;  /* 0x000000c000007812 */ /* 0x000fe200078ec0ff */
[----:B------:R-:W-:Y:S01]  /*0b00*/  USHF.R.S32.HI UR5, URZ, 0x1f, UR59 ;  /* 0x0000001f3f057899 */ /* 0x000fe2000801143b */
[----:B------:R-:W-:Y:S01]  /*0b10*/  LOP3.LUT R2, R2, 0x8, RZ, 0xc0, !PT ;  /* 0x0000000802027812 */ /* 0x000fe200078ec0ff */
[----:B------:R-:W-:Y:S01]  /*0b20*/  IMAD.SHL.U32 R128, R128, 0x2, RZ ;  /* 0x0000000280807824 */ /* 0x000fe200078e00ff */
[----:B------:R-:W-:Y:S01]  /*0b30*/  SHF.R.U32.HI R3, RZ, 0x3, R0 ;  /* 0x00000003ff037819 */ /* 0x000fe20000011600 */
[----:B------:R-:W-:Y:S01]  /*0b40*/  IMAD.IADD R217, R216, 0x1, R212 ;  /* 0x00000001d8d97824 */ /* 0x000fe200078e02d4 */
[----:B------:R-:W-:Y:S01]  /*0b50*/  LOP3.LUT R7, R2, 0x10, R4, 0xf8, !PT ;  /* 0x0000001002077812 */ /* 0x000fe200078ef804 */
[----:B------:R-:W-:Y:S01]  /*0b60*/  IMAD.U32 R243, RZ, RZ, UR8 ;  /* 0x00000008fff37e24 */ /* 0x000fe2000f8e00ff */
[----:B------:R-:W-:Y:S01]  /*0b70*/  LOP3.LUT R8, R3, R0, R2, 0x1e, !PT ;  /* 0x0000000003087212 */ /* 0x000fe200078e1e02 */
[----:B------:R-:W-:Y:S01]  /*0b80*/  IMAD.SHL.U32 R0, R15, 0x40, RZ ;  /* 0x000000400f007824 */ /* 0x000fe200078e00ff */
[----:B------:R-:W-:Y:S01]  /*0b90*/  SEL R210, R210, 0x10, !P6 ;  /* 0x00000010d2d27807 */ /* 0x000fe20007000000 */
[C---:B------:R-:W-:Y:S01]  /*0ba0*/  IMAD R3, R13.reuse, 0x200, R5 ;  /* 0x000002000d037824 */ /* 0x040fe200078e0205 */
[----:B------:R-:W-:Y:S01]  /*0bb0*/  IADD3 R211, R216, 0x40, RZ ;  /* 0x00000040d8d37810 */ /* 0x000fe20007ffe0ff */
[----:B------:R-:W-:Y:S01]  /*0bc0*/  IMAD.SHL.U32 R5, R13, 0x8, RZ ;  /* 0x000000080d057824 */ /* 0x000fe200078e00ff */
[----:B------:R-:W-:Y:S01]  /*0bd0*/  LOP3.LUT R0, R0, 0x1c0, RZ, 0xc0, !PT ;  /* 0x000001c000007812 */ /* 0x000fe200078ec0ff */
[----:B------:R-:W-:Y:S01]  /*0be0*/  IMAD.SHL.U32 R2, R14, 0x40, RZ ;  /* 0x000000400e027824 */ /* 0x000fe200078e00ff */
[----:B------:R-:W-:Y:S01]  /*0bf0*/  @P4 IADD3 R211, R216, -0x40, RZ ;  /* 0xffffffc0d8d34810 */ /* 0x000fe20007ffe0ff */
[----:B------:R-:W-:Y:S01]  /*0c00*/  IMAD.IADD R8, R8, 0x1, R12 ;  /* 0x0000000108087824 */ /* 0x000fe200078e020c */
[----:B------:R-:W-:Y:S01]  /*0c10*/  LOP3.LUT R5, R5, 0x8, RZ, 0xc0, !PT ;  /* 0x0000000805057812 */ /* 0x000fe200078ec0ff */
[----:B------:R-:W-:Y:S01]  /*0c20*/  IMAD.IADD R215, R216, 0x1, R210 ;  /* 0x00000001d8d77824 */ /* 0x000fe200078e02d2 */
[----:B------:R-:W-:Y:S01]  /*0c30*/  SHF.R.U32.HI R6, RZ, 0x3, R0 ;  /* 0x00000003ff067819 */ /* 0x000fe20000011600 */
[----:B------:R-:W-:Y:S01]  /*0c40*/  IMAD.IADD R210, R210, 0x1, R211 ;  /* 0x00000001d2d27824 */ /* 0x000fe200078e02d3 */
[----:B------:R-:W-:Y:S01]  /*0c50*/  LOP3.LUT R2, R2, 0xc0, RZ, 0xc0, !PT ;  /* 0x000000c002027812 */ /* 0x000fe200078ec0ff */
[----:B------:R-:W-:Y:S01]  /*0c60*/  IMAD.IADD R214, R215, 0x1, R212 ;  /* 0x00000001d7d67824 */ /* 0x000fe200078e02d4 */
[----:B------:R-:W-:Y:S01]  /*0c70*/  LOP3.LUT R6, R6, R0, R5, 0x1e, !PT ;  /* 0x0000000006067212 */ /* 0x000fe200078e1e05 */
[----:B------:R-:W-:Y:S01]  /*0c80*/  IMAD.SHL.U32 R0, R16, 0x20, RZ ;  /* 0x0000002010007824 */ /* 0x000fe200078e00ff */
[----:B------:R-:W-:Y:S01]  /*0c90*/  SHF.R.U32.HI R4, RZ, 0x3, R2 ;  /* 0x00000003ff047819 */ /* 0x000fe20000011602 */
[----:B------:R-:W-:Y:S01]  /*0ca0*/  IMAD.IADD R213, R212, 0x1, R211 ;  /* 0x00000001d4d57824 */ /* 0x000fe200078e02d3 */
[----:B------:R-:W-:Y:S01]  /*0cb0*/  SEL R132, R132, 0xffffffc0, !P2 ;  /* 0xffffffc084847807 */ /* 0x000fe20005000000 */
[----:B------:R-:W-:Y:S01]  /*0cc0*/  IMAD.IADD R131, R131, 0x1, R6 ;  /* 0x0000000183837824 */ /* 0x000fe200078e0206 */
[C---:B------:R-:W-:Y:S01]  /*0cd0*/  LOP3.LUT R5, R4.reuse, R2, R5, 0x1e, !PT ;  /* 0x0000000204057212 */ /* 0x040fe200078e1e05 */
[----:B------:R-:W-:Y:S01]  /*0ce0*/  IMAD R142, R235, 0x200, R0 ;  /* 0x00000200eb8e7824 */ /* 0x000fe200078e0200 */
[----:B------:R-:W-:Y:S01]  /*0cf0*/  LOP3.LUT R2, R4, R7, R2, 0x1e, !PT ;  /* 0x0000000704027212 */ /* 0x000fe200078e1e02 */
[----:B------:R-:W-:Y:S01]  /*0d00*/  IMAD.U32 R240, RZ, RZ, UR6 ;  /* 0x00000006fff07e24 */ /* 0x000fe2000f8e00ff */
[----:B------:R-:W-:Y:S01]  /*0d10*/  LEA R131, R131, 0xa000, 0x1 ;  /* 0x0000a00083837811 */ /* 0x000fe200078e08ff */
[----:B------:R-:W-:Y:S01]  /*0d20*/  IMAD.IADD R142, R142, 0x1, R5 ;  /* 0x000000018e8e7824 */ /* 0x000fe200078e0205 */
[----:B------:R-:W-:Y:S01]  /*0d30*/  SEL R129, R137, 0xffffffe0, !P0 ;  /* 0xffffffe089817807 */ /* 0x000fe20004000000 */
[----:B------:R-:W-:Y:S01]  /*0d40*/  IMAD.IADD R136, R0, 0x1, R2 ;  /* 0x0000000100887824 */ /* 0x000fe200078e0202 */
[C---:B------:R-:W-:Y:S01]  /*0d50*/  IADD3 R138, R131.reuse, 0x20, RZ ;  /* 0x00000020838a7810 */ /* 0x040fe20007ffe0ff */
[C---:B------:R-:W-:Y:S01]  /*0d60*/  IMAD.IADD R133, R131.reuse, 0x1, R132 ;  /* 0x0000000183857824 */ /* 0x040fe200078e0284 */
[----:B------:R-:W-:Y:S01]  /*0d70*/  LEA R236, R8, 0x6000, 0x1 ;  /* 0x0000600008ec7811 */ /* 0x000fe200078e08ff */
[----:B------:R-:W-:Y:S01]  /*0d80*/  IMAD.U32 R249, RZ, RZ, UR5 ;  /* 0x00000005fff97e24 */ /* 0x000fe2000f8e00ff */
[----:B------:R-:W-:Y:S01]  /*0d90*/  @P1 IADD3 R138, R131, -0x20, RZ ;  /* 0xffffffe0838a1810 */ /* 0x000fe20007ffe0ff */
[----:B------:R-:W-:Y:S01]  /*0da0*/  IMAD.SHL.U32 R2, R3, 0x2, RZ ;  /* 0x0000000203027824 */ /* 0x000fe200078e00ff */
[----:B------:R-:W-:Y:S01]  /*0db0*/  LOP3.LUT P0, RZ, R14, 0x2, RZ, 0xc0, !PT ;  /* 0x000000020eff7812 */ /* 0x000fe2000780c0ff */
[----:B------:R-:W-:Y:S01]  /*0dc0*/  IMAD.IADD R129, R128, 0x1, R129 ;  /* 0x0000000180817824 */ /* 0x000fe200078e0281 */
[----:B------:R-:W-:Y:S01]  /*0dd0*/  IADD3 R237, R236, 0x20, RZ ;  /* 0x00000020eced7810 */ /* 0x000fe20007ffe0ff */
[----:B------:R-:W-:Y:S01]  /*0de0*/  IMAD.IADD R212, R212, 0x1, R210 ;  /* 0x00000001d4d47824 */ /* 0x000fe200078e02d2 */
[----:B------:R-:W-:Y:S01]  /*0df0*/  SEL R137, R137, 0xffffffe0, !P0 ;  /* 0xffffffe089897807 */ /* 0x000fe20004000000 */
[----:B------:R-:W-:Y:S01]  /*0e00*/  IMAD.IADD R132, R132, 0x1, R138 ;  /* 0x0000000184847824 */ /* 0x000fe200078e028a */
[----:B------:R-:W-:Y:S01]  /*0e10*/  @P3 IADD3 R237, R236, -0x20, RZ ;  /* 0xffffffe0eced3810 */ /* 0x000fe20007ffe0ff */
[----:B------:R-:W-:Y:S01]  /*0e20*/  UIMAD.WIDE.U32 UR56, UR50, UR60, URZ ;  /* 0x0000003c323872a5 */ /* 0x000fe2000f8e003f */
[C---:B------:R-:W-:Y:S01]  /*0e30*/  IADD3 R141, R138.reuse, 0x2000, RZ ;  /* 0x000020008a8d7810 */ /* 0x040fe20007ffe0ff */
[----:B------:R-:W-:Y:S01]  /*0e40*/  USHF.L.U32 UR32, UR58, 0x3, URZ ;  /* 0x000000033a207899 */ /* 0x000fe2000800063f */
[C---:B------:R-:W-:Y:S01]  /*0e50*/  IADD3 R140, R138.reuse, 0x4000, RZ ;  /* 0x000040008a8c7810 */ /* 0x040fe20007ffe0ff */
[----:B------:R-:W-:Y:S01]  /*0e60*/  USHF.L.U32 UR31, UR58, 0x4, URZ ;  /* 0x000000043a1f7899 */ /* 0x000fe2000800063f */
[----:B------:R-:W-:Y:S01]  /*0e70*/  IADD3 R139, R138, 0x6000, RZ ;  /* 0x000060008a8b7810 */ /* 0x000fe20007ffe0ff */
[----:B------:R-:W-:-:S02]  /*0e80*/  UIMAD UR30, UR58, 0x18, URZ ;  /* 0x000000183a1e78a4 */ /* 0x000fc4000f8e023f */
[----:B------:R-:W-:Y:S02]  /*0e90*/  USHF.L.U32 UR29, UR58, 0x5, URZ ;  /* 0x000000053a1d7899 */ /* 0x000fe4000800063f */
[----:B------:R-:W-:Y:S02]  /*0ea0*/  UIMAD UR28, UR58, 0x28, URZ ;  /* 0x000000283a1c78a4 */ /* 0x000fe4000f8e023f */
[----:B------:R-:W-:Y:S02]  /*0eb0*/  UIMAD UR27, UR58, 0x30, URZ ;  /* 0x000000303a1b78a4 */ /* 0x000fe4000f8e023f */
[----:B------:R-:W-:Y:S02]  /*0ec0*/  UIMAD UR26, UR58, 0x38, URZ ;  /* 0x000000383a1a78a4 */ /* 0x000fe4000f8e023f */
[----:B------:R-:W-:Y:S02]  /*0ed0*/  USHF.L.U32 UR25, UR58, 0x6, URZ ;  /* 0x000000063a197899 */ /* 0x000fe4000800063f */
[----:B------:R-:W-:-:S02]  /*0ee0*/  UIMAD UR24, UR58, 0x48, URZ ;  /* 0x000000483a1878a4 */ /* 0x000fc4000f8e023f */
[----:B------:R-:W-:Y:S02]  /*0ef0*/  UIMAD UR23, UR58, 0x50, URZ ;  /* 0x000000503a1778a4 */ /* 0x000fe4000f8e023f */
[----:B------:R-:W-:Y:S02]  /*0f00*/  UIMAD UR22, UR58, 0x58, URZ ;  /* 0x000000583a1678a4 */ /* 0x000fe4000f8e023f */
[----:B------:R-:W-:Y:S02]  /*0f10*/  UIMAD UR21, UR58, 0x60, URZ ;  /* 0x000000603a1578a4 */ /* 0x000fe4000f8e023f */
[----:B------:R-:W-:Y:S02]  /*0f20*/  UIMAD UR20, UR58, 0x68, URZ ;  /* 0x000000683a1478a4 */ /* 0x000fe4000f8e023f */
[----:B------:R-:W-:Y:S02]  /*0f30*/  UIMAD UR19, UR58, 0x70, URZ ;  /* 0x000000703a1378a4 */ /* 0x000fe4000f8e023f */
[----:B------:R-:W-:-:S02]  /*0f40*/  UIMAD UR18, UR58, 0x78, URZ ;  /* 0x000000783a1278a4 */ /* 0x000fc4000f8e023f */
[----:B------:R-:W-:Y:S02]  /*0f50*/  UIADD3 UR17, -UR59, URZ, URZ ;  /* 0x0000003f3b117290 */ /* 0x000fe4000fffe13f */
[----:B------:R-:W-:Y:S02]  /*0f60*/  UMOV UR55, 0xffffe000 ;  /* 0xffffe00000377882 */ /* 0x000fe40000000000 */
.L_x_826:
[----:B------:R-:W-:Y:S02]  /*0f70*/  ULDC.64 UR6, c[0x0][0x250] ;  /* 0x0000940000067ab9 */ /* 0x000fe40000000a00 */
[----:B------:R-:W-:Y:S02]  /*0f80*/  UISETP.NE.U32.AND UP4, UPT, URZ, UR6, UPT ;  /* 0x000000063f00728c */ /* 0x000fe4000bf85070 */
[----:B------:R-:W-:Y:S02]  /*0f90*/  USHF.L.U32 UR12, UR45, 0x2, URZ ;  /* 0x000000022d0c7899 */ /* 0x000fe4000800063f */
[----:B------:R-:W-:Y:S02]  /*0fa0*/  UISETP.NE.AND.EX UP4, UPT, URZ, UR7, UPT, UP4 ;  /* 0x000000073f00728c */ /* 0x000fe4000bf85340 */
[----:B------:R-:W-:-:S02]  /*0fb0*/  USHF.R.S32.HI UR53, URZ, 0x1f, UR45 ;  /* 0x0000001f3f357899 */ /* 0x000fc4000801142d */
[----:B------:R-:W-:Y:S02]  /*0fc0*/  ULDC.U8 UR4, c[0x0][0x312] ;  /* 0x0000c48000047ab9 */ /* 0x000fe40000000000 */
        /* <DEDUP_REMOVED lines=47> */
.L_x_798:
        /* <DEDUP_REMOVED lines=58> */
.L_x_800:
        /* <DEDUP_REMOVED lines=18> */
.L_x_801:
[----:B------:R-:W-:Y:S01]  /*1780*/  IABS R7, c[0x0][0x1c8] ;  /* 0x0000720000077a13 */ /* 0x000fe20000000000 */
[----:B------:R-:W1:Y:S01]  /*1790*/  R2UR UR34, R242 ;  /* 0x00000000f22273c2 */ /* 0x000e6200000e0000 */
[----:B------:R-:W-:Y:S01]  /*17a0*/  ULDC.64 UR12, c[0x0][0x370] ;  /* 0x0000dc00000c7ab9 */ /* 0x000fe20000000a00 */
[----:B------:R-:W-:Y:S01]  /*17b0*/  IABS R3, UR52 ;  /* 0x0000003400037c13 */ /* 0x000fe20008000000 */
[----:B------:R-:W2:Y:S01]  /*17c0*/  I2F.RP R4, R7 ;  /* 0x0000000700047306 */ /* 0x000ea20000209400 */
[----:B------:R-:W-:Y:S01]  /*17d0*/  @UP1 UIMAD.WIDE.U32 UR8, UR4, UR12, URZ ;  /* 0x0000000c040812a5 */ /* 0x000fe2000f8e003f */
[----:B------:R-:W-:Y:S01]  /*17e0*/  ISETP.NE.AND P1, PT, RZ, c[0x0][0x1c8], PT ;  /* 0x00007200ff007a0c */ /* 0x000fe20003f25270 */
[----:B------:R-:W-:Y:S02]  /*17f0*/  ULDC UR16, c[0x0][0x224] ;  /* 0x0000890000107ab9 */ /* 0x000fe40000000800 */
[----:B------:R-:W-:Y:S02]  /*1800*/  @UP1 UIMAD UR40, UR4, UR13, UR9 ;  /* 0x0000000d042812a4 */ /* 0x000fe4000f8e0209 */
[----:B------:R-:W-:-:S02]  /*1810*/  UIMAD UR15, UR51, UR60, URZ ;  /* 0x0000003c330f72a4 */ /* 0x000fc4000f8e023f */
[----:B------:R-:W-:Y:S02]  /*1820*/  @UP1 UMOV UR39, UR8 ;  /* 0x0000000800271c82 */ /* 0x000fe40008000000 */
[----:B------:R-:W-:Y:S02]  /*1830*/  ULDC.64 UR8, c[0x0][0x368] ;  /* 0x0000da0000087ab9 */ /* 0x000fe40000000a00 */
[----:B------:R-:W-:Y:S02]  /*1840*/  @!UP1 UIMAD UR7, UR53, UR8, URZ ;  /* 0x00000008350792a4 */ /* 0x000fe4000f8e023f */
[----:B------:R-:W-:Y:S01]  /*1850*/  ULDC.64 UR12, c[0x0][0x3d8] ;  /* 0x0000f600000c7ab9 */ /* 0x000fe20000000a00 */
[----:B--2---:R-:W2:Y:S01]  /*1860*/  MUFU.RCP R4, R4 ;  /* 0x0000000400047308 */ /* 0x004ea20000001000 */
[----:B------:R-:W-:Y:S02]  /*1870*/  @!UP1 UIMAD UR7, UR45, UR9, UR7 ;  /* 0x000000092d0792a4 */ /* 0x000fe4000f8e0207 */
[----:B------:R-:W-:-:S04]  /*1880*/  @!UP1 UIMAD.WIDE.U32 UR8, UR45, UR8, URZ ;  /* 0x000000082d0892a5 */ /* 0x000fc8000f8e003f */
[----:B------:R-:W-:Y:S02]  /*1890*/  @!UP1 UIADD3 UR40, UR9, UR7, URZ ;  /* 0x0000000709289290 */ /* 0x000fe4000fffe03f */
[----:B-1----:R-:W-:Y:S01]  /*18a0*/  UIMAD UR7, UR53, UR16, UR34 ;  /* 0x00000010350772a4 */ /* 0x002fe2000f8e0222 */
[----:B------:R-:W1:Y:S01]  /*18b0*/  S2UR UR16, SR_CTAID.X ;  /* 0x00000000001079c3 */ /* 0x000e620000002500 */
[----:B------:R-:W-:Y:S02]  /*18c0*/  @!UP1 UMOV UR39, UR8 ;  /* 0x0000000800279c82 */ /* 0x000fe40008000000 */
[----:B------:R-:W-:Y:S02]  /*18d0*/  UIADD3 UR7, UR61, UR7, URZ ;  /* 0x000000073d077290 */ /* 0x000fe4000fffe03f */
[----:B------:R-:W-:Y:S01]  /*18e0*/  UIMAD.WIDE.U32 UR8, UR50, UR4, URZ ;  /* 0x00000004320872a5 */ /* 0x000fe2000f8e003f */
[----:B--2---:R-:W-:Y:S01]  /*18f0*/  IADD3 R4, R4, 0xffffffe, RZ ;  /* 0x0ffffffe04047810 */ /* 0x004fe20007ffe0ff */
[----:B------:R-:W-:-:S02]  /*1900*/  UIMAD UR7, UR50, UR7, UR15 ;  /* 0x00000007320772a4 */ /* 0x000fc4000f8e020f */
[----:B------:R-:W-:Y:S01]  /*1910*/  USEL UR38, UR56, UR8, !UP1 ;  /* 0x0000000838267287 */ /* 0x000fe2000c800000 */
[----:B------:R-:W2:Y:S01]  /*1920*/  F2I.FTZ.U32.TRUNC.NTZ R5, R4 ;  /* 0x0000000400057305 */ /* 0x000ea2000021f000 */
[----:B------:R-:W-:Y:S02]  /*1930*/  UIADD3 UR15, UR57, UR7, URZ ;  /* 0x00000007390f7290 */ /* 0x000fe4000fffe03f */
[----:B------:R-:W-:Y:S02]  /*1940*/  UIMAD UR7, UR51, UR4, URZ ;  /* 0x00000004330772a4 */ /* 0x000fe4000f8e023f */
[----:B------:R-:W-:Y:S02]  /*1950*/  USHF.L.U32 UR34, UR45, 0x7, URZ ;  /* 0x000000072d227899 */ /* 0x000fe4000800063f */
[----:B------:R-:W-:Y:S02]  /*1960*/  @UP1 UIADD3 UR15, UR9, UR7, URZ ;  /* 0x00000007090f1290 */ /* 0x000fe4000fffe03f */
[----:B------:R-:W-:Y:S01]  /*1970*/  USHF.L.U64.HI UR7, UR45, 0x7, UR53 ;  /* 0x000000072d077899 */ /* 0x000fe20008010235 */
[----:B------:R-:W3:Y:S03]  /*1980*/  R2UR UR53, R244 ;  /* 0x00000000f43573c2 */ /* 0x000ee600000e0000 */
[----:B------:R-:W-:-:S02]  /*1990*/  USEL UR7, UR7, URZ, UP6 ;  /* 0x0000003f07077287 */ /* 0x000fc4000b000000 */
[----:B-1----:R-:W-:Y:S01]  /*19a0*/  UIMAD.WIDE.U32 UR8, UR16, UR12, URZ ;  /* 0x0000000c100872a5 */ /* 0x002fe2000f8e003f */
[--C-:B--2---:R-:W-:Y:S02]  /*19b0*/  IMAD.MOV R0, RZ, RZ, -R5.reuse ;  /* 0x000000ffff007224 */ /* 0x104fe400078e0a05 */
[----:B------:R-:W-:Y:S01]  /*19c0*/  IMAD.MOV.U32 R4, RZ, RZ, RZ ;  /* 0x000000ffff047224 */ /* 0x000fe200078e00ff */
[----:B------:R-:W-:Y:S01]  /*19d0*/  UIMAD UR16, UR16, UR13, UR9 ;  /* 0x0000000d101072a4 */ /* 0x000fe2000f8e0209 */
[----:B------:R-:W-:Y:S01]  /*19e0*/  IMAD R0, R0, R7, RZ ;  /* 0x0000000700007224 */ /* 0x000fe200078e02ff */
[----:B------:R-:W1:Y:S01]  /*19f0*/  R2UR UR13, R245 ;  /* 0x00000000f50d73c2 */ /* 0x000e6200000e0000 */
[----:B------:R-:W-:Y:S02]  /*1a00*/  USEL UR35, UR8, URZ, UP3 ;  /* 0x0000003f08237287 */ /* 0x000fe40009800000 */
[----:B------:R-:W-:Y:S01]  /*1a10*/  IMAD.HI.U32 R4, R5, R0, R4 ;  /* 0x0000000005047227 */ /* 0x000fe200078e0004 */
[----:B------:R-:W-:-:S02]  /*1a20*/  USEL UR8, UR34, URZ, UP6 ;  /* 0x0000003f22087287 */ /* 0x000fc4000b000000 */
[----:B------:R-:W-:Y:S01]  /*1a30*/  USEL UR16, UR16, URZ, UP3 ;  /* 0x0000003f10107287 */ /* 0x000fe20009800000 */
[----:B------:R-:W-:Y:S01]  /*1a40*/  IMAD.MOV.U32 R0, RZ, RZ, R3 ;  /* 0x000000ffff007224 */ /* 0x000fe200078e0003 */
[----:B------:R-:W2:Y:S01]  /*1a50*/  R2UR UR34, R240 ;  /* 0x00000000f02273c2 */ /* 0x000ea200000e0000 */
[----:B------:R-:W-:Y:S02]  /*1a60*/  UIADD3 UR8, UP0, UR5, UR8, URZ ;  /* 0x0000000805087290 */ /* 0x000fe4000ff1e03f */
[----:B------:R-:W-:Y:S02]  /*1a70*/  IMAD.HI.U32 R6, R4, R0, RZ ;  /* 0x0000000004067227 */ /* 0x000fe400078e00ff */
[----:B------:R-:W-:Y:S02]  /*1a80*/  UIADD3.X UR9, UR41, UR7, URZ, UP0, !UPT ;  /* 0x0000000729097290 */ /* 0x000fe400087fe43f */
[----:B------:R-:W-:Y:S01]  /*1a90*/  IMAD.MOV R3, RZ, RZ, -R6 ;  /* 0x000000ffff037224 */ /* 0x000fe200078e0a06 */
[----:B------:R-:W-:-:S03]  /*1aa0*/  UIMAD UR7, UR51, UR8, URZ ;  /* 0x00000008330772a4 */ /* 0x000fc6000f8e023f */
[C---:B------:R-:W-:Y:S01]  /*1ab0*/  IMAD R0, R7.reuse, R3, R0 ;  /* 0x0000000307007224 */ /* 0x040fe200078e0200 */
[----:B------:R-:W-:Y:S02]  /*1ac0*/  UIMAD UR12, UR50, UR9, UR7 ;  /* 0x00000009320c72a4 */ /* 0x000fe4000f8e0207 */
[----:B---3--:R-:W-:Y:S02]  /*1ad0*/  @UP2 USEL UR7, UR53, UR4, !UP1 ;  /* 0x0000000435072287 */ /* 0x008fe4000c800000 */
[----:B------:R-:W-:Y:S01]  /*1ae0*/  ISETP.GT.U32.AND P0, PT, R7, R0, PT ;  /* 0x000000000700720c */ /* 0x000fe20003f04070 */
[----:B------:R-:W-:-:S12]  /*1af0*/  UIMAD.WIDE.U32 UR8, UR50, UR8, URZ ;  /* 0x00000008320872a5 */ /* 0x000fd8000f8e003f */
[----:B------:R-:W-:Y:S01]  /*1b00*/  @!P0 IMAD.IADD R0, R0, 0x1, -R7 ;  /* 0x0000000100008824 */ /* 0x000fe200078e0a07 */
[----:B------:R-:W-:Y:S02]  /*1b10*/  @!P0 IADD3 R6, R6, 0x1, RZ ;  /* 0x0000000106068810 */ /* 0x000fe40007ffe0ff */
[----:B-1----:R-:W-:Y:S01]  /*1b20*/  ISETP.LE.AND P0, PT, RZ, UR13, PT ;  /* 0x0000000dff007c0c */ /* 0x002fe2000bf03270 */
[----:B------:R-:W-:Y:S01]  /*1b30*/  ULDC UR13, c[0x0][0x234] ;  /* 0x00008d00000d7ab9 */ /* 0x000fe20000000800 */
[----:B------:R-:W-:Y:S01]  /*1b40*/  ISETP.GE.U32.AND P2, PT, R0, R7, PT ;  /* 0x000000070000720c */ /* 0x000fe20003f46070 */
[----:B------:R-:W-:Y:S02]  /*1b50*/  @UP2 UIMAD UR13, UR52, UR13, UR7 ;  /* 0x0000000d340d22a4 */ /* 0x000fe4000f8e0207 */
[----:B------:R-:W-:-:S05]  /*1b60*/  UIADD3 UR7, UR9, UR12, URZ ;  /* 0x0000000c09077290 */ /* 0x000fca000fffe03f */
[----:B--2---:R-:W-:Y:S02]  /*1b70*/  @!UP2 UMOV UR13, UR34 ;  /* 0x00000022000dac82 */ /* 0x004fe40008000000 */
[----:B------:R-:W-:-:S03]  /*1b80*/  USHF.R.S32.HI UR34, URZ, 0x1f, UR37 ;  /* 0x0000001f3f227899 */ /* 0x000fc60008011425 */
[----:B------:R-:W-:-:S05]  /*1b90*/  @P2 IADD3 R6, R6, 0x1, RZ ;  /* 0x0000000106062810 */ /* 0x000fca0007ffe0ff */
[----:B------:R-:W-:Y:S01]  /*1ba0*/  @!P0 IMAD.MOV R6, RZ, RZ, -R6 ;  /* 0x000000ffff068224 */ /* 0x000fe200078e0a06 */
[----:B------:R-:W-:Y:S02]  /*1bb0*/  PLOP3.LUT P0, PT, PT, PT, UP2, 0x80, 0x0 ;  /* 0x000000000000781c */ /* 0x000fe40003f0f028 */
[----:B------:R-:W-:-:S04]  /*1bc0*/  @!P1 LOP3.LUT R6, RZ, c[0x0][0x1c8], RZ, 0x33, !PT ;  /* 0x00007200ff069a12 */ /* 0x000fc800078e33ff */
[----:B------:R-:W-:-:S07]  /*1bd0*/  SHF.R.S32.HI R18, RZ, 0x1f, R6 ;  /* 0x0000001fff127819 */ /* 0x000fce0000011406 */
[----:B------:R-:W-:Y:S05]  /*1be0*/  @!P0 BRA `(.L_x_802) ;  /* 0x0000006000008947 */ /* 0x000fea0003800000 */
[----:B------:R-:W1:Y:S01]  /*1bf0*/  R2UR UR12, R247 ;  /* 0x00000000f70c73c2 */ /* 0x000e6200000e0000 */
[----:B------:R-:W-:Y:S02]  /*1c00*/  ULDC UR53, c[0x0][0x224] ;  /* 0x0000890000357ab9 */ /* 0x000fe40000000800 */
[----:B------:R-:W-:-:S04]  /*1c10*/  @!UP1 UIMAD UR4, UR45, UR53, URZ ;  /* 0x000000352d0492a4 */ /* 0x000fc8000f8e023f */
[----:B------:R-:W-:-:S04]  /*1c20*/  ULEA UR4, UR45, UR4, 0x7 ;  /* 0x000000042d047291 */ /* 0x000fc8000f8e383f */
[----:B-1----:R-:W-:Y:S01]  /*1c30*/  UIMAD UR4, UR12, UR52, UR4 ;  /* 0x000000340c0472a4 */ /* 0x002fe2000f8e0204 */
[----:B------:R-:W-:Y:S05]  /*1c40*/  BRA `(.L_x_803) ;  /* 0x0000002000007947 */ /* 0x000fea0003800000 */
.L_x_802:
[----:B------:R1:W2:Y:S01]  /*1c50*/  R2UR UR4, R243 ;  /* 0x00000000f30473c2 */ /* 0x0002a200000e0000 */
[----:B------:R-:W-:-:S07]  /*1c60*/  DEPBAR.LE SB1, 0x0, {2} ;  /* 0x000090040000791a */ /* 0x000fce0000000000 */
.L_x_803:
[----:B------:R-:W1:Y:S01]  /*1c70*/  S2R R19, SR_TID.X ;  /* 0x0000000000137919 */ /* 0x000e620000002100 */
[----:B------:R-:W2:Y:S01]  /*1c80*/  R2UR UR12, R246 ;  /* 0x00000000f60c73c2 */ /* 0x000ea200000e0000 */
[----:B------:R-:W-:Y:S01]  /*1c90*/  USHF.R.S32.HI UR53, URZ, 0x1f, UR59 ;  /* 0x0000001f3f357899 */ /* 0x000fe2000801143b */
[----:B------:R-:W-:Y:S01]  /*1ca0*/  BSSY B1, `(.L_x_799) ;  /* 0x0000831000017945 */ /* 0x000fe20003800000 */
[----:B------:R-:W-:-:S05]  /*1cb0*/  UIADD3 UR4, UR5, UR4, URZ ;  /* 0x0000000405047290 */ /* 0x000fca000fffe03f */
[----:B------:R-:W3:Y:S01]  /*1cc0*/  R2UR UR9, R241 ;  /* 0x00000000f10973c2 */ /* 0x000ee200000e0000 */
[----:B-1----:R-:W-:Y:S01]  /*1cd0*/  SHF.R.S32.HI R12, RZ, 0x1f, R19 ;  /* 0x0000001fff0c7819 */ /* 0x002fe20000011413 */
[----:B--2---:R-:W-:Y:S02]  /*1ce0*/  UIADD3 UR8, UP5, UP4, UR8, UR59, UR12 ;  /* 0x0000003b08087290 */ /* 0x004fe4000fcbe00c */
[----:B------:R-:W-:Y:S01]  /*1cf0*/  USHF.R.S32.HI UR12, URZ, 0x1f, UR52 ;  /* 0x0000001f3f0c7899 */ /* 0x000fe20008011434 */
[----:B------:R-:W-:Y:S01]  /*1d00*/  LEA.HI R4, R12, R19, RZ, 0x2 ;  /* 0x000000130c047211 */ /* 0x000fe200078f10ff */
[----:B------:R-:W-:-:S03]  /*1d10*/  UIADD3 UR35, UP1, UP0, UR35, UR8, UR38 ;  /* 0x0000000823237290 */ /* 0x000fc6000f83e026 */
[----:B------:R-:W-:Y:S01]  /*1d20*/  SHF.R.S32.HI R3, RZ, 0x2, R4 ;  /* 0x00000002ff037819 */ /* 0x000fe20000011404 */
[----:B---3--:R-:W-:Y:S01]  /*1d30*/  UIADD3.X UR7, UR7, UR53, UR9, UP5, UP4 ;  /* 0x0000003507077290 */ /* 0x008fe2000afe8409 */
[----:B------:R-:W-:Y:S02]  /*1d40*/  LOP3.LUT R4, R4, 0xfffffffc, RZ, 0xc0, !PT ;  /* 0xfffffffc04047812 */ /* 0x000fe400078ec0ff */
[----:B------:R-:W-:Y:S01]  /*1d50*/  SHF.R.S32.HI R20, RZ, 0x1f, R3 ;  /* 0x0000001fff147819 */ /* 0x000fe20000011403 */
[----:B------:R-:W-:Y:S01]  /*1d60*/  ULDC.64 UR8, c[0x0][0x1a8] ;  /* 0x00006a0000087ab9 */ /* 0x000fe20000000a00 */
[----:B------:R-:W-:Y:S01]  /*1d70*/  IADD3 R0, P0, R3, UR5, RZ ;  /* 0x0000000503007c10 */ /* 0x000fe2000ff1e0ff */
[----:B------:R-:W-:Y:S01]  /*1d80*/  IMAD.IADD R4, R19, 0x1, -R4 ;  /* 0x0000000113047824 */ /* 0x000fe200078e0a04 */
[----:B------:R-:W-:Y:S02]  /*1d90*/  UIADD3.X UR16, UR16, UR7, UR15, UP1, UP0 ;  /* 0x0000000710107290 */ /* 0x000fe40008fe040f */
[----:B------:R-:W-:Y:S01]  /*1da0*/  IADD3.X R7, R20, UR41, RZ, P0, !PT ;  /* 0x0000002914077c10 */ /* 0x000fe200087fe4ff */
[----:B------:R-:W-:Y:S01]  /*1db0*/  IMAD.SHL.U32 R4, R4, 0x8, RZ ;  /* 0x0000000804047824 */ /* 0x000fe200078e00ff */
[----:B------:R-:W-:-:S02]  /*1dc0*/  UIMAD UR7, UR12, UR8, URZ ;  /* 0x000000080c0772a4 */ /* 0x000fc4000f8e023f */
[----:B------:R-:W-:Y:S01]  /*1dd0*/  UISETP.GE.AND UP0, UPT, UR42, 0x1, UPT ;  /* 0x000000012a00788c */ /* 0x000fe2000bf06270 */
[----:B------:R-:W-:Y:S01]  /*1de0*/  IMAD R7, R7, c[0x0][0x190], RZ ;  /* 0x0000640007077a24 */ /* 0x000fe200078e02ff */
[--C-:B------:R-:W-:Y:S01]  /*1df0*/  SHF.R.S32.HI R5, RZ, 0x1f, R4.reuse ;  /* 0x0000001fff057819 */ /* 0x100fe20000011404 */
[----:B------:R-:W-:Y:S02]  /*1e00*/  UIMAD UR15, UR52, UR9, UR7 ;  /* 0x00000009340f72a4 */ /* 0x000fe4000f8e0207 */
[----:B------:R-:W-:Y:S02]  /*1e10*/  UMOV UR53, 0x4 ;  /* 0x0000000400357882 */ /* 0x000fe40000000000 */
[C---:B------:R-:W-:Y:S01]  /*1e20*/  IMAD.WIDE.U32 R8, R0.reuse, c[0x0][0x190], R4 ;  /* 0x0000640000087a25 */ /* 0x040fe200078e0004 */
[----:B------:R-:W-:Y:S02]  /*1e30*/  ULDC.64 UR8, c[0x0][0x378] ;  /* 0x0000de0000087ab9 */ /* 0x000fe40000000a00 */
[----:B------:R-:W-:Y:S01]  /*1e40*/  UIMAD UR7, UR12, UR8, URZ ;  /* 0x000000080c0772a4 */ /* 0x000fe2000f8e023f */
[----:B------:R-:W-:Y:S01]  /*1e50*/  IMAD R0, R0, c[0x0][0x194], R7 ;  /* 0x0000650000007a24 */ /* 0x000fe200078e0207 */
[----:B------:R-:W-:-:S02]  /*1e60*/  IADD3 R10, P0, R8, UR54, RZ ;  /* 0x00000036080a7c10 */ /* 0x000fc4000ff1e0ff */
[----:B------:R-:W-:Y:S01]  /*1e70*/  IADD3 R8, P1, R4, UR39, RZ ;  /* 0x0000002704087c10 */ /* 0x000fe2000ff3e0ff */
[----:B------:R-:W-:Y:S01]  /*1e80*/  UIMAD UR12, UR52, UR9, UR7 ;  /* 0x00000009340c72a4 */ /* 0x000fe2000f8e0207 */
[----:B------:R-:W-:Y:S01]  /*1e90*/  IADD3.X R11, R9, UR49, R0, P0, !PT ;  /* 0x00000031090b7c10 */ /* 0x000fe200087fe400 */
[----:B------:R-:W-:Y:S01]  /*1ea0*/  ULDC.64 UR38, c[0x0][0x200] ;  /* 0x0000800000267ab9 */ /* 0x000fe20000000a00 */
[----:B------:R-:W-:Y:S01]  /*1eb0*/  LEA.HI R0, R12, R19, RZ, 0x5 ;  /* 0x000000130c007211 */ /* 0x000fe200078f28ff */
[----:B------:R-:W-:Y:S01]  /*1ec0*/  ULDC.64 UR8, c[0x0][0x370] ;  /* 0x0000dc0000087ab9 */ /* 0x000fe20000000a00 */
[----:B------:R-:W-:Y:S01]  /*1ed0*/  IADD3.X R9, R5, UR40, RZ, P1, !PT ;  /* 0x0000002805097c10 */ /* 0x000fe20008ffe4ff */
[----:B------:R-:W-:Y:S01]  /*1ee0*/  UIMAD UR7, UR41, UR8, URZ ;  /* 0x00000008290772a4 */ /* 0x000fe2000f8e023f */
[----:B------:R-:W-:Y:S02]  /*1ef0*/  LOP3.LUT R7, R0, 0xffffffe0, RZ, 0xc0, !PT ;  /* 0xffffffe000077812 */ /* 0x000fe400078ec0ff */
[----:B------:R-:W-:Y:S01]  /*1f00*/  SHF.R.S32.HI R0, RZ, 0x5, R0 ;  /* 0x00000005ff007819 */ /* 0x000fe20000011400 */
[----:B------:R-:W-:-:S02]  /*1f10*/  UIMAD UR7, UR5, UR9, UR7 ;  /* 0x00000009050772a4 */ /* 0x000fc4000f8e0207 */
[----:B------:R-:W-:Y:S01]  /*1f20*/  IMAD.IADD R19, R19, 0x1, -R7 ;  /* 0x0000000113137824 */ /* 0x000fe200078e0a07 */
[----:B------:R-:W-:Y:S01]  /*1f30*/  ULDC.64 UR8, c[0x0][0x3c8] ;  /* 0x0000f20000087ab9 */ /* 0x000fe20000000a00 */
[----:B------:R-:W-:Y:S01]  /*1f40*/  IMAD.U32 R7, RZ, RZ, UR5 ;  /* 0x00000005ff077e24 */ /* 0x000fe2000f8e00ff */
[----:B------:R-:W-:Y:S01]  /*1f50*/  UIADD3 UR5, UR5, UR13, URZ ;  /* 0x0000000d05057290 */ /* 0x000fe2000fffe03f */
[----:B------:R-:W-:Y:S02]  /*1f60*/  IMAD R0, R0, UR58, R19 ;  /* 0x0000003a00007c24 */ /* 0x000fe4000f8e0213 */
[----:B------:R-:W-:Y:S01]  /*1f70*/  IMAD.WIDE.U32 R8, R7, c[0x0][0x370], R8 ;  /* 0x0000dc0007087a25 */ /* 0x000fe200078e0008 */
[----:B------:R-:W-:Y:S02]  /*1f80*/  UIMAD.WIDE UR38, UR5, UR53, UR38 ;  /* 0x00000035052672a5 */ /* 0x000fe4000f8e0226 */
[C---:B------:R-:W-:Y:S01]  /*1f90*/  IADD3 R16, P0, R0.reuse, UR35, RZ ;  /* 0x0000002300107c10 */ /* 0x040fe2000ff1e0ff */
[----:B------:R-:W-:Y:S01]  /*1fa0*/  ULEA.HI.SX32 UR35, UR46, 0xffffffff, 0x19 ;  /* 0xffffffff2e237891 */ /* 0x000fe2000f8fca3f */
[----:B------:R-:W-:Y:S01]  /*1fb0*/  IADD3 R9, R9, UR7, RZ ;  /* 0x0000000709097c10 */ /* 0x000fe2000fffe0ff */
[----:B------:R-:W-:Y:S01]  /*1fc0*/  UIMAD.WIDE UR4, UR4, UR53, UR8 ;  /* 0x00000035040472a5 */ /* 0x000fe2000f8e0208 */
[----:B------:R-:W-:Y:S01]  /*1fd0*/  LEA.HI.X.SX32 R17, R0, UR16, 0x1, P0 ;  /* 0x0000001000117c11 */ /* 0x000fe200080f0eff */
[----:B------:R-:W-:Y:S01]  /*1fe0*/  IMAD.U32 R0, RZ, RZ, UR52 ;  /* 0x00000034ff007e24 */ /* 0x000fe2000f8e00ff */
[----:B------:R-:W-:-:S03]  /*1ff0*/  LEA R223, P0, R16, c[0x0][0x350], 0x2 ;  /* 0x0000d40010df7a11 */ /* 0x000fc600078010ff */
[----:B------:R-:W-:Y:S01]  /*2000*/  IMAD.WIDE.U32 R8, R0, c[0x0][0x378], R8 ;  /* 0x0000de0000087a25 */ /* 0x000fe200078e0008 */
[----:B------:R-:W-:Y:S02]  /*2010*/  LEA.HI.X R222, R16, c[0x0][0x354], R17, 0x2, P0 ;  /* 0x0000d50010de7a11 */ /* 0x000fe400000f1411 */
        /* <DEDUP_REMOVED lines=13> */
[----:B------:R-:W-:Y:S01]  /*20f0*/  ULDC.64 UR8, c[0x0][0x198] ;  /* 0x0000660000087ab9 */ /* 0x000fe20000000a00 */
[----:B------:R-:W-:Y:S01]  /*2100*/  IMAD.U32 R0, RZ, RZ, UR37 ;  /* 0x00000025ff007e24 */ /* 0x000fe2000f8e00ff */
[----:B------:R-:W-:Y:S01]  /*2110*/  UIMAD UR7, UR34, UR8, URZ ;  /* 0x00000008220772a4 */ /* 0x000fe2000f8e023f */
[----:B------:R-:W-:Y:S01]  /*2120*/  IMAD.MOV.U32 R220, RZ, RZ, R12 ;  /* 0x000000ffffdc7224 */ /* 0x000fe200078e000c */
[----:B------:R-:W-:Y:S01]  /*2130*/  ULDC.64 UR12, c[0x0][0x1a0] ;  /* 0x00006800000c7ab9 */ /* 0x000fe20000000a00 */
[C-C-:B------:R-:W-:Y:S01]  /*2140*/  IMAD.WIDE.U32 R8, R0.reuse, c[0x0][0x198], R4.reuse ;  /* 0x0000660000087a25 */ /* 0x140fe200078e0004 */
[----:B------:R-:W-:Y:S01]  /*2150*/  UIMAD UR7, UR37, UR9, UR7 ;  /* 0x00000009250772a4 */ /* 0x000fe2000f8e0207 */
[----:B------:R-:W-:Y:S01]  /*2160*/  MOV R221, R13 ;  /* 0x0000000d00dd7202 */ /* 0x000fe20000000f00 */
[----:B------:R-:W-:Y:S01]  /*2170*/  UIMAD UR12, UR34, UR12, URZ ;  /* 0x0000000c220c72a4 */ /* 0x000fe2000f8e023f */
[----:B------:R-:W-:Y:S01]  /*2180*/  IMAD.WIDE.U32 R4, R0, c[0x0][0x1a0], R4 ;  /* 0x0000680000047a25 */ /* 0x000fe200078e0004 */
[----:B------:R-:W-:Y:S01]  /*2190*/  UMOV UR16, UR4 ;  /* 0x0000000400107c82 */ /* 0x000fe20008000000 */
[----:B------:R-:W-:Y:S01]  /*21a0*/  IADD3 R8, P0, R8, UR47, RZ ;  /* 0x0000002f08087c10 */ /* 0x000fe2000ff1e0ff */
[----:B------:R-:W-:Y:S01]  /*21b0*/  UIADD3 UR4, UR37, 0x80, URZ ;  /* 0x0000008025047890 */ /* 0x000fe2000fffe03f */
[----:B------:R-:W-:Y:S01]  /*21c0*/  IMAD.U32 R7, RZ, RZ, UR7 ;  /* 0x00000007ff077e24 */ /* 0x000fe2000f8e00ff */
[----:B------:R-:W-:Y:S01]  /*21d0*/  UIMAD UR7, UR37, UR13, UR12 ;  /* 0x0000000d250772a4 */ /* 0x000fe2000f8e020c */
[----:B------:R-:W-:Y:S01]  /*21e0*/  IMAD.MOV.U32 R218, RZ, RZ, R14 ;  /* 0x000000ffffda7224 */ /* 0x000fe200078e000e */
[----:B------:R-:W-:Y:S01]  /*21f0*/  UISETP.GE.AND UP1, UPT, UR4, UR6, UPT ;  /* 0x000000060400728c */ /* 0x000fe2000bf26270 */
[----:B------:R-:W-:Y:S01]  /*2200*/  IMAD.MOV.U32 R219, RZ, RZ, R15 ;  /* 0x000000ffffdb7224 */ /* 0x000fe200078e000f */
[----:B------:R-:W-:Y:S01]  /*2210*/  IADD3.X R9, R9, UR48, R7, P0, !PT ;  /* 0x0000003009097c10 */ /* 0x000fe200087fe407 */
[----:B------:R-:W1:Y:S01]  /*2220*/  R2UR UR41, R239 ;  /* 0x00000000ef2973c2 */ /* 0x000e6200000e0000 */
[----:B------:R-:W-:Y:S01]  /*2230*/  MOV R0, UR7 ;  /* 0x0000000700007c02 */ /* 0x000fe20008000f00 */
[----:B------:R-:W-:Y:S01]  /*2240*/  UMOV UR7, UR35 ;  /* 0x0000002300077c82 */ /* 0x000fe20008000000 */
[----:B------:R-:W-:Y:S01]  /*2250*/  IADD3 R10, P0, R4, UR43, RZ ;  /* 0x0000002b040a7c10 */ /* 0x000fe2000ff1e0ff */
[----:B------:R-:W-:-:S02]  /*2260*/  ULEA.HI UR4, UR7, UR7, URZ, 0x1 ;  /* 0x0000000707047291 */ /* 0x000fc4000f8f083f */
[----:B------:R-:W-:Y:S01]  /*2270*/  UMOV UR15, UR5 ;  /* 0x00000005000f7c82 */ /* 0x000fe20008000000 */
[----:B------:R-:W-:Y:S01]  /*2280*/  IADD3.X R11, R5, UR44, R0, P0, !PT ;  /* 0x0000002c050b7c10 */ /* 0x000fe200087fe400 */
[----:B------:R-:W-:Y:S01]  /*2290*/  ULOP3.LUT UR4, UR4, 0xfffffffe, URZ, 0xc0, !UPT ;  /* 0xfffffffe04047892 */ /* 0x000fe2000f8ec03f */
[----:B------:R-:W-:Y:S01]  /*22a0*/  IADD3 R0, R3, 0x40, RZ ;  /* 0x0000004003007810 */ /* 0x000fe20007ffe0ff */
[----:B------:R-:W2:Y:S01]  /*22b0*/  R2UR UR40, R238 ;  /* 0x00000000ee2873c2 */ /* 0x000ea200000e0000 */
[----:B------:R-:W-:Y:S01]  /*22c0*/  PLOP3.LUT P0, PT, PT, PT, UP3, 0x80, 0x0 ;  /* 0x000000000000781c */ /* 0x000fe20003f0f038 */
        /* <DEDUP_REMOVED lines=8> */
[----:B------:R-:W-:Y:S01]  /*2350*/  IMAD.MOV.U32 R0, RZ, RZ, 0x80 ;  /* 0x00000080ff007424 */ /* 0x000fe200078e00ff */
[----:B------:R-:W-:Y:S02]  /*2360*/  ISETP.GE.AND P4, PT, R3, UR4, PT ;  /* 0x0000000403007c0c */ /* 0x000fe4000bf86270 */
[----:B------:R-:W-:Y:S01]  /*2370*/  ISETP.GE.AND P6, PT, R229, UR4, PT ;  /* 0x00000004e5007c0c */ /* 0x000fe2000bfc6270 */
[----:B------:R-:W-:-:S04]  /*2380*/  IMAD.WIDE.U32 R4, R0, c[0x0][0x370], RZ ;  /* 0x0000dc0000047a25 */ /* 0x000fc800078e00ff */
[C---:B------:R-:W-:Y:S02]  /*2390*/  IMAD R7, R0.reuse, c[0x0][0x374], RZ ;  /* 0x0000dd0000077a24 */ /* 0x040fe400078e02ff */
[----:B------:R-:W-:Y:S02]  /*23a0*/  IMAD.WIDE.U32 R12, R0, c[0x0][0x190], RZ ;  /* 0x00006400000c7a25 */ /* 0x000fe400078e00ff */
[----:B------:R-:W-:Y:S02]  /*23b0*/  @!P3 IADD3 R4, P5, R220, R4, RZ ;  /* 0x00000004dc04b210 */ /* 0x000fe40007fbe0ff */
[----:B------:R-:W-:Y:S01]  /*23c0*/  IMAD R15, R0, c[0x0][0x194], RZ ;  /* 0x00006500000f7a24 */ /* 0x000fe200078e02ff */
[----:B------:R-:W-:Y:S01]  /*23d0*/  SHF.L.U32 R0, R234, 0x1, RZ ;  /* 0x00000001ea007819 */ /* 0x000fe200000006ff */
[----:B------:R-:W-:Y:S01]  /*23e0*/  @P0 BAR.SYNC.DEFER_BLOCKING 0x0 ;  /* 0x0000000000000b1d */ /* 0x000fe20000010000 */
[----:B------:R-:W-:Y:S02]  /*23f0*/  @!P3 IADD3.X R5, R221, R5, R7, P5, !PT ;  /* 0x00000005dd05b210 */ /* 0x000fe40002ffe407 */
[----:B------:R-:W-:-:S02]  /*2400*/  @!P3 IADD3 R14, P5, R218, R12, RZ ;  /* 0x0000000cda0eb210 */ /* 0x000fc40007fbe0ff */
[----:B------:R-:W-:Y:S02]  /*2410*/  IADD3 R7, R229, 0x8, RZ ;  /* 0x00000008e5077810 */ /* 0x000fe40007ffe0ff */
[----:B------:R-:W-:Y:S01]  /*2420*/  @!P3 IADD3.X R15, R219, R13, R15, P5, !PT ;  /* 0x0000000ddb0fb210 */ /* 0x000fe20002ffe40f */
[C---:B------:R-:W-:Y:S01]  /*2430*/  IMAD R13, R18.reuse, c[0x0][0x1b8], RZ ;  /* 0x00006e00120d7a24 */ /* 0x040fe200078e02ff */
[----:B------:R-:W-:Y:S01]  /*2440*/  ISETP.GE.AND P5, PT, R7, UR4, PT ;  /* 0x0000000407007c0c */ /* 0x000fe2000bfa6270 */
[----:B------:R-:W-:Y:S02]  /*2450*/  IMAD R7, R18, c[0x0][0x1b0], RZ ;  /* 0x00006c0012077a24 */ /* 0x000fe400078e02ff */
[C---:B------:R-:W-:Y:S02]  /*2460*/  IMAD R17, R6.reuse, c[0x0][0x1bc], R13 ;  /* 0x00006f0006117a24 */ /* 0x040fe400078e020d */
[C---:B------:R-:W-:Y:S01]  /*2470*/  IMAD R12, R6.reuse, c[0x0][0x1b4], R7 ;  /* 0x00006d00060c7a24 */ /* 0x040fe200078e0207 */
[----:B------:R-:W-:Y:S01]  /*2480*/  @!P1 IADD3 R7, P0, R3, 0x40, RZ ;  /* 0x0000004003079810 */ /* 0x000fe20007f1e0ff */
        /* <DEDUP_REMOVED lines=11> */
[----:B------:R4:W-:Y:S02]  /*2540*/  @!P3 LDGSTS.E.BYPASS.LTC128B.128 [R0+0x5000], [R4.64] ;  /* 0x050000000400bfae */ /* 0x0009e4000b901d4a */
[----:B----4-:R-:W-:Y:S01]  /*2550*/  IMAD.WIDE.U32 R4, R6, c[0x0][0x1b0], R8 ;  /* 0x00006c0006047a25 */ /* 0x010fe200078e0008 */
[----:B------:R-:W-:-:S03]  /*2560*/  IADD3 R9, R234, 0x1000, RZ ;  /* 0x00001000ea097810 */ /* 0x000fc60007ffe0ff */
[----:B------:R-:W-:Y:S01]  /*2570*/  @!P1 IMAD.X R8, RZ, RZ, R20, P0 ;  /* 0x000000ffff089224 */ /* 0x000fe200000e0614 */
[----:B------:R-:W-:Y:S01]  /*2580*/  PLOP3.LUT P0, PT, PT, PT, UP0, 0x80, 0x0 ;  /* 0x000000000000781c */ /* 0x000fe20003f0f008 */
[----:B------:R-:W-:Y:S01]  /*2590*/  IMAD.IADD R5, R5, 0x1, R12 ;  /* 0x0000000105057824 */ /* 0x000fe200078e020c */
[----:B------:R-:W-:Y:S01]  /*25a0*/  @!P1 MOV R12, R4 ;  /* 0x00000004000c9202 */ /* 0x000fe20000000f00 */
[----:B------:R-:W-:Y:S01]  /*25b0*/  @!P1 IMAD R6, R8, c[0x0][0x198], RZ ;  /* 0x0000660008069a24 */ /* 0x000fe200078e02ff */
[----:B------:R-:W-:Y:S01]  /*25c0*/  SEL R8, R9, R234, !P0 ;  /* 0x000000ea09087207 */ /* 0x000fe20004000000 */
[----:B------:R-:W-:Y:S02]  /*25d0*/  @!P1 IMAD.MOV.U32 R13, RZ, RZ, R5 ;  /* 0x000000ffff0d9224 */ /* 0x000fe400078e0005 */
[----:B------:R-:W-:Y:S02]  /*25e0*/  @!P2 IMAD R9, R20, c[0x0][0x198], RZ ;  /* 0x000066001409aa24 */ /* 0x000fe400078e02ff */
[----:B------:R-:W-:-:S02]  /*25f0*/  @!P1 IMAD R16, R7, c[0x0][0x19c], R6 ;  /* 0x0000670007109a24 */ /* 0x000fc400078e0206 */
[----:B------:R-:W-:Y:S02]  /*2600*/  IMAD.SHL.U32 R224, R8, 0x2, RZ ;  /* 0x0000000208e07824 */ /* 0x000fe400078e00ff */
[----:B------:R-:W-:-:S03]  /*2610*/  @!P1 IMAD.WIDE.U32 R12, R7, c[0x0][0x198], R12 ;  /* 0x00006600070c9a25 */ /* 0x000fc600078e000c */
[----:B------:R-:W-:Y:S01]  /*2620*/  @P4 STS [R224], RZ ;  /* 0x000000ffe0004388 */ /* 0x000fe20000000800 */
[C---:B------:R-:W-:Y:S02]  /*2630*/  @!P2 IMAD R7, R3.reuse, c[0x0][0x19c], R9 ;  /* 0x000067000307aa24 */ /* 0x040fe400078e0209 */
[----:B------:R-:W-:Y:S01]  /*2640*/  @!P2 IMAD.WIDE.U32 R8, R3, c[0x0][0x198], R4 ;  /* 0x000066000308aa25 */ /* 0x000fe200078e0004 */
[----:B------:R-:W-:Y:S01]  /*2650*/  @P4 STS [R224+0x4], RZ ;  /* 0x000004ffe0004388 */ /* 0x000fe20000000800 */
[----:B------:R-:W-:Y:S02]  /*2660*/  IADD3 R5, R11, R17, RZ ;  /* 0x000000110b057210 */ /* 0x000fe40007ffe0ff */
[----:B------:R-:W-:Y:S01]  /*2670*/  @!P2 IMAD R6, R20, c[0x0][0x1a0], RZ ;  /* 0x000068001406aa24 */ /* 0x000fe200078e02ff */
[----:B------:R-:W-:Y:S01]  /*2680*/  @P4 STS [R224+0x8], RZ ;  /* 0x000008ffe0004388 */ /* 0x000fe20000000800 */
[----:B------:R-:W-:Y:S01]  /*2690*/  @!P2 IMAD.IADD R9, R9, 0x1, R7 ;  /* 0x000000010909a824 */ /* 0x000fe200078e0207 */
[----:B------:R-:W-:Y:S01]  /*26a0*/  @!P2 MOV R4, R10 ;  /* 0x0000000a0004a202 */ /* 0x000fe20000000f00 */
[----:B------:R-:W-:Y:S01]  /*26b0*/  @!P1 IMAD.IADD R11, R13, 0x1, R16 ;  /* 0x000000010d0b9824 */ /* 0x000fe200078e0210 */
[----:B------:R-:W-:Y:S01]  /*26c0*/  @P4 STS [R224+0xc], RZ ;  /* 0x00000cffe0004388 */ /* 0x000fe20000000800 */
[C---:B------:R-:W-:Y:S01]  /*26d0*/  @!P2 IMAD R18, R3.reuse, c[0x0][0x1a4], R6 ;  /* 0x000069000312aa24 */ /* 0x040fe200078e0206 */
[----:B------:R-:W-:Y:S01]  /*26e0*/  MOV R13, c[0x0][0x30c] ;  /* 0x0000c300000d7a02 */ /* 0x000fe20000000f00 */
[----:B------:R-:W-:Y:S01]  /*26f0*/  @!P2 IMAD.WIDE.U32 R6, R3, c[0x0][0x1a0], R4 ;  /* 0x000068000306aa25 */ /* 0x000fe200078e0004 */
[----:B------:R-:W-:Y:S01]  /*2700*/  @!PT LDS RZ, [RZ] ;  /* 0x00000000fffff984 */ /* 0x000fe20000000800 */
[----:B------:R-:W-:Y:S01]  /*2710*/  @!PT LDS RZ, [RZ] ;  /* 0x00000000fffff984 */ /* 0x000fe20000000800 */
[----:B------:R-:W-:Y:S01]  /*2720*/  @!PT LDS RZ, [RZ] ;  /* 0x00000000fffff984 */ /* 0x000fe20000000800 */
[----:B------:R4:W-:Y:S01]  /*2730*/  @!P4 LDGSTS.E.BYPASS.LTC128B.128 [R224], [R218.64] ;  /* 0x00000000dae0cfae */ /* 0x0009e2000b901d4a */
[----:B------:R-:W-:-:S02]  /*2740*/  @!P2 LEA R16, P4, R8, c[0x0][0x168], 0x1 ;  /* 0x00005a000810aa11 */ /* 0x000fc400078808ff */
[----:B------:R-:W-:Y:S01]  /*2750*/  @!P2 IMAD.IADD R7, R7, 0x1, R18 ;  /* 0x000000010707a824 */ /* 0x000fe200078e0212 */
[----:B------:R-:W-:Y:S01]  /*2760*/  @P3 STS [R224+0x1000], RZ ;  /* 0x001000ffe0003388 */ /* 0x000fe20000000800 */
[----:B------:R-:W-:Y:S02]  /*2770*/  @!P2 LEA.HI.X R17, R8, c[0x0][0x16c], R9, 0x1, P4 ;  /* 0x00005b000811aa11 */ /* 0x000fe400020f0c09 */
[----:B------:R-:W-:Y:S01]  /*2780*/  @!P1 IADD3 R3, P4, R3, 0x40, RZ ;  /* 0x0000004003039810 */ /* 0x000fe20007f9e0ff */
[----:B------:R-:W-:Y:S01]  /*2790*/  @P3 STS [R224+0x1004], RZ ;  /* 0x001004ffe0003388 */ /* 0x000fe20000000800 */
[----:B------:R-:W-:-:S03]  /*27a0*/  IADD3 R9, R229, 0x40, RZ ;  /* 0x00000040e5097810 */ /* 0x000fc60007ffe0ff */
[----:B------:R-:W-:Y:S01]  /*27b0*/  @P3 STS [R224+0x1008], RZ ;  /* 0x001008ffe0003388 */ /* 0x000fe20000000800 */
[----:B------:R-:W-:Y:S01]  /*27c0*/  @!P1 IMAD.X R4, RZ, RZ, R20, P4 ;  /* 0x000000ffff049224 */ /* 0x000fe200020e0614 */
[----:B------:R-:W-:Y:S02]  /*27d0*/  ISETP.GE.AND P4, PT, R9, UR4, PT ;  /* 0x0000000409007c0c */ /* 0x000fe4000bf86270 */
        /* <DEDUP_REMOVED lines=13> */
[----:B-1----:R-:W-:-:S04]  /*28b0*/  @!P1 LEA R14, P3, R12, c[0x0][0x168], 0x1 ;  /* 0x00005a000c0e9a11 */ /* 0x002fc800078608ff */
[----:B------:R-:W-:Y:S01]  /*28c0*/  @!P1 LEA.HI.X R15, R12, c[0x0][0x16c], R11, 0x1, P3 ;  /* 0x00005b000c0f9a11 */ /* 0x000fe200018f0c0b */
[----:B------:R-:W-:Y:S01]  /*28d0*/  IMAD.MOV.U32 R12, RZ, RZ, c[0x0][0x308] ;  /* 0x0000c200ff0c7624 */ /* 0x000fe200078e00ff */
[C---:B------:R-:W-:Y:S02]  /*28e0*/  @!P2 LEA R8, P3, R6.reuse, c[0x0][0x170], 0x1 ;  /* 0x00005c000608aa11 */ /* 0x040fe400078608ff */
[----:B------:R-:W-:Y:S01]  /*28f0*/  IADD3 R11, R229, 0x48, RZ ;  /* 0x00000048e50b7810 */ /* 0x000fe20007ffe0ff */
[----:B------:R-:W-:Y:S01]  /*2900*/  @!PT LDS RZ, [RZ] ;  /* 0x00000000fffff984 */ /* 0x000fe20000000800 */
[----:B------:R-:W-:Y:S01]  /*2910*/  @!PT LDS RZ, [RZ] ;  /* 0x00000000fffff984 */ /* 0x000fe20000000800 */
[----:B------:R-:W-:Y:S01]  /*2920*/  @!PT LDS RZ, [RZ] ;  /* 0x00000000fffff984 */ /* 0x000fe20000000800 */
[----:B------:R3:W-:Y:S01]  /*2930*/  @!P1 LDGSTS.E.BYPASS.LTC128B.128 [R0+0x7000], [R14.64] ;  /* 0x070000000e009fae */ /* 0x0007e2000b901d4a */
[----:B------:R-:W-:Y:S01]  /*2940*/  @!P2 LEA.HI.X R9, R6, c[0x0][0x174], R7, 0x1, P3 ;  /* 0x00005d000609aa11 */ /* 0x000fe200018f0c07 */
[----:B------:R-:W-:Y:S01]  /*2950*/  @!P1 IMAD R6, R4, c[0x0][0x1a0], RZ ;  /* 0x0000680004069a24 */ /* 0x000fe200078e02ff */
[----:B------:R-:W-:Y:S01]  /*2960*/  @!P1 MOV R4, R10 ;  /* 0x0000000a00049202 */ /* 0x000fe20000000f00 */
[----:B------:R-:W-:Y:S01]  /*2970*/  @P2 STS [R0+0x8000], RZ ;  /* 0x008000ff00002388 */ /* 0x000fe20000000800 */
[----:B------:R-:W-:Y:S01]  /*2980*/  ISETP.GE.AND P3, PT, R11, UR4, PT ;  /* 0x000000040b007c0c */ /* 0x000fe2000bf66270 */
[----:B------:R-:W-:-:S02]  /*2990*/  @!P1 IMAD R6, R3, c[0x0][0x1a4], R6 ;  /* 0x0000690003069a24 */ /* 0x000fc400078e0206 */
[----:B------:R-:W-:Y:S01]  /*29a0*/  @!P1 IMAD.WIDE.U32 R4, R3, c[0x0][0x1a0], R4 ;  /* 0x0000680003049a25 */ /* 0x000fe200078e0004 */
[----:B------:R-:W-:Y:S03]  /*29b0*/  @P2 STS [R0+0x8004], RZ ;  /* 0x008004ff00002388 */ /* 0x000fe60000000800 */
[----:B------:R-:W-:Y:S01]  /*29c0*/  @!P1 IMAD.IADD R3, R5, 0x1, R6 ;  /* 0x0000000105039824 */ /* 0x000fe200078e0206 */
[----:B------:R-:W-:Y:S04]  /*29d0*/  @P2 STS.64 [R0+0x8008], RZ ;  /* 0x008008ff00002388 */ /* 0x000fe80000000a00 */
[----:B------:R-:W-:Y:S01]  /*29e0*/  @!PT LDS RZ, [RZ] ;  /* 0x00000000fffff984 */ /* 0x000fe20000000800 */
[----:B------:R-:W-:Y:S01]  /*29f0*/  @!PT LDS RZ, [RZ] ;  /* 0x00000000fffff984 */ /* 0x000fe20000000800 */
[----:B------:R-:W-:Y:S01]  /*2a00*/  @!PT LDS RZ, [RZ] ;  /* 0x00000000fffff984 */ /* 0x000fe20000000800 */
[----:B------:R1:W-:Y:S01]  /*2a10*/  @!P2 LDGSTS.E.BYPASS.LTC128B.128 [R0+0x8000], [R8.64] ;  /* 0x080000000800afae */ /* 0x0003e2000b901d4a */
[----:B------:R-:W-:-:S03]  /*2a20*/  @!P1 LEA R6, P2, R4, c[0x0][0x170], 0x1 ;  /* 0x00005c0004069a11 */ /* 0x000fc600078408ff */
[----:B------:R3:W-:Y:S01]  /*2a30*/  @P1 STS.128 [R0+0x9000], RZ ;  /* 0x009000ff00001388 */ /* 0x0007e20000000c00 */
[----:B------:R-:W-:-:S05]  /*2a40*/  @!P1 LEA.HI.X R7, R4, c[0x0][0x174], R3, 0x1, P2 ;  /* 0x00005d0004079a11 */ /* 0x000fca00010f0c03 */
[----:B------:R-:W-:Y:S01]  /*2a50*/  @!PT LDS RZ, [RZ] ;  /* 0x00000000fffff984 */ /* 0x000fe20000000800 */
[----:B------:R-:W-:Y:S01]  /*2a60*/  @!PT LDS RZ, [RZ] ;  /* 0x00000000fffff984 */ /* 0x000fe20000000800 */
[----:B------:R-:W-:Y:S01]  /*2a70*/  @!PT LDS RZ, [RZ] ;  /* 0x00000000fffff984 */ /* 0x000fe20000000800 */
[----:B------:R1:W-:Y:S04]  /*2a80*/  @!P1 LDGSTS.E.BYPASS.LTC128B.128 [R0+0x9000], [R6.64] ;  /* 0x0900000006009fae */ /* 0x0003e8000b901d4a */
[----:B------:R-:W0:Y:S01]  /*2a90*/  LDGDEPBAR ;  /* 0x00000000000079af */ /* 0x000e220000000000 */
[----:B------:R-:W-:Y:S01]  /*2aa0*/  IMAD.MOV.U32 R4, RZ, RZ, 0x4 ;  /* 0x00000004ff047424 */ /* 0x000fe200078e00ff */
[----:B------:R-:W-:Y:S01]  /*2ab0*/  UMOV UR12, UR38 ;  /* 0x00000026000c7c82 */ /* 0x000fe20008000000 */
[----:B------:R-:W-:Y:S01]  /*2ac0*/  IMAD.MOV.U32 R227, RZ, RZ, 0x7f800000 ;  /* 0x7f800000ffe37424 */ /* 0x000fe200078e00ff */
[----:B------:R-:W-:Y:S01]  /*2ad0*/  UMOV UR13, UR39 ;  /* 0x00000027000d7c82 */ /* 0x000fe20008000000 */
[----:B-1----:R1:W2:Y:S01]  /*2ae0*/  LDG.E.64 R6, [R12.64+0x8] ;  /* 0x0000080a0c067981 */ /* 0x0022a2000c1e1b00 */
[----:B------:R-:W-:Y:S01]  /*2af0*/  MOV R8, 0x4 ;  /* 0x0000000400087802 */ /* 0x000fe20000000f00 */
[----:B------:R-:W-:Y:S01]  /*2b00*/  IMAD.MOV.U32 R228, RZ, RZ, 0x7f800000 ;  /* 0x7f800000ffe47424 */ /* 0x000fe200078e00ff */
[----:B------:R-:W-:Y:S01]  /*2b10*/  MOV R226, 0x7f800000 ;  /* 0x7f80000000e27802 */ /* 0x000fe20000000f00 */
[----:B------:R-:W-:-:S02]  /*2b20*/  IMAD.MOV.U32 R225, RZ, RZ, 0x7f800000 ;  /* 0x7f800000ffe17424 */ /* 0x000fc400078e00ff */
[----:B------:R-:W-:Y:S01]  /*2b30*/  IMAD.WIDE R4, R229, R4, UR12 ;  /* 0x0000000ce5047e25 */ /* 0x000fe2000f8e0204 */
[----:B-1----:R-:W4:Y:S03]  /*2b40*/  LDG.E.64 R12, [R12.64] ;  /* 0x0000000a0c0c7981 */ /* 0x002f26000c1e1b00 */
[----:B------:R-:W-:Y:S01]  /*2b50*/  @!P3 IMAD.WIDE R8, R11, R8, UR12 ;  /* 0x0000000c0b08be25 */ /* 0x000fe2000f8e0208 */
[----:B------:R1:W5:Y:S04]  /*2b60*/  @!P6 LDG.E R227, [R4.64] ;  /* 0x0000000a04e3e981 */ /* 0x000368000c1e1900 */
[----:B------:R1:W5:Y:S04]  /*2b70*/  @!P5 LDG.E R228, [R4.64+0x20] ;  /* 0x0000200a04e4d981 */ /* 0x000368000c1e1900 */
[----:B------:R1:W5:Y:S04]  /*2b80*/  @!P4 LDG.E R225, [R4.64+0x100] ;  /* 0x0001000a04e1c981 */ /* 0x000368000c1e1900 */
[----:B------:R1:W5:Y:S01]  /*2b90*/  @!P3 LDG.E R226, [R8.64] ;  /* 0x0000000a08e2b981 */ /* 0x000362000c1e1900 */
[----:B---3--:R-:W-:Y:S01]  /*2ba0*/  SHF.R.S32.HI R0, RZ, 0x1f, R19 ;  /* 0x0000001fff007819 */ /* 0x008fe20000011413 */
[----:B------:R-:W-:Y:S01]  /*2bb0*/  CS2R R94, SRZ ;  /* 0x00000000005e7805 */ /* 0x000fe2000001ff00 */
[C---:B------:R-:W-:Y:S01]  /*2bc0*/  IADD3 R3, R142.reuse, 0x1000, RZ ;  /* 0x000010008e037810 */ /* 0x040fe20007ffe0ff */
[----:B------:R-:W-:Y:S01]  /*2bd0*/  CS2R R92, SRZ ;  /* 0x00000000005c7805 */ /* 0x000fe2000001ff00 */
[----:B------:R-:W-:Y:S01]  /*2be0*/  SHF.L.U32 R134, R142, 0x1, RZ ;  /* 0x000000018e867819 */ /* 0x000fe200000006ff */
[----:B------:R-:W-:Y:S01]  /*2bf0*/  CS2R R98, SRZ ;  /* 0x0000000000627805 */ /* 0x000fe2000001ff00 */
        /* <DEDUP_REMOVED lines=15> */
[----:B------:R-:W-:Y:S01]  /*2cf0*/  IMAD.MOV.U32 R248, RZ, RZ, 0x4 ;  /* 0x00000004fff87424 */ /* 0x000fe200078e00ff */
[----:B------:R-:W-:-:S02]  /*2d00*/  IADD3 R135, R134, R137, RZ ;  /* 0x0000008986877210 */ /* 0x000fc40007ffe0ff */
[----:B--2---:R-:W-:-:S04]  /*2d10*/  IADD3 R230, P2, P1, R6, UR41, R19 ;  /* 0x0000002906e67c10 */ /* 0x004fc8000f95e013 */
[----:B------:R-:W-:Y:S01]  /*2d20*/  IADD3.X R233, R7, UR40, R0, P2, P1 ;  /* 0x0000002807e97c10 */ /* 0x000fe200097e2400 */
[----:B------:R-:W-:Y:S01]  /*2d30*/  IMAD.WIDE.U32 R230, R230, -0x2daee0ad, RZ ;  /* 0xd2511f53e6e67825 */ /* 0x000fe200078e00ff */
[----:B------:R-:W-:-:S04]  /*2d40*/  IADD3 R0, R136, 0x1000, RZ ;  /* 0x0000100088007810 */ /* 0x000fc80007ffe0ff */
[----:B------:R-:W-:-:S05]  /*2d50*/  SEL R0, R0, R136, !P0 ;  /* 0x0000008800007207 */ /* 0x000fca0004000000 */
[----:B------:R-:W-:Y:S01]  /*2d60*/  IMAD.SHL.U32 R3, R0, 0x2, RZ ;  /* 0x0000000200037824 */ /* 0x000fe200078e00ff */
[----:B----4-:R1:W2:Y:S08]  /*2d70*/  R2UR UR8, R13 ;  /* 0x000000000d0873c2 */ /* 0x0102b000000e0000 */
[----:B------:R1:W3:Y:S02]  /*2d80*/  R2UR UR9, R12 ;  /* 0x000000000c0973c2 */ /* 0x0002e400000e0000 */
.L_x_807:
[----:B------:R-:W-:Y:S01]  /*2d90*/  PLOP3.LUT P0, PT, PT, PT, UP1, 0x80, 0x0 ;  /* 0x000000000000781c */ /* 0x000fe20003f0f018 */
[----:B------:R-:W-:Y:S01]  /*2da0*/  IMAD.U32 R0, RZ, RZ, UR14 ;  /* 0x0000000eff007e24 */ /* 0x000fe2000f8e00ff */
[----:B------:R-:W-:Y:S01]  /*2db0*/  PLOP3.LUT P3, PT, PT, PT, UP1, 0x80, 0x0 ;  /* 0x000000000000781c */ /* 0x000fe20003f6f018 */
[----:B------:R-:W-:Y:S01]  /*2dc0*/  IMAD.U32 R6, RZ, RZ, UR7 ;  /* 0x00000007ff067e24 */ /* 0x000fe2000f8e00ff */
        /* <DEDUP_REMOVED lines=8> */
[----:B-1----:R-:W-:Y:S01]  /*2e50*/  IADD3 R5, R6, 0x4, RZ ;  /* 0x0000000406057810 */ /* 0x002fe20007ffe0ff */
[----:B-----5:R-:W-:Y:S01]  /*2e60*/  FMUL.FTZ R113, R227, 1.4426950216293334961 ;  /* 0x3fb8aa3be3717820 */ /* 0x020fe20000410000 */
[----:B------:R-:W-:Y:S01]  /*2e70*/  IADD3 R4, R0, 0x1, RZ ;  /* 0x0000000100047810 */ /* 0x000fe20007ffe0ff */
[----:B------:R-:W-:Y:S01]  /*2e80*/  IMAD.WIDE.U32 R6, R6, -0x326172a9, RZ ;  /* 0xcd9e8d5706067825 */ /* 0x000fe200078e00ff */
[C---:B--2---:R-:W-:Y:S01]  /*2e90*/  LOP3.LUT R8, R231.reuse, UR8, R0, 0x96, !PT ;  /* 0x00000008e7087c12 */ /* 0x044fe2000f8e9600 */
[----:B------:R-:W-:Y:S01]  /*2ea0*/  UIADD3 UR4, UR8, -0x4498517b, URZ ;  /* 0xbb67ae8508047890 */ /* 0x000fe2000fffe03f */
[----:B------:R-:W-:Y:S01]  /*2eb0*/  LOP3.LUT R0, R231, UR8, R4, 0x96, !PT ;  /* 0x00000008e7007c12 */ /* 0x000fe2000f8e9604 */
[----:B------:R-:W-:Y:S01]  /*2ec0*/  IMAD.WIDE.U32 R4, R5, -0x326172a9, RZ ;  /* 0xcd9e8d5705047825 */ /* 0x000fe200078e00ff */
[----:B------:R-:W-:Y:S01]  /*2ed0*/  PLOP3.LUT P6, PT, PT, PT, UP1, 0x80, 0x0 ;  /* 0x000000000000781c */ /* 0x000fe20003fcf018 */
[----:B------:R-:W1:Y:S01]  /*2ee0*/  @P0 S2R R112, SR_TID.X ;  /* 0x0000000000700919 */ /* 0x000e620000002100 */
[----:B------:R-:W-:Y:S01]  /*2ef0*/  PLOP3.LUT P0, PT, PT, PT, UP1, 0x80, 0x0 ;  /* 0x000000000000781c */ /* 0x000fe20003f0f018 */
[----:B------:R-:W-:Y:S01]  /*2f00*/  IMAD.WIDE.U32 R20, R0, -0x326172a9, RZ ;  /* 0xcd9e8d5700147825 */ /* 0x000fe200078e00ff */
[----:B---3--:R-:W-:Y:S01]  /*2f10*/  LOP3.LUT R0, R233, UR9, RZ, 0x3c, !PT ;  /* 0x00000009e9007c12 */ /* 0x008fe2000f8e3cff */
[----:B------:R-:W-:Y:S01]  /*2f20*/  UISETP.GE.AND UP4, UPT, UR7, 0x1, UPT ;  /* 0x000000010700788c */ /* 0x000fe2000bf86270 */
[----:B------:R-:W-:Y:S01]  /*2f30*/  LOP3.LUT R12, R230, UR4, RZ, 0x3c, !PT ;  /* 0x00000004e60c7c12 */ /* 0x000fe2000f8e3cff */
[----:B------:R-:W-:Y:S01]  /*2f40*/  UIADD3 UR4, UR9, -0x61c88647, URZ ;  /* 0x9e3779b909047890 */ /* 0x000fe2000fffe03f */
[-C--:B------:R-:W-:Y:S01]  /*2f50*/  LOP3.LUT R10, R7, R0.reuse, RZ, 0x3c, !PT ;  /* 0x00000000070a7212 */ /* 0x080fe200078e3cff */
[----:B------:R-:W-:Y:S01]  /*2f60*/  IMAD.WIDE.U32 R22, R8, -0x326172a9, RZ ;  /* 0xcd9e8d5708167825 */ /* 0x000fe200078e00ff */
[----:B------:R-:W-:Y:S03]  /*2f70*/  LOP3.LUT R8, R5, R0, RZ, 0x3c, !PT ;  /* 0x0000000005087212 */ /* 0x000fe600078e3cff */
[--C-:B------:R-:W-:Y:S01]  /*2f80*/  LOP3.LUT R16, R21, UR4, R6.reuse, 0x96, !PT ;  /* 0x0000000415107c12 */ /* 0x100fe2000f8e9606 */
[----:B------:R-:W-:Y:S01]  /*2f90*/  IMAD.WIDE.U32 R10, R10, -0x2daee0ad, RZ ;  /* 0xd2511f530a0a7825 */ /* 0x000fe200078e00ff */
[C---:B------:R-:W-:Y:S02]  /*2fa0*/  LOP3.LUT R18, R23.reuse, UR4, R6, 0x96, !PT ;  /* 0x0000000417127c12 */ /* 0x040fe4000f8e9606 */
[--C-:B------:R-:W-:Y:S01]  /*2fb0*/  LOP3.LUT R14, R23, UR4, R4.reuse, 0x96, !PT ;  /* 0x00000004170e7c12 */ /* 0x100fe2000f8e9604 */
        /* <DEDUP_REMOVED lines=71> */
[----:B------:R-:W-:Y:S01]  /*3430*/  IMAD.WIDE.U32 R118, R118, -0x326172a9, RZ ;  /* 0xcd9e8d5776767825 */ /* 0x000fe200078e00ff */
[----:B------:R-:W-:Y:S01]  /*3440*/  LOP3.LUT R0, R13, UR4, R4, 0x96, !PT ;  /* 0x000000040d007c12 */ /* 0x000fe2000f8e9604 */
[----:B------:R-:W-:Y:S02]  /*3450*/  UIADD3 UR4, UR9, 0x1715609d, URZ ;  /* 0x1715609d09047890 */ /* 0x000fe4000fffe03f */
        /* <DEDUP_REMOVED lines=18> */
[----:B------:R-:W-:Y:S02]  /*3580*/  IMAD.WIDE.U32 R124, R32, -0x2daee0ad, RZ ;  /* 0xd2511f53207c7825 */ /* 0x000fe400078e00ff */
[----:B------:R-:W-:Y:S02]  /*3590*/  LDSM.16.M88.4 R32, [R128+0x6400] ;  /* 0x006400008020783b */ /* 0x000fe40000000200 */
[----:B------:R-:W-:Y:S01]  /*35a0*/  LOP3.LUT R147, R117, UR4, R18, 0x96, !PT ;  /* 0x0000000475937c12 */ /* 0x000fe2000f8e9612 */
[----:B------:R-:W-:Y:S01]  /*35b0*/  IMAD.WIDE.U32 R114, R30, -0x2daee0ad, RZ ;  /* 0xd2511f531e727825 */ /* 0x000fe200078e00ff */
[----:B------:R-:W-:Y:S03]  /*35c0*/  LOP3.LUT R152, R125, UR4, R16, 0x96, !PT ;  /* 0x000000047d987c12 */ /* 0x000fe6000f8e9610 */
[----:B------:R-:W-:Y:S01]  /*35d0*/  IMAD.WIDE.U32 R126, R28, -0x2daee0ad, RZ ;  /* 0xd2511f531c7e7825 */ /* 0x000fe200078e00ff */
[----:B------:R-:W-:Y:S01]  /*35e0*/  LOP3.LUT R148, R115, UR4, R14, 0x96, !PT ;  /* 0x0000000473947c12 */ /* 0x000fe2000f8e960e */
[----:B------:R-:W2:Y:S02]  /*35f0*/  LDSM.16.M88.4 R16, [R128+0x6000] ;  /* 0x006000008010783b */ /* 0x000ea40000000200 */
[----:B------:R-:W-:Y:S01]  /*3600*/  IMAD.IADD R0, R137, 0x1, R130 ;  /* 0x0000000189007824 */ /* 0x000fe200078e0282 */
[----:B------:R-:W-:Y:S01]  /*3610*/  LOP3.LUT R154, R127, UR4, R12, 0x96, !PT ;  /* 0x000000047f9a7c12 */ /* 0x000fe2000f8e960c */
[----:B------:R-:W-:Y:S04]  /*3620*/  ULDC.U8 UR4, c[0x0][0x2d8] ;  /* 0x0000b60000047ab9 */ /* 0x000fe80000000000 */
[----:B------:R-:W3:Y:S01]  /*3630*/  LDSM.16.M88.4 R104, [R0] ;  /* 0x000000000068783b */ /* 0x000ee20000000200 */
        /* <DEDUP_REMOVED lines=15> */
[----:B------:R-:W-:Y:S01]  /*3730*/  FSETP.NEU.FTZ.AND P3, PT, R226, -INF , PT ;  /* 0xff800000e200780b */ /* 0x000fe20003f7d000 */
[-C--:B------:R-:W-:Y:S03]  /*3740*/  HMMA.16816.F32.BF16 R60, R60, R102.reuse, RZ ;  /* 0x000000663c3c723c */ /* 0x080fe600000418ff */
[----:B------:R-:W-:Y:S02]  /*3750*/  @P2 LOP3.LUT R112, R100, 0x6, RZ, 0xc0, !PT ;  /* 0x0000000664702812 */ /* 0x000fe400078ec0ff */
[----:B------:R-:W-:Y:S03]  /*3760*/  FSETP.NEU.FTZ.AND P2, PT, R227, -INF , PT ;  /* 0xff800000e300780b */ /* 0x000fe60003f5d000 */
[----:B------:R-:W-:Y:S01]  /*3770*/  HMMA.16816.F32.BF16 R64, R64, R102, RZ ;  /* 0x000000664040723c */ /* 0x000fe200000418ff */
[----:B------:R-:W-:Y:S01]  /*3780*/  FSEL R113, R113, RZ, P2 ;  /* 0x000000ff71717208 */ /* 0x000fe20001000000 */
[----:B------:R1:W2:Y:S01]  /*3790*/  LDSM.16.M88.4 R100, [R0+0x1000] ;  /* 0x001000000064783b */ /* 0x0002a20000000200 */
[----:B------:R-:W-:Y:S01]  /*37a0*/  FSETP.NEU.FTZ.AND P2, PT, R228, -INF , PT ;  /* 0xff800000e400780b */ /* 0x000fe20003f5d000 */
[----:B------:R-:W-:Y:S01]  /*37b0*/  @P1 IMAD R112, R232, 0x40, R112 ;  /* 0x00000040e8701824 */ /* 0x000fe200078e0270 */
[----:B------:R-:W-:Y:S03]  /*37c0*/  PLOP3.LUT P1, PT, PT, PT, UP1, 0x80, 0x0 ;  /* 0x000000000000781c */ /* 0x000fe60003f2f018 */
[-C--:B---3--:R-:W-:Y:S01]  /*37d0*/  HMMA.16816.F32.BF16 R4, R104, R108.reuse, R4 ;  /* 0x0000006c6804723c */ /* 0x088fe20000041804 */
[----:B-1----:R-:W-:Y:S04]  /*37e0*/  IMAD.U32 R0, RZ, RZ, UR14 ;  /* 0x0000000eff007e24 */ /* 0x002fe8000f8e00ff */
[----:B------:R-:W-:Y:S01]  /*37f0*/  @P0 IMAD R0, R0, 0x80, R112 ;  /* 0x0000008000000824 */ /* 0x000fe200078e0270 */
[----:B------:R-:W-:Y:S06]  /*3800*/  PLOP3.LUT P0, PT, PT, PT, UP1, 0x80, 0x0 ;  /* 0x000000000000781c */ /* 0x000fec0003f0f018 */
[C---:B------:R-:W-:Y:S02]  /*3810*/  @P1 IADD3 R112, R0.reuse, 0x1, RZ ;  /* 0x0000000100701810 */ /* 0x040fe40007ffe0ff */
[----:B------:R-:W-:Y:S02]  /*3820*/  @P5 ISETP.GE.AND P5, PT, R0, UR6, PT ;  /* 0x0000000600005c0c */ /* 0x000fe4000bfa6270 */
[----:B------:R-:W-:Y:S01]  /*3830*/  @P4 ISETP.GE.AND P4, PT, R112, UR6, PT ;  /* 0x0000000670004c0c */ /* 0x000fe2000bf86270 */
[----:B------:R-:W-:Y:S01]  /*3840*/  FMUL.FTZ R112, R228, 1.4426950216293334961 ;  /* 0x3fb8aa3be4707820 */ /* 0x000fe20000410000 */
[----:B------:R-:W-:Y:S01]  /*3850*/  PLOP3.LUT P1, PT, PT, PT, UP1, 0x80, 0x0 ;  /* 0x000000000000781c */ /* 0x000fe20003f2f018 */
[C---:B--2---:R-:W-:Y:S03]  /*3860*/  HMMA.16816.F32.BF16 R8, R100.reuse, R108, R8 ;  /* 0x0000006c6408723c */ /* 0x044fe60000041808 */
[----:B------:R-:W-:Y:S02]  /*3870*/  FSEL R112, R112, RZ, P2 ;  /* 0x000000ff70707208 */ /* 0x000fe40001000000 */
[----:B------:R-:W-:Y:S03]  /*3880*/  FSETP.NEU.FTZ.AND P2, PT, R225, -INF , PT ;  /* 0xff800000e100780b */ /* 0x000fe60003f5d000 */
[----:B------:R-:W-:Y:S01]  /*3890*/  @P0 FSEL R4, R4, -INF , !P5 ;  /* 0xff80000004040808 */ /* 0x000fe20006800000 */
[-C--:B------:R-:W-:Y:S01]  /*38a0*/  HMMA.16816.F32.BF16 R12, R100, R110.reuse, R12 ;  /* 0x0000006e640c723c */ /* 0x080fe2000004180c */
[----:B------:R-:W-:Y:S02]  /*38b0*/  PLOP3.LUT P0, PT, PT, PT, UP1, 0x80, 0x0 ;  /* 0x000000000000781c */ /* 0x000fe40003f0f018 */
[----:B------:R-:W-:Y:S01]  /*38c0*/  @P1 FSEL R5, R5, -INF , !P4 ;  /* 0xff80000005051808 */ /* 0x000fe20006000000 */
[--C-:B------:R-:W-:Y:S01]  /*38d0*/  FFMA.FTZ R4, R4, c[0x0][0x23c], -R113.reuse ;  /* 0x00008f0004047a23 */ /* 0x100fe20000010871 */
[----:B------:R-:W-:Y:S01]  /*38e0*/  PLOP3.LUT P1, PT, PT, PT, UP1, 0x80, 0x0 ;  /* 0x000000000000781c */ /* 0x000fe20003f2f018 */
[----:B------:R-:W-:Y:S02]  /*38f0*/  FMUL.FTZ R109, R225, 1.4426950216293334961 ;  /* 0x3fb8aa3be16d7820 */ /* 0x000fe40000410000 */
[C---:B------:R-:W-:Y:S01]  /*3900*/  HMMA.16816.F32.BF16 R16, R104.reuse, R110, R16 ;  /* 0x0000006e6810723c */ /* 0x040fe20000041810 */
[----:B------:R-:W-:Y:S01]  /*3910*/  FFMA.FTZ R5, R5, c[0x0][0x23c], -R113 ;  /* 0x00008f0005057a23 */ /* 0x000fe20000010871 */
[----:B------:R-:W-:Y:S02]  /*3920*/  MUFU.EX2 R199, R4 ;  /* 0x0000000400c77308 */ /* 0x000fe40000000800 */
[----:B------:R-:W-:Y:S01]  /*3930*/  FSEL R109, R109, RZ, P2 ;  /* 0x000000ff6d6d7208 */ /* 0x000fe20001000000 */
[----:B------:R-:W-:Y:S01]  /*3940*/  FMUL.FTZ R108, R226, 1.4426950216293334961 ;  /* 0x3fb8aa3be26c7820 */ /* 0x000fe20000410000 */
[----:B------:R-:W-:Y:S02]  /*3950*/  @P0 FSEL R6, R6, -INF , !P5 ;  /* 0xff80000006060808 */ /* 0x000fe40006800000 */
[----:B------:R-:W-:Y:S02]  /*3960*/  PLOP3.LUT P0, PT, PT, PT, UP1, 0x80, 0x0 ;  /* 0x000000000000781c */ /* 0x000fe40003f0f018 */
[----:B------:R-:W-:Y:S02]  /*3970*/  PLOP3.LUT P2, PT, PT, PT, UP1, 0x80, 0x0 ;  /* 0x000000000000781c */ /* 0x000fe40003f4f018 */
[----:B------:R-:W-:Y:S01]  /*3980*/  @P1 FSEL R7, R7, -INF , !P4 ;  /* 0xff80000007071808 */ /* 0x000fe20006000000 */
[--C-:B------:R-:W-:Y:S01]  /*3990*/  FFMA.FTZ R6, R6, c[0x0][0x23c], -R112.reuse ;  /* 0x00008f0006067a23 */ /* 0x100fe20000010870 */
[----:B------:R-:W-:Y:S01]  /*39a0*/  PLOP3.LUT P1, PT, PT, PT, UP1, 0x80, 0x0 ;  /* 0x000000000000781c */ /* 0x000fe20003f2f018 */
[----:B------:R-:W-:Y:S01]  /*39b0*/  MUFU.EX2 R196, R5 ;  /* 0x0000000500c47308 */ /* 0x000fe20000000800 */
[----:B------:R-:W-:Y:S01]  /*39c0*/  FSEL R108, R108, RZ, P3 ;  /* 0x000000ff6c6c7208 */ /* 0x000fe20001800000 */
[----:B------:R-:W-:Y:S01]  /*39d0*/  FFMA.FTZ R7, R7, c[0x0][0x23c], -R112 ;  /* 0x00008f0007077a23 */ /* 0x000fe20000010870 */
[----:B------:R-:W-:Y:S03]  /*39e0*/  PLOP3.LUT P3, PT, PT, PT, UP1, 0x80, 0x0 ;  /* 0x000000000000781c */ /* 0x000fe60003f6f018 */
[----:B------:R-:W-:Y:S02]  /*39f0*/  @P0 FSEL R8, R8, -INF , !P5 ;  /* 0xff80000008080808 */ /* 0x000fe40006800000 */
[----:B------:R-:W-:Y:S02]  /*3a00*/  PLOP3.LUT P0, PT, PT, PT, UP1, 0x80, 0x0 ;  /* 0x000000000000781c */ /* 0x000fe40003f0f018 */
[----:B------:R-:W-:Y:S01]  /*3a10*/  MUFU.EX2 R201, R6 ;  /* 0x0000000600c97308 */ /* 0x000fe20000000800 */
[--C-:B------:R-:W-:Y:S01]  /*3a20*/  FFMA.FTZ R8, R8, c[0x0][0x23c], -R109.reuse ;  /* 0x00008f0008087a23 */ /* 0x100fe2000001086d */
[----:B------:R-:W-:Y:S02]  /*3a30*/  @P1 FSEL R9, R9, -INF , !P4 ;  /* 0xff80000009091808 */ /* 0x000fe40006000000 */
[----:B------:R-:W-:Y:S03]  /*3a40*/  PLOP3.LUT P1, PT, PT, PT, UP1, 0x80, 0x0 ;  /* 0x000000000000781c */ /* 0x000fe60003f2f018 */
[--C-:B------:R-:W-:Y:S03]  /*3a50*/  FFMA.FTZ R9, R9, c[0x0][0x23c], -R109.reuse ;  /* 0x00008f0009097a23 */ /* 0x100fe6000001086d */
[----:B------:R1:W-:Y:S01]  /*3a60*/  MUFU.EX2 R200, R7 ;  /* 0x0000000700c87308 */ /* 0x0003e20000000800 */
[----:B------:R-:W-:Y:S02]  /*3a70*/  @P0 FSEL R10, R10, -INF , !P5 ;  /* 0xff8000000a0a0808 */ /* 0x000fe40006800000 */
[----:B------:R-:W-:Y:S02]  /*3a80*/  PLOP3.LUT P0, PT, PT, PT, UP1, 0x80, 0x0 ;  /* 0x000000000000781c */ /* 0x000fe40003f0f018 */
[----:B------:R-:W-:Y:S01]  /*3a90*/  PLOP3.LUT P5, PT, PT, PT, UP1, 0x80, 0x0 ;  /* 0x000000000000781c */ /* 0x000fe20003faf018 */
[--C-:B------:R-:W-:Y:S01]  /*3aa0*/  FFMA.FTZ R10, R10, c[0x0][0x23c], -R108.reuse ;  /* 0x00008f000a0a7a23 */ /* 0x100fe2000001086c */
[----:B------:R-:W-:Y:S02]  /*3ab0*/  @P1 FSEL R11, R11, -INF , !P4 ;  /* 0xff8000000b0b1808 */ /* 0x000fe40006000000 */
[----:B------:R-:W-:Y:S01]  /*3ac0*/  PLOP3.LUT P4, PT, PT, PT, UP1, 0x80, 0x0 ;  /* 0x000000000000781c */ /* 0x000fe20003f8f018 */
[----:B------:R2:W-:Y:S02]  /*3ad0*/  MUFU.EX2 R204, R8 ;  /* 0x0000000800cc7308 */ /* 0x0005e40000000800 */
[--C-:B------:R-:W-:Y:S08]  /*3ae0*/  FFMA.FTZ R11, R11, c[0x0][0x23c], -R108.reuse ;  /* 0x00008f000b0b7a23 */ /* 0x100ff0000001086c */
[----:B------:R-:W-:Y:S01]  /*3af0*/  MUFU.EX2 R205, R9 ;  /* 0x0000000900cd7308 */ /* 0x000fe20000000800 */
[----:B-1----:R-:W1:Y:S09]  /*3b00*/  LDSM.16.M88.4 R4, [R129+0x6400] ;  /* 0x006400008104783b */ /* 0x002e720000000200 */
[----:B------:R-:W-:Y:S01]  /*3b10*/  MUFU.EX2 R209, R10 ;  /* 0x0000000a00d17308 */ /* 0x000fe20000000800 */
[----:B--2---:R-:W-:Y:S02]  /*3b20*/  @P2 IADD3 R8, R0, 0x8, RZ ;  /* 0x0000000800082810 */ /* 0x004fe40007ffe0ff */
[----:B------:R-:W-:Y:S02]  /*3b30*/  PLOP3.LUT P2, PT, PT, PT, UP1, 0x80, 0x0 ;  /* 0x000000000000781c */ /* 0x000fe40003f4f018 */
[----:B------:R-:W-:Y:S02]  /*3b40*/  @P6 ISETP.GE.AND P6, PT, R8, UR6, PT ;  /* 0x0000000608006c0c */ /* 0x000fe4000bfc6270 */
[----:B------:R-:W-:Y:S03]  /*3b50*/  @P3 IADD3 R8, R0, 0x9, RZ ;  /* 0x0000000900083810 */ /* 0x000fe60007ffe0ff */
[----:B------:R2:W-:Y:S01]  /*3b60*/  MUFU.EX2 R208, R11 ;  /* 0x0000000b00d07308 */ /* 0x0005e20000000800 */
[----:B------:R-:W-:Y:S05]  /*3b70*/  PLOP3.LUT P3, PT, PT, PT, UP1, 0x80, 0x0 ;  /* 0x000000000000781c */ /* 0x000fea0003f6f018 */
[----:B------:R-:W-:Y:S02]  /*3b80*/  @P2 ISETP.GE.AND P1, PT, R8, UR6, PT ;  /* 0x0000000608002c0c */ /* 0x000fe4000bf26270 */
[----:B------:R-:W-:Y:S02]  /*3b90*/  @P0 FSEL R12, R12, -INF , !P6 ;  /* 0xff8000000c0c0808 */ /* 0x000fe40007000000 */
[----:B------:R-:W-:Y:S02]  /*3ba0*/  PLOP3.LUT P0, PT, PT, PT, UP1, 0x80, 0x0 ;  /* 0x000000000000781c */ /* 0x000fe40003f0f018 */
[----:B------:R-:W-:Y:S01]  /*3bb0*/  PLOP3.LUT P2, PT, PT, PT, UP1, 0x80, 0x0 ;  /* 0x000000000000781c */ /* 0x000fe20003f4f018 */
[----:B------:R-:W-:Y:S01]  /*3bc0*/  FFMA.FTZ R12, R12, c[0x0][0x23c], -R109 ;  /* 0x00008f000c0c7a23 */ /* 0x000fe2000001086d */
[----:B------:R-:W-:Y:S02]  /*3bd0*/  @P5 FSEL R14, R14, -INF , !P6 ;  /* 0xff8000000e0e5808 */ /* 0x000fe40007000000 */
[----:B------:R-:W-:Y:S01]  /*3be0*/  PLOP3.LUT P5, PT, PT, PT, UP1, 0x80, 0x0 ;  /* 0x000000000000781c */ /* 0x000fe20003faf018 */
[----:B------:R3:W-:Y:S01]  /*3bf0*/  MUFU.EX2 R203, R12 ;  /* 0x0000000c00cb7308 */ /* 0x0007e20000000800 */
[----:B------:R-:W-:Y:S01]  /*3c00*/  @P4 FSEL R16, R16, -INF , !P6 ;  /* 0xff80000010104808 */ /* 0x000fe20007000000 */
[----:B------:R-:W-:Y:S01]  /*3c10*/  FFMA.FTZ R14, R14, c[0x0][0x23c], -R108 ;  /* 0x00008f000e0e7a23 */ /* 0x000fe2000001086c */
[----:B------:R-:W-:Y:S01]  /*3c20*/  PLOP3.LUT P4, PT, PT, PT, UP1, 0x80, 0x0 ;  /* 0x000000000000781c */ /* 0x000fe20003f8f018 */
[-C--:B-1----:R-:W-:Y:S01]  /*3c30*/  HMMA.16816.F32.BF16 R20, R104, R4.reuse, R20 ;  /* 0x000000046814723c */ /* 0x082fe20000041814 */
[----:B------:R-:W-:Y:S01]  /*3c40*/  @P3 FSEL R13, R13, -INF , !P1 ;  /* 0xff8000000d0d3808 */ /* 0x000fe20004800000 */
[----:B--2---:R-:W1:Y:S01]  /*3c50*/  LDSM.16.M88.4 R8, [R129+0x6800] ;  /* 0x006800008108783b */ /* 0x004e620000000200 */
[----:B------:R-:W-:Y:S01]  /*3c60*/  PLOP3.LUT P3, PT, PT, PT, UP1, 0x80, 0x0 ;  /* 0x000000000000781c */ /* 0x000fe20003f6f018 */
[----:B------:R-:W-:Y:S01]  /*3c70*/  FFMA.FTZ R16, R16, c[0x0][0x23c], -R113 ;  /* 0x00008f0010107a23 */ /* 0x000fe20000010871 */
        /* <DEDUP_REMOVED lines=8> */
[----:B------:R-:W-:Y:S02]  /*3d00*/  PLOP3.LUT P5, PT, PT, PT, UP1, 0x80, 0x0 ;  /* 0x000000000000781c */ /* 0x000fe40003faf018 */
[----:B------:R-:W-:Y:S01]  /*3d10*/  @P0 IADD3 R4, R0, 0x10, RZ ;  /* 0x0000001000040810 */ /* 0x000fe20007ffe0ff */
[-C--:B------:R-:W-:Y:S01]  /*3d20*/  HMMA.16816.F32.BF16 R28, R100, R6.reuse, R28 ;  /* 0x00000006641c723c */ /* 0x080fe2000004181c */
[----:B------:R-:W-:Y:S02]  /*3d30*/  PLOP3.LUT P0, PT, PT, PT, UP1, 0x80, 0x0 ;  /* 0x000000000000781c */ /* 0x000fe40003f0f018 */
[----:B------:R-:W-:Y:S01]  /*3d40*/  @P3 ISETP.GE.AND P3, PT, R4, UR6, PT ;  /* 0x0000000604003c0c */ /* 0x000fe2000bf66270 */
[----:B------:R-:W-:Y:S01]  /*3d50*/  FFMA.FTZ R15, R15, c[0x0][0x23c], -R108 ;  /* 0x00008f000f0f7a23 */ /* 0x000fe2000001086c */
[----:B------:R-:W-:Y:S01]  /*3d60*/  @P4 IADD3 R4, R0, 0x11, RZ ;  /* 0x0000001100044810 */ /* 0x000fe20007ffe0ff */
[----:B------:R-:W-:Y:S01]  /*3d70*/  MUFU.EX2 R193, R18 ;  /* 0x0000001200c17308 */ /* 0x000fe20000000800 */
[----:B------:R-:W-:Y:S01]  /*3d80*/  PLOP3.LUT P4, PT, PT, PT, UP1, 0x80, 0x0 ;  /* 0x000000000000781c */ /* 0x000fe20003f8f018 */
[C---:B------:R-:W-:Y:S01]  /*3d90*/  HMMA.16816.F32.BF16 R32, R104.reuse, R6, R32 ;  /* 0x000000066820723c */ /* 0x040fe20000041820 */
[----:B------:R-:W-:Y:S02]  /*3da0*/  @P6 FSEL R17, R17, -INF , !P1 ;  /* 0xff80000011116808 */ /* 0x000fe40004800000 */
[----:B------:R-:W-:Y:S02]  /*3db0*/  PLOP3.LUT P6, PT, PT, PT, UP1, 0x80, 0x0 ;  /* 0x000000000000781c */ /* 0x000fe40003fcf018 */
[----:B------:R-:W-:Y:S01]  /*3dc0*/  @P2 ISETP.GE.AND P2, PT, R4, UR6, PT ;  /* 0x0000000604002c0c */ /* 0x000fe2000bf46270 */
[--C-:B------:R-:W-:Y:S01]  /*3dd0*/  FFMA.FTZ R17, R17, c[0x0][0x23c], -R113.reuse ;  /* 0x00008f0011117a23 */ /* 0x100fe20000010871 */
[----:B------:R-:W-:Y:S01]  /*3de0*/  @P0 FSEL R19, R19, -INF , !P1 ;  /* 0xff80000013130808 */ /* 0x000fe20004800000 */
[----:B------:R-:W-:Y:S01]  /*3df0*/  MUFU.EX2 R206, R15 ;  /* 0x0000000f00ce7308 */ /* 0x000fe20000000800 */
[----:B------:R-:W-:Y:S02]  /*3e00*/  PLOP3.LUT P1, PT, PT, PT, UP1, 0x80, 0x0 ;  /* 0x000000000000781c */ /* 0x000fe40003f2f018 */
[----:B------:R-:W-:Y:S01]  /*3e10*/  PLOP3.LUT P0, PT, PT, PT, UP1, 0x80, 0x0 ;  /* 0x000000000000781c */ /* 0x000fe20003f0f018 */
[--C-:B------:R-:W-:Y:S01]  /*3e20*/  FFMA.FTZ R19, R19, c[0x0][0x23c], -R112.reuse ;  /* 0x00008f0013137a23 */ /* 0x100fe20000010870 */
[----:B------:R-:W-:Y:S02]  /*3e30*/  @P5 FSEL R20, R20, -INF , !P3 ;  /* 0xff80000014145808 */ /* 0x000fe40005800000 */
[----:B------:R-:W-:Y:S02]  /*3e40*/  PLOP3.LUT P5, PT, PT, PT, UP1, 0x80, 0x0 ;  /* 0x000000000000781c */ /* 0x000fe40003faf018 */
[----:B------:R-:W-:Y:S01]  /*3e50*/  @P4 FSEL R22, R22, -INF , !P3 ;  /* 0xff80000016164808 */ /* 0x000fe20005800000 */
[-C--:B-1----:R-:W-:Y:S01]  /*3e60*/  HMMA.16816.F32.BF16 R36, R104, R8.reuse, R36 ;  /* 0x000000086824723c */ /* 0x082fe20000041824 */
[----:B------:R-:W-:Y:S01]  /*3e70*/  PLOP3.LUT P4, PT, PT, PT, UP1, 0x80, 0x0 ;  /* 0x000000000000781c */ /* 0x000fe20003f8f018 */
[----:B------:R-:W-:Y:S01]  /*3e80*/  MUFU.EX2 R184, R17 ;  /* 0x0000001100b87308 */ /* 0x000fe20000000800 */
[----:B------:R-:W-:Y:S01]  /*3e90*/  @P6 FSEL R24, R24, -INF , !P3 ;  /* 0xff80000018186808 */ /* 0x000fe20005800000 */
[----:B------:R-:W-:Y:S01]  /*3ea0*/  FFMA.FTZ R20, R20, c[0x0][0x23c], -R113 ;  /* 0x00008f0014147a23 */ /* 0x000fe20000010871 */
[----:B------:R-:W-:Y:S01]  /*3eb0*/  @P1 IADD3 R4, R0, 0x18, RZ ;  /* 0x0000001800041810 */ /* 0x000fe20007ffe0ff */
[----:B------:R-:W-:Y:S01]  /*3ec0*/  FFMA.FTZ R22, R22, c[0x0][0x23c], -R112 ;  /* 0x00008f0016167a23 */ /* 0x000fe20000010870 */
[----:B------:R-:W-:Y:S01]  /*3ed0*/  PLOP3.LUT P6, PT, PT, PT, UP1, 0x80, 0x0 ;  /* 0x000000000000781c */ /* 0x000fe20003fcf018 */
[C---:B------:R-:W-:Y:S01]  /*3ee0*/  HMMA.16816.F32.BF16 R40, R100.reuse, R8, R40 ;  /* 0x000000086428723c */ /* 0x040fe20000041828 */
[----:B------:R-:W-:Y:S02]  /*3ef0*/  @P0 FSEL R26, R26, -INF , !P3 ;  /* 0xff8000001a1a0808 */ /* 0x000fe40005800000 */
[----:B------:R-:W-:Y:S01]  /*3f00*/  PLOP3.LUT P0, PT, PT, PT, UP1, 0x80, 0x0 ;  /* 0x000000000000781c */ /* 0x000fe20003f0f018 */
[----:B------:R-:W-:Y:S01]  /*3f10*/  MUFU.EX2 R182, R20 ;  /* 0x0000001400b67308 */ /* 0x000fe20000000800 */
[----:B------:R-:W-:Y:S01]  /*3f20*/  PLOP3.LUT P3, PT, PT, PT, UP1, 0x80, 0x0 ;  /* 0x000000000000781c */ /* 0x000fe20003f6f018 */
[----:B------:R-:W-:Y:S01]  /*3f30*/  FFMA.FTZ R24, R24, c[0x0][0x23c], -R109 ;  /* 0x00008f0018187a23 */ /* 0x000fe2000001086d */
[----:B------:R-:W-:Y:S01]  /*3f40*/  PLOP3.LUT P1, PT, PT, PT, UP1, 0x80, 0x0 ;  /* 0x000000000000781c */ /* 0x000fe20003f2f018 */
[-C--:B------:R-:W-:Y:S01]  /*3f50*/  HMMA.16816.F32.BF16 R44, R100, R10.reuse, R44 ;  /* 0x0000000a642c723c */ /* 0x080fe2000004182c */
[----:B------:R-:W-:Y:S02]  /*3f60*/  @P5 IADD3 R5, R0, 0x19, RZ ;  /* 0x0000001900055810 */ /* 0x000fe40007ffe0ff */
[----:B------:R-:W-:Y:S01]  /*3f70*/  PLOP3.LUT P5, PT, PT, PT, UP1, 0x80, 0x0 ;  /* 0x000000000000781c */ /* 0x000fe20003faf018 */
[----:B------:R-:W-:Y:S01]  /*3f80*/  IMAD.U32 R8, RZ, RZ, UR16 ;  /* 0x00000010ff087e24 */ /* 0x000fe2000f8e00ff */
[----:B------:R-:W-:Y:S01]  /*3f90*/  @P4 ISETP.GE.AND P4, PT, R4, UR6, PT ;  /* 0x0000000604004c0c */ /* 0x000fe2000bf86270 */
[----:B------:R-:W-:Y:S01]  /*3fa0*/  FFMA.FTZ R26, R26, c[0x0][0x23c], -R108 ;  /* 0x00008f001a1a7a23 */ /* 0x000fe2000001086c */
[----:B------:R-:W-:Y:S01]  /*3fb0*/  @P6 FSEL R21, R21, -INF , !P2 ;  /* 0xff80000015156808 */ /* 0x000fe20005000000 */
[C---:B------:R-:W-:Y:S01]  /*3fc0*/  HMMA.16816.F32.BF16 R48, R104.reuse, R10, R48 ;  /* 0x0000000a6830723c */ /* 0x040fe20000041830 */
[----:B------:R-:W-:Y:S01]  /*3fd0*/  PLOP3.LUT P6, PT, PT, PT, UP1, 0x80, 0x0 ;  /* 0x000000000000781c */ /* 0x000fe20003fcf018 */
[----:B------:R-:W-:Y:S02]  /*3fe0*/  MUFU.EX2 R189, R19 ;  /* 0x0000001300bd7308 */ /* 0x000fe40000000800 */
[----:B------:R-:W-:Y:S01]  /*3ff0*/  @P0 FSEL R23, R23, -INF , !P2 ;  /* 0xff80000017170808 */ /* 0x000fe20005000000 */
[----:B------:R-:W-:Y:S01]  /*4000*/  IMAD.U32 R9, RZ, RZ, UR15 ;  /* 0x0000000fff097e24 */ /* 0x000fe2000f8e00ff */
[----:B------:R-:W-:Y:S01]  /*4010*/  PLOP3.LUT P0, PT, PT, PT, UP1, 0x80, 0x0 ;  /* 0x000000000000781c */ /* 0x000fe20003f0f018 */
[----:B------:R-:W-:Y:S01]  /*4020*/  FFMA.FTZ R21, R21, c[0x0][0x23c], -R113 ;  /* 0x00008f0015157a23 */ /* 0x000fe20000010871 */
[----:B------:R-:W-:Y:S01]  /*4030*/  @P3 FSEL R25, R25, -INF , !P2 ;  /* 0xff80000019193808 */ /* 0x000fe20005000000 */
[----:B------:R-:W-:Y:S01]  /*4040*/  FFMA.FTZ R23, R23, c[0x0][0x23c], -R112 ;  /* 0x00008f0017177a23 */ /* 0x000fe20000010870 */
[----:B------:R-:W-:Y:S02]  /*4050*/  PLOP3.LUT P3, PT, PT, PT, UP1, 0x80, 0x0 ;  /* 0x000000000000781c */ /* 0x000fe40003f6f018 */
[----:B------:R-:W-:Y:S01]  /*4060*/  @P1 FSEL R27, R27, -INF , !P2 ;  /* 0xff8000001b1b1808 */ /* 0x000fe20005000000 */
[--C-:B------:R-:W-:Y:S01]  /*4070*/  FFMA.FTZ R25, R25, c[0x0][0x23c], -R109.reuse ;  /* 0x00008f0019197a23 */ /* 0x100fe2000001086d */
[----:B------:R-:W-:Y:S01]  /*4080*/  PLOP3.LUT P1, PT, PT, PT, UP1, 0x80, 0x0 ;  /* 0x000000000000781c */ /* 0x000fe20003f2f018 */
[----:B------:R-:W1:Y:S01]  /*4090*/  MUFU.EX2 R186, R16 ;  /* 0x0000001000ba7308 */ /* 0x000e620000000800 */
[----:B------:R-:W-:Y:S01]  /*40a0*/  PLOP3.LUT P2, PT, PT, PT, UP1, 0x80, 0x0 ;  /* 0x000000000000781c */ /* 0x000fe20003f4f018 */
[--C-:B------:R-:W-:Y:S01]  /*40b0*/  FFMA.FTZ R27, R27, c[0x0][0x23c], -R108.reuse ;  /* 0x00008f001b1b7a23 */ /* 0x100fe2000001086c */
        /* <DEDUP_REMOVED lines=13> */
[----:B------:R-:W-:Y:S01]  /*4190*/  @P2 IADD3 R4, R0, 0x20, RZ ;  /* 0x0000002000042810 */ /* 0x000fe20007ffe0ff */
[----:B------:R-:W-:Y:S01]  /*41a0*/  FFMA.FTZ R34, R34, c[0x0][0x23c], -R112 ;  /* 0x00008f0022227a23 */ /* 0x000fe20000010870 */
[----:B------:R-:W-:Y:S01]  /*41b0*/  PLOP3.LUT P2, PT, PT, PT, UP1, 0x80, 0x0 ;  /* 0x000000000000781c */ /* 0x000fe20003f4f018 */
[----:B------:R-:W-:Y:S01]  /*41c0*/  MUFU.EX2 R173, R32 ;  /* 0x0000002000ad7308 */ /* 0x000fe20000000800 */
[----:B------:R-:W-:Y:S02]  /*41d0*/  PLOP3.LUT P4, PT, PT, PT, UP1, 0x80, 0x0 ;  /* 0x000000000000781c */ /* 0x000fe40003f8f018 */
[----:B------:R-:W-:Y:S02]  /*41e0*/  @P6 FSEL R29, R29, -INF , !P5 ;  /* 0xff8000001d1d6808 */ /* 0x000fe40006800000 */
[----:B------:R-:W-:Y:S02]  /*41f0*/  @P3 ISETP.GE.AND P3, PT, R4, UR6, PT ;  /* 0x0000000604003c0c */ /* 0x000fe4000bf66270 */
[----:B------:R-:W-:Y:S01]  /*4200*/  PLOP3.LUT P6, PT, PT, PT, UP1, 0x80, 0x0 ;  /* 0x000000000000781c */ /* 0x000fe20003fcf018 */
[----:B------:R-:W-:Y:S01]  /*4210*/  FFMA.FTZ R29, R29, c[0x0][0x23c], -R109 ;  /* 0x00008f001d1d7a23 */ /* 0x000fe2000001086d */
[----:B------:R-:W-:Y:S01]  /*4220*/  @P0 FSEL R31, R31, -INF , !P5 ;  /* 0xff8000001f1f0808 */ /* 0x000fe20006800000 */
[----:B------:R-:W-:Y:S01]  /*4230*/  MUFU.EX2 R176, R34 ;  /* 0x0000002200b07308 */ /* 0x000fe20000000800 */
[----:B------:R-:W-:Y:S02]  /*4240*/  PLOP3.LUT P0, PT, PT, PT, UP1, 0x80, 0x0 ;  /* 0x000000000000781c */ /* 0x000fe40003f0f018 */
[----:B------:R-:W-:Y:S01]  /*4250*/  @P1 FSEL R33, R33, -INF , !P5 ;  /* 0xff80000021211808 */ /* 0x000fe20006800000 */
[----:B------:R-:W-:Y:S01]  /*4260*/  FFMA.FTZ R31, R31, c[0x0][0x23c], -R108 ;  /* 0x00008f001f1f7a23 */ /* 0x000fe2000001086c */
[----:B------:R-:W-:Y:S02]  /*4270*/  PLOP3.LUT P1, PT, PT, PT, UP1, 0x80, 0x0 ;  /* 0x000000000000781c */ /* 0x000fe40003f2f018 */
[----:B------:R-:W-:Y:S01]  /*4280*/  @P2 IADD3 R4, R0, 0x21, RZ ;  /* 0x0000002100042810 */ /* 0x000fe20007ffe0ff */
[--C-:B------:R-:W-:Y:S01]  /*4290*/  FFMA.FTZ R33, R33, c[0x0][0x23c], -R113.reuse ;  /* 0x00008f0021217a23 */ /* 0x100fe20000010871 */
[----:B------:R-:W-:Y:S01]  /*42a0*/  PLOP3.LUT P2, PT, PT, PT, UP1, 0x80, 0x0 ;  /* 0x000000000000781c */ /* 0x000fe20003f4f018 */
[----:B------:R-:W-:Y:S01]  /*42b0*/  MUFU.EX2 R192, R24 ;  /* 0x0000001800c07308 */ /* 0x000fe20000000800 */
[----:B------:R-:W-:Y:S02]  /*42c0*/  @P4 FSEL R35, R35, -INF , !P5 ;  /* 0xff80000023234808 */ /* 0x000fe40006800000 */
[----:B------:R-:W-:Y:S02]  /*42d0*/  PLOP3.LUT P5, PT, PT, PT, UP1, 0x80, 0x0 ;  /* 0x000000000000781c */ /* 0x000fe40003faf018 */
[----:B------:R-:W-:Y:S01]  /*42e0*/  PLOP3.LUT P4, PT, PT, PT, UP1, 0x80, 0x0 ;  /* 0x000000000000781c */ /* 0x000fe20003f8f018 */
[--C-:B------:R-:W-:Y:S01]  /*42f0*/  FFMA.FTZ R35, R35, c[0x0][0x23c], -R112.reuse ;  /* 0x00008f0023237a23 */ /* 0x100fe20000010870 */
[----:B------:R-:W-:Y:S02]  /*4300*/  @P6 ISETP.GE.AND P6, PT, R4, UR6, PT ;  /* 0x0000000604006c0c */ /* 0x000fe4000bfc6270 */
[----:B------:R-:W-:Y:S01]  /*4310*/  @P1 FSEL R36, R36, -INF , !P3 ;  /* 0xff80000024241808 */ /* 0x000fe20005800000 */
[----:B------:R-:W-:Y:S01]  /*4320*/  MUFU.EX2 R175, R35 ;  /* 0x0000002300af7308 */ /* 0x000fe20000000800 */
[----:B------:R-:W-:Y:S02]  /*4330*/  @P0 IADD3 R4, R0, 0x28, RZ ;  /* 0x0000002800040810 */ /* 0x000fe40007ffe0ff */
[----:B------:R-:W-:Y:S01]  /*4340*/  PLOP3.LUT P0, PT, PT, PT, UP1, 0x80, 0x0 ;  /* 0x000000000000781c */ /* 0x000fe20003f0f018 */
[----:B------:R-:W-:Y:S01]  /*4350*/  FFMA.FTZ R36, R36, c[0x0][0x23c], -R113 ;  /* 0x00008f0024247a23 */ /* 0x000fe20000010871 */
[----:B------:R-:W-:Y:S02]  /*4360*/  PLOP3.LUT P1, PT, PT, PT, UP1, 0x80, 0x0 ;  /* 0x000000000000781c */ /* 0x000fe40003f2f018 */
[----:B------:R-:W-:Y:S02]  /*4370*/  @P2 FSEL R40, R40, -INF , !P3 ;  /* 0xff80000028282808 */ /* 0x000fe40005800000 */
[----:B------:R-:W-:Y:S01]  /*4380*/  @P4 ISETP.GE.AND P4, PT, R4, UR6, PT ;  /* 0x0000000604004c0c */ /* 0x000fe2000bf86270 */
[----:B------:R-:W-:Y:S01]  /*4390*/  MUFU.EX2 R171, R33 ;  /* 0x0000002100ab7308 */ /* 0x000fe20000000800 */
[----:B------:R-:W-:Y:S01]  /*43a0*/  @P5 FSEL R38, R38, -INF , !P3 ;  /* 0xff80000026265808 */ /* 0x000fe20005800000 */
[----:B------:R-:W2:Y:S01]  /*43b0*/  LDSM.16.M88.4 R4, [R129+0x6c00] ;  /* 0x006c00008104783b */ /* 0x000ea20000000200 */
[----:B------:R-:W-:Y:S01]  /*43c0*/  PLOP3.LUT P2, PT, PT, PT, UP1, 0x80, 0x0 ;  /* 0x000000000000781c */ /* 0x000fe20003f4f018 */
[----:B------:R-:W-:Y:S01]  /*43d0*/  FFMA.FTZ R40, R40, c[0x0][0x23c], -R109 ;  /* 0x00008f0028287a23 */ /* 0x000fe2000001086d */
[----:B------:R-:W-:Y:S01]  /*43e0*/  PLOP3.LUT P5, PT, PT, PT, UP1, 0x80, 0x0 ;  /* 0x000000000000781c */ /* 0x000fe20003faf018 */
[----:B------:R-:W-:Y:S01]  /*43f0*/  FFMA.FTZ R38, R38, c[0x0][0x23c], -R112 ;  /* 0x00008f0026267a23 */ /* 0x000fe20000010870 */
[----:B------:R-:W-:Y:S02]  /*4400*/  @P0 FSEL R42, R42, -INF , !P3 ;  /* 0xff8000002a2a0808 */ /* 0x000fe40005800000 */
[----:B------:R-:W-:Y:S01]  /*4410*/  @P1 FSEL R37, R37, -INF , !P6 ;  /* 0xff80000025251808 */ /* 0x000fe20007000000 */
[----:B------:R-:W-:Y:S01]  /*4420*/  MUFU.EX2 R185, R23 ;  /* 0x0000001700b97308 */ /* 0x000fe20000000800 */
[----:B------:R-:W-:Y:S01]  /*4430*/  PLOP3.LUT P0, PT, PT, PT, UP1, 0x80, 0x0 ;  /* 0x000000000000781c */ /* 0x000fe20003f0f018 */
[----:B------:R-:W-:Y:S01]  /*4440*/  FFMA.FTZ R42, R42, c[0x0][0x23c], -R108 ;  /* 0x00008f002a2a7a23 */ /* 0x000fe2000001086c */
[----:B------:R-:W-:Y:S01]  /*4450*/  PLOP3.LUT P1, PT, PT, PT, UP1, 0x80, 0x0 ;  /* 0x000000000000781c */ /* 0x000fe20003f2f018 */
[----:B------:R-:W-:Y:S01]  /*4460*/  FFMA.FTZ R37, R37, c[0x0][0x23c], -R113 ;  /* 0x00008f0025257a23 */ /* 0x000fe20000010871 */
[----:B------:R-:W-:Y:S02]  /*4470*/  PLOP3.LUT P3, PT, PT, PT, UP1, 0x80, 0x0 ;  /* 0x000000000000781c */ /* 0x000fe40003f6f018 */
[----:B------:R-:W-:Y:S02]  /*4480*/  @P2 FSEL R41, R41, -INF , !P6 ;  /* 0xff80000029292808 */ /* 0x000fe40007000000 */
[----:B------:R-:W-:Y:S01]  /*4490*/  PLOP3.LUT P2, PT, PT, PT, UP1, 0x80, 0x0 ;  /* 0x000000000000781c */ /* 0x000fe20003f4f018 */
[----:B------:R-:W-:Y:S01]  /*44a0*/  MUFU.EX2 R191, R28 ;  /* 0x0000001c00bf7308 */ /* 0x000fe20000000800 */
[----:B------:R-:W-:Y:S01]  /*44b0*/  @P5 FSEL R39, R39, -INF , !P6 ;  /* 0xff80000027275808 */ /* 0x000fe20007000000 */
[--C-:B------:R-:W-:Y:S01]  /*44c0*/  FFMA.FTZ R41, R41, c[0x0][0x23c], -R109.reuse ;  /* 0x00008f0029297a23 */ /* 0x100fe2000001086d */
[----:B------:R-:W-:Y:S02]  /*44d0*/  PLOP3.LUT P5, PT, PT, PT, UP1, 0x80, 0x0 ;  /* 0x000000000000781c */ /* 0x000fe40003faf018 */
[----:B------:R-:W-:Y:S01]  /*44e0*/  @P0 IADD3 R10, R0, 0x29, RZ ;  /* 0x00000029000a0810 */ /* 0x000fe20007ffe0ff */
[----:B------:R-:W-:Y:S01]  /*44f0*/  FFMA.FTZ R39, R39, c[0x0][0x23c], -R112 ;  /* 0x00008f0027277a23 */ /* 0x000fe20000010870 */
[----:B------:R-:W-:Y:S02]  /*4500*/  PLOP3.LUT P0, PT, PT, PT, UP1, 0x80, 0x0 ;  /* 0x000000000000781c */ /* 0x000fe40003f0f018 */
[----:B------:R-:W-:Y:S01]  /*4510*/  @P3 FSEL R43, R43, -INF , !P6 ;  /* 0xff8000002b2b3808 */ /* 0x000fe20007000000 */
[----:B------:R-:W-:Y:S01]  /*4520*/  MUFU.EX2 R168, R39 ;  /* 0x0000002700a87308 */ /* 0x000fe20000000800 */
[----:B------:R-:W-:Y:S02]  /*4530*/  @P1 FSEL R44, R44, -INF , !P4 ;  /* 0xff8000002c2c1808 */ /* 0x000fe40006000000 */
[----:B------:R-:W-:Y:S01]  /*4540*/  LEA R8, P3, R229, R8, 0x2 ;  /* 0x00000008e5087211 */ /* 0x000fe200078610ff */
[----:B------:R-:W-:Y:S01]  /*4550*/  FFMA.FTZ R43, R43, c[0x0][0x23c], -R108 ;  /* 0x00008f002b2b7a23 */ /* 0x000fe2000001086c */
[----:B------:R-:W-:Y:S01]  /*4560*/  PLOP3.LUT P1, PT, PT, PT, UP1, 0x80, 0x0 ;  /* 0x000000000000781c */ /* 0x000fe20003f2f018 */
[----:B------:R-:W-:Y:S01]  /*4570*/  FFMA.FTZ R44, R44, c[0x0][0x23c], -R109 ;  /* 0x00008f002c2c7a23 */ /* 0x000fe2000001086d */
[----:B------:R-:W-:Y:S02]  /*4580*/  LEA.HI.X.SX32 R9, R229, R9, 0x2, P3 ;  /* 0x00000009e5097211 */ /* 0x000fe400018f16ff */
[----:B------:R-:W-:Y:S01]  /*4590*/  PLOP3.LUT P3, PT, PT, PT, UP1, 0x80, 0x0 ;  /* 0x000000000000781c */ /* 0x000fe20003f6f018 */
[----:B------:R-:W-:Y:S01]  /*45a0*/  MUFU.EX2 R197, R27 ;  /* 0x0000001b00c57308 */ /* 0x000fe20000000800 */
[----:B------:R-:W-:Y:S01]  /*45b0*/  @P2 ISETP.GE.AND P2, PT, R10, UR6, PT ;  /* 0x000000060a002c0c */ /* 0x000fe2000bf46270 */
[-C--:B--2---:R-:W-:Y:S01]  /*45c0*/  HMMA.16816.F32.BF16 R52, R104, R4.reuse, R52 ;  /* 0x000000046834723c */ /* 0x084fe20000041834 */
[C---:B------:R-:W-:Y:S02]  /*45d0*/  @P0 IADD3 R11, R0.reuse, 0x30, RZ ;  /* 0x00000030000b0810 */ /* 0x040fe40007ffe0ff */
[----:B------:R-:W-:Y:S02]  /*45e0*/  PLOP3.LUT P0, PT, PT, PT, UP1, 0x80, 0x0 ;  /* 0x000000000000781c */ /* 0x000fe40003f0f018 */
[----:B------:R-:W-:Y:S02]  /*45f0*/  PLOP3.LUT P6, PT, PT, PT, UP1, 0x80, 0x0 ;  /* 0x000000000000781c */ /* 0x000fe40003fcf018 */
[----:B------:R-:W-:Y:S01]  /*4600*/  @P1 IADD3 R10, R0, 0x31, RZ ;  /* 0x00000031000a1810 */ /* 0x000fe20007ffe0ff */
[C---:B------:R-:W-:Y:S01]  /*4610*/  HMMA.16816.F32.BF16 R56, R100.reuse, R4, R56 ;  /* 0x000000046438723c */ /* 0x040fe20000041838 */
[----:B------:R-:W-:Y:S01]  /*4620*/  PLOP3.LUT P1, PT, PT, PT, UP1, 0x80, 0x0 ;  /* 0x000000000000781c */ /* 0x000fe20003f2f018 */
[----:B------:R-:W2:Y:S02]  /*4630*/  MUFU.EX2 R202, R13 ;  /* 0x0000000d00ca7308 */ /* 0x000ea40000000800 */
[----:B------:R-:W-:Y:S02]  /*4640*/  @P3 FSEL R50, R50, -INF , !P4 ;  /* 0xff80000032323808 */ /* 0x000fe40006000000 */
[----:B------:R-:W-:Y:S02]  /*4650*/  PLOP3.LUT P3, PT, PT, PT, UP1, 0x80, 0x0 ;  /* 0x000000000000781c */ /* 0x000fe40003f6f018 */
[--C-:B------:R-:W-:Y:S01]  /*4660*/  SHF.R.U32.HI R5, RZ, 0x10, R143.reuse ;  /* 0x00000010ff057819 */ /* 0x100fe2000001168f */
[-C--:B------:R-:W-:Y:S03]  /*4670*/  HMMA.16816.F32.BF16 R60, R100, R6.reuse, R60 ;  /* 0x00000006643c723c */ /* 0x080fe6000004183c */
[----:B------:R-:W-:Y:S01]  /*4680*/  @P0 FSEL R45, R45, -INF , !P2 ;  /* 0xff8000002d2d0808 */ /* 0x000fe20005000000 */
[----:B------:R-:W-:Y:S01]  /*4690*/  FFMA.FTZ R50, R50, c[0x0][0x23c], -R112 ;  /* 0x00008f0032327a23 */ /* 0x000fe20000010870 */
[----:B------:R-:W-:Y:S01]  /*46a0*/  SHF.R.U32.HI R4, RZ, 0x18, R143 ;  /* 0x00000018ff047819 */ /* 0x000fe2000001168f */
[----:B------:R-:W-:Y:S01]  /*46b0*/  MUFU.EX2 R188, R29 ;  /* 0x0000001d00bc7308 */ /* 0x000fe20000000800 */
[----:B------:R-:W-:Y:S01]  /*46c0*/  PLOP3.LUT P0, PT, PT, PT, UP1, 0x80, 0x0 ;  /* 0x000000000000781c */ /* 0x000fe20003f0f018 */
[----:B------:R-:W-:Y:S01]  /*46d0*/  HMMA.16816.F32.BF16 R64, R104, R6, R64 ;  /* 0x000000066840723c */ /* 0x000fe20000041840 */
[----:B------:R-:W-:Y:S02]  /*46e0*/  @P1 FSEL R47, R47, -INF , !P2 ;  /* 0xff8000002f2f1808 */ /* 0x000fe40005000000 */
[----:B------:R-:W-:Y:S01]  /*46f0*/  PLOP3.LUT P1, PT, PT, PT, UP1, 0x80, 0x0 ;  /* 0x000000000000781c */ /* 0x000fe20003f2f018 */
[----:B------:R-:W-:Y:S01]  /*4700*/  FFMA.FTZ R45, R45, c[0x0][0x23c], -R109 ;  /* 0x00008f002d2d7a23 */ /* 0x000fe2000001086d */
[----:B------:R-:W-:Y:S01]  /*4710*/  @P3 ISETP.GE.AND P3, PT, R11, UR6, PT ;  /* 0x000000060b003c0c */ /* 0x000fe2000bf66270 */
[--C-:B------:R-:W-:Y:S01]  /*4720*/  FFMA.FTZ R47, R47, c[0x0][0x23c], -R108.reuse ;  /* 0x00008f002f2f7a23 */ /* 0x100fe2000001086c */
[----:B------:R-:W-:Y:S01]  /*4730*/  LOP3.LUT R7, R122, 0xff, RZ, 0xc0, !PT ;  /* 0x000000ff7a077812 */ /* 0x000fe200078ec0ff */
[----:B------:R-:W-:Y:S01]  /*4740*/  MUFU.EX2 R163, R50 ;  /* 0x0000003200a37308 */ /* 0x000fe20000000800 */
[----:B------:R-:W-:Y:S02]  /*4750*/  @P5 FSEL R46, R46, -INF , !P4 ;  /* 0xff8000002e2e5808 */ /* 0x000fe40006000000 */
        /* <DEDUP_REMOVED lines=12> */
[--C-:B------:R-:W-:Y:S01]  /*4820*/  FFMA.FTZ R51, R51, c[0x0][0x23c], -R112.reuse ;  /* 0x00008f0033337a23 */ /* 0x100fe20000010870 */
[----:B------:R-:W-:Y:S02]  /*4830*/  PLOP3.LUT P2, PT, PT, PT, UP1, 0x80, 0x0 ;  /* 0x000000000000781c */ /* 0x000fe40003f4f018 */
[----:B------:R-:W-:Y:S01]  /*4840*/  @P0 FSEL R52, R52, -INF , !P3 ;  /* 0xff80000034340808 */ /* 0x000fe20005800000 */
[----:B------:R-:W-:Y:S01]  /*4850*/  MUFU.EX2 R156, R49 ;  /* 0x00000031009c7308 */ /* 0x000fe20000000800 */
[----:B------:R-:W-:Y:S02]  /*4860*/  PLOP3.LUT P0, PT, PT, PT, UP1, 0x80, 0x0 ;  /* 0x000000000000781c */ /* 0x000fe40003f0f018 */
[----:B------:R-:W-:Y:S01]  /*4870*/  @P4 ISETP.GE.AND P4, PT, R10, UR6, PT ;  /* 0x000000060a004c0c */ /* 0x000fe2000bf86270 */
[----:B------:R-:W-:Y:S01]  /*4880*/  FFMA.FTZ R52, R52, c[0x0][0x23c], -R113 ;  /* 0x00008f0034347a23 */ /* 0x000fe20000010871 */
[----:B---3--:R-:W-:Y:S02]  /*4890*/  @P5 IADD3 R12, R0, 0x38, RZ ;  /* 0x00000038000c5810 */ /* 0x008fe40007ffe0ff */
[----:B------:R-:W-:Y:S02]  /*48a0*/  PLOP3.LUT P5, PT, PT, PT, UP1, 0x80, 0x0 ;  /* 0x000000000000781c */ /* 0x000fe40003faf018 */
[----:B------:R-:W-:Y:S01]  /*48b0*/  @P1 FSEL R54, R54, -INF , !P3 ;  /* 0xff80000036361808 */ /* 0x000fe20005800000 */
[----:B------:R-:W-:Y:S01]  /*48c0*/  MUFU.EX2 R157, R48 ;  /* 0x00000030009d7308 */ /* 0x000fe20000000800 */
        /* <DEDUP_REMOVED lines=8> */
[----:B------:R-:W-:Y:S01]  /*4950*/  LOP3.LUT R5, R5, 0xff, RZ, 0xc0, !PT ;  /* 0x000000ff05057812 */ /* 0x000fe200078ec0ff */
[----:B------:R-:W-:Y:S01]  /*4960*/  FFMA.FTZ R58, R58, c[0x0][0x23c], -R108 ;  /* 0x00008f003a3a7a23 */ /* 0x000fe2000001086c */
[----:B------:R-:W-:Y:S02]  /*4970*/  PLOP3.LUT P3, PT, PT, PT, UP1, 0x80, 0x0 ;  /* 0x000000000000781c */ /* 0x000fe40003f6f018 */
[----:B------:R-:W-:Y:S02]  /*4980*/  SHF.R.U32.HI R10, RZ, 0x10, R122 ;  /* 0x00000010ff0a7819 */ /* 0x000fe4000001167a */
[----:B------:R-:W-:Y:S02]  /*4990*/  @P6 IADD3 R0, R0, 0x39, RZ ;  /* 0x0000003900006810 */ /* 0x000fe40007ffe0ff */
[----:B------:R-:W-:Y:S01]  /*49a0*/  PLOP3.LUT P6, PT, PT, PT, UP1, 0x80, 0x0 ;  /* 0x000000000000781c */ /* 0x000fe20003fcf018 */
[----:B------:R-:W3:Y:S01]  /*49b0*/  MUFU.EX2 R187, R22 ;  /* 0x0000001600bb7308 */ /* 0x000ee20000000800 */
[----:B------:R-:W-:Y:S02]  /*49c0*/  @P5 ISETP.GE.AND P5, PT, R12, UR6, PT ;  /* 0x000000060c005c0c */ /* 0x000fe4000bfa6270 */
[----:B------:R-:W-:Y:S02]  /*49d0*/  LOP3.LUT R6, R122, 0xffff, RZ, 0xc0, !PT ;  /* 0x0000ffff7a067812 */ /* 0x000fe400078ec0ff */
        /* <DEDUP_REMOVED lines=14> */
[----:B------:R-:W-:Y:S01]  /*4ac0*/  LOP3.LUT R0, R118, 0xff, RZ, 0xc0, !PT ;  /* 0x000000ff76007812 */ /* 0x000fe200078ec0ff */
[----:B------:R-:W-:Y:S01]  /*4ad0*/  MUFU.EX2 R155, R55 ;  /* 0x00000037009b7308 */ /* 0x000fe20000000800 */
[----:B------:R-:W-:Y:S02]  /*4ae0*/  @P1 FSEL R60, R60, -INF , !P5 ;  /* 0xff8000003c3c1808 */ /* 0x000fe40006800000 */
[----:B------:R-:W-:Y:S02]  /*4af0*/  ISETP.LE.U32.AND P4, PT, R0, UR4, PT ;  /* 0x0000000400007c0c */ /* 0x000fe4000bf83070 */
[----:B------:R-:W-:Y:S01]  /*4b00*/  PLOP3.LUT P1, PT, PT, PT, UP1, 0x80, 0x0 ;  /* 0x000000000000781c */ /* 0x000fe20003f2f018 */
[----:B------:R-:W-:Y:S01]  /*4b10*/  FFMA.FTZ R60, R60, c[0x0][0x23c], -R109 ;  /* 0x00008f003c3c7a23 */ /* 0x000fe2000001086d */
[C---:B------:R-:W-:Y:S02]  /*4b20*/  LOP3.LUT R0, R143.reuse, 0xff, RZ, 0xc0, !PT ;  /* 0x000000ff8f007812 */ /* 0x040fe400078ec0ff */
[----:B------:R-:W-:Y:S01]  /*4b30*/  @P0 FSEL R66, R66, -INF , !P5 ;  /* 0xff80000042420808 */ /* 0x000fe20006800000 */
[----:B------:R-:W-:Y:S01]  /*4b40*/  MUFU.EX2 R167, R36 ;  /* 0x0000002400a77308 */ /* 0x000fe20000000800 */
[----:B------:R-:W-:Y:S02]  /*4b50*/  PLOP3.LUT P0, PT, PT, PT, UP1, 0x80, 0x0 ;  /* 0x000000000000781c */ /* 0x000fe40003f0f018 */
[----:B------:R-:W-:Y:S01]  /*4b60*/  @P2 FSEL R62, R62, -INF , !P5 ;  /* 0xff8000003e3e2808 */ /* 0x000fe20006800000 */
[----:B------:R-:W-:Y:S01]  /*4b70*/  FFMA.FTZ R66, R66, c[0x0][0x23c], -R112 ;  /* 0x00008f0042427a23 */ /* 0x000fe20000010870 */
[----:B------:R-:W-:Y:S01]  /*4b80*/  @P3 FSEL R64, R64, -INF , !P5 ;  /* 0xff80000040403808 */ /* 0x000fe20006800000 */
[----:B-1----:R-:W-:Y:S01]  /*4b90*/  @!P4 FADD.FTZ R186, -R186, -RZ ;  /* 0x800000ffbabac221 */ /* 0x002fe20000010100 */
[----:B------:R-:W-:Y:S01]  /*4ba0*/  ISETP.LE.U32.AND P5, PT, R0, UR4, PT ;  /* 0x0000000400007c0c */ /* 0x000fe2000bfa3070 */
[----:B------:R-:W-:Y:S01]  /*4bb0*/  FFMA.FTZ R62, R62, c[0x0][0x23c], -R108 ;  /* 0x00008f003e3e7a23 */ /* 0x000fe2000001086c */
[----:B------:R-:W-:Y:S01]  /*4bc0*/  PLOP3.LUT P2, PT, PT, PT, UP1, 0x80, 0x0 ;  /* 0x000000000000781c */ /* 0x000fe20003f4f018 */
[----:B------:R-:W-:Y:S01]  /*4bd0*/  FFMA.FTZ R64, R64, c[0x0][0x23c], -R113 ;  /* 0x00008f0040407a23 */ /* 0x000fe20000010871 */
[----:B------:R-:W-:Y:S01]  /*4be0*/  LOP3.LUT R0, R143, 0xffff, RZ, 0xc0, !PT ;  /* 0x0000ffff8f007812 */ /* 0x000fe200078ec0ff */
[----:B------:R-:W-:Y:S01]  /*4bf0*/  MUFU.EX2 R159, R62 ;  /* 0x0000003e009f7308 */ /* 0x000fe20000000800 */
[----:B------:R-:W-:Y:S01]  /*4c00*/  @P1 FSEL R61, R61, -INF , !P6 ;  /* 0xff8000003d3d1808 */ /* 0x000fe20007000000 */
[----:B------:R1:W4:Y:S01]  /*4c10*/  LDG.E R143, [R8.64+0x100] ;  /* 0x0001000a088f7981 */ /* 0x000322000c1e1900 */
[----:B------:R-:W-:Y:S02]  /*4c20*/  PLOP3.LUT P1, PT, PT, PT, UP1, 0x80, 0x0 ;  /* 0x000000000000781c */ /* 0x000fe40003f2f018 */
[----:B------:R-:W-:Y:S01]  /*4c30*/  SHF.R.U32.HI R0, RZ, 0x8, R0 ;  /* 0x00000008ff007819 */ /* 0x000fe20000011600 */
[----:B------:R-:W-:Y:S01]  /*4c40*/  FFMA.FTZ R109, R61, c[0x0][0x23c], -R109 ;  /* 0x00008f003d6d7a23 */ /* 0x000fe2000001086d */
[----:B------:R-:W-:Y:S01]  /*4c50*/  @P0 FSEL R65, R65, -INF , !P6 ;  /* 0xff80000041410808 */ /* 0x000fe20007000000 */
[----:B------:R-:W-:Y:S01]  /*4c60*/  @!P5 FADD.FTZ R199, -R199, -RZ ;  /* 0x800000ffc7c7d221 */ /* 0x000fe20000010100 */
[----:B------:R-:W-:Y:S01]  /*4c70*/  LOP3.LUT R0, R0, 0xffff, RZ, 0xc0, !PT ;  /* 0x0000ffff00007812 */ /* 0x000fe200078ec0ff */
[----:B------:R-:W-:Y:S01]  /*4c80*/  MUFU.EX2 R166, R37 ;  /* 0x0000002500a67308 */ /* 0x000fe20000000800 */
[----:B------:R-:W-:Y:S01]  /*4c90*/  @P2 FSEL R63, R63, -INF , !P6 ;  /* 0xff8000003f3f2808 */ /* 0x000fe20007000000 */
[----:B------:R-:W-:Y:S01]  /*4ca0*/  FFMA.FTZ R113, R65, c[0x0][0x23c], -R113 ;  /* 0x00008f0041717a23 */ /* 0x000fe20000010871 */
[----:B------:R-:W-:Y:S02]  /*4cb0*/  ISETP.LE.U32.AND P2, PT, R4, UR4, PT ;  /* 0x0000000404007c0c */ /* 0x000fe4000bf43070 */
[----:B------:R-:W-:Y:S01]  /*4cc0*/  ISETP.LE.U32.AND P0, PT, R0, UR4, PT ;  /* 0x0000000400007c0c */ /* 0x000fe2000bf03070 */
[----:B------:R-:W-:Y:S01]  /*4cd0*/  FFMA.FTZ R108, R63, c[0x0][0x23c], -R108 ;  /* 0x00008f003f6c7a23 */ /* 0x000fe2000001086c */
[----:B------:R-:W-:Y:S02]  /*4ce0*/  LOP3.LUT R0, R146, 0xffff, RZ, 0xc0, !PT ;  /* 0x0000ffff92007812 */ /* 0x000fe400078ec0ff */
[----:B------:R-:W-:Y:S01]  /*4cf0*/  @P1 FSEL R67, R67, -INF , !P6 ;  /* 0xff80000043431808 */ /* 0x000fe20007000000 */
[----:B------:R-:W-:Y:S01]  /*4d00*/  MUFU.EX2 R172, R38 ;  /* 0x0000002600ac7308 */ /* 0x000fe20000000800 */
[----:B------:R-:W-:Y:S02]  /*4d10*/  ISETP.LE.U32.AND P6, PT, R5, UR4, PT ;  /* 0x0000000405007c0c */ /* 0x000fe4000bfc3070 */
[----:B------:R-:W-:Y:S01]  /*4d20*/  SHF.R.U32.HI R5, RZ, 0x8, R0 ;  /* 0x00000008ff057819 */ /* 0x000fe20000011600 */
[----:B------:R-:W-:Y:S01]  /*4d30*/  FFMA.FTZ R112, R67, c[0x0][0x23c], -R112 ;  /* 0x00008f0043707a23 */ /* 0x000fe20000010870 */
[--C-:B------:R-:W-:Y:S01]  /*4d40*/  SHF.R.U32.HI R0, RZ, 0x18, R146.reuse ;  /* 0x00000018ff007819 */ /* 0x100fe20000011692 */
[----:B------:R-:W-:Y:S01]  /*4d50*/  @!P2 FADD.FTZ R200, -R200, -RZ ;  /* 0x800000ffc8c8a221 */ /* 0x000fe20000010100 */
[----:B------:R-:W-:Y:S01]  /*4d60*/  ISETP.LE.U32.AND P2, PT, R7, UR4, PT ;  /* 0x0000000407007c0c */ /* 0x000fe2000bf43070 */
[----:B------:R-:W-:Y:S01]  /*4d70*/  @!P0 FADD.FTZ R196, -R196, -RZ ;  /* 0x800000ffc4c48221 */ /* 0x000fe20000010100 */
[----:B------:R-:W-:Y:S01]  /*4d80*/  LOP3.LUT R5, R5, 0xffff, RZ, 0xc0, !PT ;  /* 0x0000ffff05057812 */ /* 0x000fe200078ec0ff */
[----:B------:R-:W-:Y:S01]  /*4d90*/  MUFU.EX2 R174, R41 ;  /* 0x0000002900ae7308 */ /* 0x000fe20000000800 */
[----:B------:R-:W-:Y:S02]  /*4da0*/  LOP3.LUT R7, R144, 0xffff, RZ, 0xc0, !PT ;  /* 0x0000ffff90077812 */ /* 0x000fe400078ec0ff */
[----:B------:R-:W-:Y:S01]  /*4db0*/  LOP3.LUT R4, R146, 0xff, RZ, 0xc0, !PT ;  /* 0x000000ff92047812 */ /* 0x000fe200078ec0ff */
[----:B------:R1:W4:Y:S01]  /*4dc0*/  LDG.E R145, [R8.64] ;  /* 0x0000000a08917981 */ /* 0x000322000c1e1900 */
[----:B------:R-:W-:Y:S01]  /*4dd0*/  ISETP.LE.U32.AND P5, PT, R0, UR4, PT ;  /* 0x0000000400007c0c */ /* 0x000fe2000bfa3070 */
[----:B------:R-:W-:Y:S01]  /*4de0*/  @!P6 FADD.FTZ R201, -R201, -RZ ;  /* 0x800000ffc9c9e221 */ /* 0x000fe20000010100 */
[----:B------:R-:W-:Y:S02]  /*4df0*/  ISETP.LE.U32.AND P0, PT, R5, UR4, PT ;  /* 0x0000000405007c0c */ /* 0x000fe4000bf03070 */
[----:B------:R-:W-:Y:S01]  /*4e00*/  ISETP.LE.U32.AND P1, PT, R4, UR4, PT ;  /* 0x0000000404007c0c */ /* 0x000fe2000bf23070 */
[----:B------:R-:W-:Y:S01]  /*4e10*/  @!P2 FADD.FTZ R203, -R203, -RZ ;  /* 0x800000ffcbcba221 */ /* 0x000fe20000010100 */
[----:B------:R-:W-:Y:S01]  /*4e20*/  SHF.R.U32.HI R4, RZ, 0x10, R146 ;  /* 0x00000010ff047819 */ /* 0x000fe20000011692 */
[----:B------:R-:W-:Y:S01]  /*4e30*/  MUFU.EX2 R177, R40 ;  /* 0x0000002800b17308 */ /* 0x000fe20000000800 */
[----:B------:R-:W-:Y:S02]  /*4e40*/  SHF.R.U32.HI R122, RZ, 0x18, R122 ;  /* 0x00000018ff7a7819 */ /* 0x000fe4000001167a */
[----:B------:R-:W-:Y:S02]  /*4e50*/  LOP3.LUT R0, R4, 0xff, RZ, 0xc0, !PT ;  /* 0x000000ff04007812 */ /* 0x000fe400078ec0ff */
[----:B------:R-:W-:Y:S01]  /*4e60*/  LOP3.LUT R4, R10, 0xff, RZ, 0xc0, !PT ;  /* 0x000000ff0a047812 */ /* 0x000fe200078ec0ff */
[----:B------:R-:W-:Y:S01]  /*4e70*/  @!P5 FADD.FTZ R208, -R208, -RZ ;  /* 0x800000ffd0d0d221 */ /* 0x000fe20000010100 */
[----:B------:R-:W-:Y:S01]  /*4e80*/  ISETP.LE.U32.AND P6, PT, R0, UR4, PT ;  /* 0x0000000400007c0c */ /* 0x000fe2000bfc3070 */
[----:B------:R-:W-:Y:S01]  /*4e90*/  @!P0 FADD.FTZ R205, -R205, -RZ ;  /* 0x800000ffcdcd8221 */ /* 0x000fe20000010100 */
[----:B------:R-:W-:Y:S01]  /*4ea0*/  SHF.R.U32.HI R0, RZ, 0x8, R6 ;  /* 0x00000008ff007819 */ /* 0x000fe20000011606 */
[----:B------:R-:W-:Y:S01]  /*4eb0*/  MUFU.EX2 R146, R112 ;  /* 0x0000007000927308 */ /* 0x000fe20000000800 */
[----:B------:R-:W-:Y:S01]  /*4ec0*/  ISETP.LE.U32.AND P0, PT, R4, UR4, PT ;  /* 0x0000000404007c0c */ /* 0x000fe2000bf03070 */
[----:B------:R-:W-:Y:S01]  /*4ed0*/  @!P1 FADD.FTZ R204, -R204, -RZ ;  /* 0x800000ffcccc9221 */ /* 0x000fe20000010100 */
[----:B------:R-:W-:Y:S02]  /*4ee0*/  ISETP.LE.U32.AND P5, PT, R122, UR4, PT ;  /* 0x000000047a007c0c */ /* 0x000fe4000bfa3070 */
[----:B------:R-:W-:Y:S02]  /*4ef0*/  LOP3.LUT R15, R118, 0xffff, RZ, 0xc0, !PT ;  /* 0x0000ffff760f7812 */ /* 0x000fe400078ec0ff */
[----:B------:R-:W-:Y:S02]  /*4f00*/  LOP3.LUT R0, R0, 0xffff, RZ, 0xc0, !PT ;  /* 0x0000ffff00007812 */ /* 0x000fe400078ec0ff */
[--C-:B------:R-:W-:Y:S01]  /*4f10*/  SHF.R.U32.HI R11, RZ, 0x18, R118.reuse ;  /* 0x00000018ff0b7819 */ /* 0x100fe20000011676 */
[----:B------:R-:W-:Y:S01]  /*4f20*/  @!P6 FADD.FTZ R209, -R209, -RZ ;  /* 0x800000ffd1d1e221 */ /* 0x000fe20000010100 */
[----:B------:R-:W-:Y:S01]  /*4f30*/  SHF.R.U32.HI R118, RZ, 0x10, R118 ;  /* 0x00000010ff767819 */ /* 0x000fe20000011676 */
[----:B------:R-:W-:Y:S01]  /*4f40*/  MUFU.EX2 R181, R42 ;  /* 0x0000002a00b57308 */ /* 0x000fe20000000800 */
[----:B------:R-:W-:Y:S01]  /*4f50*/  ISETP.LE.U32.AND P3, PT, R11, UR4, PT ;  /* 0x000000040b007c0c */ /* 0x000fe2000bf63070 */
[----:B------:R-:W-:Y:S01]  /*4f60*/  @!P0 FADD.FTZ R207, -R207, -RZ ;  /* 0x800000ffcfcf8221 */ /* 0x000fe20000010100 */
[----:B------:R-:W-:Y:S01]  /*4f70*/  ISETP.LE.U32.AND P1, PT, R0, UR4, PT ;  /* 0x0000000400007c0c */ /* 0x000fe2000bf23070 */
[----:B------:R-:W-:Y:S01]  /*4f80*/  @!P5 FADD.FTZ R206, -R206, -RZ ;  /* 0x800000ffceced221 */ /* 0x000fe20000010100 */
[----:B------:R-:W-:Y:S02]  /*4f90*/  SHF.R.U32.HI R11, RZ, 0x18, R144 ;  /* 0x00000018ff0b7819 */ /* 0x000fe40000011690 */
[----:B------:R-:W-:Y:S02]  /*4fa0*/  SHF.R.U32.HI R0, RZ, 0x8, R15 ;  /* 0x00000008ff007819 */ /* 0x000fe4000001160f */
[----:B------:R-:W-:Y:S01]  /*4fb0*/  LOP3.LUT R4, R118, 0xff, RZ, 0xc0, !PT ;  /* 0x000000ff76047812 */ /* 0x000fe200078ec0ff */
[----:B------:R-:W-:Y:S01]  /*4fc0*/  MUFU.EX2 R180, R43 ;  /* 0x0000002b00b47308 */ /* 0x000fe20000000800 */
[----:B------:R-:W-:Y:S02]  /*4fd0*/  LOP3.LUT R0, R0, 0xffff, RZ, 0xc0, !PT ;  /* 0x0000ffff00007812 */ /* 0x000fe400078ec0ff */
[----:B------:R-:W-:Y:S01]  /*4fe0*/  ISETP.LE.U32.AND P5, PT, R4, UR4, PT ;  /* 0x0000000404007c0c */ /* 0x000fe2000bfa3070 */
[----:B------:R-:W-:Y:S01]  /*4ff0*/  @!P3 FADD.FTZ R189, -R189, -RZ ;  /* 0x800000ffbdbdb221 */ /* 0x000fe20000010100 */
[----:B------:R-:W-:Y:S01]  /*5000*/  ISETP.LE.U32.AND P0, PT, R0, UR4, PT ;  /* 0x0000000400007c0c */ /* 0x000fe2000bf03070 */
[----:B--2---:R-:W-:Y:S01]  /*5010*/  @!P1 FADD.FTZ R202, -R202, -RZ ;  /* 0x800000ffcaca9221 */ /* 0x004fe20000010100 */
[C---:B------:R-:W-:Y:S02]  /*5020*/  LOP3.LUT R0, R147.reuse, 0xff, RZ, 0xc0, !PT ;  /* 0x000000ff93007812 */ /* 0x040fe400078ec0ff */
[----:B------:R-:W-:Y:S01]  /*5030*/  LOP3.LUT R4, R147, 0xffff, RZ, 0xc0, !PT ;  /* 0x0000ffff93047812 */ /* 0x000fe200078ec0ff */
[----:B------:R-:W-:Y:S01]  /*5040*/  MUFU.EX2 R169, R45 ;  /* 0x0000002d00a97308 */ /* 0x000fe20000000800 */
[----:B------:R-:W-:Y:S02]  /*5050*/  ISETP.LE.U32.AND P4, PT, R0, UR4, PT ;  /* 0x0000000400007c0c */ /* 0x000fe4000bf83070 */
[--C-:B------:R-:W-:Y:S02]  /*5060*/  SHF.R.U32.HI R5, RZ, 0x10, R147.reuse ;  /* 0x00000010ff057819 */ /* 0x100fe40000011693 */
[----:B------:R-:W-:Y:S01]  /*5070*/  SHF.R.U32.HI R6, RZ, 0x8, R4 ;  /* 0x00000008ff067819 */ /* 0x000fe20000011604 */
[----:B------:R-:W-:Y:S01]  /*5080*/  @!P5 FADD.FTZ R193, -R193, -RZ ;  /* 0x800000ffc1c1d221 */ /* 0x000fe20000010100 */
[----:B------:R-:W-:Y:S01]  /*5090*/  LOP3.LUT R4, R5, 0xff, RZ, 0xc0, !PT ;  /* 0x000000ff05047812 */ /* 0x000fe200078ec0ff */
[----:B------:R-:W-:Y:S01]  /*50a0*/  @!P0 FADD.FTZ R184, -R184, -RZ ;  /* 0x800000ffb8b88221 */ /* 0x000fe20000010100 */
[----:B------:R-:W-:Y:S01]  /*50b0*/  LOP3.LUT R0, R6, 0xffff, RZ, 0xc0, !PT ;  /* 0x0000ffff06007812 */ /* 0x000fe200078ec0ff */
[----:B------:R-:W-:Y:S01]  /*50c0*/  MUFU.EX2 R179, R47 ;  /* 0x0000002f00b37308 */ /* 0x000fe20000000800 */
[----:B------:R-:W-:Y:S02]  /*50d0*/  ISETP.LE.U32.AND P0, PT, R4, UR4, PT ;  /* 0x0000000404007c0c */ /* 0x000fe4000bf03070 */
[----:B------:R-:W-:Y:S01]  /*50e0*/  LOP3.LUT R6, R144, 0xff, RZ, 0xc0, !PT ;  /* 0x000000ff90067812 */ /* 0x000fe200078ec0ff */
[----:B------:R-:W-:Y:S01]  /*50f0*/  @!P4 FADD.FTZ R182, -R182, -RZ ;  /* 0x800000ffb6b6c221 */ /* 0x000fe20000010100 */
[----:B------:R-:W-:Y:S02]  /*5100*/  ISETP.LE.U32.AND P5, PT, R0, UR4, PT ;  /* 0x0000000400007c0c */ /* 0x000fe4000bfa3070 */
[----:B------:R-:W-:Y:S02]  /*5110*/  SHF.R.U32.HI R144, RZ, 0x10, R144 ;  /* 0x00000010ff907819 */ /* 0x000fe40000011690 */
[C---:B------:R-:W-:Y:S01]  /*5120*/  LOP3.LUT R4, R148.reuse, 0xff, RZ, 0xc0, !PT ;  /* 0x000000ff94047812 */ /* 0x040fe200078ec0ff */
[----:B------:R-:W2:Y:S01]  /*5130*/  MUFU.EX2 R190, R25 ;  /* 0x0000001900be7308 */ /* 0x000ea20000000800 */
[----:B------:R-:W-:Y:S02]  /*5140*/  LOP3.LUT R0, R148, 0xffff, RZ, 0xc0, !PT ;  /* 0x0000ffff94007812 */ /* 0x000fe400078ec0ff */
[----:B------:R-:W-:Y:S01]  /*5150*/  SHF.R.U32.HI R5, RZ, 0x18, R147 ;  /* 0x00000018ff057819 */ /* 0x000fe20000011693 */
[----:B---3--:R-:W-:Y:S01]  /*5160*/  @!P0 FADD.FTZ R187, -R187, -RZ ;  /* 0x800000ffbbbb8221 */ /* 0x008fe20000010100 */
[----:B------:R-:W-:Y:S02]  /*5170*/  ISETP.LE.U32.AND P4, PT, R4, UR4, PT ;  /* 0x0000000404007c0c */ /* 0x000fe4000bf83070 */
[----:B------:R-:W-:Y:S01]  /*5180*/  SHF.R.U32.HI R0, RZ, 0x8, R0 ;  /* 0x00000008ff007819 */ /* 0x000fe20000011600 */
[----:B------:R-:W-:Y:S01]  /*5190*/  @!P5 FADD.FTZ R183, -R183, -RZ ;  /* 0x800000ffb7b7d221 */ /* 0x000fe20000010100 */
[----:B------:R-:W-:Y:S01]  /*51a0*/  ISETP.LE.U32.AND P3, PT, R5, UR4, PT ;  /* 0x0000000405007c0c */ /* 0x000fe2000bf63070 */
[----:B------:R-:W-:Y:S01]  /*51b0*/  MUFU.EX2 R147, R66 ;  /* 0x0000004200937308 */ /* 0x000fe20000000800 */
[----:B------:R-:W-:Y:S02]  /*51c0*/  LOP3.LUT R0, R0, 0xffff, RZ, 0xc0, !PT ;  /* 0x0000ffff00007812 */ /* 0x000fe400078ec0ff */
[--C-:B------:R-:W-:Y:S02]  /*51d0*/  SHF.R.U32.HI R4, RZ, 0x10, R148.reuse ;  /* 0x00000010ff047819 */ /* 0x100fe40000011694 */
[----:B------:R-:W-:Y:S02]  /*51e0*/  LOP3.LUT R12, R114, 0xff, RZ, 0xc0, !PT ;  /* 0x000000ff720c7812 */ /* 0x000fe400078ec0ff */
[----:B------:R-:W-:Y:S01]  /*51f0*/  ISETP.LE.U32.AND P5, PT, R0, UR4, PT ;  /* 0x0000000400007c0c */ /* 0x000fe2000bfa3070 */
[----:B------:R-:W-:Y:S01]  /*5200*/  @!P4 FADD.FTZ R192, -R192, -RZ ;  /* 0x800000ffc0c0c221 */ /* 0x000fe20000010100 */
[----:B------:R-:W-:Y:S01]  /*5210*/  LOP3.LUT R0, R4, 0xff, RZ, 0xc0, !PT ;  /* 0x000000ff04007812 */ /* 0x000fe200078ec0ff */
[----:B------:R-:W-:Y:S01]  /*5220*/  MUFU.EX2 R178, R46 ;  /* 0x0000002e00b27308 */ /* 0x000fe20000000800 */
[----:B------:R-:W-:Y:S01]  /*5230*/  SHF.R.U32.HI R4, RZ, 0x18, R148 ;  /* 0x00000018ff047819 */ /* 0x000fe20000011694 */
[----:B------:R-:W-:Y:S01]  /*5240*/  @!P3 FADD.FTZ R185, -R185, -RZ ;  /* 0x800000ffb9b9b221 */ /* 0x000fe20000010100 */
[----:B------:R-:W-:Y:S02]  /*5250*/  ISETP.LE.U32.AND P6, PT, R12, UR4, PT ;  /* 0x000000040c007c0c */ /* 0x000fe4000bfc3070 */
[----:B------:R-:W-:Y:S02]  /*5260*/  LOP3.LUT R19, R114, 0xffff, RZ, 0xc0, !PT ;  /* 0x0000ffff72137812 */ /* 0x000fe400078ec0ff */
[----:B------:R-:W-:Y:S02]  /*5270*/  ISETP.LE.U32.AND P4, PT, R4, UR4, PT ;  /* 0x0000000404007c0c */ /* 0x000fe4000bf83070 */
[----:B------:R-:W-:Y:S01]  /*5280*/  ISETP.LE.U32.AND P3, PT, R0, UR4, PT ;  /* 0x0000000400007c0c */ /* 0x000fe2000bf63070 */
[----:B------:R-:W-:Y:S01]  /*5290*/  MUFU.EX2 R148, R113 ;  /* 0x0000007100947308 */ /* 0x000fe20000000800 */
[----:B------:R-:W-:Y:S01]  /*52a0*/  SHF.R.U32.HI R0, RZ, 0x8, R19 ;  /* 0x00000008ff007819 */ /* 0x000fe20000011613 */
[----:B--2---:R-:W-:Y:S01]  /*52b0*/  @!P5 FADD.FTZ R190, -R190, -RZ ;  /* 0x800000ffbebed221 */ /* 0x004fe20000010100 */
[--C-:B------:R-:W-:Y:S02]  /*52c0*/  SHF.R.U32.HI R14, RZ, 0x18, R114.reuse ;  /* 0x00000018ff0e7819 */ /* 0x100fe40000011672 */
[----:B------:R-:W-:Y:S01]  /*52d0*/  SHF.R.U32.HI R114, RZ, 0x10, R114 ;  /* 0x00000010ff727819 */ /* 0x000fe20000011672 */
[----:B------:R-:W-:Y:S01]  /*52e0*/  @!P6 FADD.FTZ R191, -R191, -RZ ;  /* 0x800000ffbfbfe221 */ /* 0x000fe20000010100 */
[----:B------:R-:W-:Y:S02]  /*52f0*/  LOP3.LUT R0, R0, 0xffff, RZ, 0xc0, !PT ;  /* 0x0000ffff00007812 */ /* 0x000fe400078ec0ff */
[----:B------:R-:W-:Y:S01]  /*5300*/  LOP3.LUT R4, R114, 0xff, RZ, 0xc0, !PT ;  /* 0x000000ff72047812 */ /* 0x000fe200078ec0ff */
[----:B------:R-:W-:Y:S01]  /*5310*/  @!P4 FADD.FTZ R197, -R197, -RZ ;  /* 0x800000ffc5c5c221 */ /* 0x000fe20000010100 */
[----:B------:R-:W-:Y:S01]  /*5320*/  ISETP.LE.U32.AND P6, PT, R0, UR4, PT ;  /* 0x0000000400007c0c */ /* 0x000fe2000bfc3070 */
[----:B------:R-:W2:Y:S01]  /*5330*/  MUFU.EX2 R198, R26 ;  /* 0x0000001a00c67308 */ /* 0x000ea20000000800 */
[----:B------:R-:W-:Y:S02]  /*5340*/  ISETP.LE.U32.AND P4, PT, R4, UR4, PT ;  /* 0x0000000404007c0c */ /* 0x000fe4000bf83070 */
[C---:B------:R-:W-:Y:S02]  /*5350*/  LOP3.LUT R20, R116.reuse, 0xffff, RZ, 0xc0, !PT ;  /* 0x0000ffff74147812 */ /* 0x040fe400078ec0ff */
[----:B------:R-:W-:Y:S02]  /*5360*/  LOP3.LUT R13, R116, 0xff, RZ, 0xc0, !PT ;  /* 0x000000ff740d7812 */ /* 0x000fe400078ec0ff */
[--C-:B------:R-:W-:Y:S02]  /*5370*/  SHF.R.U32.HI R18, RZ, 0x18, R116.reuse ;  /* 0x00000018ff127819 */ /* 0x100fe40000011674 */
[----:B------:R-:W-:Y:S01]  /*5380*/  SHF.R.U32.HI R116, RZ, 0x10, R116 ;  /* 0x00000010ff747819 */ /* 0x000fe20000011674 */
[----:B------:R-:W-:Y:S01]  /*5390*/  MUFU.EX2 R150, R53 ;  /* 0x0000003500967308 */ /* 0x000fe20000000800 */
[----:B------:R-:W-:Y:S01]  /*53a0*/  SHF.R.U32.HI R0, RZ, 0x8, R20 ;  /* 0x00000008ff007819 */ /* 0x000fe20000011614 */
[----:B------:R-:W-:Y:S01]  /*53b0*/  @!P6 FADD.FTZ R188, -R188, -RZ ;  /* 0x800000ffbcbce221 */ /* 0x000fe20000010100 */
[----:B------:R-:W-:Y:S01]  /*53c0*/  ISETP.LE.U32.AND P2, PT, R14, UR4, PT ;  /* 0x000000040e007c0c */ /* 0x000fe2000bf43070 */
[----:B------:R-:W-:Y:S01]  /*53d0*/  @!P4 FADD.FTZ R194, -R194, -RZ ;  /* 0x800000ffc2c2c221 */ /* 0x000fe20000010100 */
[----:B------:R-:W-:Y:S02]  /*53e0*/  LOP3.LUT R4, R116, 0xff, RZ, 0xc0, !PT ;  /* 0x000000ff74047812 */ /* 0x000fe400078ec0ff */
[----:B------:R-:W-:Y:S02]  /*53f0*/  LOP3.LUT R0, R0, 0xffff, RZ, 0xc0, !PT ;  /* 0x0000ffff00007812 */ /* 0x000fe400078ec0ff */
[----:B------:R-:W-:Y:S01]  /*5400*/  ISETP.LE.U32.AND P6, PT, R4, UR4, PT ;  /* 0x0000000404007c0c */ /* 0x000fe2000bfc3070 */
[----:B------:R-:W-:Y:S01]  /*5410*/  MUFU.EX2 R160, R57 ;  /* 0x0000003900a07308 */ /* 0x000fe20000000800 */
[----:B------:R-:W-:Y:S02]  /*5420*/  ISETP.LE.U32.AND P4, PT, R0, UR4, PT ;  /* 0x0000000400007c0c */ /* 0x000fe4000bf83070 */
[----:B------:R-:W-:Y:S01]  /*5430*/  LOP3.LUT R0, R149, 0xffff, RZ, 0xc0, !PT ;  /* 0x0000ffff95007812 */ /* 0x000fe200078ec0ff */
[----:B--2---:R-:W-:Y:S01]  /*5440*/  @!P3 FADD.FTZ R198, -R198, -RZ ;  /* 0x800000ffc6c6b221 */ /* 0x004fe20000010100 */
[----:B------:R-:W-:Y:S01]  /*5450*/  ISETP.LE.U32.AND P0, PT, R18, UR4, PT ;  /* 0x0000000412007c0c */ /* 0x000fe2000bf03070 */
[----:B------:R-:W-:Y:S01]  /*5460*/  @!P2 FADD.FTZ R195, -R195, -RZ ;  /* 0x800000ffc3c3a221 */ /* 0x000fe20000010100 */
[----:B------:R-:W-:Y:S02]  /*5470*/  LOP3.LUT R4, R149, 0xff, RZ, 0xc0, !PT ;  /* 0x000000ff95047812 */ /* 0x000fe400078ec0ff */
[----:B------:R-:W-:Y:S01]  /*5480*/  SHF.R.U32.HI R0, RZ, 0x8, R0 ;  /* 0x00000008ff007819 */ /* 0x000fe20000011600 */
[----:B------:R-:W2:Y:S01]  /*5490*/  MUFU.EX2 R153, R52 ;  /* 0x0000003400997308 */ /* 0x000ea20000000800 */
[----:B------:R-:W-:Y:S01]  /*54a0*/  ISETP.LE.U32.AND P1, PT, R13, UR4, PT ;  /* 0x000000040d007c0c */ /* 0x000fe2000bf23070 */
[----:B------:R-:W-:Y:S01]  /*54b0*/  @!P6 FADD.FTZ R176, -R176, -RZ ;  /* 0x800000ffb0b0e221 */ /* 0x000fe20000010100 */
[----:B------:R-:W-:Y:S01]  /*54c0*/  ISETP.LE.U32.AND P2, PT, R4, UR4, PT ;  /* 0x0000000404007c0c */ /* 0x000fe2000bf43070 */
[----:B------:R-:W-:Y:S01]  /*54d0*/  @!P4 FADD.FTZ R171, -R171, -RZ ;  /* 0x800000ffababc221 */ /* 0x000fe20000010100 */
[----:B------:R-:W-:Y:S02]  /*54e0*/  LOP3.LUT R0, R0, 0xffff, RZ, 0xc0, !PT ;  /* 0x0000ffff00007812 */ /* 0x000fe400078ec0ff */
[--C-:B------:R-:W-:Y:S01]  /*54f0*/  SHF.R.U32.HI R4, RZ, 0x10, R149.reuse ;  /* 0x00000010ff047819 */ /* 0x100fe20000011695 */
[----:B------:R-:W-:Y:S01]  /*5500*/  @!P0 FADD.FTZ R175, -R175, -RZ ;  /* 0x800000ffafaf8221 */ /* 0x000fe20000010100 */
[----:B------:R-:W-:Y:S01]  /*5510*/  ISETP.LE.U32.AND P6, PT, R0, UR4, PT ;  /* 0x0000000400007c0c */ /* 0x000fe2000bfc3070 */
[----:B------:R-:W-:Y:S01]  /*5520*/  MUFU.EX2 R170, R44 ;  /* 0x0000002c00aa7308 */ /* 0x000fe20000000800 */
[----:B------:R-:W-:Y:S02]  /*5530*/  LOP3.LUT R4, R4, 0xff, RZ, 0xc0, !PT ;  /* 0x000000ff04047812 */ /* 0x000fe400078ec0ff */
[----:B------:R-:W-:Y:S01]  /*5540*/  LOP3.LUT R0, R151, 0xffff, RZ, 0xc0, !PT ;  /* 0x0000ffff97007812 */ /* 0x000fe200078ec0ff */
[----:B------:R-:W-:Y:S01]  /*5550*/  @!P1 FADD.FTZ R173, -R173, -RZ ;  /* 0x800000ffadad9221 */ /* 0x000fe20000010100 */
[----:B------:R-:W-:Y:S01]  /*5560*/  SHF.R.U32.HI R5, RZ, 0x18, R149 ;  /* 0x00000018ff057819 */ /* 0x000fe20000011695 */
[----:B------:R-:W-:Y:S01]  /*5570*/  @!P2 FADD.FTZ R167, -R167, -RZ ;  /* 0x800000ffa7a7a221 */ /* 0x000fe20000010100 */
[----:B------:R-:W-:Y:S02]  /*5580*/  SHF.R.U32.HI R0, RZ, 0x8, R0 ;  /* 0x00000008ff007819 */ /* 0x000fe40000011600 */
[----:B------:R-:W-:Y:S01]  /*5590*/  ISETP.LE.U32.AND P0, PT, R4, UR4, PT ;  /* 0x0000000404007c0c */ /* 0x000fe2000bf03070 */
[----:B------:R-:W-:Y:S01]  /*55a0*/  MUFU.EX2 R149, R64 ;  /* 0x0000004000957308 */ /* 0x000fe20000000800 */
[----:B------:R-:W-:Y:S01]  /*55b0*/  ISETP.LE.U32.AND P1, PT, R5, UR4, PT ;  /* 0x0000000405007c0c */ /* 0x000fe2000bf23070 */
[----:B------:R-:W-:Y:S01]  /*55c0*/  @!P6 FADD.FTZ R166, -R166, -RZ ;  /* 0x800000ffa6a6e221 */ /* 0x000fe20000010100 */
[----:B------:R-:W-:Y:S02]  /*55d0*/  LOP3.LUT R4, R151, 0xff, RZ, 0xc0, !PT ;  /* 0x000000ff97047812 */ /* 0x000fe400078ec0ff */
[--C-:B------:R-:W-:Y:S02]  /*55e0*/  SHF.R.U32.HI R5, RZ, 0x10, R151.reuse ;  /* 0x00000010ff057819 */ /* 0x100fe40000011697 */
[----:B------:R-:W-:Y:S02]  /*55f0*/  ISETP.LE.U32.AND P2, PT, R4, UR4, PT ;  /* 0x0000000404007c0c */ /* 0x000fe4000bf43070 */
[----:B------:R-:W-:Y:S01]  /*5600*/  LOP3.LUT R16, R120, 0xff, RZ, 0xc0, !PT ;  /* 0x000000ff78107812 */ /* 0x000fe200078ec0ff */
[----:B------:R-:W-:Y:S01]  /*5610*/  MUFU.EX2 R165, R58 ;  /* 0x0000003a00a57308 */ /* 0x000fe20000000800 */
[----:B------:R-:W-:Y:S01]  /*5620*/  LOP3.LUT R4, R0, 0xffff, RZ, 0xc0, !PT ;  /* 0x0000ffff00047812 */ /* 0x000fe200078ec0ff */
[----:B------:R-:W-:Y:S01]  /*5630*/  @!P0 FADD.FTZ R172, -R172, -RZ ;  /* 0x800000ffacac8221 */ /* 0x000fe20000010100 */
[----:B------:R-:W-:Y:S01]  /*5640*/  LOP3.LUT R0, R5, 0xff, RZ, 0xc0, !PT ;  /* 0x000000ff05007812 */ /* 0x000fe200078ec0ff */
[----:B------:R-:W-:Y:S01]  /*5650*/  @!P1 FADD.FTZ R168, -R168, -RZ ;  /* 0x800000ffa8a89221 */ /* 0x000fe20000010100 */
[----:B------:R-:W-:Y:S02]  /*5660*/  ISETP.LE.U32.AND P6, PT, R4, UR4, PT ;  /* 0x0000000404007c0c */ /* 0x000fe4000bfc3070 */
[----:B------:R-:W-:Y:S02]  /*5670*/  ISETP.LE.U32.AND P0, PT, R0, UR4, PT ;  /* 0x0000000400007c0c */ /* 0x000fe4000bf03070 */
[----:B------:R-:W-:Y:S01]  /*5680*/  SHF.R.U32.HI R4, RZ, 0x18, R151 ;  /* 0x00000018ff047819 */ /* 0x000fe20000011697 */
[----:B------:R-:W-:Y:S01]  /*5690*/  @!P2 FADD.FTZ R177, -R177, -RZ ;  /* 0x800000ffb1b1a221 */ /* 0x000fe20000010100 */
[----:B------:R-:W-:Y:S01]  /*56a0*/  SHF.R.U32.HI R0, RZ, 0x8, R7 ;  /* 0x00000008ff007819 */ /* 0x000fe20000011607 */
[----:B------:R-:W-:Y:S01]  /*56b0*/  MUFU.EX2 R151, R109 ;  /* 0x0000006d00977308 */ /* 0x000fe20000000800 */
[----:B------:R-:W-:Y:S02]  /*56c0*/  ISETP.LE.U32.AND P1, PT, R4, UR4, PT ;  /* 0x0000000404007c0c */ /* 0x000fe4000bf23070 */
[----:B------:R-:W-:Y:S02]  /*56d0*/  LOP3.LUT R0, R0, 0xffff, RZ, 0xc0, !PT ;  /* 0x0000ffff00007812 */ /* 0x000fe400078ec0ff */
[----:B------:R-:W-:Y:S01]  /*56e0*/  LOP3.LUT R4, R144, 0xff, RZ, 0xc0, !PT ;  /* 0x000000ff90047812 */ /* 0x000fe200078ec0ff */
[----:B------:R-:W-:Y:S01]  /*56f0*/  @!P6 FADD.FTZ R174, -R174, -RZ ;  /* 0x800000ffaeaee221 */ /* 0x000fe20000010100 */
[----:B------:R-:W-:Y:S01]  /*5700*/  ISETP.LE.U32.AND P6, PT, R0, UR4, PT ;  /* 0x0000000400007c0c */ /* 0x000fe2000bfc3070 */
[----:B------:R1:W3:Y:S01]  /*5710*/  LDG.E R144, [R8.64+0x20] ;  /* 0x0000200a08907981 */ /* 0x0002e2000c1e1900 */
[----:B------:R-:W-:Y:S01]  /*5720*/  ISETP.LE.U32.AND P2, PT, R11, UR4, PT ;  /* 0x000000040b007c0c */ /* 0x000fe2000bf43070 */
[----:B------:R-:W-:Y:S01]  /*5730*/  @!P0 FADD.FTZ R181, -R181, -RZ ;  /* 0x800000ffb5b58221 */ /* 0x000fe20000010100 */
[--C-:B------:R-:W-:Y:S01]  /*5740*/  SHF.R.U32.HI R17, RZ, 0x18, R120.reuse ;  /* 0x00000018ff117819 */ /* 0x100fe20000011678 */
[----:B------:R-:W-:Y:S01]  /*5750*/  MUFU.EX2 R158, R54 ;  /* 0x00000036009e7308 */ /* 0x000fe20000000800 */
[----:B------:R-:W-:Y:S01]  /*5760*/  SHF.R.U32.HI R21, RZ, 0x10, R120 ;  /* 0x00000010ff157819 */ /* 0x000fe20000011678 */
[----:B------:R-:W-:Y:S01]  /*5770*/  @!P1 FADD.FTZ R180, -R180, -RZ ;  /* 0x800000ffb4b49221 */ /* 0x000fe20000010100 */
[----:B------:R-:W-:Y:S02]  /*5780*/  LOP3.LUT R120, R120, 0xffff, RZ, 0xc0, !PT ;  /* 0x0000ffff78787812 */ /* 0x000fe400078ec0ff */
[----:B------:R-:W-:Y:S02]  /*5790*/  ISETP.LE.U32.AND P0, PT, R4, UR4, PT ;  /* 0x0000000404007c0c */ /* 0x000fe4000bf03070 */
[----:B------:R-:W-:Y:S01]  /*57a0*/  LOP3.LUT R0, R21, 0xff, RZ, 0xc0, !PT ;  /* 0x000000ff15007812 */ /* 0x000fe200078ec0ff */
[----:B------:R-:W-:Y:S01]  /*57b0*/  @!P6 FADD.FTZ R169, -R169, -RZ ;  /* 0x800000ffa9a9e221 */ /* 0x000fe20000010100 */
[----:B------:R-:W-:Y:S01]  /*57c0*/  SHF.R.U32.HI R4, RZ, 0x8, R120 ;  /* 0x00000008ff047819 */ /* 0x000fe20000011678 */
[----:B------:R-:W-:Y:S01]  /*57d0*/  @!P2 FADD.FTZ R179, -R179, -RZ ;  /* 0x800000ffb3b3a221 */ /* 0x000fe20000010100 */
[----:B------:R-:W-:Y:S01]  /*57e0*/  ISETP.LE.U32.AND P1, PT, R0, UR4, PT ;  /* 0x0000000400007c0c */ /* 0x000fe2000bf23070 */
[----:B------:R-:W1:Y:S01]  /*57f0*/  MUFU.EX2 R162, R56 ;  /* 0x0000003800a27308 */ /* 0x000e620000000800 */
[----:B------:R-:W-:Y:S02]  /*5800*/  LOP3.LUT R0, R4, 0xffff, RZ, 0xc0, !PT ;  /* 0x0000ffff04007812 */ /* 0x000fe400078ec0ff */
[----:B------:R-:W-:Y:S02]  /*5810*/  ISETP.LE.U32.AND P5, PT, R16, UR4, PT ;  /* 0x0000000410007c0c */ /* 0x000fe4000bfa3070 */
[----:B------:R-:W-:Y:S01]  /*5820*/  ISETP.LE.U32.AND P6, PT, R0, UR4, PT ;  /* 0x0000000400007c0c */ /* 0x000fe2000bfc3070 */
[----:B------:R-:W-:Y:S01]  /*5830*/  @!P0 FADD.FTZ R178, -R178, -RZ ;  /* 0x800000ffb2b28221 */ /* 0x000fe20000010100 */
[----:B------:R-:W-:Y:S02]  /*5840*/  SHF.R.U32.HI R0, RZ, 0x18, R152 ;  /* 0x00000018ff007819 */ /* 0x000fe40000011698 */
[----:B------:R-:W-:Y:S01]  /*5850*/  LOP3.LUT R4, R152, 0xff, RZ, 0xc0, !PT ;  /* 0x000000ff98047812 */ /* 0x000fe200078ec0ff */
[----:B------:R-:W1:Y:S01]  /*5860*/  MUFU.EX2 R164, R59 ;  /* 0x0000003b00a47308 */ /* 0x000e620000000800 */
[----:B------:R-:W-:Y:S01]  /*5870*/  ISETP.LE.U32.AND P2, PT, R0, UR4, PT ;  /* 0x0000000400007c0c */ /* 0x000fe2000bf43070 */
[----:B------:R-:W-:Y:S01]  /*5880*/  @!P1 FADD.FTZ R163, -R163, -RZ ;  /* 0x800000ffa3a39221 */ /* 0x000fe20000010100 */
[----:B------:R-:W-:Y:S02]  /*5890*/  LOP3.LUT R0, R152, 0xffff, RZ, 0xc0, !PT ;  /* 0x0000ffff98007812 */ /* 0x000fe400078ec0ff */
[----:B------:R-:W-:Y:S01]  /*58a0*/  ISETP.LE.U32.AND P0, PT, R4, UR4, PT ;  /* 0x0000000404007c0c */ /* 0x000fe2000bf03070 */
[----:B------:R-:W-:Y:S01]  /*58b0*/  @!P5 FADD.FTZ R157, -R157, -RZ ;  /* 0x800000ff9d9dd221 */ /* 0x000fe20000010100 */
[----:B------:R-:W-:Y:S01]  /*58c0*/  SHF.R.U32.HI R0, RZ, 0x8, R0 ;  /* 0x00000008ff007819 */ /* 0x000fe20000011600 */
[----:B------:R-:W-:Y:S01]  /*58d0*/  @!P6 FADD.FTZ R156, -R156, -RZ ;  /* 0x800000ff9c9ce221 */ /* 0x000fe20000010100 */
[----:B------:R-:W-:Y:S02]  /*58e0*/  LOP3.LUT R4, R154, 0xff, RZ, 0xc0, !PT ;  /* 0x000000ff9a047812 */ /* 0x000fe400078ec0ff */
[----:B------:R-:W-:Y:S02]  /*58f0*/  LOP3.LUT R0, R0, 0xffff, RZ, 0xc0, !PT ;  /* 0x0000ffff00007812 */ /* 0x000fe400078ec0ff */
[----:B------:R-:W-:Y:S01]  /*5900*/  ISETP.LE.U32.AND P3, PT, R17, UR4, PT ;  /* 0x0000000411007c0c */ /* 0x000fe2000bf63070 */
[----:B------:R-:W-:Y:S01]  /*5910*/  @!P2 FADD.FTZ R155, -R155, -RZ ;  /* 0x800000ff9b9ba221 */ /* 0x000fe20000010100 */
[----:B------:R-:W-:Y:S02]  /*5920*/  ISETP.LE.U32.AND P6, PT, R0, UR4, PT ;  /* 0x0000000400007c0c */ /* 0x000fe4000bfc3070 */
[----:B------:R-:W-:Y:S01]  /*5930*/  SHF.R.U32.HI R0, RZ, 0x10, R154 ;  /* 0x00000010ff007819 */ /* 0x000fe2000001169a */
[----:B--2---:R-:W-:Y:S01]  /*5940*/  @!P0 FADD.FTZ R153, -R153, -RZ ;  /* 0x800000ff99998221 */ /* 0x004fe20000010100 */
[----:B------:R-:W-:Y:S02]  /*5950*/  ISETP.LE.U32.AND P5, PT, R4, UR4, PT ;  /* 0x0000000404007c0c */ /* 0x000fe4000bfa3070 */
[----:B------:R-:W-:Y:S02]  /*5960*/  LOP3.LUT R4, R154, 0xffff, RZ, 0xc0, !PT ;  /* 0x0000ffff9a047812 */ /* 0x000fe400078ec0ff */
[----:B------:R-:W-:Y:S02]  /*5970*/  LOP3.LUT R10, R124, 0xff, RZ, 0xc0, !PT ;  /* 0x000000ff7c0a7812 */ /* 0x000fe400078ec0ff */
[----:B------:R-:W-:Y:S01]  /*5980*/  LOP3.LUT R0, R0, 0xff, RZ, 0xc0, !PT ;  /* 0x000000ff00007812 */ /* 0x000fe200078ec0ff */
[----:B------:R-:W-:Y:S01]  /*5990*/  @!P3 FADD.FTZ R161, -R161, -RZ ;  /* 0x800000ffa1a1b221 */ /* 0x000fe20000010100 */
[----:B------:R-:W-:Y:S01]  /*59a0*/  SHF.R.U32.HI R4, RZ, 0x8, R4 ;  /* 0x00000008ff047819 */ /* 0x000fe20000011604 */
[----:B------:R-:W-:Y:S01]  /*59b0*/  @!P6 FADD.FTZ R150, -R150, -RZ ;  /* 0x800000ff9696e221 */ /* 0x000fe20000010100 */
[----:B------:R-:W-:Y:S02]  /*59c0*/  ISETP.LE.U32.AND P6, PT, R0, UR4, PT ;  /* 0x0000000400007c0c */ /* 0x000fe4000bfc3070 */
[----:B------:R-:W-:Y:S01]  /*59d0*/  LOP3.LUT R12, R124, 0xffff, RZ, 0xc0, !PT ;  /* 0x0000ffff7c0c7812 */ /* 0x000fe200078ec0ff */
[----:B-1----:R-:W-:Y:S01]  /*59e0*/  @!P5 FADD.FTZ R162, -R162, -RZ ;  /* 0x800000ffa2a2d221 */ /* 0x002fe20000010100 */
[----:B------:R-:W-:Y:S02]  /*59f0*/  SHF.R.U32.HI R5, RZ, 0x10, R152 ;  /* 0x00000010ff057819 */ /* 0x000fe40000011698 */
[----:B------:R-:W-:Y:S01]  /*5a00*/  LOP3.LUT R4, R4, 0xffff, RZ, 0xc0, !PT ;  /* 0x0000ffff04047812 */ /* 0x000fe200078ec0ff */
[----:B------:R-:W1:Y:S01]  /*5a10*/  MUFU.EX2 R152, R60 ;  /* 0x0000003c00987308 */ /* 0x000e620000000800 */
[--C-:B------:R-:W-:Y:S02]  /*5a20*/  SHF.R.U32.HI R16, RZ, 0x18, R124.reuse ;  /* 0x00000018ff107819 */ /* 0x100fe4000001167c */
[----:B------:R-:W-:Y:S02]  /*5a30*/  SHF.R.U32.HI R124, RZ, 0x10, R124 ;  /* 0x00000010ff7c7819 */ /* 0x000fe4000001167c */
[C---:B------:R-:W-:Y:S01]  /*5a40*/  LOP3.LUT R13, R126.reuse, 0xff, RZ, 0xc0, !PT ;  /* 0x000000ff7e0d7812 */ /* 0x040fe200078ec0ff */
[----:B------:R-:W-:Y:S01]  /*5a50*/  @!P6 FADD.FTZ R165, -R165, -RZ ;  /* 0x800000ffa5a5e221 */ /* 0x000fe20000010100 */
[--C-:B------:R-:W-:Y:S02]  /*5a60*/  SHF.R.U32.HI R15, RZ, 0x18, R126.reuse ;  /* 0x00000018ff0f7819 */ /* 0x100fe4000001167e */
[----:B------:R-:W-:Y:S02]  /*5a70*/  LOP3.LUT R14, R126, 0xffff, RZ, 0xc0, !PT ;  /* 0x0000ffff7e0e7812 */ /* 0x000fe400078ec0ff */
[----:B------:R-:W-:Y:S02]  /*5a80*/  SHF.R.U32.HI R126, RZ, 0x10, R126 ;  /* 0x00000010ff7e7819 */ /* 0x000fe4000001167e */
[----:B------:R-:W-:Y:S02]  /*5a90*/  LOP3.LUT R5, R5, 0xff, RZ, 0xc0, !PT ;  /* 0x000000ff05057812 */ /* 0x000fe400078ec0ff */
[----:B------:R-:W-:Y:S02]  /*5aa0*/  ISETP.LE.U32.AND P3, PT, R4, UR4, PT ;  /* 0x0000000404007c0c */ /* 0x000fe4000bf63070 */
[----:B------:R-:W-:Y:S02]  /*5ab0*/  SHF.R.U32.HI R4, RZ, 0x8, R12 ;  /* 0x00000008ff047819 */ /* 0x000fe4000001160c */
[----:B------:R-:W-:Y:S02]  /*5ac0*/  ISETP.LE.U32.AND P1, PT, R5, UR4, PT ;  /* 0x0000000405007c0c */ /* 0x000fe4000bf23070 */
[----:B------:R-:W-:Y:S02]  /*5ad0*/  LOP3.LUT R0, R4, 0xffff, RZ, 0xc0, !PT ;  /* 0x0000ffff04007812 */ /* 0x000fe400078ec0ff */
[----:B------:R-:W-:Y:S02]  /*5ae0*/  LOP3.LUT R4, R124, 0xff, RZ, 0xc0, !PT ;  /* 0x000000ff7c047812 */ /* 0x000fe400078ec0ff */
[----:B------:R-:W-:Y:S02]  /*5af0*/  ISETP.LE.U32.AND P2, PT, R0, UR4, PT ;  /* 0x0000000400007c0c */ /* 0x000fe4000bf43070 */
[----:B------:R-:W-:Y:S01]  /*5b00*/  LOP3.LUT R5, R126, 0xff, RZ, 0xc0, !PT ;  /* 0x000000ff7e057812 */ /* 0x000fe200078ec0ff */
[----:B------:R-:W-:Y:S01]  /*5b10*/  @!P3 FADD.FTZ R160, -R160, -RZ ;  /* 0x800000ffa0a0b221 */ /* 0x000fe20000010100 */
[----:B------:R-:W-:Y:S02]  /*5b20*/  SHF.R.U32.HI R0, RZ, 0x18, R154 ;  /* 0x00000018ff007819 */ /* 0x000fe4000001169a */
[----:B------:R-:W-:Y:S01]  /*5b30*/  ISETP.LE.U32.AND P0, PT, R16, UR4, PT ;  /* 0x0000000410007c0c */ /* 0x000fe2000bf03070 */
[----:B------:R-:W2:Y:S01]  /*5b40*/  MUFU.EX2 R154, R108 ;  /* 0x0000006c009a7308 */ /* 0x000ea20000000800 */
[----:B------:R-:W-:Y:S01]  /*5b50*/  ISETP.LE.U32.AND P3, PT, R0, UR4, PT ;  /* 0x0000000400007c0c */ /* 0x000fe2000bf63070 */
[----:B------:R-:W-:Y:S01]  /*5b60*/  @!P1 FADD.FTZ R158, -R158, -RZ ;  /* 0x800000ff9e9e9221 */ /* 0x000fe20000010100 */
[----:B------:R-:W-:Y:S02]  /*5b70*/  SHF.R.U32.HI R0, RZ, 0x8, R14 ;  /* 0x00000008ff007819 */ /* 0x000fe4000001160e */
[----:B------:R-:W-:Y:S01]  /*5b80*/  ISETP.LE.U32.AND P4, PT, R6, UR4, PT ;  /* 0x0000000406007c0c */ /* 0x000fe2000bf83070 */
[----:B------:R-:W-:Y:S01]  /*5b90*/  @!P2 FADD.FTZ R148, -R148, -RZ ;  /* 0x800000ff9494a221 */ /* 0x000fe20000010100 */
[----:B------:R-:W-:Y:S02]  /*5ba0*/  LOP3.LUT R0, R0, 0xffff, RZ, 0xc0, !PT ;  /* 0x0000ffff00007812 */ /* 0x000fe400078ec0ff */
[----:B------:R-:W-:Y:S02]  /*5bb0*/  F2FP.RELU.BF16.PACK_AB R7, R196, R199 ;  /* 0x000000c7c407723e */ /* 0x000fe400000018ff */
[----:B------:R-:W-:Y:S01]  /*5bc0*/  ISETP.LE.U32.AND P2, PT, R0, UR4, PT ;  /* 0x0000000400007c0c */ /* 0x000fe2000bf43070 */
[----:B------:R-:W-:Y:S01]  /*5bd0*/  @!P0 FADD.FTZ R146, -R146, -RZ ;  /* 0x800000ff92928221 */ /* 0x000fe20000010100 */
[----:B------:R-:W-:Y:S01]  /*5be0*/  F2FP.RELU.BF16.PACK_AB R6, R200, R201 ;  /* 0x000000c9c806723e */ /* 0x000fe200000018ff */
[----:B------:R2:W3:Y:S01]  /*5bf0*/  LDG.E R0, [R8.64+0x120] ;  /* 0x0001200a08007981 */ /* 0x0004e2000c1e1900 */
[----:B------:R-:W-:Y:S01]  /*5c00*/  FSETP.GE.FTZ.AND P0, PT, R182, RZ, PT ;  /* 0x000000ffb600720b */ /* 0x000fe20003f16000 */
[----:B------:R-:W-:Y:S01]  /*5c10*/  @!P3 FADD.FTZ R164, -R164, -RZ ;  /* 0x800000ffa4a4b221 */ /* 0x000fe20000010100 */
[----:B------:R-:W-:Y:S01]  /*5c20*/  ISETP.LE.U32.AND P6, PT, R4, UR4, PT ;  /* 0x0000000404007c0c */ /* 0x000fe2000bfc3070 */
[----:B------:R-:W-:Y:S01]  /*5c30*/  @!P4 FADD.FTZ R170, -R170, -RZ ;  /* 0x800000ffaaaac221 */ /* 0x000fe20000010100 */
[----:B------:R-:W-:Y:S01]  /*5c40*/  FSETP.GE.FTZ.AND P3, PT, R196, RZ, PT ;  /* 0x000000ffc400720b */ /* 0x000fe20003f76000 */
        /* <DEDUP_REMOVED lines=8> */
[----:B------:R-:W-:Y:S01]  /*5cd0*/  ISETP.LE.U32.AND P5, PT, R15, UR4, PT ;  /* 0x000000040f007c0c */ /* 0x000fe2000bfa3070 */
[----:B------:R-:W-:Y:S04]  /*5ce0*/  @!P6 FADD.FTZ R147, -R147, -RZ ;  /* 0x800000ff9393e221 */ /* 0x000fe80000010100 */
[----:B------:R-:W-:Y:S01]  /*5cf0*/  @!P4 FADD.FTZ R149, -R149, -RZ ;  /* 0x800000ff9595c221 */ /* 0x000fe20000010100 */
[----:B------:R-:W-:Y:S02]  /*5d00*/  ISETP.LE.U32.AND P4, PT, R5, UR4, PT ;  /* 0x0000000405007c0c */ /* 0x000fe4000bf83070 */
[----:B------:R-:W-:Y:S01]  /*5d10*/  F2FP.RELU.BF16.PACK_AB R5, R184, R186 ;  /* 0x000000bab805723e */ /* 0x000fe200000018ff */
[----:B-1----:R-:W-:Y:S01]  /*5d20*/  @!P1 FADD.FTZ R152, -R152, -RZ ;  /* 0x800000ff98989221 */ /* 0x002fe20000010100 */
[----:B------:R-:W-:Y:S02]  /*5d30*/  FSETP.GE.FTZ.AND P1, PT, R184, RZ, PT ;  /* 0x000000ffb800720b */ /* 0x000fe40003f36000 */
[----:B--2---:R-:W-:Y:S01]  /*5d40*/  F2FP.RELU.BF16.PACK_AB R8, R183, R182 ;  /* 0x000000b6b708723e */ /* 0x004fe200000018ff */
[----:B------:R1:W-:Y:S01]  /*5d50*/  STS [R215+0x12000], R5 ;  /* 0x01200005d7007388 */ /* 0x0003e20000000800 */
[----:B------:R-:W-:Y:S01]  /*5d60*/  @!P5 FADD.FTZ R154, -R154, -RZ ;  /* 0x800000ff9a9ad221 */ /* 0x000fe20000010100 */
[----:B----4-:R-:W-:Y:S04]  /*5d70*/  F2FP.RELU.BF16.PACK_AB R7, R205, R204 ;  /* 0x000000cccd07723e */ /* 0x010fe800000018ff */
[----:B------:R-:W-:Y:S01]  /*5d80*/  @!P4 FADD.FTZ R159, -R159, -RZ ;  /* 0x800000ff9f9fc221 */ /* 0x000fe20000010100 */
[----:B------:R-:W-:Y:S01]  /*5d90*/  FSETP.GE.FTZ.AND P4, PT, R199, RZ, PT ;  /* 0x000000ffc700720b */ /* 0x000fe20003f96000 */
[----:B------:R2:W-:Y:S01]  /*5da0*/  STS [R216+0x14000], R7 ;  /* 0x01400007d8007388 */ /* 0x0005e20000000800 */
[----:B------:R-:W-:Y:S02]  /*5db0*/  F2FP.RELU.BF16.PACK_AB R6, R208, R209 ;  /* 0x000000d1d006723e */ /* 0x000fe400000018ff */
[----:B------:R-:W-:Y:S03]  /*5dc0*/  F2FP.RELU.BF16.PACK_AB R4, R206, R207 ;  /* 0x000000cfce04723e */ /* 0x000fe600000018ff */
[----:B------:R4:W-:Y:S04]  /*5dd0*/  STS [R216+0x14400], R6 ;  /* 0x01440006d8007388 */ /* 0x0009e80000000800 */
[----:B------:R4:W-:Y:S01]  /*5de0*/  STS [R215+0x14400], R4 ;  /* 0x01440004d7007388 */ /* 0x0009e20000000800 */
[----:B-1----:R-:W-:Y:S05]  /*5df0*/  F2FP.RELU.BF16.PACK_AB R5, R202, R203 ;  /* 0x000000cbca05723e */ /* 0x002fea00000018ff */
[----:B------:R1:W-:Y:S01]  /*5e00*/  STS [R215+0x14000], R5 ;  /* 0x01400005d7007388 */ /* 0x0003e20000000800 */
[----:B--2---:R-:W-:Y:S03]  /*5e10*/  F2FP.RELU.BF16.PACK_AB R7, R185, R187 ;  /* 0x000000bbb907723e */ /* 0x004fe600000018ff */
[----:B------:R2:W-:Y:S04]  /*5e20*/  STS [R217+0x12000], R8 ;  /* 0x01200008d9007388 */ /* 0x0005e80000000800 */
[----:B------:R2:W-:Y:S01]  /*5e30*/  STS [R217+0x12400], R7 ;  /* 0x01240007d9007388 */ /* 0x0005e20000000800 */
[----:B----4-:R-:W-:Y:S02]  /*5e40*/  F2FP.RELU.BF16.PACK_AB R6, R190, R192 ;  /* 0x000000c0be06723e */ /* 0x010fe400000018ff */
[----:B------:R-:W-:Y:S05]  /*5e50*/  F2FP.RELU.BF16.PACK_AB R4, R175, R176 ;  /* 0x000000b0af04723e */ /* 0x000fea00000018ff */
[----:B------:R4:W-:Y:S01]  /*5e60*/  STS [R214+0x12400], R4 ;  /* 0x01240004d6007388 */ /* 0x0009e20000000800 */
[----:B-1----:R-:W-:Y:S02]  /*5e70*/  F2FP.RELU.BF16.PACK_AB R5, R171, R173 ;  /* 0x000000adab05723e */ /* 0x002fe400000018ff */
[----:B--2---:R-:W-:Y:S03]  /*5e80*/  F2FP.RELU.BF16.PACK_AB R8, R168, R172 ;  /* 0x000000aca808723e */ /* 0x004fe600000018ff */
[----:B------:R1:W-:Y:S01]  /*5e90*/  STS [R214+0x12000], R5 ;  /* 0x01200005d6007388 */ /* 0x0003e20000000800 */
[----:B------:R-:W-:Y:S03]  /*5ea0*/  F2FP.RELU.BF16.PACK_AB R7, R197, R198 ;  /* 0x000000c6c507723e */ /* 0x000fe600000018ff */
[----:B------:R2:W-:Y:S04]  /*5eb0*/  STS [R217+0x14000], R6 ;  /* 0x01400006d9007388 */ /* 0x0005e80000000800 */
[----:B------:R2:W-:Y:S01]  /*5ec0*/  STS [R217+0x14400], R7 ;  /* 0x01440007d9007388 */ /* 0x0005e20000000800 */
[----:B----4-:R-:W-:Y:S02]  /*5ed0*/  F2FP.RELU.BF16.PACK_AB R4, R166, R167 ;  /* 0x000000a7a604723e */ /* 0x010fe400000018ff */
[----:B-1----:R-:W-:Y:S02]  /*5ee0*/  F2FP.RELU.BF16.PACK_AB R5, R195, R194 ;  /* 0x000000c2c305723e */ /* 0x002fe400000018ff */
[----:B--2---:R-:W-:Y:S03]  /*5ef0*/  F2FP.RELU.BF16.PACK_AB R6, R188, R191 ;  /* 0x000000bfbc06723e */ /* 0x004fe600000018ff */
[----:B------:R1:W-:Y:S01]  /*5f00*/  STS [R214+0x14400], R5 ;  /* 0x01440005d6007388 */ /* 0x0003e20000000800 */
[----:B------:R-:W-:Y:S03]  /*5f10*/  F2FP.RELU.BF16.PACK_AB R7, R174, R177 ;  /* 0x000000b1ae07723e */ /* 0x000fe600000018ff */
[----:B------:R2:W-:Y:S04]  /*5f20*/  STS [R214+0x14000], R6 ;  /* 0x01400006d6007388 */ /* 0x0005e80000000800 */
[----:B------:R4:W-:Y:S04]  /*5f30*/  STS [R211+0x12000], R4 ;  /* 0x01200004d3007388 */ /* 0x0009e80000000800 */
[----:B------:R4:W-:Y:S01]  /*5f40*/  STS [R211+0x12400], R8 ;  /* 0x01240008d3007388 */ /* 0x0009e20000000800 */
[----:B-1----:R-:W-:Y:S02]  /*5f50*/  F2FP.RELU.BF16.PACK_AB R5, R156, R157 ;  /* 0x0000009d9c05723e */ /* 0x002fe400000018ff */
[----:B--2---:R-:W-:Y:S03]  /*5f60*/  F2FP.RELU.BF16.PACK_AB R6, R180, R181 ;  /* 0x000000b5b406723e */ /* 0x004fe600000018ff */
[----:B------:R1:W-:Y:S01]  /*5f70*/  STS [R210+0x12000], R5 ;  /* 0x01200005d2007388 */ /* 0x0003e20000000800 */
[----:B----4-:R-:W-:Y:S02]  /*5f80*/  F2FP.RELU.BF16.PACK_AB R4, R161, R163 ;  /* 0x000000a3a104723e */ /* 0x010fe400000018ff */
[----:B------:R-:W-:Y:S03]  /*5f90*/  F2FP.RELU.BF16.PACK_AB R8, R169, R170 ;  /* 0x000000aaa908723e */ /* 0x000fe600000018ff */
[----:B------:R2:W-:Y:S04]  /*5fa0*/  STS [R210+0x12400], R4 ;  /* 0x01240004d2007388 */ /* 0x0005e80000000800 */
[----:B------:R4:W-:Y:S04]  /*5fb0*/  STS [R211+0x14000], R7 ;  /* 0x01400007d3007388 */ /* 0x0009e80000000800 */
[----:B------:R4:W-:Y:S04]  /*5fc0*/  STS [R211+0x14400], R6 ;  /* 0x01440006d3007388 */ /* 0x0009e80000000800 */
[----:B------:R4:W-:Y:S01]  /*5fd0*/  STS [R210+0x14000], R8 ;  /* 0x01400008d2007388 */ /* 0x0009e20000000800 */
[----:B-1----:R-:W-:Y:S02]  /*5fe0*/  F2FP.RELU.BF16.PACK_AB R5, R155, R158 ;  /* 0x0000009e9b05723e */ /* 0x002fe400000018ff */
[----:B--2---:R-:W-:Y:S02]  /*5ff0*/  F2FP.RELU.BF16.PACK_AB R4, R148, R149 ;  /* 0x000000959404723e */ /* 0x004fe400000018ff */
[----:B----4-:R-:W-:Y:S02]  /*6000*/  F2FP.RELU.BF16.PACK_AB R7, R179, R178 ;  /* 0x000000b2b307723e */ /* 0x010fe400000018ff */
[----:B------:R-:W-:Y:S03]  /*6010*/  F2FP.RELU.BF16.PACK_AB R6, R150, R153 ;  /* 0x000000999606723e */ /* 0x000fe600000018ff */
[----:B------:R1:W-:Y:S01]  /*6020*/  STS [R210+0x14400], R7 ;  /* 0x01440007d2007388 */ /* 0x0003e20000000800 */
[----:B------:R-:W-:Y:S03]  /*6030*/  F2FP.RELU.BF16.PACK_AB R8, R160, R162 ;  /* 0x000000a2a008723e */ /* 0x000fe600000018ff */
[----:B------:R2:W-:Y:S04]  /*6040*/  STS [R213+0x12000], R6 ;  /* 0x01200006d5007388 */ /* 0x0005e80000000800 */
[----:B------:R4:W-:Y:S04]  /*6050*/  STS [R213+0x12400], R5 ;  /* 0x01240005d5007388 */ /* 0x0009e80000000800 */
[----:B------:R4:W-:Y:S01]  /*6060*/  STS [R212+0x12000], R4 ;  /* 0x01200004d4007388 */ /* 0x0009e20000000800 */
[----:B-1----:R-:W-:Y:S02]  /*6070*/  F2FP.RELU.BF16.PACK_AB R7, R164, R165 ;  /* 0x000000a5a407723e */ /* 0x002fe400000018ff */
[----:B--2---:R-:W-:Y:S02]  /*6080*/  F2FP.RELU.BF16.PACK_AB R6, R146, R147 ;  /* 0x000000939206723e */ /* 0x004fe400000018ff */
[----:B----4-:R-:W-:Y:S03]  /*6090*/  F2FP.RELU.BF16.PACK_AB R5, R151, R152 ;  /* 0x000000989705723e */ /* 0x010fe600000018ff */
[----:B------:R-:W-:Y:S01]  /*60a0*/  STS [R212+0x12400], R6 ;  /* 0x01240006d4007388 */ /* 0x000fe20000000800 */
[----:B------:R-:W-:Y:S03]  /*60b0*/  F2FP.RELU.BF16.PACK_AB R4, R154, R159 ;  /* 0x0000009f9a04723e */ /* 0x000fe600000018ff */
[----:B------:R-:W-:Y:S04]  /*60c0*/  STS [R213+0x14000], R8 ;  /* 0x01400008d5007388 */ /* 0x000fe80000000800 */
[----:B------:R-:W-:Y:S04]  /*60d0*/  STS [R213+0x14400], R7 ;  /* 0x01440007d5007388 */ /* 0x000fe80000000800 */
[----:B------:R-:W-:Y:S04]  /*60e0*/  STS [R212+0x14000], R5 ;  /* 0x01400005d4007388 */ /* 0x000fe80000000800 */
[----:B------:R-:W-:Y:S04]  /*60f0*/  STS [R212+0x14400], R4 ;  /* 0x01440004d4007388 */ /* 0x000fe80000000800 */
[----:B------:R-:W-:Y:S08]  /*6100*/  LDSM.16.M88.4 R64, [R134+0x4000] ;  /* 0x004000008640783b */ /* 0x000ff00000000200 */
[----:B------:R-:W1:Y:S08]  /*6110*/  LDSM.16.M88.4 R16, [R128+0x8000] ;  /* 0x008000008010783b */ /* 0x000e700000000200 */
[----:B------:R-:W2:Y:S08]  /*6120*/  LDSM.16.M88.4 R60, [R134+0x5000] ;  /* 0x00500000863c783b */ /* 0x000eb00000000200 */
[----:B------:R-:W4:Y:S08]  /*6130*/  LDSM.16.M88.4 R32, [R128+0x8400] ;  /* 0x008400008020783b */ /* 0x000f300000000200 */
[----:B------:R-:W3:Y:S08]  /*6140*/  LDSM.16.M88.4 R48, [R128+0x8800] ;  /* 0x008800008030783b */ /* 0x000ef00000000200 */
[----:B------:R-:W3:Y:S01]  /*6150*/  LDSM.16.M88.4 R100, [R128+0x8c00] ;  /* 0x008c00008064783b */ /* 0x000ee20000000200 */
[-C--:B-1----:R-:W-:Y:S07]  /*6160*/  HMMA.16816.F32.BF16 R4, R64, R16.reuse, RZ ;  /* 0x000000104004723c */ /* 0x082fee00000418ff */
[----:B------:R-:W-:Y:S01]  /*6170*/  LDSM.16.M88.4 R104, [R135+0x4000] ;  /* 0x004000008768783b */ /* 0x000fe20000000200 */
[C---:B--2---:R-:W-:Y:S07]  /*6180*/  HMMA.16816.F32.BF16 R8, R60.reuse, R16, RZ ;  /* 0x000000103c08723c */ /* 0x044fee00000418ff */
[----:B------:R-:W1:Y:S01]  /*6190*/  LDSM.16.M88.4 R108, [R129+0x8000] ;  /* 0x00800000816c783b */ /* 0x000e620000000200 */
[-C--:B------:R-:W-:Y:S07]  /*61a0*/  HMMA.16816.F32.BF16 R12, R60, R18.reuse, RZ ;  /* 0x000000123c0c723c */ /* 0x080fee00000418ff */
[----:B------:R-:W2:Y:S01]  /*61b0*/  LDSM.16.M88.4 R112, [R135+0x5000] ;  /* 0x005000008770783b */ /* 0x000ea20000000200 */
[C---:B------:R-:W-:Y:S07]  /*61c0*/  HMMA.16816.F32.BF16 R16, R64.reuse, R18, RZ ;  /* 0x000000124010723c */ /* 0x040fee00000418ff */
[----:B------:R-:W1:Y:S01]  /*61d0*/  LDSM.16.M88.4 R116, [R129+0x8400] ;  /* 0x008400008174783b */ /* 0x000e620000000200 */
[-C--:B----4-:R-:W-:Y:S07]  /*61e0*/  HMMA.16816.F32.BF16 R20, R64, R32.reuse, RZ ;  /* 0x000000204014723c */ /* 0x090fee00000418ff */
[----:B------:R-:W4:Y:S01]  /*61f0*/  LDSM.16.M88.4 R120, [R129+0x8800] ;  /* 0x008800008178783b */ /* 0x000f220000000200 */
[C---:B------:R-:W-:Y:S07]  /*6200*/  HMMA.16816.F32.BF16 R24, R60.reuse, R32, RZ ;  /* 0x000000203c18723c */ /* 0x040fee00000418ff */
[----:B------:R-:W1:Y:S01]  /*6210*/  LDSM.16.M88.4 R124, [R129+0x8c00] ;  /* 0x008c0000817c783b */ /* 0x000e620000000200 */
[-C--:B------:R-:W-:Y:S08]  /*6220*/  HMMA.16816.F32.BF16 R28, R60, R34.reuse, RZ ;  /* 0x000000223c1c723c */ /* 0x080ff000000418ff */
[C---:B------:R-:W-:Y:S08]  /*6230*/  HMMA.16816.F32.BF16 R32, R64.reuse, R34, RZ ;  /* 0x000000224020723c */ /* 0x040ff000000418ff */
[-C--:B---3--:R-:W-:Y:S08]  /*6240*/  HMMA.16816.F32.BF16 R36, R64, R48.reuse, RZ ;  /* 0x000000304024723c */ /* 0x088ff000000418ff */
        /* <DEDUP_REMOVED lines=10> */
[C---:B------:R-:W-:Y:S01]  /*62f0*/  FADD.FTZ R101, -R145.reuse, R4 ;  /* 0x0000000491657221 */ /* 0x040fe20000010100 */
[C---:B------:R-:W-:Y:S03]  /*6300*/  HMMA.16816.F32.BF16 R16, R104.reuse, R110, R16 ;  /* 0x0000006e6810723c */ /* 0x040fe60000041810 */
[C---:B------:R-:W-:Y:S04]  /*6310*/  FADD.FTZ R100, -R145.reuse, R5 ;  /* 0x0000000591647221 */ /* 0x040fe80000010100 */
[----:B------:R-:W-:Y:S01]  /*6320*/  FADD.FTZ R10, -R0, R10 ;  /* 0x0000000a000a7221 */ /* 0x000fe20000010100 */
[-C--:B------:R-:W-:Y:S08]  /*6330*/  HMMA.16816.F32.BF16 R20, R104, R116.reuse, R20 ;  /* 0x000000746814723c */ /* 0x080ff00000041814 */
[C---:B------:R-:W-:Y:S08]  /*6340*/  HMMA.16816.F32.BF16 R24, R112.reuse, R116, R24 ;  /* 0x000000747018723c */ /* 0x040ff00000041818 */
[----:B------:R-:W-:Y:S01]  /*6350*/  FADD.FTZ R5, -R145, R17 ;  /* 0x0000001191057221 */ /* 0x000fe20000010100 */
[-C--:B------:R-:W-:Y:S01]  /*6360*/  FSEL R17, R100, R145.reuse, P3 ;  /* 0x0000009164117208 */ /* 0x080fe20001800000 */
[-C--:B------:R-:W-:Y:S01]  /*6370*/  HMMA.16816.F32.BF16 R28, R112, R118.reuse, R28 ;  /* 0x00000076701c723c */ /* 0x080fe2000004181c */
        /* <DEDUP_REMOVED lines=8> */
[C---:B------:R-:W-:Y:S01]  /*6400*/  HMMA.16816.F32.BF16 R32, R104.reuse, R118, R32 ;  /* 0x000000766820723c */ /* 0x040fe20000041820 */
[----:B------:R-:W-:Y:S02]  /*6410*/  FSETP.GE.FTZ.AND P2, PT, R171, RZ, PT ;  /* 0x000000ffab00720b */ /* 0x000fe40003f56000 */
[----:B------:R-:W-:Y:S01]  /*6420*/  FMUL.FTZ R186, R186, R16 ;  /* 0x00000010baba7220 */ /* 0x000fe20000410000 */
[-C--:B------:R-:W-:Y:S01]  /*6430*/  FSEL R4, R4, R145.reuse, P0 ;  /* 0x0000009104047208 */ /* 0x080fe20000000000 */
[----:B------:R-:W-:Y:S01]  /*6440*/  FADD.FTZ R19, -R144, R19 ;  /* 0x0000001390137221 */ /* 0x000fe20000010100 */
[----:B------:R-:W-:Y:S01]  /*6450*/  FSETP.GE.FTZ.AND P0, PT, R166, RZ, PT ;  /* 0x000000ffa600720b */ /* 0x000fe20003f16000 */
[----:B------:R-:W-:Y:S01]  /*6460*/  FADD.FTZ R18, -R144, R18 ;  /* 0x0000001290127221 */ /* 0x000fe20000010100 */
[-C--:B----4-:R-:W-:Y:S01]  /*6470*/  HMMA.16816.F32.BF16 R36, R104, R120.reuse, R36 ;  /* 0x000000786824723c */ /* 0x090fe20000041824 */
[----:B------:R-:W-:Y:S03]  /*6480*/  FMUL.FTZ R182, R182, R4 ;  /* 0x00000004b6b67220 */ /* 0x000fe60000410000 */
[C---:B------:R-:W-:Y:S01]  /*6490*/  FADD.FTZ R23, -R144.reuse, R23 ;  /* 0x0000001790177221 */ /* 0x040fe20000010100 */
[-C--:B------:R-:W-:Y:S01]  /*64a0*/  FSEL R20, R101, R145.reuse, P4 ;  /* 0x0000009165147208 */ /* 0x080fe20002000000 */
[----:B------:R-:W-:Y:S01]  /*64b0*/  FADD.FTZ R22, -R144, R22 ;  /* 0x0000001690167221 */ /* 0x000fe20000010100 */
[----:B------:R-:W-:Y:S01]  /*64c0*/  FSETP.GE.FTZ.AND P4, PT, R183, RZ, PT ;  /* 0x000000ffb700720b */ /* 0x000fe20003f96000 */
[----:B------:R-:W-:Y:S01]  /*64d0*/  FADD.FTZ R26, -R0, R26 ;  /* 0x0000001a001a7221 */ /* 0x000fe20000010100 */
[C---:B------:R-:W-:Y:S03]  /*64e0*/  HMMA.16816.F32.BF16 R40, R112.reuse, R120, R40 ;  /* 0x000000787028723c */ /* 0x040fe60000041828 */
[----:B------:R-:W-:Y:S02]  /*64f0*/  FMUL.FTZ R199, R199, R20 ;  /* 0x00000014c7c77220 */ /* 0x000fe40000410000 */
[C---:B------:R-:W-:Y:S02]  /*6500*/  FADD.FTZ R20, -R145.reuse, R21 ;  /* 0x0000001591147221 */ /* 0x040fe40000010100 */
[C---:B------:R-:W-:Y:S01]  /*6510*/  FADD.FTZ R17, -R145.reuse, R32 ;  /* 0x0000002091117221 */ /* 0x040fe20000010100 */
[-C--:B------:R-:W-:Y:S01]  /*6520*/  HMMA.16816.F32.BF16 R44, R112, R122.reuse, R44 ;  /* 0x0000007a702c723c */ /* 0x080fe2000004182c */
[----:B------:R-:W-:Y:S03]  /*6530*/  FADD.FTZ R16, -R145, R33 ;  /* 0x0000002191107221 */ /* 0x000fe60000010100 */
[C---:B------:R-:W-:Y:S01]  /*6540*/  FADD.FTZ R35, -R144.reuse, R35 ;  /* 0x0000002390237221 */ /* 0x040fe20000010100 */
[-C--:B------:R-:W-:Y:S01]  /*6550*/  FSEL R17, R17, R145.reuse, P3 ;  /* 0x0000009111117208 */ /* 0x080fe20001800000 */
[----:B------:R-:W-:Y:S01]  /*6560*/  FADD.FTZ R34, -R144, R34 ;  /* 0x0000002290227221 */ /* 0x000fe20000010100 */
[-C--:B------:R-:W-:Y:S01]  /*6570*/  FSEL R16, R16, R145.reuse, P2 ;  /* 0x0000009110107208 */ /* 0x080fe20001000000 */
[----:B------:R-:W-:Y:S01]  /*6580*/  FADD.FTZ R4, -R145, R37 ;  /* 0x0000002591047221 */ /* 0x000fe20000010100 */
[----:B------:R-:W-:Y:S01]  /*6590*/  FSETP.GE.FTZ.AND P3, PT, R156, RZ, PT ;  /* 0x000000ff9c00720b */ /* 0x000fe20003f76000 */
[C---:B------:R-:W-:Y:S01]  /*65a0*/  HMMA.16816.F32.BF16 R48, R104.reuse, R122, R48 ;  /* 0x0000007a6830723c */ /* 0x040fe20000041830 */
[----:B------:R-:W-:Y:S01]  /*65b0*/  FSETP.GE.FTZ.AND P2, PT, R153, RZ, PT ;  /* 0x000000ff9900720b */ /* 0x000fe20003f56000 */
[----:B------:R-:W-:Y:S01]  /*65c0*/  FADD.FTZ R5, -R145, R36 ;  /* 0x0000002491057221 */ /* 0x000fe20000010100 */
[-C--:B------:R-:W-:Y:S01]  /*65d0*/  FSEL R4, R4, R145.reuse, P0 ;  /* 0x0000009104047208 */ /* 0x080fe20000000000 */
[----:B------:R-:W-:Y:S01]  /*65e0*/  FADD.FTZ R39, -R144, R39 ;  /* 0x0000002790277221 */ /* 0x000fe20000010100 */
[----:B------:R-:W-:Y:S01]  /*65f0*/  FSETP.GE.FTZ.AND P0, PT, R148, RZ, PT ;  /* 0x000000ff9400720b */ /* 0x000fe20003f16000 */
[----:B------:R-:W-:Y:S01]  /*6600*/  FADD.FTZ R38, -R144, R38 ;  /* 0x0000002690267221 */ /* 0x000fe20000010100 */
[-C--:B------:R-:W-:Y:S01]  /*6610*/  FSEL R5, R5, R145.reuse, P1 ;  /* 0x0000009105057208 */ /* 0x080fe20000800000 */
[----:B------:R-:W-:Y:S01]  /*6620*/  FMUL.FTZ R166, R166, R4 ;  /* 0x00000004a6a67220 */ /* 0x000fe20000410000 */
[-C--:B------:R-:W-:Y:S01]  /*6630*/  HMMA.16816.F32.BF16 R52, R104, R124.reuse, R52 ;  /* 0x0000007c6834723c */ /* 0x080fe20000041834 */
[----:B------:R-:W-:Y:S02]  /*6640*/  FSETP.GE.FTZ.AND P1, PT, R157, RZ, PT ;  /* 0x000000ff9d00720b */ /* 0x000fe40003f36000 */
[----:B------:R-:W-:Y:S01]  /*6650*/  FADD.FTZ R4, -R144, R7 ;  /* 0x0000000790047221 */ /* 0x000fe20000010100 */
[----:B------:R-:W-:Y:S01]  /*6660*/  FSEL R20, R20, R145, P4 ;  /* 0x0000009114147208 */ /* 0x000fe20002000000 */
[----:B------:R-:W-:Y:S01]  /*6670*/  FMUL.FTZ R167, R167, R5 ;  /* 0x00000005a7a77220 */ /* 0x000fe20000410000 */
[----:B------:R-:W-:Y:S01]  /*6680*/  FSETP.GE.FTZ.AND P4, PT, R158, RZ, PT ;  /* 0x000000ff9e00720b */ /* 0x000fe20003f96000 */
[----:B------:R-:W-:Y:S01]  /*6690*/  FADD.FTZ R5, -R144, R6 ;  /* 0x0000000690057221 */ /* 0x000fe20000010100 */
[C---:B------:R-:W-:Y:S01]  /*66a0*/  HMMA.16816.F32.BF16 R56, R112.reuse, R124, R56 ;  /* 0x0000007c7038723c */ /* 0x040fe20000041838 */
[----:B------:R-:W-:Y:S03]  /*66b0*/  FMUL.FTZ R183, R183, R20 ;  /* 0x00000014b7b77220 */ /* 0x000fe60000410000 */
[----:B------:R-:W-:Y:S02]  /*66c0*/  FADD.FTZ R45, -R143, R45 ;  /* 0x0000002d8f2d7221 */ /* 0x000fe40000010100 */
[----:B------:R-:W-:Y:S02]  /*66d0*/  FMUL.FTZ R173, R173, R17 ;  /* 0x00000011adad7220 */ /* 0x000fe40000410000 */
[-C--:B------:R-:W-:Y:S01]  /*66e0*/  HMMA.16816.F32.BF16 R60, R112, R126.reuse, R60 ;  /* 0x0000007e703c723c */ /* 0x080fe2000004183c */
[C---:B------:R-:W-:Y:S03]  /*66f0*/  FADD.FTZ R48, -R145.reuse, R48 ;  /* 0x0000003091307221 */ /* 0x040fe60000010100 */
[----:B------:R-:W-:Y:S02]  /*6700*/  FADD.FTZ R49, -R145, R49 ;  /* 0x0000003191317221 */ /* 0x000fe40000010100 */
[-C--:B------:R-:W-:Y:S01]  /*6710*/  FSEL R48, R48, R145.reuse, P1 ;  /* 0x0000009130307208 */ /* 0x080fe20000800000 */
[----:B------:R-:W-:Y:S01]  /*6720*/  FADD.FTZ R51, -R144, R51 ;  /* 0x0000003390337221 */ /* 0x000fe20000010100 */
[----:B------:R-:W-:Y:S01]  /*6730*/  FSETP.GE.FTZ.AND P1, PT, R150, RZ, PT ;  /* 0x000000ff9600720b */ /* 0x000fe20003f36000 */
[----:B------:R-:W-:Y:S03]  /*6740*/  HMMA.16816.F32.BF16 R64, R104, R126, R64 ;  /* 0x0000007e6840723c */ /* 0x000fe60000041840 */
[-C--:B------:R-:W-:Y:S01]  /*6750*/  FSEL R49, R49, R145.reuse, P3 ;  /* 0x0000009131317208 */ /* 0x080fe20001800000 */
[----:B------:R-:W-:Y:S01]  /*6760*/  FADD.FTZ R53, -R145, R53 ;  /* 0x0000003591357221 */ /* 0x000fe20000010100 */
[----:B------:R-:W-:Y:S01]  /*6770*/  FSETP.GE.FTZ.AND P3, PT, R155, RZ, PT ;  /* 0x000000ff9b00720b */ /* 0x000fe20003f76000 */
[----:B------:R-:W-:Y:S02]  /*6780*/  FADD.FTZ R52, -R145, R52 ;  /* 0x0000003491347221 */ /* 0x000fe40000010100 */
[C---:B------:R-:W-:Y:S01]  /*6790*/  FADD.FTZ R50, -R144.reuse, R50 ;  /* 0x0000003290327221 */ /* 0x040fe20000010100 */
[-C--:B------:R-:W-:Y:S02]  /*67a0*/  FSEL R53, R53, R145.reuse, P1 ;  /* 0x0000009135357208 */ /* 0x080fe40000800000 */
[----:B------:R-:W-:Y:S01]  /*67b0*/  FSETP.GE.FTZ.AND P1, PT, R149, RZ, PT ;  /* 0x000000ff9500720b */ /* 0x000fe20003f36000 */
[----:B------:R-:W-:Y:S01]  /*67c0*/  FADD.FTZ R6, -R144, R55 ;  /* 0x0000003790067221 */ /* 0x000fe20000010100 */
[----:B------:R-:W-:Y:S01]  /*67d0*/  FSEL R52, R52, R145, P2 ;  /* 0x0000009134347208 */ /* 0x000fe20001000000 */
        /* <DEDUP_REMOVED lines=10> */
[----:B------:R-:W-:Y:S02]  /*6880*/  FADD.FTZ R64, -R145, R64 ;  /* 0x0000004091407221 */ /* 0x000fe40000010100 */
[----:B------:R-:W-:Y:S02]  /*6890*/  FADD.FTZ R6, -R143, R13 ;  /* 0x0000000d8f067221 */ /* 0x000fe40000010100 */
[----:B------:R-:W-:Y:S01]  /*68a0*/  FMUL.FTZ R158, R158, R7 ;  /* 0x000000079e9e7220 */ /* 0x000fe20000410000 */
[----:B------:R-:W-:Y:S01]  /*68b0*/  FSEL R64, R64, R145, P1 ;  /* 0x0000009140407208 */ /* 0x000fe20000800000 */
[----:B------:R-:W-:Y:S01]  /*68c0*/  @P0 FADD.FTZ R145, -R145, R65 ;  /* 0x0000004191910221 */ /* 0x000fe20000010100 */
[----:B------:R-:W-:Y:S01]  /*68d0*/  FSETP.GE.FTZ.AND P0, PT, R200, RZ, PT ;  /* 0x000000ffc800720b */ /* 0x000fe20003f16000 */
[----:B------:R-:W-:Y:S01]  /*68e0*/  FADD.FTZ R7, -R143, R12 ;  /* 0x0000000c8f077221 */ /* 0x000fe20000010100 */
[----:B------:R-:W-:Y:S01]  /*68f0*/  FSETP.GE.FTZ.AND P1, PT, R201, RZ, PT ;  /* 0x000000ffc900720b */ /* 0x000fe20003f36000 */
[----:B------:R-:W-:Y:S01]  /*6900*/  FADD.FTZ R60, -R143, R60 ;  /* 0x0000003c8f3c7221 */ /* 0x000fe20000010100 */
[----:B------:R-:W-:Y:S01]  /*6910*/  FSEL R4, R4, R144, P0 ;  /* 0x0000009004047208 */ /* 0x000fe20000000000 */
        /* <DEDUP_REMOVED lines=38> */
[----:B------:R-:W-:Y:S01]  /*6b80*/  IMAD.MOV.U32 R54, RZ, RZ, R223 ;  /* 0x000000ffff367224 */ /* 0x000fe200078e00df */
[----:B------:R-:W-:Y:S01]  /*6b90*/  FSEL R51, R51, R144, P0 ;  /* 0x0000009033337208 */ /* 0x000fe20000000000 */
[----:B------:R-:W-:Y:S01]  /*6ba0*/  FMUL.FTZ R172, R172, R38 ;  /* 0x00000026acac7220 */ /* 0x000fe20000410000 */
[----:B------:R-:W-:Y:S01]  /*6bb0*/  FSETP.GE.FTZ.AND P0, PT, R204, RZ, PT ;  /* 0x000000ffcc00720b */ /* 0x000fe20003f16000 */
[----:B------:R-:W-:Y:S01]  /*6bc0*/  IMAD.MOV.U32 R55, RZ, RZ, R222 ;  /* 0x000000ffff377224 */ /* 0x000fe200078e00de */
[----:B------:R-:W-:Y:S01]  /*6bd0*/  FSEL R50, R50, R144, P1 ;  /* 0x0000009032327208 */ /* 0x000fe20000800000 */
[----:B------:R-:W-:Y:S01]  /*6be0*/  FMUL.FTZ R51, R161, R51 ;  /* 0x00000033a1337220 */ /* 0x000fe20000410000 */
[----:B------:R-:W-:Y:S02]  /*6bf0*/  FSETP.GE.FTZ.AND P1, PT, R146, RZ, PT ;  /* 0x000000ff9200720b */ /* 0x000fe40003f36000 */
[-C--:B------:R-:W-:Y:S01]  /*6c00*/  FSEL R4, R4, R143.reuse, P0 ;  /* 0x0000008f04047208 */ /* 0x080fe20000000000 */
[----:B------:R-:W-:Y:S01]  /*6c10*/  FMUL.FTZ R50, R163, R50 ;  /* 0x00000032a3327220 */ /* 0x000fe20000410000 */
[----:B------:R-:W-:Y:S02]  /*6c20*/  FSEL R5, R5, R144, P2 ;  /* 0x0000009005057208 */ /* 0x000fe40001000000 */
[----:B------:R-:W-:Y:S01]  /*6c30*/  FSETP.GE.FTZ.AND P0, PT, R190, RZ, PT ;  /* 0x000000ffbe00720b */ /* 0x000fe20003f16000 */
[----:B------:R-:W-:Y:S01]  /*6c40*/  FMUL.FTZ R23, R204, R4 ;  /* 0x00000004cc177220 */ /* 0x000fe20000410000 */
[----:B------:R-:W-:Y:S01]  /*6c50*/  FSETP.GE.FTZ.AND P2, PT, R202, RZ, PT ;  /* 0x000000ffca00720b */ /* 0x000fe20003f56000 */
[----:B------:R-:W-:Y:S01]  /*6c60*/  FADD.FTZ R4, -R143, R25 ;  /* 0x000000198f047221 */ /* 0x000fe20000010100 */
[----:B------:R-:W-:Y:S01]  /*6c70*/  FSEL R7, R7, R143, P3 ;  /* 0x0000008f07077208 */ /* 0x000fe20001800000 */
[----:B------:R-:W-:Y:S01]  /*6c80*/  FMUL.FTZ R147, R147, R5 ;  /* 0x0000000593937220 */ /* 0x000fe20000410000 */
[-C--:B------:R-:W-:Y:S01]  /*6c90*/  FSEL R6, R6, R143.reuse, P2 ;  /* 0x0000008f06067208 */ /* 0x080fe20001000000 */
[----:B------:R-:W-:Y:S01]  /*6ca0*/  FADD.FTZ R5, -R143, R24 ;  /* 0x000000188f057221 */ /* 0x000fe20000010100 */
[-C--:B------:R-:W-:Y:S01]  /*6cb0*/  FSEL R4, R4, R143.reuse, P0 ;  /* 0x0000008f04047208 */ /* 0x080fe20000000000 */
[----:B------:R-:W-:Y:S01]  /*6cc0*/  @P1 FADD.FTZ R144, -R144, R67 ;  /* 0x0000004390901221 */ /* 0x000fe20000010100 */
        /* <DEDUP_REMOVED lines=8> */
[----:B------:R-:W-:Y:S01]  /*6d50*/  FSETP.GE.FTZ.AND P3, PT, R188, RZ, PT ;  /* 0x000000ffbc00720b */ /* 0x000fe20003f76000 */
[----:B------:R-:W-:Y:S01]  /*6d60*/  FMUL.FTZ R22, R203, R7 ;  /* 0x00000007cb167220 */ /* 0x000fe20000410000 */
[----:B------:R-:W-:Y:S01]  /*6d70*/  FSEL R4, R4, R143, P0 ;  /* 0x0000008f04047208 */ /* 0x000fe20000000000 */
[----:B------:R-:W-:Y:S01]  /*6d80*/  FMUL.FTZ R48, R192, R5 ;  /* 0x00000005c0307220 */ /* 0x000fe20000410000 */
[----:B------:R-:W-:Y:S01]  /*6d90*/  FSETP.GE.FTZ.AND P0, PT, R151, RZ, PT ;  /* 0x000000ff9700720b */ /* 0x000fe20003f16000 */
[C---:B------:R-:W-:Y:S01]  /*6da0*/  FADD.FTZ R7, -R143.reuse, R29 ;  /* 0x0000001d8f077221 */ /* 0x040fe20000010100 */
[----:B------:R-:W-:Y:S01]  /*6db0*/  FSETP.GE.FTZ.AND P1, PT, R174, RZ, PT ;  /* 0x000000ffae00720b */ /* 0x000fe20003f36000 */
[----:B------:R-:W-:Y:S01]  /*6dc0*/  FADD.FTZ R5, -R143, R41 ;  /* 0x000000298f057221 */ /* 0x000fe20000010100 */
[-C--:B------:R-:W-:Y:S01]  /*6dd0*/  FSEL R8, R8, R143.reuse, P4 ;  /* 0x0000008f08087208 */ /* 0x080fe20002000000 */
        /* <DEDUP_REMOVED lines=25> */
[----:B------:R-:W-:Y:S02]  /*6f70*/  FSETP.GE.FTZ.AND P2, PT, R206, RZ, PT ;  /* 0x000000ffce00720b */ /* 0x000fe40003f56000 */
[-C--:B------:R-:W-:Y:S01]  /*6f80*/  FSEL R8, R8, R143.reuse, P4 ;  /* 0x0000008f08087208 */ /* 0x080fe20002000000 */
[----:B------:R-:W-:Y:S01]  /*6f90*/  FMUL.FTZ R60, R152, R60 ;  /* 0x0000003c983c7220 */ /* 0x000fe20000410000 */
[----:B------:R-:W-:Y:S01]  /*6fa0*/  FSEL R45, R45, R143, P3 ;  /* 0x0000008f2d2d7208 */ /* 0x000fe20001800000 */
[----:B------:R-:W-:Y:S01]  /*6fb0*/  @P0 FADD.FTZ R143, -R143, R61 ;  /* 0x0000003d8f8f0221 */ /* 0x000fe20000010100 */
        /* <DEDUP_REMOVED lines=8> */
[-C--:B------:R-:W-:Y:S02]  /*7040*/  FSEL R6, R6, R0.reuse, P1 ;  /* 0x0000000006067208 */ /* 0x080fe40000800000 */
        /* <DEDUP_REMOVED lines=40> */
[----:B------:R-:W-:Y:S02]  /*72d0*/  FSETP.GE.FTZ.AND P2, PT, R159, RZ, PT ;  /* 0x000000ff9f00720b */ /* 0x000fe40003f56000 */
[-C--:B------:R-:W-:Y:S02]  /*72e0*/  FSEL R6, R6, R0.reuse, P4 ;  /* 0x0000000006067208 */ /* 0x080fe40002000000 */
[-C--:B------:R-:W-:Y:S02]  /*72f0*/  FSEL R5, R5, R0.reuse, P3 ;  /* 0x0000000005057208 */ /* 0x080fe40001800000 */
        /* <DEDUP_REMOVED lines=27> */
.L_x_805:
        /* <DEDUP_REMOVED lines=140> */
.L_x_806:
[----:B------:R-:W-:Y:S01]  /*7d70*/  LDSM.16.M88.4 R16, [R131] ;  /* 0x000000008310783b */ /* 0x000fe20000000200 */
[----:B-1----:R-:W-:Y:S01]  /*7d80*/  @P0 IADD3 R4, R229, -0x80, RZ ;  /* 0xffffff80e5040810 */ /* 0x002fe20007ffe0ff */
[----:B------:R-:W-:Y:S01]  /*7d90*/  IMAD.U32 R58, RZ, RZ, UR24 ;  /* 0x00000018ff3a7e24 */ /* 0x000fe2000f8e00ff */
        /* <DEDUP_REMOVED lines=8> */
[----:B------:R-:W-:Y:S03]  /*7e20*/  @UP4 UMOV UR12, UR5 ;  /* 0x00000005000c4c82 */ /* 0x000fe60008000000 */
        /* <DEDUP_REMOVED lines=291> */
.L_x_808:
        /* <DEDUP_REMOVED lines=19> */
.L_x_809:
        /* <DEDUP_REMOVED lines=44> */
.L_x_811:
[----:B-12---:R-:W-:Y:S05]  /*9450*/  BSYNC B0 ;  /* 0x0000000000007941 */ /* 0x006fea0003800000 */
.L_x_810:
        /* <DEDUP_REMOVED lines=14> */
.L_x_813:
[----:B------:R-:W-:Y:S05]  /*9540*/  BSYNC B0 ;  /* 0x0000000000007941 */ /* 0x000fea0003800000 */
.L_x_812:
        /* <DEDUP_REMOVED lines=25> */
.L_x_815:
[----:B------:R-:W-:Y:S05]  /*96e0*/  BSYNC B0 ;  /* 0x0000000000007941 */ /* 0x000fea0003800000 */
.L_x_814:
        /* <DEDUP_REMOVED lines=12> */
.L_x_804:
        /* <DEDUP_REMOVED lines=21> */
.L_x_817:
        /* <DEDUP_REMOVED lines=19> */
.L_x_818:
        /* <DEDUP_REMOVED lines=35> */
.L_x_820:
[----:B------:R-:W-:Y:S05]  /*9c60*/  BSYNC B0 ;  /* 0x0000000000007941 */ /* 0x000fea0003800000 */
.L_x_819:
        /* <DEDUP_REMOVED lines=14> */
.L_x_822:
[----:B------:R-:W-:Y:S05]  /*9d50*/  BSYNC B0 ;  /* 0x0000000000007941 */ /* 0x000fea0003800000 */
.L_x_821:
        /* <DEDUP_REMOVED lines=25> */
.L_x_824:
[----:B------:R-:W-:Y:S05]  /*9ef0*/  BSYNC B0 ;  /* 0x0000000000007941 */ /* 0x000fea0003800000 */
.L_x_823:
        /* <DEDUP_REMOVED lines=11> */
.L_x_816:
[----:B------:R-:W-:Y:S05]  /*9fb0*/  BSYNC B1 ;  /* 0x0000000000017941 */ /* 0x000fea0003800000 */
.L_x_799:
        /* <DEDUP_REMOVED lines=11> */
.L_x_825:
[----:B------:R-:W-:Y:S05]  /*a070*/  EXIT ;  /* 0x000000000000794d */ /* 0x000fea0003800000 */
.L_x_827:
        /* <DEDUP_REMOVED lines=16> */
.L_x_1349:


//--------------------- .text._ZN5flash44flash_bwd_dq_dk_dv_loop_seqk_parallel_kernelI23Flash_bwd_kernel_traitsILi32ELi128ELi128ELi8ELi4ELi4ELi4ELb0ELb0EN7cutlass10bfloat16_tE19Flash_kernel_traitsILi32ELi128ELi128ELi8ES3_EELb0ELb0ELb0ELb0ELb0ELb1ELb1EEEvNS_16Flash_bwd_paramsE --------------------------
	.section	.text._ZN5flash44flash_bwd_dq_dk_dv_loop_seqk_parallel_kernelI23Flash_bwd_kernel_traitsILi32ELi128ELi128ELi8ELi4ELi4ELi4ELb0ELb0EN7cutlass10bfloat16_tE19Flash_kernel_traitsILi32ELi128ELi128ELi8ES3_EELb0ELb0ELb0ELb0ELb0ELb1ELb1EEEvNS_16Flash_bwd_paramsE,"ax",@progbits
	.sectioninfo	@"SHI_REGISTERS=255"
	.align	128
        .global         _ZN5flash44flash_bwd_dq_dk_dv_loop_seqk_parallel_kernelI23Flash_bwd_kernel_traitsILi32ELi128ELi128ELi8ELi4ELi4ELi4ELb0ELb0EN7cutlass10bfloat16_tE19Flash_kernel_traitsILi32ELi128ELi128ELi8ES3_EELb0ELb0ELb0ELb0ELb0ELb1ELb1EEEvNS_16Flash_bwd_paramsE
        .type           _ZN5flash44flash_bwd_dq_dk_dv_loop_seqk_parallel_kernelI23Flash_bwd_kernel_traitsILi32ELi128ELi128ELi8ELi4ELi4ELi4ELb0ELb0EN7cutlass10bfloat16_tE19Flash_kernel_traitsILi32ELi128ELi128ELi8ES3_EELb0ELb0ELb0ELb0ELb0ELb1ELb1EEEvNS_16Flash_bwd_paramsE,@function
        .size           _ZN5flash44flash_bwd_dq_dk_dv_loop_seqk_parallel_kernelI23Flash_bwd_kernel_traitsILi32ELi128ELi128ELi8ELi4ELi4ELi4ELb0ELb0EN7cutlass10bfloat16_tE19Flash_kernel_traitsILi32ELi128ELi128ELi8ES3_EELb0ELb0ELb0ELb0ELb0ELb1ELb1EEEvNS_16Flash_bwd_paramsE,(.L_x_1350 - _ZN5flash44flash_bwd_dq_dk_dv_loop_seqk_parallel_kernelI23Flash_bwd_kernel_traitsILi32ELi128ELi128ELi8ELi4ELi4ELi4ELb0ELb0EN7cutlass10bfloat16_tE19Flash_kernel_traitsILi32ELi128ELi128ELi8ES3_EELb0ELb0ELb0ELb0ELb0ELb1ELb1EEEvNS_16Flash_bwd_paramsE)
        .other          _ZN5flash44flash_bwd_dq_dk_dv_loop_seqk_parallel_kernelI23Flash_bwd_kernel_traitsILi32ELi128ELi128ELi8ELi4ELi4ELi4ELb0ELb0EN7cutlass10bfloat16_tE19Flash_kernel_traitsILi32ELi128ELi128ELi8ES3_EELb0ELb0ELb0ELb0ELb0ELb1ELb1EEEvNS_16Flash_bwd_paramsE,@"STO_CUDA_ENTRY STV_DEFAULT"
_ZN5flash44flash_bwd_dq_dk_dv_loop_seqk_parallel_kernelI23Flash_bwd_kernel_traitsILi32ELi128ELi128ELi8ELi4ELi4ELi4ELb0ELb0EN7cutlass10bfloat16_tE19Flash_kernel_traitsILi32ELi128ELi128ELi8ES3_EELb0ELb0ELb0ELb0ELb0ELb1ELb1EEEvNS_16Flash_bwd_paramsE:
.text._ZN5flash44flash_bwd_dq_dk_dv_loop_seqk_parallel_kernelI23Flash_bwd_kernel_traitsILi32ELi128ELi128ELi8ELi4ELi4ELi4ELb0ELb0EN7cutlass10bfloat16_tE19Flash_kernel_traitsILi32ELi128ELi128ELi8ES3_EELb0ELb0ELb0ELb0ELb0ELb1ELb1EEEvNS_16Flash_bwd_paramsE:
        /* <DEDUP_REMOVED lines=264> */
.L_x_856:
        /* <DEDUP_REMOVED lines=54> */
.L_x_828:
        /* <DEDUP_REMOVED lines=58> */
.L_x_830:
        /* <DEDUP_REMOVED lines=18> */
.L_x_831:
        /* <DEDUP_REMOVED lines=83> */
.L_x_832:
[----:B------:R-:W2:Y:S02]  /*1dd0*/  LDL R0, [R1+0x34] ;  /* 0x0000340001007983 */ /* 0x000ea40000100800 */
[----:B--2---:R1:W2:Y:S01]  /*1de0*/  R2UR UR5, R0 ;  /* 0x00000000000573c2 */ /* 0x0042a200000e0000 */
[----:B------:R-:W-:-:S07]  /*1df0*/  DEPBAR.LE SB1, 0x0, {2} ;  /* 0x000090040000791a */ /* 0x000fce0000000000 */
.L_x_833:
        /* <DEDUP_REMOVED lines=102> */
[C---:B------:R-:W-:Y:S02]  /*2460*/  IADD3 R0, R3.reuse, 0x40, RZ ;  /* 0x0000004003007810 */ /* 0x040fe40007ffe0ff */
[----:B------:R-:W-:Y:S02]  /*2470*/  PLOP3.LUT P0, PT, PT, PT, UP3, 0x80, 0x0 ;  /* 0x000000000000781c */ /* 0x000fe40003f0f038 */
[----:B------:R-:W-:Y:S02]  /*2480*/  ISETP.GE.AND P2, PT, R3, UR12, PT ;  /* 0x0000000c03007c0c */ /* 0x000fe4000bf46270 */
[----:B------:R-:W-:Y:S01]  /*2490*/  ISETP.GE.AND P1, PT, R0, UR12, PT ;  /* 0x0000000c00007c0c */ /* 0x000fe2000bf26270 */
[----:B------:R-:W-:-:S06]  /*24a0*/  UIMAD UR12, UR5, -0x80, UR44 ;  /* 0xffffff80050c78a4 */ /* 0x000fcc000f8e022c */
[----:B------:R-:W-:Y:S01]  /*24b0*/  ISETP.GE.AND P3, PT, R0, UR12, PT ;  /* 0x0000000c00007c0c */ /* 0x000fe2000bf66270 */
[----:B------:R-:W-:Y:S02]  /*24c0*/  IMAD.MOV.U32 R0, RZ, RZ, 0x80 ;  /* 0x00000080ff007424 */ /* 0x000fe400078e00ff */
[----:B------:R-:W-:Y:S02]  /*24d0*/  IMAD.MOV.U32 R158, RZ, RZ, R12 ;  /* 0x000000ffff9e7224 */ /* 0x000fe400078e000c */
[----:B------:R-:W-:Y:S01]  /*24e0*/  IMAD.WIDE.U32 R4, R0, c[0x0][0x370], RZ ;  /* 0x0000dc0000047a25 */ /* 0x000fe200078e00ff */
[----:B------:R-:W-:-:S03]  /*24f0*/  MOV R159, R13 ;  /* 0x0000000d009f7202 */ /* 0x000fc60000000f00 */
[C---:B------:R-:W-:Y:S02]  /*2500*/  IMAD R7, R0.reuse, c[0x0][0x374], RZ ;  /* 0x0000dd0000077a24 */ /* 0x040fe400078e02ff */
[----:B------:R-:W-:Y:S02]  /*2510*/  IMAD.WIDE.U32 R12, R0, c[0x0][0x190], RZ ;  /* 0x00006400000c7a25 */ /* 0x000fe400078e00ff */
[----:B------:R-:W-:Y:S02]  /*2520*/  @!P3 IADD3 R4, P5, R158, R4, RZ ;  /* 0x000000049e04b210 */ /* 0x000fe40007fbe0ff */
[----:B------:R-:W-:Y:S01]  /*2530*/  IMAD.MOV.U32 R156, RZ, RZ, R14 ;  /* 0x000000ffff9c7224 */ /* 0x000fe200078e000e */
[----:B------:R-:W-:Y:S01]  /*2540*/  ISETP.GE.AND P4, PT, R3, UR12, PT ;  /* 0x0000000c03007c0c */ /* 0x000fe2000bf86270 */
[----:B------:R-:W-:Y:S01]  /*2550*/  IMAD.MOV.U32 R157, RZ, RZ, R15 ;  /* 0x000000ffff9d7224 */ /* 0x000fe200078e000f */
[----:B------:R-:W-:Y:S01]  /*2560*/  @!P3 IADD3.X R5, R159, R5, R7, P5, !PT ;  /* 0x000000059f05b210 */ /* 0x000fe20002ffe407 */
[----:B------:R-:W-:Y:S01]  /*2570*/  IMAD R15, R0, c[0x0][0x194], RZ ;  /* 0x00006500000f7a24 */ /* 0x000fe200078e02ff */
[----:B------:R-:W-:-:S04]  /*2580*/  @!P3 IADD3 R14, P5, R156, R12, RZ ;  /* 0x0000000c9c0eb210 */ /* 0x000fc80007fbe0ff */
[----:B------:R-:W-:Y:S01]  /*2590*/  @!P3 IADD3.X R15, R157, R13, R15, P5, !PT ;  /* 0x0000000d9d0fb210 */ /* 0x000fe20002ffe40f */
[----:B------:R-:W-:Y:S02]  /*25a0*/  IMAD R13, R18, c[0x0][0x1b8], RZ ;  /* 0x00006e00120d7a24 */ /* 0x000fe400078e02ff */
[----:B------:R-:W-:-:S04]  /*25b0*/  IMAD.WIDE.U32 R10, R6, c[0x0][0x1b8], R10 ;  /* 0x00006e00060a7a25 */ /* 0x000fc800078e000a */
[----:B------:R-:W-:Y:S01]  /*25c0*/  IMAD R17, R6, c[0x0][0x1bc], R13 ;  /* 0x00006f0006117a24 */ /* 0x000fe200078e020d */
[----:B------:R-:W-:Y:S01]  /*25d0*/  UMOV UR9, UR10 ;  /* 0x0000000a00097c82 */ /* 0x000fe20008000000 */
[----:B------:R-:W-:Y:S01]  /*25e0*/  IMAD.MOV.U32 R247, RZ, RZ, 0x7f800000 ;  /* 0x7f800000fff77424 */ /* 0x000fe200078e00ff */
[----:B------:R-:W-:Y:S01]  /*25f0*/  UMOV UR8, UR11 ;  /* 0x0000000b00087c82 */ /* 0x000fe20008000000 */
[----:B------:R-:W-:Y:S01]  /*2600*/  @P0 BAR.SYNC.DEFER_BLOCKING 0x0 ;  /* 0x0000000000000b1d */ /* 0x000fe20000010000 */
[----:B--2---:R-:W-:Y:S01]  /*2610*/  IADD3 R7, R20, 0x8, RZ ;  /* 0x0000000814077810 */ /* 0x004fe20007ffe0ff */
[----:B---3--:R-:W-:-:S03]  /*2620*/  IMAD.SHL.U32 R0, R21, 0x2, RZ ;  /* 0x0000000215007824 */ /* 0x008fc600078e00ff */
[----:B------:R-:W-:Y:S01]  /*2630*/  ISETP.GE.AND P5, PT, R7, UR12, PT ;  /* 0x0000000c07007c0c */ /* 0x000fe2000bfa6270 */
[----:B------:R-:W-:Y:S01]  /*2640*/  IMAD R7, R18, c[0x0][0x1b0], RZ ;  /* 0x00006c0012077a24 */ /* 0x000fe200078e02ff */
[----:B------:R-:W-:Y:S03]  /*2650*/  @P4 STS [R0+0x4000], RZ ;  /* 0x004000ff00004388 */ /* 0x000fe60000000800 */
[C---:B------:R-:W-:Y:S01]  /*2660*/  IMAD R12, R6.reuse, c[0x0][0x1b4], R7 ;  /* 0x00006d00060c7a24 */ /* 0x040fe200078e0207 */
[----:B------:R-:W-:Y:S01]  /*2670*/  @!P1 IADD3 R7, P0, R3, 0x40, RZ ;  /* 0x0000004003079810 */ /* 0x000fe20007f1e0ff */
        /* <DEDUP_REMOVED lines=11> */
[----:B--2---:R-:W-:Y:S01]  /*2730*/  IMAD.WIDE.U32 R4, R6, c[0x0][0x1b0], R8 ;  /* 0x00006c0006047a25 */ /* 0x004fe200078e0008 */
[----:B------:R-:W-:-:S03]  /*2740*/  IADD3 R9, R21, 0x1000, RZ ;  /* 0x0000100015097810 */ /* 0x000fc60007ffe0ff */
[----:B------:R-:W-:Y:S01]  /*2750*/  @!P1 IMAD.X R8, RZ, RZ, R19, P0 ;  /* 0x000000ffff089224 */ /* 0x000fe200000e0613 */
[----:B------:R-:W-:Y:S02]  /*2760*/  PLOP3.LUT P0, PT, PT, PT, UP1, 0x80, 0x0 ;  /* 0x000000000000781c */ /* 0x000fe40003f0f018 */
[----:B------:R-:W-:Y:S01]  /*2770*/  IADD3 R5, R5, R12, RZ ;  /* 0x0000000c05057210 */ /* 0x000fe20007ffe0ff */
[----:B------:R-:W-:Y:S01]  /*2780*/  @!P1 IMAD R6, R8, c[0x0][0x198], RZ ;  /* 0x0000660008069a24 */ /* 0x000fe200078e02ff */
[----:B------:R-:W-:Y:S01]  /*2790*/  SEL R8, R9, R21, !P0 ;  /* 0x0000001509087207 */ /* 0x000fe20004000000 */
[----:B------:R-:W-:Y:S02]  /*27a0*/  @!P1 IMAD.MOV.U32 R12, RZ, RZ, R4 ;  /* 0x000000ffff0c9224 */ /* 0x000fe400078e0004 */
[----:B------:R-:W-:Y:S02]  /*27b0*/  @!P1 IMAD.MOV.U32 R13, RZ, RZ, R5 ;  /* 0x000000ffff0d9224 */ /* 0x000fe400078e0005 */
[----:B------:R-:W-:-:S02]  /*27c0*/  @!P2 IMAD R9, R19, c[0x0][0x198], RZ ;  /* 0x000066001309aa24 */ /* 0x000fc400078e02ff */
[----:B------:R-:W-:Y:S02]  /*27d0*/  IMAD.SHL.U32 R184, R8, 0x2, RZ ;  /* 0x0000000208b87824 */ /* 0x000fe400078e00ff */
[C---:B------:R-:W-:Y:S02]  /*27e0*/  @!P1 IMAD R16, R7.reuse, c[0x0][0x19c], R6 ;  /* 0x0000670007109a24 */ /* 0x040fe400078e0206 */
[----:B------:R-:W-:Y:S01]  /*27f0*/  @!P1 IMAD.WIDE.U32 R12, R7, c[0x0][0x198], R12 ;  /* 0x00006600070c9a25 */ /* 0x000fe200078e000c */
[----:B------:R-:W-:Y:S03]  /*2800*/  @P4 STS [R184], RZ ;  /* 0x000000ffb8004388 */ /* 0x000fe60000000800 */
[C---:B------:R-:W-:Y:S01]  /*2810*/  @!P2 IMAD R7, R3.reuse, c[0x0][0x19c], R9 ;  /* 0x000067000307aa24 */ /* 0x040fe200078e0209 */
[----:B------:R-:W-:Y:S01]  /*2820*/  @P4 STS [R184+0x4], RZ ;  /* 0x000004ffb8004388 */ /* 0x000fe20000000800 */
[----:B------:R-:W-:-:S03]  /*2830*/  @!P2 IMAD.WIDE.U32 R8, R3, c[0x0][0x198], R4 ;  /* 0x000066000308aa25 */ /* 0x000fc600078e0004 */
[----:B------:R-:W-:Y:S01]  /*2840*/  @P4 STS [R184+0x8], RZ ;  /* 0x000008ffb8004388 */ /* 0x000fe20000000800 */
[----:B------:R-:W-:-:S03]  /*2850*/  IMAD.IADD R5, R11, 0x1, R17 ;  /* 0x000000010b057824 */ /* 0x000fc600078e0211 */
[----:B------:R-:W-:Y:S01]  /*2860*/  @P4 STS [R184+0xc], RZ ;  /* 0x00000cffb8004388 */ /* 0x000fe20000000800 */
[----:B------:R-:W-:-:S03]  /*2870*/  @!P2 IMAD R6, R19, c[0x0][0x1a0], RZ ;  /* 0x000068001306aa24 */ /* 0x000fc600078e02ff */
[----:B------:R-:W-:Y:S01]  /*2880*/  @!PT LDS RZ, [RZ] ;  /* 0x00000000fffff984 */ /* 0x000fe20000000800 */
[----:B------:R-:W-:Y:S01]  /*2890*/  @!PT LDS RZ, [RZ] ;  /* 0x00000000fffff984 */ /* 0x000fe20000000800 */
[----:B------:R-:W-:Y:S01]  /*28a0*/  @!PT LDS RZ, [RZ] ;  /* 0x00000000fffff984 */ /* 0x000fe20000000800 */
[----:B------:R2:W-:Y:S01]  /*28b0*/  @!P4 LDGSTS.E.BYPASS.LTC128B.128 [R184], [R156.64] ;  /* 0x000000009cb8cfae */ /* 0x0005e2000b901d60 */
[----:B------:R-:W-:Y:S01]  /*28c0*/  @!P1 IMAD.IADD R11, R13, 0x1, R16 ;  /* 0x000000010d0b9824 */ /* 0x000fe200078e0210 */
[----:B------:R-:W-:Y:S02]  /*28d0*/  @!P2 IADD3 R9, R9, R7, RZ ;  /* 0x000000070909a210 */ /* 0x000fe40007ffe0ff */
[----:B------:R-:W-:Y:S01]  /*28e0*/  @P3 STS [R184+0x1000], RZ ;  /* 0x001000ffb8003388 */ /* 0x000fe20000000800 */
[C---:B------:R-:W-:Y:S01]  /*28f0*/  @!P2 LEA R16, P4, R8.reuse, c[0x0][0x168], 0x1 ;  /* 0x00005a000810aa11 */ /* 0x040fe200078808ff */
[----:B------:R-:W-:Y:S02]  /*2900*/  @!P2 IMAD.MOV.U32 R4, RZ, RZ, R10 ;  /* 0x000000ffff04a224 */ /* 0x000fe400078e000a */
[----:B------:R-:W-:Y:S04]  /*2910*/  @P3 STS [R184+0x1004], RZ ;  /* 0x001004ffb8003388 */ /* 0x000fe80000000800 */
[----:B------:R-:W-:Y:S04]  /*2920*/  @P3 STS [R184+0x1008], RZ ;  /* 0x001008ffb8003388 */ /* 0x000fe80000000800 */
[----:B------:R-:W-:Y:S04]  /*2930*/  @P3 STS [R184+0x100c], RZ ;  /* 0x00100cffb8003388 */ /* 0x000fe80000000800 */
[----:B------:R-:W-:Y:S01]  /*2940*/  @!PT LDS RZ, [RZ] ;  /* 0x00000000fffff984 */ /* 0x000fe20000000800 */
[----:B------:R-:W-:Y:S01]  /*2950*/  @!PT LDS RZ, [RZ] ;  /* 0x00000000fffff984 */ /* 0x000fe20000000800 */
[----:B------:R-:W-:Y:S01]  /*2960*/  @!PT LDS RZ, [RZ] ;  /* 0x00000000fffff984 */ /* 0x000fe20000000800 */
[----:B------:R3:W-:Y:S01]  /*2970*/  @!P3 LDGSTS.E.BYPASS.LTC128B.128 [R184+0x1000], [R14.64] ;  /* 0x010000000eb8bfae */ /* 0x0007e2000b901d60 */
[C---:B------:R-:W-:Y:S01]  /*2980*/  @!P2 IMAD R18, R3.reuse, c[0x0][0x1a4], R6 ;  /* 0x000069000312aa24 */ /* 0x040fe200078e0206 */
[----:B------:R-:W-:Y:S01]  /*2990*/  @!P2 LEA.HI.X R17, R8, c[0x0][0x16c], R9, 0x1, P4 ;  /* 0x00005b000811aa11 */ /* 0x000fe200020f0c09 */
[----:B------:R-:W-:Y:S01]  /*29a0*/  @!P2 IMAD.WIDE.U32 R6, R3, c[0x0][0x1a0], R4 ;  /* 0x000068000306aa25 */ /* 0x000fe200078e0004 */
[----:B------:R-:W-:-:S03]  /*29b0*/  IADD3 R9, R20, 0x40, RZ ;  /* 0x0000004014097810 */ /* 0x000fc60007ffe0ff */
[----:B------:R-:W-:Y:S01]  /*29c0*/  @!P2 IMAD.IADD R7, R7, 0x1, R18 ;  /* 0x000000010707a824 */ /* 0x000fe200078e0212 */
[----:B------:R-:W-:Y:S01]  /*29d0*/  @P2 STS [R0+0x6000], RZ ;  /* 0x006000ff00002388 */ /* 0x000fe20000000800 */
[----:B---3--:R-:W-:-:S04]  /*29e0*/  @!P1 LEA R14, P3, R12, c[0x0][0x168], 0x1 ;  /* 0x00005a000c0e9a11 */ /* 0x008fc800078608ff */
[----:B------:R-:W-:Y:S02]  /*29f0*/  @!P1 LEA.HI.X R15, R12, c[0x0][0x16c], R11, 0x1, P3 ;  /* 0x00005b000c0f9a11 */ /* 0x000fe400018f0c0b */
[----:B------:R-:W-:Y:S02]  /*2a00*/  @!P1 IADD3 R11, P4, R3, 0x40, RZ ;  /* 0x00000040030b9810 */ /* 0x000fe40007f9e0ff */
[----:B------:R-:W-:-:S03]  /*2a10*/  @!P2 LEA R8, P3, R6, c[0x0][0x170], 0x1 ;  /* 0x00005c000608aa11 */ /* 0x000fc600078608ff */
[----:B------:R-:W-:Y:S01]  /*2a20*/  @!P1 IMAD.X R4, RZ, RZ, R19, P4 ;  /* 0x000000ffff049224 */ /* 0x000fe200020e0613 */
[----:B------:R-:W-:Y:S02]  /*2a30*/  ISETP.GE.AND P4, PT, R9, UR12, PT ;  /* 0x0000000c09007c0c */ /* 0x000fe4000bf86270 */
[----:B------:R-:W-:Y:S01]  /*2a40*/  @!P2 LEA.HI.X R9, R6, c[0x0][0x174], R7, 0x1, P3 ;  /* 0x00005d000609aa11 */ /* 0x000fe200018f0c07 */
[----:B------:R-:W-:Y:S01]  /*2a50*/  @!P1 IMAD R6, R4, c[0x0][0x1a0], RZ ;  /* 0x0000680004069a24 */ /* 0x000fe200078e02ff */
[----:B------:R-:W-:Y:S01]  /*2a60*/  @!P1 MOV R4, R10 ;  /* 0x0000000a00049202 */ /* 0x000fe20000000f00 */
[----:B------:R-:W-:Y:S01]  /*2a70*/  @P2 STS [R0+0x6004], RZ ;  /* 0x006004ff00002388 */ /* 0x000fe20000000800 */
[----:B------:R-:W-:Y:S01]  /*2a80*/  IADD3 R3, R20, 0x48, RZ ;  /* 0x0000004814037810 */ /* 0x000fe20007ffe0ff */
[C---:B------:R-:W-:Y:S02]  /*2a90*/  @!P1 IMAD R6, R11.reuse, c[0x0][0x1a4], R6 ;  /* 0x000069000b069a24 */ /* 0x040fe400078e0206 */
[----:B------:R-:W-:Y:S01]  /*2aa0*/  @P2 STS.64 [R0+0x6008], RZ ;  /* 0x006008ff00002388 */ /* 0x000fe20000000a00 */
[----:B------:R-:W-:Y:S01]  /*2ab0*/  @!P1 IMAD.WIDE.U32 R4, R11, c[0x0][0x1a0], R4 ;  /* 0x000068000b049a25 */ /* 0x000fe200078e0004 */
[----:B------:R-:W-:-:S02]  /*2ac0*/  ISETP.GE.AND P3, PT, R3, UR12, PT ;  /* 0x0000000c03007c0c */ /* 0x000fc4000bf66270 */
[----:B------:R-:W-:Y:S01]  /*2ad0*/  @!PT LDS RZ, [RZ] ;  /* 0x00000000fffff984 */ /* 0x000fe20000000800 */
[----:B------:R-:W-:Y:S01]  /*2ae0*/  @!PT LDS RZ, [RZ] ;  /* 0x00000000fffff984 */ /* 0x000fe20000000800 */
[----:B------:R-:W-:Y:S01]  /*2af0*/  @!PT LDS RZ, [RZ] ;  /* 0x00000000fffff984 */ /* 0x000fe20000000800 */
[----:B------:R1:W-:Y:S01]  /*2b00*/  @!P2 LDGSTS.E.BYPASS.LTC128B.128 [R0+0x6000], [R16.64] ;  /* 0x060000001000afae */ /* 0x0003e2000b901d60 */
[----:B------:R-:W-:-:S03]  /*2b10*/  @!P1 IMAD.IADD R5, R5, 0x1, R6 ;  /* 0x0000000105059824 */ /* 0x000fc600078e0206 */
[----:B------:R-:W-:Y:S04]  /*2b20*/  @P1 STS.128 [R0+0x7000], RZ ;  /* 0x007000ff00001388 */ /* 0x000fe80000000c00 */
        /* <DEDUP_REMOVED lines=13> */
[----:B------:R1:W-:Y:S04]  /*2c00*/  @P1 STS.128 [R0+0x9000], RZ ;  /* 0x009000ff00001388 */ /* 0x0003e80000000c00 */
[----:B------:R-:W-:Y:S01]  /*2c10*/  @!PT LDS RZ, [RZ] ;  /* 0x00000000fffff984 */ /* 0x000fe20000000800 */
[----:B------:R-:W-:Y:S01]  /*2c20*/  @!PT LDS RZ, [RZ] ;  /* 0x00000000fffff984 */ /* 0x000fe20000000800 */
[----:B------:R-:W-:Y:S01]  /*2c30*/  @!PT LDS RZ, [RZ] ;  /* 0x00000000fffff984 */ /* 0x000fe20000000800 */
[----:B------:R1:W-:Y:S01]  /*2c40*/  @!P1 LDGSTS.E.BYPASS.LTC128B.128 [R0+0x9000], [R6.64] ;  /* 0x0900000006009fae */ /* 0x0003e2000b901d60 */
[C---:B------:R-:W-:Y:S01]  /*2c50*/  IMAD.SHL.U32 R4, R20.reuse, 0x4, RZ ;  /* 0x0000000414047824 */ /* 0x040fe200078e00ff */
[----:B------:R-:W-:Y:S01]  /*2c60*/  ISETP.GE.AND P6, PT, R20, UR12, PT ;  /* 0x0000000c14007c0c */ /* 0x000fe2000bfc6270 */
[----:B------:R-:W-:Y:S01]  /*2c70*/  IMAD.MOV.U32 R248, RZ, RZ, 0x7f800000 ;  /* 0x7f800000fff87424 */ /* 0x000fe200078e00ff */
[----:B------:R-:W-:Y:S01]  /*2c80*/  MOV R246, 0x7f800000 ;  /* 0x7f80000000f67802 */ /* 0x000fe20000000f00 */
[----:B------:R-:W-:Y:S01]  /*2c90*/  IMAD.MOV.U32 R249, RZ, RZ, 0x7f800000 ;  /* 0x7f800000fff97424 */ /* 0x000fe200078e00ff */
[----:B-1----:R-:W-:Y:S01]  /*2ca0*/  SHF.R.S32.HI R0, RZ, 0x1f, R3 ;  /* 0x0000001fff007819 */ /* 0x002fe20000011403 */
[----:B------:R-:W0:Y:S01]  /*2cb0*/  LDGDEPBAR ;  /* 0x00000000000079af */ /* 0x000e220000000000 */
[----:B------:R-:W-:-:S04]  /*2cc0*/  @!P3 LEA R6, P1, R3, UR9, 0x2 ;  /* 0x000000090306bc11 */ /* 0x000fc8000f8210ff */
[----:B------:R-:W-:-:S05]  /*2cd0*/  @!P3 LEA.HI.X R7, R3, UR8, R0, 0x2, P1 ;  /* 0x000000080307bc11 */ /* 0x000fca00088f1400 */
[----:B------:R2:W5:Y:S01]  /*2ce0*/  @!P3 LDG.E R247, [R6.64] ;  /* 0x0000002006f7b981 */ /* 0x000562000c1e1900 */
[----:B------:R-:W-:Y:S02]  /*2cf0*/  SHF.R.S32.HI R8, RZ, 0x1f, R20 ;  /* 0x0000001fff087819 */ /* 0x000fe40000011414 */
[----:B------:R-:W-:Y:S02]  /*2d00*/  IADD3 R0, R130, 0x1000, RZ ;  /* 0x0000100082007810 */ /* 0x000fe40007ffe0ff */
[----:B------:R-:W-:Y:S02]  /*2d10*/  IADD3 R4, P2, R4, UR9, RZ ;  /* 0x0000000904047c10 */ /* 0x000fe4000ff5e0ff */
[----:B------:R-:W-:Y:S02]  /*2d20*/  SHF.L.U64.HI R5, R20, 0x2, R8 ;  /* 0x0000000214057819 */ /* 0x000fe40000010208 */
[----:B------:R-:W-:Y:S02]  /*2d30*/  SEL R0, R0, R130, !P0 ;  /* 0x0000008200007207 */ /* 0x000fe40004000000 */
[----:B------:R-:W-:-:S03]  /*2d40*/  IADD3.X R5, R5, UR8, RZ, P2, !PT ;  /* 0x0000000805057c10 */ /* 0x000fc600097fe4ff */
[----:B------:R-:W-:Y:S01]  /*2d50*/  IMAD.SHL.U32 R118, R0, 0x2, RZ ;  /* 0x0000000200767824 */ /* 0x000fe200078e00ff */
[----:B------:R-:W-:Y:S01]  /*2d60*/  IADD3 R0, R20, -0x80, RZ ;  /* 0xffffff8014007810 */ /* 0x000fe20007ffe0ff */
[----:B------:R1:W5:Y:S04]  /*2d70*/  @!P6 LDG.E R248, [R4.64] ;  /* 0x0000002004f8e981 */ /* 0x000368000c1e1900 */
[----:B------:R1:W5:Y:S01]  /*2d80*/  @!P5 LDG.E R249, [R4.64+0x20] ;  /* 0x0000202004f9d981 */ /* 0x000362000c1e1900 */
[----:B------:R-:W-:-:S03]  /*2d90*/  IMAD.SHL.U32 R0, R0, 0x4, RZ ;  /* 0x0000000400007824 */ /* 0x000fc600078e00ff */
[----:B------:R1:W5:Y:S01]  /*2da0*/  @!P4 LDG.E R246, [R4.64+0x100] ;  /* 0x0001002004f6c981 */ /* 0x000362000c1e1900 */
[----:B------:R-:W-:Y:S01]  /*2db0*/  IADD3 R3, R124, 0x1000, RZ ;  /* 0x000010007c037810 */ /* 0x000fe20007ffe0ff */
[----:B------:R-:W-:Y:S01]  /*2dc0*/  IMAD.SHL.U32 R122, R130, 0x2, RZ ;  /* 0x00000002827a7824 */ /* 0x000fe200078e00ff */
[C---:B-1----:R-:W-:Y:S02]  /*2dd0*/  SHF.L.U64.HI R5, R20.reuse, 0x2, R8 ;  /* 0x0000000214057819 */ /* 0x042fe40000010208 */
[----:B------:R-:W-:-:S03]  /*2de0*/  SHF.L.U32 R4, R20, 0x2, RZ ;  /* 0x0000000214047819 */ /* 0x000fc600000006ff */
[----:B------:R2:W-:Y:S04]  /*2df0*/  STL [R1+0x8], R5 ;  /* 0x0000080501007387 */ /* 0x0005e80000100800 */
[----:B------:R2:W-:Y:S04]  /*2e00*/  STL [R1+0x4], R4 ;  /* 0x0000040401007387 */ /* 0x0005e80000100800 */
[----:B------:R2:W-:Y:S01]  /*2e10*/  STL [R1], R0 ;  /* 0x0000000001007387 */ /* 0x0005e20000100800 */
        /* <DEDUP_REMOVED lines=20> */
[----:B------:R-:W-:Y:S02]  /*2f60*/  UMOV UR10, UR35 ;  /* 0x00000023000a7c82 */ /* 0x000fe40008000000 */
.L_x_837:
[----:B--2---:R-:W2:Y:S01]  /*2f70*/  LDL R0, [R1+0x10] ;  /* 0x0000100001007983 */ /* 0x004ea20000100800 */
[----:B------:R-:W-:Y:S01]  /*2f80*/  IADD3 R112, R125, R118, RZ ;  /* 0x000000767d707210 */ /* 0x000fe20007ffe0ff */
[----:B------:R-:W-:Y:S01]  /*2f90*/  UISETP.GE.AND UP5, UPT, UR5, 0x1, UPT ;  /* 0x000000010500788c */ /* 0x000fe2000bfa6270 */
[----:B------:R-:W-:Y:S01]  /*2fa0*/  PLOP3.LUT P1, PT, PT, PT, UP0, 0x80, 0x0 ;  /* 0x000000000000781c */ /* 0x000fe20003f2f008 */
[----:B------:R-:W0:Y:S01]  /*2fb0*/  LDGDEPBAR ;  /* 0x00000000000079af */ /* 0x000e220000000000 */
[----:B------:R-:W-:Y:S02]  /*2fc0*/  PLOP3.LUT P3, PT, PT, PT, UP0, 0x80, 0x0 ;  /* 0x000000000000781c */ /* 0x000fe40003f6f008 */
[----:B------:R-:W-:Y:S02]  /*2fd0*/  PLOP3.LUT P0, PT, PT, PT, UP0, 0x80, 0x0 ;  /* 0x000000000000781c */ /* 0x000fe40003f0f008 */
[----:B------:R-:W-:Y:S02]  /*2fe0*/  PLOP3.LUT P4, PT, PT, PT, UP0, 0x80, 0x0 ;  /* 0x000000000000781c */ /* 0x000fe40003f8f008 */
[----:B-----5:R-:W-:Y:S01]  /*2ff0*/  FSETP.NEU.FTZ.AND P2, PT, R248, -INF , PT ;  /* 0xff800000f800780b */ /* 0x020fe20003f5d000 */
[----:B------:R-:W-:Y:S01]  /*3000*/  STL [R1+0xa4], R89 ;  /* 0x0000a45901007387 */ /* 0x000fe20000100800 */
[----:B------:R-:W-:Y:S02]  /*3010*/  PLOP3.LUT P6, PT, PT, PT, UP0, 0x80, 0x0 ;  /* 0x000000000000781c */ /* 0x000fe40003fcf008 */
[----:B------:R-:W-:Y:S01]  /*3020*/  PLOP3.LUT P5, PT, PT, PT, UP0, 0x80, 0x0 ;  /* 0x000000000000781c */ /* 0x000fe20003faf008 */
        /* <DEDUP_REMOVED lines=22> */
[----:B------:R-:W-:Y:S01]  /*3190*/  STL [R1+0x48], R2 ;  /* 0x0000480201007387 */ /* 0x000fe20000100800 */
[----:B------:R-:W-:Y:S04]  /*31a0*/  DEPBAR.LE SB0, 0x0 ;  /* 0x000080000000791a */ /* 0x000fe80000000000 */
[----:B------:R-:W-:Y:S08]  /*31b0*/  BAR.SYNC.DEFER_BLOCKING 0x0 ;  /* 0x0000000000007b1d */ /* 0x000ff00000010000 */
[----:B------:R-:W-:Y:S08]  /*31c0*/  LDSM.16.M88.4 R64, [R118] ;  /* 0x000000007640783b */ /* 0x000ff00000000200 */
[----:B------:R-:W1:Y:S08]  /*31d0*/  LDSM.16.M88.4 R16, [R117+0x6000] ;  /* 0x006000007510783b */ /* 0x000e700000000200 */
[----:B------:R-:W3:Y:S08]  /*31e0*/  LDSM.16.M88.4 R60, [R118+0x1000] ;  /* 0x00100000763c783b */ /* 0x000ef00000000200 */
[----:B------:R-:W4:Y:S08]  /*31f0*/  LDSM.16.M88.4 R32, [R117+0x6400] ;  /* 0x006400007520783b */ /* 0x000f300000000200 */
[----:B------:R-:W4:Y:S08]  /*3200*/  LDSM.16.M88.4 R48, [R117+0x6800] ;  /* 0x006800007530783b */ /* 0x000f300000000200 */
[----:B------:R-:W4:Y:S01]  /*3210*/  LDSM.16.M88.4 R100, [R117+0x6c00] ;  /* 0x006c00007564783b */ /* 0x000f220000000200 */
[-C--:B-1----:R-:W-:Y:S07]  /*3220*/  HMMA.16816.F32.BF16 R4, R64, R16.reuse, RZ ;  /* 0x000000104004723c */ /* 0x082fee00000418ff */
[----:B------:R-:W-:Y:S01]  /*3230*/  LDSM.16.M88.4 R104, [R112] ;  /* 0x000000007068783b */ /* 0x000fe20000000200 */
[C---:B---3--:R-:W-:Y:S07]  /*3240*/  HMMA.16816.F32.BF16 R8, R60.reuse, R16, RZ ;  /* 0x000000103c08723c */ /* 0x048fee00000418ff */
[----:B------:R-:W1:Y:S01]  /*3250*/  LDSM.16.M88.4 R108, [R116+0x6000] ;  /* 0x00600000746c783b */ /* 0x000e620000000200 */
[-C--:B------:R-:W-:Y:S07]  /*3260*/  HMMA.16816.F32.BF16 R12, R60, R18.reuse, RZ ;  /* 0x000000123c0c723c */ /* 0x080fee00000418ff */
[----:B------:R-:W3:Y:S01]  /*3270*/  LDSM.16.M88.4 R112, [R112+0x1000] ;  /* 0x001000007070783b */ /* 0x000ee20000000200 */
        /* <DEDUP_REMOVED lines=14> */
[C---:B---3--:R-:W-:Y:S08]  /*3360*/  HMMA.16816.F32.BF16 R8, R112.reuse, R108, R8 ;  /* 0x0000006c7008723c */ /* 0x048ff00000041808 */
        /* <DEDUP_REMOVED lines=8> */
[----:B------:R-:W3:Y:S01]  /*33f0*/  MUFU.TANH R141, R5 ;  /* 0x00000005008d7308 */ /* 0x000ee20000002400 */
        /* <DEDUP_REMOVED lines=11> */
[----:B------:R-:W1:Y:S01]  /*34b0*/  MUFU.TANH R220, R6 ;  /* 0x0000000600dc7308 */ /* 0x000e620000002400 */
[----:B------:R-:W-:Y:S09]  /*34c0*/  FMUL.FTZ R9, R9, c[0x0][0x2ec] ;  /* 0x0000bb0009097a20 */ /* 0x000ff20000410000 */
[----:B------:R3:W-:Y:S01]  /*34d0*/  MUFU.TANH R77, R10 ;  /* 0x0000000a004d7308 */ /* 0x0007e20000002400 */
[----:B----4-:R-:W-:Y:S04]  /*34e0*/  MOV R11, UR30 ;  /* 0x0000001e000b7c02 */ /* 0x010fe80008000f00 */
[----:B--2---:R-:W-:Y:S05]  /*34f0*/  @P1 LEA R11, R11, R0, 0x7 ;  /* 0x000000000b0b1211 */ /* 0x004fea00078e38ff */
[----:B------:R2:W4:Y:S01]  /*3500*/  MUFU.TANH R219, R7 ;  /* 0x0000000700db7308 */ /* 0x0005220000002400 */
[----:B------:R-:W-:Y:S02]  /*3510*/  PLOP3.LUT P1, PT, PT, PT, UP0, 0x80, 0x0 ;  /* 0x000000000000781c */ /* 0x000fe40003f2f008 */
[C---:B------:R-:W-:Y:S02]  /*3520*/  @P3 ISETP.GE.AND P3, PT, R11.reuse, UR4, PT ;  /* 0x000000040b003c0c */ /* 0x040fe4000bf66270 */
[----:B------:R-:W-:Y:S02]  /*3530*/  @P0 IADD3 R0, R11, 0x1, RZ ;  /* 0x000000010b000810 */ /* 0x000fe40007ffe0ff */
[----:B------:R-:W-:Y:S02]  /*3540*/  PLOP3.LUT P0, PT, PT, PT, UP0, 0x80, 0x0 ;  /* 0x000000000000781c */ /* 0x000fe40003f0f008 */
[----:B------:R-:W-:Y:S01]  /*3550*/  @P4 ISETP.GE.AND P4, PT, R0, UR4, PT ;  /* 0x0000000400004c0c */ /* 0x000fe2000bf86270 */
[----:B------:R4:W4:Y:S01]  /*3560*/  MUFU.TANH R243, R8 ;  /* 0x0000000800f37308 */ /* 0x0009220000002400 */
[----:B-1----:R-:W-:Y:S01]  /*3570*/  MOV R0, R137 ;  /* 0x0000008900007202 */ /* 0x002fe20000000f00 */
[----:B---3--:R-:W-:Y:S04]  /*3580*/  FMUL.FTZ R10, R248, 1.4426950216293334961 ;  /* 0x3fb8aa3bf80a7820 */ /* 0x008fe80000410000 */
[----:B------:R-:W-:Y:S02]  /*3590*/  @P1 FSEL R0, R137, -INF , !P3 ;  /* 0xff80000089001808 */ /* 0x000fe40005800000 */
[----:B------:R-:W-:Y:S02]  /*35a0*/  PLOP3.LUT P1, PT, PT, PT, UP0, 0x80, 0x0 ;  /* 0x000000000000781c */ /* 0x000fe40003f2f008 */
[----:B------:R1:W3:Y:S01]  /*35b0*/  MUFU.TANH R242, R9 ;  /* 0x0000000900f27308 */ /* 0x0002e20000002400 */
[----:B------:R-:W-:Y:S02]  /*35c0*/  FSEL R10, R10, RZ, P2 ;  /* 0x000000ff0a0a7208 */ /* 0x000fe40001000000 */
[----:B------:R-:W-:Y:S01]  /*35d0*/  FSETP.NEU.FTZ.AND P2, PT, R249, -INF , PT ;  /* 0xff800000f900780b */ /* 0x000fe20003f5d000 */
[----:B--2---:R-:W2:Y:S06]  /*35e0*/  LDSM.16.M88.4 R4, [R116+0x6400] ;  /* 0x006400007404783b */ /* 0x004eac0000000200 */
[----:B------:R-:W-:Y:S01]  /*35f0*/  MUFU.TANH R239, R12 ;  /* 0x0000000c00ef7308 */ /* 0x000fe20000002400 */
[--C-:B----4-:R-:W-:Y:S01]  /*3600*/  FFMA.FTZ R8, R0, c[0x0][0x23c], -R10.reuse ;  /* 0x00008f0000087a23 */ /* 0x110fe2000001080a */
[----:B------:R-:W-:Y:S02]  /*3610*/  MOV R0, R141 ;  /* 0x0000008d00007202 */ /* 0x000fe40000000f00 */
[----:B------:R-:W-:Y:S02]  /*3620*/  @P0 FSEL R0, R141, -INF , !P4 ;  /* 0xff8000008d000808 */ /* 0x000fe40006000000 */
[----:B------:R-:W-:Y:S04]  /*3630*/  PLOP3.LUT P0, PT, PT, PT, UP0, 0x80, 0x0 ;  /* 0x000000000000781c */ /* 0x000fe80003f0f008 */
[----:B------:R4:W-:Y:S01]  /*3640*/  MUFU.EX2 R217, R8 ;  /* 0x0000000800d97308 */ /* 0x0009e20000000800 */
[----:B-1----:R-:W-:Y:S05]  /*3650*/  FMUL.FTZ R9, R249, 1.4426950216293334961 ;  /* 0x3fb8aa3bf9097820 */ /* 0x002fea0000410000 */
[----:B------:R-:W-:Y:S04]  /*3660*/  FSEL R9, R9, RZ, P2 ;  /* 0x000000ff09097208 */ /* 0x000fe80001000000 */
[----:B------:R-:W-:Y:S01]  /*3670*/  MUFU.TANH R238, R13 ;  /* 0x0000000d00ee7308 */ /* 0x000fe20000002400 */
[C---:B------:R-:W-:Y:S09]  /*3680*/  FSETP.NEU.FTZ.AND P2, PT, R246.reuse, -INF , PT ;  /* 0xff800000f600780b */ /* 0x040ff20003f5d000 */
[----:B------:R-:W-:Y:S01]  /*3690*/  MUFU.TANH R75, R14 ;  /* 0x0000000e004b7308 */ /* 0x000fe20000002400 */
[-C--:B--2---:R-:W-:Y:S01]  /*36a0*/  HMMA.16816.F32.BF16 R20, R104, R4.reuse, R20 ;  /* 0x000000046814723c */ /* 0x084fe20000041814 */
[----:B----4-:R-:W-:Y:S08]  /*36b0*/  FMUL.FTZ R8, R246, 1.4426950216293334961 ;  /* 0x3fb8aa3bf6087820 */ /* 0x010ff00000410000 */
[----:B------:R-:W-:Y:S03]  /*36c0*/  MUFU.TANH R74, R15 ;  /* 0x0000000f004a7308 */ /* 0x000fe60000002400 */
[----:B------:R-:W-:Y:S01]  /*36d0*/  FSEL R8, R8, RZ, P2 ;  /* 0x000000ff08087208 */ /* 0x000fe20001000000 */
[C---:B------:R-:W-:Y:S01]  /*36e0*/  HMMA.16816.F32.BF16 R24, R112.reuse, R4, R24 ;  /* 0x000000047018723c */ /* 0x040fe20000041818 */
[C---:B------:R-:W-:Y:S06]  /*36f0*/  FSETP.NEU.FTZ.AND P2, PT, R247.reuse, -INF , PT ;  /* 0xff800000f700780b */ /* 0x040fec0003f5d000 */
[----:B------:R-:W-:Y:S01]  /*3700*/  FFMA.FTZ R4, R0, c[0x0][0x23c], -R10 ;  /* 0x00008f0000047a23 */ /* 0x000fe2000001080a */
[----:B------:R-:W1:Y:S01]  /*3710*/  MUFU.TANH R189, R16 ;  /* 0x0000001000bd7308 */ /* 0x000e620000002400 */
[-C--:B------:R-:W-:Y:S03]  /*3720*/  HMMA.16816.F32.BF16 R28, R112, R6.reuse, R28 ;  /* 0x00000006701c723c */ /* 0x080fe6000004181c */
[----:B------:R-:W-:Y:S01]  /*3730*/  FMUL.FTZ R5, R247, 1.4426950216293334961 ;  /* 0x3fb8aa3bf7057820 */ /* 0x000fe20000410000 */
[----:B------:R-:W-:Y:S02]  /*3740*/  MOV R0, R220 ;  /* 0x000000dc00007202 */ /* 0x000fe40000000f00 */
[----:B------:R-:W-:Y:S01]  /*3750*/  @P1 FSEL R0, R220, -INF , !P3 ;  /* 0xff800000dc001808 */ /* 0x000fe20005800000 */
[----:B------:R-:W-:Y:S01]  /*3760*/  FMUL.FTZ R20, R20, c[0x0][0x2ec] ;  /* 0x0000bb0014147a20 */ /* 0x000fe20000410000 */
[C---:B------:R-:W-:Y:S01]  /*3770*/  HMMA.16816.F32.BF16 R32, R104.reuse, R6, R32 ;  /* 0x000000066820723c */ /* 0x040fe20000041820 */
[----:B------:R2:W-:Y:S01]  /*3780*/  MUFU.EX2 R150, R4 ;  /* 0x0000000400967308 */ /* 0x0005e20000000800 */
[----:B------:R-:W-:Y:S02]  /*3790*/  PLOP3.LUT P1, PT, PT, PT, UP0, 0x80, 0x0 ;  /* 0x000000000000781c */ /* 0x000fe40003f2f008 */
[----:B------:R-:W-:Y:S02]  /*37a0*/  FMUL.FTZ R21, R21, c[0x0][0x2ec] ;  /* 0x0000bb0015157a20 */ /* 0x000fe40000410000 */
[----:B------:R-:W-:Y:S02]  /*37b0*/  FMUL.FTZ R22, R22, c[0x0][0x2ec] ;  /* 0x0000bb0016167a20 */ /* 0x000fe40000410000 */
[----:B------:R-:W-:Y:S03]  /*37c0*/  FMUL.FTZ R27, R27, c[0x0][0x2ec] ;  /* 0x0000bb001b1b7a20 */ /* 0x000fe60000410000 */
[----:B------:R-:W4:Y:S01]  /*37d0*/  MUFU.TANH R140, R17 ;  /* 0x00000011008c7308 */ /* 0x000f220000002400 */
        /* <DEDUP_REMOVED lines=8> */
[--C-:B--2---:R-:W-:Y:S01]  /*3860*/  FFMA.FTZ R4, R0, c[0x0][0x23c], -R9.reuse ;  /* 0x00008f0000047a23 */ /* 0x104fe20000010809 */
[----:B------:R-:W-:Y:S01]  /*3870*/  MOV R0, R219 ;  /* 0x000000db00007202 */ /* 0x000fe20000000f00 */
[----:B------:R-:W-:Y:S01]  /*3880*/  FMUL.FTZ R33, R33, c[0x0][0x2ec] ;  /* 0x0000bb0021217a20 */ /* 0x000fe20000410000 */
[----:B------:R-:W-:Y:S01]  /*3890*/  @P0 FSEL R0, R219, -INF , !P4 ;  /* 0xff800000db000808 */ /* 0x000fe20006000000 */
[----:B------:R-:W-:Y:S01]  /*38a0*/  FMUL.FTZ R35, R35, c[0x0][0x2ec] ;  /* 0x0000bb0023237a20 */ /* 0x000fe20000410000 */
[----:B------:R-:W-:Y:S01]  /*38b0*/  MUFU.EX2 R2, R4 ;  /* 0x0000000400027308 */ /* 0x000fe20000000800 */
[----:B------:R-:W-:Y:S01]  /*38c0*/  PLOP3.LUT P0, PT, PT, PT, UP0, 0x80, 0x0 ;  /* 0x000000000000781c */ /* 0x000fe20003f0f008 */
[----:B------:R-:W-:Y:S02]  /*38d0*/  FMUL.FTZ R34, R34, c[0x0][0x2ec] ;  /* 0x0000bb0022227a20 */ /* 0x000fe40000410000 */
[--C-:B------:R-:W-:Y:S02]  /*38e0*/  FFMA.FTZ R0, R0, c[0x0][0x23c], -R9.reuse ;  /* 0x00008f0000007a23 */ /* 0x100fe40000010809 */
[----:B------:R-:W-:Y:S02]  /*38f0*/  FMUL.FTZ R30, R30, c[0x0][0x2ec] ;  /* 0x0000bb001e1e7a20 */ /* 0x000fe40000410000 */
[----:B------:R-:W-:Y:S02]  /*3900*/  FMUL.FTZ R31, R31, c[0x0][0x2ec] ;  /* 0x0000bb001f1f7a20 */ /* 0x000fe40000410000 */
[----:B------:R-:W2:Y:S10]  /*3910*/  MUFU.TANH R215, R18 ;  /* 0x0000001200d77308 */ /* 0x000eb40000002400 */
[----:B------:R1:W-:Y:S10]  /*3920*/  MUFU.EX2 R89, R0 ;  /* 0x0000000000597308 */ /* 0x0003f40000000800 */
[----:B------:R-:W-:Y:S10]  /*3930*/  MUFU.TANH R139, R20 ;  /* 0x00000014008b7308 */ /* 0x000ff40000002400 */
[----:B------:R-:W-:Y:S01]  /*3940*/  MUFU.TANH R138, R21 ;  /* 0x00000015008a7308 */ /* 0x000fe20000002400 */
[----:B-1----:R-:W-:Y:S02]  /*3950*/  MOV R0, R243 ;  /* 0x000000f300007202 */ /* 0x002fe40000000f00 */
[----:B------:R-:W-:Y:S02]  /*3960*/  @P1 FSEL R0, R243, -INF , !P3 ;  /* 0xff800000f3001808 */ /* 0x000fe40005800000 */
[----:B------:R-:W-:Y:S05]  /*3970*/  PLOP3.LUT P1, PT, PT, PT, UP0, 0x80, 0x0 ;  /* 0x000000000000781c */ /* 0x000fea0003f2f008 */
[----:B------:R-:W1:Y:S01]  /*3980*/  MUFU.TANH R210, R22 ;  /* 0x0000001600d27308 */ /* 0x000e620000002400 */
[--C-:B------:R-:W-:Y:S01]  /*3990*/  FFMA.FTZ R4, R0, c[0x0][0x23c], -R8.reuse ;  /* 0x00008f0000047a23 */ /* 0x100fe20000010808 */
[----:B---3--:R-:W-:Y:S02]  /*39a0*/  MOV R0, R242 ;  /* 0x000000f200007202 */ /* 0x008fe40000000f00 */
[----:B------:R-:W-:Y:S02]  /*39b0*/  @P0 FSEL R0, R242, -INF , !P4 ;  /* 0xff800000f2000808 */ /* 0x000fe40006000000 */
[----:B------:R-:W-:Y:S03]  /*39c0*/  PLOP3.LUT P0, PT, PT, PT, UP0, 0x80, 0x0 ;  /* 0x000000000000781c */ /* 0x000fe60003f0f008 */
[----:B------:R-:W-:Y:S01]  /*39d0*/  FFMA.FTZ R12, R0, c[0x0][0x23c], -R8 ;  /* 0x00008f00000c7a23 */ /* 0x000fe20000010808 */
[----:B------:R3:W-:Y:S01]  /*39e0*/  MUFU.EX2 R88, R4 ;  /* 0x0000000400587308 */ /* 0x0007e20000000800 */
[----:B------:R-:W-:Y:S02]  /*39f0*/  FSEL R0, R5, RZ, P2 ;  /* 0x000000ff05007208 */ /* 0x000fe40001000000 */
[----:B------:R-:W-:Y:S07]  /*3a00*/  PLOP3.LUT P2, PT, PT, PT, UP0, 0x80, 0x0 ;  /* 0x000000000000781c */ /* 0x000fee0003f4f008 */
[----:B------:R1:W-:Y:S10]  /*3a10*/  MUFU.EX2 R87, R12 ;  /* 0x0000000c00577308 */ /* 0x0003f40000000800 */
[----:B------:R-:W-:Y:S01]  /*3a20*/  MUFU.TANH R209, R23 ;  /* 0x0000001700d17308 */ /* 0x000fe20000002400 */
        /* <DEDUP_REMOVED lines=11> */
[----:B-1----:R-:W-:Y:S02]  /*3ae0*/  MOV R12, R189 ;  /* 0x000000bd000c7202 */ /* 0x002fe40000000f00 */
[----:B------:R-:W-:Y:S07]  /*3af0*/  PLOP3.LUT P4, PT, PT, PT, UP0, 0x80, 0x0 ;  /* 0x000000000000781c */ /* 0x000fee0003f8f008 */
        /* <DEDUP_REMOVED lines=15> */
[----:B------:R-:W-:Y:S02]  /*3bf0*/  MOV R4, R238 ;  /* 0x000000ee00047202 */ /* 0x000fe40000000f00 */
[----:B------:R-:W-:Y:S01]  /*3c00*/  @P0 FSEL R4, R238, -INF , !P3 ;  /* 0xff800000ee040808 */ /* 0x000fe20005800000 */
[----:B------:R1:W-:Y:S01]  /*3c10*/  MUFU.EX2 R86, R5 ;  /* 0x0000000500567308 */ /* 0x0003e20000000800 */
[----:B------:R-:W-:Y:S09]  /*3c20*/  PLOP3.LUT P0, PT, PT, PT, UP0, 0x80, 0x0 ;  /* 0x000000000000781c */ /* 0x000ff20003f0f008 */
        /* <DEDUP_REMOVED lines=12> */
[----:B------:R-:W3:Y:S01]  /*3cf0*/  MUFU.TANH R173, R32 ;  /* 0x0000002000ad7308 */ /* 0x000ee20000002400 */
        /* <DEDUP_REMOVED lines=12> */
[----:B-1----:R-:W1:Y:S09]  /*3dc0*/  LDSM.16.M88.4 R4, [R116+0x6800] ;  /* 0x006800007404783b */ /* 0x002e720000000200 */
[----:B------:R-:W1:Y:S01]  /*3dd0*/  MUFU.TANH R136, R33 ;  /* 0x0000002100887308 */ /* 0x000e620000002400 */
[----:B--2---:R-:W-:Y:S02]  /*3de0*/  MOV R13, R215 ;  /* 0x000000d7000d7202 */ /* 0x004fe40000000f00 */
[----:B------:R-:W-:Y:S02]  /*3df0*/  @P1 FSEL R13, R215, -INF , !P2 ;  /* 0xff800000d70d1808 */ /* 0x000fe40005000000 */
[----:B------:R-:W-:Y:S05]  /*3e00*/  PLOP3.LUT P1, PT, PT, PT, UP0, 0x80, 0x0 ;  /* 0x000000000000781c */ /* 0x000fea0003f2f008 */
[----:B------:R-:W-:Y:S01]  /*3e10*/  MUFU.TANH R191, R35 ;  /* 0x0000002300bf7308 */ /* 0x000fe20000002400 */
[----:B------:R-:W-:Y:S01]  /*3e20*/  PLOP3.LUT P2, PT, PT, PT, UP0, 0x80, 0x0 ;  /* 0x000000000000781c */ /* 0x000fe20003f4f008 */
[--C-:B------:R-:W-:Y:S01]  /*3e30*/  FFMA.FTZ R13, R13, c[0x0][0x23c], -R9.reuse ;  /* 0x00008f000d0d7a23 */ /* 0x100fe20000010809 */
[----:B----4-:R-:W-:Y:S02]  /*3e40*/  MOV R12, R213 ;  /* 0x000000d5000c7202 */ /* 0x010fe40000000f00 */
[----:B------:R-:W-:Y:S02]  /*3e50*/  @P0 FSEL R12, R213, -INF , !P3 ;  /* 0xff800000d50c0808 */ /* 0x000fe40005800000 */
[----:B------:R-:W-:Y:S03]  /*3e60*/  PLOP3.LUT P0, PT, PT, PT, UP0, 0x80, 0x0 ;  /* 0x000000000000781c */ /* 0x000fe60003f0f008 */
[----:B------:R-:W-:Y:S01]  /*3e70*/  MUFU.EX2 R236, R13 ;  /* 0x0000000d00ec7308 */ /* 0x000fe20000000800 */
[--C-:B------:R-:W-:Y:S01]  /*3e80*/  FFMA.FTZ R12, R12, c[0x0][0x23c], -R9.reuse ;  /* 0x00008f000c0c7a23 */ /* 0x100fe20000010809 */
[----:B------:R-:W-:Y:S08]  /*3e90*/  PLOP3.LUT P3, PT, PT, PT, UP0, 0x80, 0x0 ;  /* 0x000000000000781c */ /* 0x000ff00003f6f008 */
[----:B------:R2:W-:Y:S01]  /*3ea0*/  MUFU.EX2 R235, R12 ;  /* 0x0000000c00eb7308 */ /* 0x0005e20000000800 */
[-C--:B-1----:R-:W-:Y:S09]  /*3eb0*/  HMMA.16816.F32.BF16 R36, R104, R4.reuse, R36 ;  /* 0x000000046824723c */ /* 0x082ff20000041824 */
[----:B------:R-:W1:Y:S01]  /*3ec0*/  MUFU.TANH R192, R34 ;  /* 0x0000002200c07308 */ /* 0x000e620000002400 */
[C---:B------:R-:W-:Y:S07]  /*3ed0*/  HMMA.16816.F32.BF16 R40, R112.reuse, R4, R40 ;  /* 0x000000047028723c */ /* 0x040fee0000041828 */
[----:B------:R-:W-:Y:S01]  /*3ee0*/  MOV R4, R210 ;  /* 0x000000d200047202 */ /* 0x000fe20000000f00 */
[-C--:B------:R-:W-:Y:S01]  /*3ef0*/  HMMA.16816.F32.BF16 R44, R112, R6.reuse, R44 ;  /* 0x00000006702c723c */ /* 0x080fe2000004182c */
[C---:B--2---:R-:W-:Y:S02]  /*3f00*/  @P1 IADD3 R12, R11.reuse, 0x10, RZ ;  /* 0x000000100b0c1810 */ /* 0x044fe40007ffe0ff */
[----:B------:R-:W-:Y:S02]  /*3f10*/  PLOP3.LUT P1, PT, PT, PT, UP0, 0x80, 0x0 ;  /* 0x000000000000781c */ /* 0x000fe40003f2f008 */
[----:B------:R-:W-:Y:S03]  /*3f20*/  @P2 ISETP.GE.AND P2, PT, R12, UR4, PT ;  /* 0x000000040c002c0c */ /* 0x000fe6000bf46270 */
[C---:B------:R-:W-:Y:S01]  /*3f30*/  HMMA.16816.F32.BF16 R48, R104.reuse, R6, R48 ;  /* 0x000000066830723c */ /* 0x040fe20000041830 */
[----:B------:R-:W-:Y:S03]  /*3f40*/  @P0 IADD3 R12, R11, 0x11, RZ ;  /* 0x000000110b0c0810 */ /* 0x000fe60007ffe0ff */
[----:B------:R-:W-:Y:S01]  /*3f50*/  FMUL.FTZ R36, R36, c[0x0][0x2ec] ;  /* 0x0000bb0024247a20 */ /* 0x000fe20000410000 */
[----:B------:R-:W-:Y:S01]  /*3f60*/  PLOP3.LUT P0, PT, PT, PT, UP0, 0x80, 0x0 ;  /* 0x000000000000781c */ /* 0x000fe20003f0f008 */
[----:B------:R-:W-:Y:S01]  /*3f70*/  FMUL.FTZ R37, R37, c[0x0][0x2ec] ;  /* 0x0000bb0025257a20 */ /* 0x000fe20000410000 */
[----:B------:R-:W-:Y:S01]  /*3f80*/  @P3 ISETP.GE.AND P3, PT, R12, UR4, PT ;  /* 0x000000040c003c0c */ /* 0x000fe2000bf66270 */
[----:B------:R-:W2:Y:S01]  /*3f90*/  MUFU.TANH R134, R36 ;  /* 0x0000002400867308 */ /* 0x000ea20000002400 */
[----:B------:R-:W-:Y:S03]  /*3fa0*/  FMUL.FTZ R38, R38, c[0x0][0x2ec] ;  /* 0x0000bb0026267a20 */ /* 0x000fe60000410000 */
[----:B------:R-:W-:Y:S01]  /*3fb0*/  FMUL.FTZ R39, R39, c[0x0][0x2ec] ;  /* 0x0000bb0027277a20 */ /* 0x000fe20000410000 */
[----:B------:R-:W-:Y:S01]  /*3fc0*/  MOV R12, R139 ;  /* 0x0000008b000c7202 */ /* 0x000fe20000000f00 */
[----:B------:R-:W-:Y:S01]  /*3fd0*/  FMUL.FTZ R40, R40, c[0x0][0x2ec] ;  /* 0x0000bb0028287a20 */ /* 0x000fe20000410000 */
[----:B------:R-:W-:Y:S01]  /*3fe0*/  @P1 FSEL R12, R139, -INF , !P2 ;  /* 0xff8000008b0c1808 */ /* 0x000fe20005000000 */
[----:B------:R-:W-:Y:S01]  /*3ff0*/  FMUL.FTZ R41, R41, c[0x0][0x2ec] ;  /* 0x0000bb0029297a20 */ /* 0x000fe20000410000 */
[----:B------:R-:W-:Y:S01]  /*4000*/  PLOP3.LUT P1, PT, PT, PT, UP0, 0x80, 0x0 ;  /* 0x000000000000781c */ /* 0x000fe20003f2f008 */
[----:B------:R-:W4:Y:S01]  /*4010*/  MUFU.TANH R133, R37 ;  /* 0x0000002500857308 */ /* 0x000f220000002400 */
[----:B------:R-:W-:Y:S02]  /*4020*/  FMUL.FTZ R42, R42, c[0x0][0x2ec] ;  /* 0x0000bb002a2a7a20 */ /* 0x000fe40000410000 */
[--C-:B------:R-:W-:Y:S01]  /*4030*/  FFMA.FTZ R13, R12, c[0x0][0x23c], -R10.reuse ;  /* 0x00008f000c0d7a23 */ /* 0x100fe2000001080a */
[----:B------:R-:W-:Y:S01]  /*4040*/  MOV R12, R138 ;  /* 0x0000008a000c7202 */ /* 0x000fe20000000f00 */
[----:B------:R-:W-:Y:S01]  /*4050*/  FMUL.FTZ R43, R43, c[0x0][0x2ec] ;  /* 0x0000bb002b2b7a20 */ /* 0x000fe20000410000 */
[----:B------:R-:W-:Y:S01]  /*4060*/  @P0 FSEL R12, R138, -INF , !P3 ;  /* 0xff8000008a0c0808 */ /* 0x000fe20005800000 */
[----:B------:R-:W-:Y:S01]  /*4070*/  FMUL.FTZ R44, R44, c[0x0][0x2ec] ;  /* 0x0000bb002c2c7a20 */ /* 0x000fe20000410000 */
[----:B------:R-:W-:Y:S01]  /*4080*/  PLOP3.LUT P0, PT, PT, PT, UP0, 0x80, 0x0 ;  /* 0x000000000000781c */ /* 0x000fe20003f0f008 */
[----:B------:R-:W-:Y:S01]  /*4090*/  FMUL.FTZ R48, R48, c[0x0][0x2ec] ;  /* 0x0000bb0030307a20 */ /* 0x000fe20000410000 */
[----:B------:R-:W-:Y:S01]  /*40a0*/  MUFU.EX2 R194, R13 ;  /* 0x0000000d00c27308 */ /* 0x000fe20000000800 */
[----:B------:R-:W-:Y:S01]  /*40b0*/  FFMA.FTZ R5, R12, c[0x0][0x23c], -R10 ;  /* 0x00008f000c057a23 */ /* 0x000fe2000001080a */
[----:B------:R-:W-:Y:S01]  /*40c0*/  @P1 FSEL R4, R210, -INF , !P2 ;  /* 0xff800000d2041808 */ /* 0x000fe20005000000 */
[----:B------:R-:W-:Y:S01]  /*40d0*/  FMUL.FTZ R45, R45, c[0x0][0x2ec] ;  /* 0x0000bb002d2d7a20 */ /* 0x000fe20000410000 */
[----:B------:R-:W-:Y:S01]  /*40e0*/  PLOP3.LUT P1, PT, PT, PT, UP0, 0x80, 0x0 ;  /* 0x000000000000781c */ /* 0x000fe20003f2f008 */
[----:B------:R-:W-:Y:S01]  /*40f0*/  FMUL.FTZ R46, R46, c[0x0][0x2ec] ;  /* 0x0000bb002e2e7a20 */ /* 0x000fe20000410000 */
[----:B---3--:R-:W-:Y:S01]  /*4100*/  MOV R12, R173 ;  /* 0x000000ad000c7202 */ /* 0x008fe20000000f00 */
[----:B------:R-:W-:Y:S02]  /*4110*/  FMUL.FTZ R47, R47, c[0x0][0x2ec] ;  /* 0x0000bb002f2f7a20 */ /* 0x000fe40000410000 */
[----:B------:R-:W-:Y:S01]  /*4120*/  FMUL.FTZ R49, R49, c[0x0][0x2ec] ;  /* 0x0000bb0031317a20 */ /* 0x000fe20000410000 */
[----:B------:R3:W-:Y:S01]  /*4130*/  MUFU.EX2 R193, R5 ;  /* 0x0000000500c17308 */ /* 0x0007e20000000800 */
[----:B------:R-:W-:Y:S02]  /*4140*/  FMUL.FTZ R50, R50, c[0x0][0x2ec] ;  /* 0x0000bb0032327a20 */ /* 0x000fe40000410000 */
[----:B------:R-:W-:Y:S07]  /*4150*/  FMUL.FTZ R51, R51, c[0x0][0x2ec] ;  /* 0x0000bb0033337a20 */ /* 0x000fee0000410000 */
[----:B------:R-:W-:Y:S10]  /*4160*/  MUFU.TANH R166, R48 ;  /* 0x0000003000a67308 */ /* 0x000ff40000002400 */
[----:B------:R-:W-:Y:S01]  /*4170*/  MUFU.TANH R165, R49 ;  /* 0x0000003100a57308 */ /* 0x000fe20000002400 */
[--C-:B---3--:R-:W-:Y:S01]  /*4180*/  FFMA.FTZ R5, R4, c[0x0][0x23c], -R9.reuse ;  /* 0x00008f0004057a23 */ /* 0x108fe20000010809 */
[----:B------:R-:W-:Y:S02]  /*4190*/  MOV R4, R209 ;  /* 0x000000d100047202 */ /* 0x000fe40000000f00 */
[----:B------:R-:W-:Y:S02]  /*41a0*/  @P0 FSEL R4, R209, -INF , !P3 ;  /* 0xff800000d1040808 */ /* 0x000fe40005800000 */
[----:B------:R-:W-:Y:S04]  /*41b0*/  PLOP3.LUT P0, PT, PT, PT, UP0, 0x80, 0x0 ;  /* 0x000000000000781c */ /* 0x000fe80003f0f008 */
[----:B------:R-:W-:Y:S01]  /*41c0*/  MUFU.TANH R176, R50 ;  /* 0x0000003200b07308 */ /* 0x000fe20000002400 */
[--C-:B------:R-:W-:Y:S09]  /*41d0*/  FFMA.FTZ R4, R4, c[0x0][0x23c], -R9.reuse ;  /* 0x00008f0004047a23 */ /* 0x100ff20000010809 */
[----:B------:R3:W-:Y:S10]  /*41e0*/  MUFU.EX2 R228, R4 ;  /* 0x0000000400e47308 */ /* 0x0007f40000000800 */
[----:B------:R1:W-:Y:S10]  /*41f0*/  MUFU.EX2 R229, R5 ;  /* 0x0000000500e57308 */ /* 0x0003f40000000800 */
[----:B------:R-:W2:Y:S01]  /*4200*/  MUFU.TANH R190, R38 ;  /* 0x0000002600be7308 */ /* 0x000ea20000002400 */
[----:B---3--:R-:W-:Y:S02]  /*4210*/  MOV R4, R231 ;  /* 0x000000e700047202 */ /* 0x008fe40000000f00 */
[----:B------:R-:W-:Y:S02]  /*4220*/  @P1 FSEL R4, R231, -INF , !P2 ;  /* 0xff800000e7041808 */ /* 0x000fe40005000000 */
[----:B------:R-:W-:Y:S05]  /*4230*/  PLOP3.LUT P1, PT, PT, PT, UP0, 0x80, 0x0 ;  /* 0x000000000000781c */ /* 0x000fea0003f2f008 */
[----:B------:R-:W-:Y:S01]  /*4240*/  MUFU.TANH R175, R51 ;  /* 0x0000003300af7308 */ /* 0x000fe20000002400 */
[--C-:B-1----:R-:W-:Y:S01]  /*4250*/  FFMA.FTZ R5, R4, c[0x0][0x23c], -R8.reuse ;  /* 0x00008f0004057a23 */ /* 0x102fe20000010808 */
[----:B------:R-:W-:Y:S02]  /*4260*/  MOV R4, R230 ;  /* 0x000000e600047202 */ /* 0x000fe40000000f00 */
[----:B------:R-:W-:Y:S02]  /*4270*/  @P0 FSEL R4, R230, -INF , !P3 ;  /* 0xff800000e6040808 */ /* 0x000fe40005800000 */
[----:B------:R-:W-:Y:S04]  /*4280*/  PLOP3.LUT P0, PT, PT, PT, UP0, 0x80, 0x0 ;  /* 0x000000000000781c */ /* 0x000fe80003f0f008 */
[----:B------:R1:W-:Y:S01]  /*4290*/  MUFU.EX2 R84, R5 ;  /* 0x0000000500547308 */ /* 0x0003e20000000800 */
[----:B------:R-:W-:Y:S09]  /*42a0*/  FFMA.FTZ R4, R4, c[0x0][0x23c], -R8 ;  /* 0x00008f0004047a23 */ /* 0x000ff20000010808 */
[----:B------:R3:W-:Y:S10]  /*42b0*/  MUFU.EX2 R83, R4 ;  /* 0x0000000400537308 */ /* 0x0007f40000000800 */
[----:B------:R-:W2:Y:S01]  /*42c0*/  MUFU.TANH R187, R39 ;  /* 0x0000002700bb7308 */ /* 0x000ea20000002400 */
[----:B-1----:R-:W-:Y:S02]  /*42d0*/  MOV R5, R69 ;  /* 0x0000004500057202 */ /* 0x002fe40000000f00 */
[----:B------:R-:W-:Y:S02]  /*42e0*/  @P1 FSEL R5, R69, -INF , !P2 ;  /* 0xff80000045051808 */ /* 0x000fe40005000000 */
[----:B------:R-:W-:Y:S02]  /*42f0*/  PLOP3.LUT P1, PT, PT, PT, UP0, 0x80, 0x0 ;  /* 0x000000000000781c */ /* 0x000fe40003f2f008 */
[----:B------:R-:W-:Y:S01]  /*4300*/  PLOP3.LUT P2, PT, PT, PT, UP0, 0x80, 0x0 ;  /* 0x000000000000781c */ /* 0x000fe20003f4f008 */
[--C-:B------:R-:W-:Y:S02]  /*4310*/  FFMA.FTZ R5, R5, c[0x0][0x23c], -R0.reuse ;  /* 0x00008f0005057a23 */ /* 0x100fe40000010800 */
[----:B------:R-:W-:Y:S01]  /*4320*/  MUFU.TANH R208, R40 ;  /* 0x0000002800d07308 */ /* 0x000fe20000002400 */
[----:B---3--:R-:W-:Y:S02]  /*4330*/  MOV R4, R68 ;  /* 0x0000004400047202 */ /* 0x008fe40000000f00 */
        /* <DEDUP_REMOVED lines=35> */
[----:B------:R-:W-:Y:S03]  /*4570*/  MOV R12, R136 ;  /* 0x00000088000c7202 */ /* 0x000fe60000000f00 */
[----:B------:R3:W-:Y:S01]  /*4580*/  MUFU.EX2 R182, R13 ;  /* 0x0000000d00b67308 */ /* 0x0007e20000000800 */
        /* <DEDUP_REMOVED lines=8> */
[----:B------:R-:W-:Y:S02]  /*4610*/  PLOP3.LUT P0, PT, PT, PT, UP0, 0x80, 0x0 ;  /* 0x000000000000781c */ /* 0x000fe40003f0f008 */
[----:B---3--:R-:W-:Y:S01]  /*4620*/  MOV R13, R192 ;  /* 0x000000c0000d7202 */ /* 0x008fe20000000f00 */
[--C-:B------:R-:W-:Y:S01]  /*4630*/  FFMA.FTZ R12, R12, c[0x0][0x23c], -R10.reuse ;  /* 0x00008f000c0c7a23 */ /* 0x100fe2000001080a */
[----:B------:R-:W-:Y:S02]  /*4640*/  @P1 FSEL R13, R192, -INF , !P2 ;  /* 0xff800000c00d1808 */ /* 0x000fe40005000000 */
[----:B------:R-:W-:Y:S01]  /*4650*/  PLOP3.LUT P1, PT, PT, PT, UP0, 0x80, 0x0 ;  /* 0x000000000000781c */ /* 0x000fe20003f2f008 */
[----:B------:R3:W-:Y:S01]  /*4660*/  MUFU.EX2 R178, R12 ;  /* 0x0000000c00b27308 */ /* 0x0007e20000000800 */
[----:B------:R-:W-:Y:S01]  /*4670*/  PLOP3.LUT P2, PT, PT, PT, UP0, 0x80, 0x0 ;  /* 0x000000000000781c */ /* 0x000fe20003f4f008 */
[--C-:B------:R-:W-:Y:S08]  /*4680*/  FFMA.FTZ R13, R13, c[0x0][0x23c], -R9.reuse ;  /* 0x00008f000d0d7a23 */ /* 0x100ff00000010809 */
[----:B------:R-:W-:Y:S01]  /*4690*/  MUFU.EX2 R206, R13 ;  /* 0x0000000d00ce7308 */ /* 0x000fe20000000800 */
[----:B-1----:R-:W1:Y:S01]  /*46a0*/  LDSM.16.M88.4 R4, [R116+0x6c00] ;  /* 0x006c00007404783b */ /* 0x002e620000000200 */
[----:B---3--:R-:W-:Y:S02]  /*46b0*/  MOV R12, R191 ;  /* 0x000000bf000c7202 */ /* 0x008fe40000000f00 */
[----:B------:R-:W-:Y:S02]  /*46c0*/  @P0 FSEL R12, R191, -INF , !P3 ;  /* 0xff800000bf0c0808 */ /* 0x000fe40005800000 */
[----:B------:R-:W-:Y:S02]  /*46d0*/  PLOP3.LUT P0, PT, PT, PT, UP0, 0x80, 0x0 ;  /* 0x000000000000781c */ /* 0x000fe40003f0f008 */
[----:B------:R-:W-:Y:S01]  /*46e0*/  PLOP3.LUT P3, PT, PT, PT, UP0, 0x80, 0x0 ;  /* 0x000000000000781c */ /* 0x000fe20003f6f008 */
[--C-:B------:R-:W-:Y:S04]  /*46f0*/  FFMA.FTZ R12, R12, c[0x0][0x23c], -R9.reuse ;  /* 0x00008f000c0c7a23 */ /* 0x100fe80000010809 */
[----:B------:R3:W-:Y:S01]  /*4700*/  MUFU.EX2 R205, R12 ;  /* 0x0000000c00cd7308 */ /* 0x0007e20000000800 */
[-C--:B-1----:R-:W-:Y:S01]  /*4710*/  HMMA.16816.F32.BF16 R52, R104, R4.reuse, R52 ;  /* 0x000000046834723c */ /* 0x082fe20000041834 */
[C---:B---3--:R-:W-:Y:S02]  /*4720*/  @P1 IADD3 R12, R11.reuse, 0x20, RZ ;  /* 0x000000200b0c1810 */ /* 0x048fe40007ffe0ff */
[----:B------:R-:W-:Y:S05]  /*4730*/  PLOP3.LUT P1, PT, PT, PT, UP0, 0x80, 0x0 ;  /* 0x000000000000781c */ /* 0x000fea0003f2f008 */
[C---:B------:R-:W-:Y:S01]  /*4740*/  HMMA.16816.F32.BF16 R56, R112.reuse, R4, R56 ;  /* 0x000000047038723c */ /* 0x040fe20000041838 */
[----:B------:R-:W-:Y:S03]  /*4750*/  @P2 ISETP.GE.AND P2, PT, R12, UR4, PT ;  /* 0x000000040c002c0c */ /* 0x000fe6000bf46270 */
[----:B------:R-:W-:Y:S02]  /*4760*/  @P0 IADD3 R12, R11, 0x21, RZ ;  /* 0x000000210b0c0810 */ /* 0x000fe40007ffe0ff */
[----:B------:R-:W-:Y:S02]  /*4770*/  PLOP3.LUT P0, PT, PT, PT, UP0, 0x80, 0x0 ;  /* 0x000000000000781c */ /* 0x000fe40003f0f008 */
[----:B------:R-:W-:Y:S01]  /*4780*/  @P3 ISETP.GE.AND P3, PT, R12, UR4, PT ;  /* 0x000000040c003c0c */ /* 0x000fe2000bf66270 */
[-C--:B------:R-:W-:Y:S01]  /*4790*/  HMMA.16816.F32.BF16 R60, R112, R6.reuse, R60 ;  /* 0x00000006703c723c */ /* 0x080fe2000004183c */
[----:B------:R-:W3:Y:S02]  /*47a0*/  LDL R114, [R1+0x4] ;  /* 0x0000040001727983 */ /* 0x000ee40000100800 */
[----:B--2---:R-:W-:Y:S02]  /*47b0*/  MOV R12, R134 ;  /* 0x00000086000c7202 */ /* 0x004fe40000000f00 */
[----:B------:R-:W-:Y:S01]  /*47c0*/  @P1 FSEL R12, R134, -INF , !P2 ;  /* 0xff800000860c1808 */ /* 0x000fe20005000000 */
[----:B------:R-:W2:Y:S01]  /*47d0*/  LDL R112, [R1+0x8] ;  /* 0x0000080001707983 */ /* 0x000ea20000100800 */
[----:B------:R-:W-:Y:S01]  /*47e0*/  FMUL.FTZ R52, R52, c[0x0][0x2ec] ;  /* 0x0000bb0034347a20 */ /* 0x000fe20000410000 */
[----:B------:R-:W-:Y:S01]  /*47f0*/  HMMA.16816.F32.BF16 R64, R104, R6, R64 ;  /* 0x000000066840723c */ /* 0x000fe20000041840 */
[----:B------:R-:W-:Y:S01]  /*4800*/  FMUL.FTZ R53, R53, c[0x0][0x2ec] ;  /* 0x0000bb0035357a20 */ /* 0x000fe20000410000 */
[----:B------:R-:W-:Y:S01]  /*4810*/  PLOP3.LUT P1, PT, PT, PT, UP0, 0x80, 0x0 ;  /* 0x000000000000781c */ /* 0x000fe20003f2f008 */
[----:B------:R-:W-:Y:S01]  /*4820*/  MUFU.TANH R161, R52 ;  /* 0x0000003400a17308 */ /* 0x000fe20000002400 */
[--C-:B------:R-:W-:Y:S01]  /*4830*/  FFMA.FTZ R13, R12, c[0x0][0x23c], -R10.reuse ;  /* 0x00008f000c0d7a23 */ /* 0x100fe2000001080a */
[----:B----4-:R-:W-:Y:S01]  /*4840*/  MOV R12, R133 ;  /* 0x00000085000c7202 */ /* 0x010fe20000000f00 */
[----:B------:R-:W-:Y:S01]  /*4850*/  FMUL.FTZ R54, R54, c[0x0][0x2ec] ;  /* 0x0000bb0036367a20 */ /* 0x000fe20000410000 */
[----:B------:R-:W-:Y:S01]  /*4860*/  @P0 FSEL R12, R133, -INF , !P3 ;  /* 0xff800000850c0808 */ /* 0x000fe20005800000 */
[----:B------:R-:W-:Y:S01]  /*4870*/  FMUL.FTZ R55, R55, c[0x0][0x2ec] ;  /* 0x0000bb0037377a20 */ /* 0x000fe20000410000 */
[----:B------:R-:W-:Y:S02]  /*4880*/  MOV R113, R2 ;  /* 0x0000000200717202 */ /* 0x000fe40000000f00 */
[----:B------:R-:W-:Y:S01]  /*4890*/  PLOP3.LUT P0, PT, PT, PT, UP0, 0x80, 0x0 ;  /* 0x000000000000781c */ /* 0x000fe20003f0f008 */
[----:B------:R-:W-:Y:S01]  /*48a0*/  FFMA.FTZ R5, R12, c[0x0][0x23c], -R10 ;  /* 0x00008f000c057a23 */ /* 0x000fe2000001080a */
[----:B------:R-:W-:Y:S01]  /*48b0*/  MOV R4, R190 ;  /* 0x000000be00047202 */ /* 0x000fe20000000f00 */
[----:B------:R-:W-:Y:S01]  /*48c0*/  FMUL.FTZ R56, R56, c[0x0][0x2ec] ;  /* 0x0000bb0038387a20 */ /* 0x000fe20000410000 */
[----:B------:R-:W-:Y:S01]  /*48d0*/  @P1 FSEL R4, R190, -INF , !P2 ;  /* 0xff800000be041808 */ /* 0x000fe20005000000 */
[----:B------:R-:W-:Y:S01]  /*48e0*/  FMUL.FTZ R57, R57, c[0x0][0x2ec] ;  /* 0x0000bb0039397a20 */ /* 0x000fe20000410000 */
[----:B------:R1:W-:Y:S01]  /*48f0*/  MUFU.EX2 R135, R5 ;  /* 0x0000000500877308 */ /* 0x0003e20000000800 */
[----:B------:R-:W-:Y:S01]  /*4900*/  FMUL.FTZ R58, R58, c[0x0][0x2ec] ;  /* 0x0000bb003a3a7a20 */ /* 0x000fe20000410000 */
[----:B------:R-:W-:Y:S01]  /*4910*/  @P4 IADD3 R6, R11, 0x30, RZ ;  /* 0x000000300b064810 */ /* 0x000fe20007ffe0ff */
[----:B------:R-:W-:Y:S01]  /*4920*/  FMUL.FTZ R59, R59, c[0x0][0x2ec] ;  /* 0x0000bb003b3b7a20 */ /* 0x000fe20000410000 */
[----:B------:R-:W-:Y:S01]  /*4930*/  PLOP3.LUT P4, PT, PT, PT, UP0, 0x80, 0x0 ;  /* 0x000000000000781c */ /* 0x000fe20003f8f008 */
[----:B------:R-:W-:Y:S01]  /*4940*/  FMUL.FTZ R60, R60, c[0x0][0x2ec] ;  /* 0x0000bb003c3c7a20 */ /* 0x000fe20000410000 */
[----:B------:R-:W-:Y:S01]  /*4950*/  @P5 ISETP.GE.AND P5, PT, R6, UR4, PT ;  /* 0x0000000406005c0c */ /* 0x000fe2000bfa6270 */
[----:B------:R-:W-:Y:S01]  /*4960*/  FMUL.FTZ R61, R61, c[0x0][0x2ec] ;  /* 0x0000bb003d3d7a20 */ /* 0x000fe20000410000 */
[----:B------:R-:W-:Y:S01]  /*4970*/  PLOP3.LUT P1, PT, PT, PT, UP0, 0x80, 0x0 ;  /* 0x000000000000781c */ /* 0x000fe20003f2f008 */
[----:B------:R-:W-:Y:S01]  /*4980*/  FMUL.FTZ R62, R62, c[0x0][0x2ec] ;  /* 0x0000bb003e3e7a20 */ /* 0x000fe20000410000 */
[----:B------:R-:W-:Y:S01]  /*4990*/  MUFU.TANH R185, R60 ;  /* 0x0000003c00b97308 */ /* 0x000fe20000002400 */
[----:B------:R-:W-:Y:S02]  /*49a0*/  FMUL.FTZ R64, R64, c[0x0][0x2ec] ;  /* 0x0000bb0040407a20 */ /* 0x000fe40000410000 */
[----:B------:R-:W-:Y:S02]  /*49b0*/  FMUL.FTZ R65, R65, c[0x0][0x2ec] ;  /* 0x0000bb0041417a20 */ /* 0x000fe40000410000 */
[----:B------:R-:W-:Y:S02]  /*49c0*/  FMUL.FTZ R66, R66, c[0x0][0x2ec] ;  /* 0x0000bb0042427a20 */ /* 0x000fe40000410000 */
[----:B------:R-:W-:Y:S02]  /*49d0*/  FMUL.FTZ R67, R67, c[0x0][0x2ec] ;  /* 0x0000bb0043437a20 */ /* 0x000fe40000410000 */
[----:B------:R-:W-:Y:S01]  /*49e0*/  FMUL.FTZ R63, R63, c[0x0][0x2ec] ;  /* 0x0000bb003f3f7a20 */ /* 0x000fe20000410000 */
[----:B------:R-:W-:Y:S01]  /*49f0*/  MUFU.TANH R183, R61 ;  /* 0x0000003d00b77308 */ /* 0x000fe20000002400 */
[--C-:B-1----:R-:W-:Y:S01]  /*4a00*/  FFMA.FTZ R5, R4, c[0x0][0x23c], -R9.reuse ;  /* 0x00008f0004057a23 */ /* 0x102fe20000010809 */
[----:B------:R-:W-:Y:S02]  /*4a10*/  MOV R4, R187 ;  /* 0x000000bb00047202 */ /* 0x000fe40000000f00 */
[----:B------:R-:W-:Y:S02]  /*4a20*/  @P0 FSEL R4, R187, -INF , !P3 ;  /* 0xff800000bb040808 */ /* 0x000fe40005800000 */
[----:B------:R-:W-:Y:S04]  /*4a30*/  PLOP3.LUT P0, PT, PT, PT, UP0, 0x80, 0x0 ;  /* 0x000000000000781c */ /* 0x000fe80003f0f008 */
[----:B------:R-:W1:Y:S01]  /*4a40*/  MUFU.TANH R200, R62 ;  /* 0x0000003e00c87308 */ /* 0x000e620000002400 */
[--C-:B------:R-:W-:Y:S09]  /*4a50*/  FFMA.FTZ R4, R4, c[0x0][0x23c], -R9.reuse ;  /* 0x00008f0004047a23 */ /* 0x100ff20000010809 */
[----:B------:R4:W-:Y:S10]  /*4a60*/  MUFU.EX2 R195, R4 ;  /* 0x0000000400c37308 */ /* 0x0009f40000000800 */
[----:B------:R4:W-:Y:S01]  /*4a70*/  MUFU.EX2 R196, R5 ;  /* 0x0000000500c47308 */ /* 0x0009e20000000800 */
[----:B-1----:R-:W-:Y:S09]  /*4a80*/  MOV R7, R200 ;  /* 0x000000c800077202 */ /* 0x002ff20000000f00 */
[----:B------:R-:W1:Y:S01]  /*4a90*/  MUFU.TANH R155, R53 ;  /* 0x00000035009b7308 */ /* 0x000e620000002400 */
[----:B----4-:R-:W-:Y:S02]  /*4aa0*/  MOV R4, R208 ;  /* 0x000000d000047202 */ /* 0x010fe40000000f00 */
[----:B------:R-:W-:Y:S02]  /*4ab0*/  @P1 FSEL R4, R208, -INF , !P2 ;  /* 0xff800000d0041808 */ /* 0x000fe40005000000 */
[----:B------:R-:W-:Y:S05]  /*4ac0*/  PLOP3.LUT P1, PT, PT, PT, UP0, 0x80, 0x0 ;  /* 0x000000000000781c */ /* 0x000fea0003f2f008 */
[----:B------:R-:W-:Y:S01]  /*4ad0*/  MUFU.TANH R152, R64 ;  /* 0x0000004000987308 */ /* 0x000fe20000002400 */
[--C-:B------:R-:W-:Y:S01]  /*4ae0*/  FFMA.FTZ R5, R4, c[0x0][0x23c], -R8.reuse ;  /* 0x00008f0004057a23 */ /* 0x100fe20000010808 */
[----:B------:R-:W-:Y:S02]  /*4af0*/  MOV R4, R207 ;  /* 0x000000cf00047202 */ /* 0x000fe40000000f00 */
[----:B------:R-:W-:Y:S02]  /*4b00*/  @P0 FSEL R4, R207, -INF , !P3 ;  /* 0xff800000cf040808 */ /* 0x000fe40005800000 */
[----:B------:R-:W-:Y:S04]  /*4b10*/  PLOP3.LUT P0, PT, PT, PT, UP0, 0x80, 0x0 ;  /* 0x000000000000781c */ /* 0x000fe80003f0f008 */
[----:B------:R4:W-:Y:S10]  /*4b20*/  MUFU.EX2 R234, R5 ;  /* 0x0000000500ea7308 */ /* 0x0009f40000000800 */
[----:B------:R-:W-:Y:S10]  /*4b30*/  MUFU.TANH R151, R65 ;  /* 0x0000004100977308 */ /* 0x000ff40000002400 */
[----:B------:R-:W-:Y:S01]  /*4b40*/  MUFU.TANH R164, R66 ;  /* 0x0000004200a47308 */ /* 0x000fe20000002400 */
[----:B----4-:R-:W-:Y:S01]  /*4b50*/  FFMA.FTZ R5, R4, c[0x0][0x23c], -R8 ;  /* 0x00008f0004057a23 */ /* 0x010fe20000010808 */
        /* <DEDUP_REMOVED lines=8> */
[----:B------:R-:W-:Y:S01]  /*4be0*/  MUFU.TANH R199, R63 ;  /* 0x0000003f00c77308 */ /* 0x000fe20000002400 */
[--C-:B----4-:R-:W-:Y:S01]  /*4bf0*/  FFMA.FTZ R5, R4, c[0x0][0x23c], -R0.reuse ;  /* 0x00008f0004057a23 */ /* 0x110fe20000010800 */
[----:B------:R-:W-:Y:S02]  /*4c00*/  MOV R4, R232 ;  /* 0x000000e800047202 */ /* 0x000fe40000000f00 */
[----:B------:R-:W-:Y:S02]  /*4c10*/  @P0 FSEL R4, R232, -INF , !P3 ;  /* 0xff800000e8040808 */ /* 0x000fe40005800000 */
[----:B------:R-:W-:Y:S04]  /*4c20*/  PLOP3.LUT P3, PT, PT, PT, UP0, 0x80, 0x0 ;  /* 0x000000000000781c */ /* 0x000fe80003f6f008 */
[----:B------:R-:W-:Y:S01]  /*4c30*/  MUFU.EX2 R3, R5 ;  /* 0x0000000500037308 */ /* 0x000fe20000000800 */
[----:B------:R-:W-:Y:S01]  /*4c40*/  PLOP3.LUT P0, PT, PT, PT, UP0, 0x80, 0x0 ;  /* 0x000000000000781c */ /* 0x000fe20003f0f008 */
[----:B------:R-:W-:Y:S08]  /*4c50*/  FFMA.FTZ R4, R4, c[0x0][0x23c], -R0 ;  /* 0x00008f0004047a23 */ /* 0x000ff00000010800 */
[----:B------:R4:W-:Y:S10]  /*4c60*/  MUFU.EX2 R2, R4 ;  /* 0x0000000400027308 */ /* 0x0009f40000000800 */
[----:B------:R-:W1:Y:S10]  /*4c70*/  MUFU.TANH R172, R54 ;  /* 0x0000003600ac7308 */ /* 0x000e740000002400 */
[----:B------:R-:W1:Y:S01]  /*4c80*/  MUFU.TANH R171, R55 ;  /* 0x0000003700ab7308 */ /* 0x000e620000002400 */
[C---:B----4-:R-:W-:Y:S02]  /*4c90*/  @P1 IADD3 R4, R11.reuse, 0x28, RZ ;  /* 0x000000280b041810 */ /* 0x050fe40007ffe0ff */
[----:B------:R-:W-:Y:S02]  /*4ca0*/  PLOP3.LUT P1, PT, PT, PT, UP0, 0x80, 0x0 ;  /* 0x000000000000781c */ /* 0x000fe40003f2f008 */
[----:B------:R-:W-:Y:S02]  /*4cb0*/  @P6 ISETP.GE.AND P6, PT, R4, UR4, PT ;  /* 0x0000000404006c0c */ /* 0x000fe4000bfc6270 */
[----:B------:R-:W-:Y:S03]  /*4cc0*/  @P0 IADD3 R4, R11, 0x29, RZ ;  /* 0x000000290b040810 */ /* 0x000fe60007ffe0ff */
[----:B------:R-:W4:Y:S01]  /*4cd0*/  MUFU.TANH R188, R56 ;  /* 0x0000003800bc7308 */ /* 0x000f220000002400 */
        /* <DEDUP_REMOVED lines=17> */
[----:B------:R1:W-:Y:S10]  /*4df0*/  MUFU.EX2 R218, R5 ;  /* 0x0000000500da7308 */ /* 0x0003f40000000800 */
[----:B------:R-:W-:Y:S01]  /*4e00*/  MUFU.EX2 R174, R13 ;  /* 0x0000000d00ae7308 */ /* 0x000fe20000000800 */
[--C-:B-1----:R-:W-:Y:S01]  /*4e10*/  FFMA.FTZ R5, R4, c[0x0][0x23c], -R0.reuse ;  /* 0x00008f0004057a23 */ /* 0x102fe20000010800 */
[----:B------:R-:W-:Y:S02]  /*4e20*/  MOV R4, R224 ;  /* 0x000000e000047202 */ /* 0x000fe40000000f00 */
[----:B------:R-:W-:Y:S06]  /*4e30*/  @P0 FSEL R4, R224, -INF , !P3 ;  /* 0xff800000e0040808 */ /* 0x000fec0005800000 */
        /* <DEDUP_REMOVED lines=33> */
[----:B------:R-:W-:Y:S02]  /*5050*/  MOV R4, R155 ;  /* 0x0000009b00047202 */ /* 0x000fe40000000f00 */
[----:B------:R-:W-:Y:S03]  /*5060*/  @P1 FSEL R4, R155, -INF , !P6 ;  /* 0xff8000009b041808 */ /* 0x000fe60007000000 */
[----:B------:R1:W-:Y:S01]  /*5070*/  MUFU.EX2 R132, R5 ;  /* 0x0000000500847308 */ /* 0x0003e20000000800 */
[----:B------:R-:W-:Y:S01]  /*5080*/  PLOP3.LUT P1, PT, PT, PT, UP0, 0x80, 0x0 ;  /* 0x000000000000781c */ /* 0x000fe20003f2f008 */
[----:B-1----:R-:W-:Y:S01]  /*5090*/  FFMA.FTZ R5, R4, c[0x0][0x23c], -R10 ;  /* 0x00008f0004057a23 */ /* 0x002fe2000001080a */
[----:B------:R-:W-:Y:S02]  /*50a0*/  MOV R4, R172 ;  /* 0x000000ac00047202 */ /* 0x000fe40000000f00 */
[----:B------:R-:W-:Y:S05]  /*50b0*/  @P0 FSEL R4, R172, -INF , !P5 ;  /* 0xff800000ac040808 */ /* 0x000fea0006800000 */
[----:B------:R1:W-:Y:S01]  /*50c0*/  MUFU.EX2 R131, R5 ;  /* 0x0000000500837308 */ /* 0x0003e20000000800 */
[----:B------:R-:W-:Y:S01]  /*50d0*/  PLOP3.LUT P0, PT, PT, PT, UP0, 0x80, 0x0 ;  /* 0x000000000000781c */ /* 0x000fe20003f0f008 */
[--C-:B-1----:R-:W-:Y:S01]  /*50e0*/  FFMA.FTZ R5, R4, c[0x0][0x23c], -R9.reuse ;  /* 0x00008f0004057a23 */ /* 0x102fe20000010809 */
[----:B------:R-:W-:Y:S02]  /*50f0*/  MOV R4, R171 ;  /* 0x000000ab00047202 */ /* 0x000fe40000000f00 */
[----:B------:R-:W-:Y:S05]  /*5100*/  @P1 FSEL R4, R171, -INF , !P6 ;  /* 0xff800000ab041808 */ /* 0x000fea0007000000 */
[----:B------:R1:W-:Y:S01]  /*5110*/  MUFU.EX2 R179, R5 ;  /* 0x0000000500b37308 */ /* 0x0003e20000000800 */
[----:B------:R-:W-:Y:S01]  /*5120*/  PLOP3.LUT P1, PT, PT, PT, UP0, 0x80, 0x0 ;  /* 0x000000000000781c */ /* 0x000fe20003f2f008 */
[--C-:B-1----:R-:W-:Y:S01]  /*5130*/  FFMA.FTZ R5, R4, c[0x0][0x23c], -R9.reuse ;  /* 0x00008f0004057a23 */ /* 0x102fe20000010809 */
[----:B----4-:R-:W-:Y:S02]  /*5140*/  MOV R4, R188 ;  /* 0x000000bc00047202 */ /* 0x010fe40000000f00 */
        /* <DEDUP_REMOVED lines=13> */
[----:B----4-:R-:W-:Y:S01]  /*5220*/  F2FP.BF16.PACK_AB R6, R87, R88 ;  /* 0x000000585706723e */ /* 0x010fe200000010ff */
[----:B-1----:R-:W-:Y:S01]  /*5230*/  FFMA.FTZ R5, R4, c[0x0][0x23c], -R8 ;  /* 0x00008f0004057a23 */ /* 0x002fe20000010808 */
[----:B--2---:R-:W-:Y:S02]  /*5240*/  MOV R4, R214 ;  /* 0x000000d600047202 */ /* 0x004fe40000000f00 */
        /* <DEDUP_REMOVED lines=35> */
[----:B----4-:R-:W-:Y:S01]  /*5480*/  F2FP.BF16.PACK_AB R5, R80, R81 ;  /* 0x000000515005723e */ /* 0x010fe200000010ff */
        /* <DEDUP_REMOVED lines=11> */
[----:B----4-:R-:W-:Y:S01]  /*5540*/  F2FP.BF16.PACK_AB R6, R78, R79 ;  /* 0x0000004f4e06723e */ /* 0x010fe200000010ff */
[----:B------:R4:W-:Y:S01]  /*5550*/  STS [R147+0x14000], R4 ;  /* 0x0140000493007388 */ /* 0x0009e20000000800 */
[----:B---3--:R-:W-:Y:S02]  /*5560*/  F2FP.BF16.PACK_AB R7, R83, R84 ;  /* 0x000000545307723e */ /* 0x008fe400000010ff */
[----:B------:R-:W-:Y:S01]  /*5570*/  MOV R5, R164 ;  /* 0x000000a400057202 */ /* 0x000fe20000000f00 */
[----:B------:R3:W-:Y:S01]  /*5580*/  STS [R147+0x14400], R6 ;  /* 0x0144000693007388 */ /* 0x0007e20000000800 */
[----:B------:R-:W-:Y:S02]  /*5590*/  @P0 FSEL R5, R164, -INF , !P3 ;  /* 0xff800000a4050808 */ /* 0x000fe40005800000 */
[----:B------:R-:W-:Y:S01]  /*55a0*/  PLOP3.LUT P0, PT, PT, PT, UP0, 0x80, 0x0 ;  /* 0x000000000000781c */ /* 0x000fe20003f0f008 */
[----:B------:R2:W-:Y:S02]  /*55b0*/  STS [R148+0x12400], R8 ;  /* 0x0124000894007388 */ /* 0x0005e40000000800 */
[--C-:B-1----:R-:W-:Y:S01]  /*55c0*/  FFMA.FTZ R10, R5, c[0x0][0x23c], -R9.reuse ;  /* 0x00008f00050a7a23 */ /* 0x102fe20000010809 */
[----:B------:R-:W-:Y:S02]  /*55d0*/  F2FP.BF16.PACK_AB R5, R178, R182 ;  /* 0x000000b6b205723e */ /* 0x000fe400000010ff */
[----:B----4-:R-:W-:Y:S01]  /*55e0*/  F2FP.BF16.PACK_AB R4, R193, R194 ;  /* 0x000000c2c104723e */ /* 0x010fe200000010ff */
[----:B------:R-:W-:Y:S01]  /*55f0*/  MUFU.EX2 R170, R10 ;  /* 0x0000000a00aa7308 */ /* 0x000fe20000000800 */
[----:B---3--:R-:W-:Y:S03]  /*5600*/  MOV R6, R162 ;  /* 0x000000a200067202 */ /* 0x008fe60000000f00 */
        /* <DEDUP_REMOVED lines=10> */
[----:B------:R-:W-:Y:S02]  /*56b0*/  PLOP3.LUT P1, PT, PT, PT, UP5, 0x80, 0x0 ;  /* 0x000000000000781c */ /* 0x000fe40003f2f058 */
[----:B------:R-:W-:Y:S05]  /*56c0*/  IADD3.X R115, R112, UR10, RZ, P0, !PT ;  /* 0x0000000a70737c10 */ /* 0x000fea00087fe4ff */
[----:B------:R-:W4:Y:S02]  /*56d0*/  LDG.E R112, [R114.64] ;  /* 0x0000002072707981 */ /* 0x000f24000c1e1900 */
[----:B------:R3:W3:Y:S01]  /*56e0*/  MUFU.EX2 R226, R0 ;  /* 0x0000000000e27308 */ /* 0x0006e20000000800 */
[----:B-1----:R-:W-:Y:S02]  /*56f0*/  F2FP.BF16.PACK_AB R4, R205, R206 ;  /* 0x000000cecd04723e */ /* 0x002fe400000010ff */
[----:B--2---:R-:W-:Y:S03]  /*5700*/  F2FP.BF16.PACK_AB R5, R70, R71 ;  /* 0x000000474605723e */ /* 0x004fe600000010ff */
[----:B------:R1:W-:Y:S04]  /*5710*/  STS [R146+0x12400], R4 ;  /* 0x0124000492007388 */ /* 0x0003e80000000800 */
[----:B------:R2:W-:Y:S01]  /*5720*/  STS [R148+0x14000], R7 ;  /* 0x0140000794007388 */ /* 0x0005e20000000800 */
[----:B---3--:R-:W-:Y:S02]  /*5730*/  F2FP.BF16.PACK_AB R0, R180, R181 ;  /* 0x000000b5b400723e */ /* 0x008fe400000010ff */
        /* <DEDUP_REMOVED lines=9> */
[----:B---3--:R-:W-:Y:S03]  /*57d0*/  F2FP.BF16.PACK_AB R5, R2, R3 ;  /* 0x000000030205723e */ /* 0x008fe600000010ff */
[----:B------:R2:W-:Y:S01]  /*57e0*/  STS [R143+0x12400], R0 ;  /* 0x012400008f007388 */ /* 0x0005e20000000800 */
[----:B------:R-:W-:Y:S05]  /*57f0*/  F2FP.BF16.PACK_AB R4, R160, R163 ;  /* 0x000000a3a004723e */ /* 0x000fea00000010ff */
[----:B------:R3:W-:Y:S04]  /*5800*/  STS [R143+0x12000], R4 ;  /* 0x012000048f007388 */ /* 0x0007e80000000800 */
[----:B------:R3:W-:Y:S04]  /*5810*/  STS [R142+0x14000], R6 ;  /* 0x014000068e007388 */ /* 0x0007e80000000800 */
[----:B------:R3:W-:Y:S01]  /*5820*/  STS [R142+0x14400], R5 ;  /* 0x014400058e007388 */ /* 0x0007e20000000800 */
[----:B-1----:R-:W-:Y:S02]  /*5830*/  F2FP.BF16.PACK_AB R7, R218, R221 ;  /* 0x000000ddda07723e */ /* 0x002fe400000010ff */
[----:B--2---:R-:W-:Y:S03]  /*5840*/  F2FP.BF16.PACK_AB R0, R153, R154 ;  /* 0x0000009a9900723e */ /* 0x004fe600000010ff */
[----:B------:R1:W-:Y:S01]  /*5850*/  STS [R143+0x14000], R7 ;  /* 0x014000078f007388 */ /* 0x0003e20000000800 */
[----:B---3--:R-:W-:Y:S02]  /*5860*/  F2FP.BF16.PACK_AB R4, R177, R179 ;  /* 0x000000b3b104723e */ /* 0x008fe400000010ff */
[----:B------:R-:W-:Y:S02]  /*5870*/  F2FP.BF16.PACK_AB R6, R250, R252 ;  /* 0x000000fcfa06723e */ /* 0x000fe400000010ff */
        /* <DEDUP_REMOVED lines=8> */
[----:B------:R-:W-:Y:S03]  /*5900*/  F2FP.BF16.PACK_AB R4, R202, R204 ;  /* 0x000000ccca04723e */ /* 0x000fe600000010ff */
[----:B------:R-:W-:Y:S01]  /*5910*/  STS [R144+0x12400], R5 ;  /* 0x0124000590007388 */ /* 0x000fe20000000800 */
[----:B-1----:R-:W-:Y:S03]  /*5920*/  F2FP.BF16.PACK_AB R0, R226, R237 ;  /* 0x000000ede200723e */ /* 0x002fe600000010ff */
[----:B------:R-:W-:Y:S04]  /*5930*/  STS [R145+0x14000], R7 ;  /* 0x0140000791007388 */ /* 0x000fe80000000800 */
[----:B------:R-:W-:Y:S04]  /*5940*/  STS [R145+0x14400], R6 ;  /* 0x0144000691007388 */ /* 0x000fe80000000800 */
[----:B------:R-:W-:Y:S04]  /*5950*/  STS [R144+0x14000], R4 ;  /* 0x0140000490007388 */ /* 0x000fe80000000800 */
[----:B------:R1:W-:Y:S04]  /*5960*/  STS [R144+0x14400], R0 ;  /* 0x0144000090007388 */ /* 0x0003e80000000800 */
[----:B------:R-:W-:Y:S08]  /*5970*/  LDSM.16.M88.4 R64, [R122+0x4000] ;  /* 0x004000007a40783b */ /* 0x000ff00000000200 */
[----:B------:R-:W2:Y:S08]  /*5980*/  LDSM.16.M88.4 R16, [R117+0x8000] ;  /* 0x008000007510783b */ /* 0x000eb00000000200 */
[----:B------:R-:W3:Y:S01]  /*5990*/  LDSM.16.M88.4 R60, [R122+0x5000] ;  /* 0x005000007a3c783b */ /* 0x000ee20000000200 */
[----:B-1----:R-:W-:Y:S07]  /*59a0*/  FFMA.FTZ R0, -R137, R137, 1 ;  /* 0x3f80000089007423 */ /* 0x002fee0000010189 */
[----:B------:R-:W1:Y:S01]  /*59b0*/  LDSM.16.M88.4 R32, [R117+0x8400] ;  /* 0x008400007520783b */ /* 0x000e620000000200 */
[----:B------:R-:W-:Y:S07]  /*59c0*/  FMUL.FTZ R0, R0, c[0x0][0x2ec] ;  /* 0x0000bb0000007a20 */ /* 0x000fee0000410000 */
[----:B------:R-:W1:Y:S08]  /*59d0*/  LDSM.16.M88.4 R48, [R117+0x8800] ;  /* 0x008800007530783b */ /* 0x000e700000000200 */
[----:B------:R-:W1:Y:S01]  /*59e0*/  LDSM.16.M88.4 R100, [R117+0x8c00] ;  /* 0x008c00007564783b */ /* 0x000e620000000200 */
[-C--:B--2---:R-:W-:Y:S07]  /*59f0*/  HMMA.16816.F32.BF16 R4, R64, R16.reuse, RZ ;  /* 0x000000104004723c */ /* 0x084fee00000418ff */
[----:B------:R-:W-:Y:S01]  /*5a00*/  LDSM.16.M88.4 R104, [R123+0x4000] ;  /* 0x004000007b68783b */ /* 0x000fe20000000200 */
[C---:B---3--:R-:W-:Y:S07]  /*5a10*/  HMMA.16816.F32.BF16 R8, R60.reuse, R16, RZ ;  /* 0x000000103c08723c */ /* 0x048fee00000418ff */
[----:B------:R-:W2:Y:S01]  /*5a20*/  LDSM.16.M88.4 R108, [R116+0x8000] ;  /* 0x00800000746c783b */ /* 0x000ea20000000200 */
        /* <DEDUP_REMOVED lines=18> */
[C---:B----4-:R-:W-:Y:S02]  /*5b50*/  FADD.FTZ R4, -R112.reuse, R4 ;  /* 0x0000000470047221 */ /* 0x050fe40000010100 */
[----:B------:R-:W-:Y:S02]  /*5b60*/  FADD.FTZ R5, -R112, R5 ;  /* 0x0000000570057221 */ /* 0x000fe40000010100 */
[----:B------:R-:W-:Y:S01]  /*5b70*/  FMUL.FTZ R4, R217, R4 ;  /* 0x00000004d9047220 */ /* 0x000fe20000410000 */
[----:B------:R-:W-:Y:S01]  /*5b80*/  MOV R217, R113 ;  /* 0x0000007100d97202 */ /* 0x000fe20000000f00 */
[----:B------:R-:W-:Y:S02]  /*5b90*/  FMUL.FTZ R113, R150, R5 ;  /* 0x0000000596717220 */ /* 0x000fe40000410000 */
[----:B------:R-:W-:Y:S01]  /*5ba0*/  FMUL.FTZ R150, R4, R0 ;  /* 0x0000000004967220 */ /* 0x000fe20000410000 */
[----:B------:R-:W2:Y:S01]  /*5bb0*/  LDG.E R5, [R114.64+0x20] ;  /* 0x0000202072057981 */ /* 0x000ea2000c1e1900 */
[C---:B-1----:R-:W-:Y:S03]  /*5bc0*/  HMMA.16816.F32.BF16 R8, R100.reuse, R108, R8 ;  /* 0x0000006c6408723c */ /* 0x042fe60000041808 */
[----:B------:R1:W3:Y:S04]  /*5bd0*/  LDG.E R4, [R114.64+0x100] ;  /* 0x0001002072047981 */ /* 0x0002e8000c1e1900 */
[----:B------:R1:W4:Y:S01]  /*5be0*/  LDG.E R0, [R114.64+0x120] ;  /* 0x0001202072007981 */ /* 0x000322000c1e1900 */
[-C--:B------:R-:W-:Y:S08]  /*5bf0*/  HMMA.16816.F32.BF16 R12, R100, R110.reuse, R12 ;  /* 0x0000006e640c723c */ /* 0x080ff0000004180c */
[C---:B------:R-:W-:Y:S01]  /*5c00*/  HMMA.16816.F32.BF16 R16, R104.reuse, R110, R16 ;  /* 0x0000006e6810723c */ /* 0x040fe20000041810 */
[----:B------:R-:W1:Y:S11]  /*5c10*/  LDSM.16.M88.4 R108, [R116+0x8400] ;  /* 0x00840000746c783b */ /* 0x000e760000000200 */
[----:B------:R-:W-:Y:S11]  /*5c20*/  @!UPT UIADD3 URZ, URZ, URZ, URZ ;  /* 0x0000003f3f3ff290 */ /* 0x000ff6000fffe03f */
[----:B------:R-:W-:Y:S01]  /*5c30*/  @!UPT UIADD3 URZ, URZ, URZ, URZ ;  /* 0x0000003f3f3ff290 */ /* 0x000fe2000fffe03f */
[C---:B------:R-:W-:Y:S02]  /*5c40*/  FADD.FTZ R16, -R112.reuse, R16 ;  /* 0x0000001070107221 */ /* 0x040fe40000010100 */
[C---:B------:R-:W-:Y:S01]  /*5c50*/  FADD.FTZ R17, -R112.reuse, R17 ;  /* 0x0000001170117221 */ /* 0x040fe20000010100 */
[-C--:B-1----:R-:W-:Y:S08]  /*5c60*/  HMMA.16816.F32.BF16 R20, R104, R108.reuse, R20 ;  /* 0x0000006c6814723c */ /* 0x082ff00000041814 */
[C---:B------:R-:W-:Y:S08]  /*5c70*/  HMMA.16816.F32.BF16 R24, R100.reuse, R108, R24 ;  /* 0x0000006c6418723c */ /* 0x040ff00000041818 */
[-C--:B------:R-:W-:Y:S08]  /*5c80*/  HMMA.16816.F32.BF16 R28, R100, R110.reuse, R28 ;  /* 0x0000006e641c723c */ /* 0x080ff0000004181c */
[C---:B------:R-:W-:Y:S01]  /*5c90*/  FADD.FTZ R20, -R112.reuse, R20 ;  /* 0x0000001470147221 */ /* 0x040fe20000010100 */
[C---:B------:R-:W-:Y:S01]  /*5ca0*/  HMMA.16816.F32.BF16 R32, R104.reuse, R110, R32 ;  /* 0x0000006e6820723c */ /* 0x040fe20000041820 */
[----:B------:R-:W1:Y:S02]  /*5cb0*/  LDSM.16.M88.4 R108, [R116+0x8800] ;  /* 0x00880000746c783b */ /* 0x000e640000000200 */
[C---:B------:R-:W-:Y:S11]  /*5cc0*/  FADD.FTZ R21, -R112.reuse, R21 ;  /* 0x0000001570157221 */ /* 0x040ff60000010100 */
[----:B------:R-:W-:Y:S10]  /*5cd0*/  @!UPT UIADD3 URZ, URZ, URZ, URZ ;  /* 0x0000003f3f3ff290 */ /* 0x000ff4000fffe03f */
[C---:B------:R-:W-:Y:S02]  /*5ce0*/  FADD.FTZ R32, -R112.reuse, R32 ;  /* 0x0000002070207221 */ /* 0x040fe40000010100 */
[----:B------:R-:W-:Y:S01]  /*5cf0*/  FADD.FTZ R33, -R112, R33 ;  /* 0x0000002170217221 */ /* 0x000fe20000010100 */
[-C--:B-1----:R-:W-:Y:S08]  /*5d00*/  HMMA.16816.F32.BF16 R36, R104, R108.reuse, R36 ;  /* 0x0000006c6824723c */ /* 0x082ff00000041824 */
[C---:B------:R-:W-:Y:S08]  /*5d10*/  HMMA.16816.F32.BF16 R40, R100.reuse, R108, R40 ;  /* 0x0000006c6428723c */ /* 0x040ff00000041828 */
[-C--:B------:R-:W-:Y:S08]  /*5d20*/  HMMA.16816.F32.BF16 R44, R100, R110.reuse, R44 ;  /* 0x0000006e642c723c */ /* 0x080ff0000004182c */
[C---:B------:R-:W-:Y:S01]  /*5d30*/  HMMA.16816.F32.BF16 R48, R104.reuse, R110, R48 ;  /* 0x0000006e6830723c */ /* 0x040fe20000041830 */
[----:B------:R-:W1:Y:S07]  /*5d40*/  LDSM.16.M88.4 R108, [R116+0x8c00] ;  /* 0x008c0000746c783b */ /* 0x000e6e0000000200 */
[-C--:B-1----:R-:W-:Y:S08]  /*5d50*/  HMMA.16816.F32.BF16 R52, R104, R108.reuse, R52 ;  /* 0x0000006c6834723c */ /* 0x082ff00000041834 */
[C---:B------:R-:W-:Y:S08]  /*5d60*/  HMMA.16816.F32.BF16 R56, R100.reuse, R108, R56 ;  /* 0x0000006c6438723c */ /* 0x040ff00000041838 */
[-C--:B------:R-:W-:Y:S07]  /*5d70*/  HMMA.16816.F32.BF16 R60, R100, R110.reuse, R60 ;  /* 0x0000006e643c723c */ /* 0x080fee000004183c */
[----:B------:R-:W-:Y:S01]  /*5d80*/  FFMA.FTZ R100, -R141, R141, 1 ;  /* 0x3f8000008d647423 */ /* 0x000fe2000001018d */
[----:B------:R-:W-:Y:S01]  /*5d90*/  HMMA.16816.F32.BF16 R64, R104, R110, R64 ;  /* 0x0000006e6840723c */ /* 0x000fe20000041840 */
[----:B------:R-:W-:Y:S03]  /*5da0*/  FMUL.FTZ R103, R203, R16 ;  /* 0x00000010cb677220 */ /* 0x000fe60000410000 */
[----:B------:R-:W-:Y:S02]  /*5db0*/  FMUL.FTZ R100, R100, c[0x0][0x2ec] ;  /* 0x0000bb0064647a20 */ /* 0x000fe40000410000 */
[----:B------:R-:W-:Y:S02]  /*5dc0*/  FMUL.FTZ R102, R201, R17 ;  /* 0x00000011c9667220 */ /* 0x000fe40000410000 */
[----:B------:R-:W-:Y:S04]  /*5dd0*/  FFMA.FTZ R17, -R189, R189, 1 ;  /* 0x3f800000bd117423 */ /* 0x000fe800000101bd */
[----:B------:R-:W-:Y:S02]  /*5de0*/  FFMA.FTZ R16, -R140, R140, 1 ;  /* 0x3f8000008c107423 */ /* 0x000fe4000001018c */
[----:B------:R-:W-:Y:S02]  /*5df0*/  FMUL.FTZ R141, R113, R100 ;  /* 0x00000064718d7220 */ /* 0x000fe40000410000 */
[----:B------:R-:W-:Y:S02]  /*5e00*/  FMUL.FTZ R101, R194, R20 ;  /* 0x00000014c2657220 */ /* 0x000fe40000410000 */
[----:B------:R-:W-:Y:S02]  /*5e10*/  FMUL.FTZ R100, R193, R21 ;  /* 0x00000015c1647220 */ /* 0x000fe40000410000 */
[----:B------:R-:W-:Y:S02]  /*5e20*/  FMUL.FTZ R17, R17, c[0x0][0x2ec] ;  /* 0x0000bb0011117a20 */ /* 0x000fe40000410000 */
[----:B------:R-:W-:Y:S02]  /*5e30*/  FMUL.FTZ R16, R16, c[0x0][0x2ec] ;  /* 0x0000bb0010107a20 */ /* 0x000fe40000410000 */
[----:B------:R-:W-:Y:S02]  /*5e40*/  FFMA.FTZ R20, -R139, R139, 1 ;  /* 0x3f8000008b147423 */ /* 0x000fe4000001018b */
[----:B------:R-:W-:Y:S02]  /*5e50*/  FFMA.FTZ R21, -R138, R138, 1 ;  /* 0x3f8000008a157423 */ /* 0x000fe4000001018a */
[----:B------:R-:W-:Y:S02]  /*5e60*/  FMUL.FTZ R140, R103, R17 ;  /* 0x00000011678c7220 */ /* 0x000fe40000410000 */
[----:B------:R-:W-:Y:S02]  /*5e70*/  FMUL.FTZ R139, R102, R16 ;  /* 0x00000010668b7220 */ /* 0x000fe40000410000 */
[----:B------:R-:W-:Y:S02]  /*5e80*/  FMUL.FTZ R17, R20, c[0x0][0x2ec] ;  /* 0x0000bb0014117a20 */ /* 0x000fe40000410000 */
[----:B------:R-:W-:Y:S02]  /*5e90*/  FMUL.FTZ R16, R21, c[0x0][0x2ec] ;  /* 0x0000bb0015107a20 */ /* 0x000fe40000410000 */
        /* <DEDUP_REMOVED lines=30> */
[----:B------:R-:W-:Y:S02]  /*6080*/  FMUL.FTZ R37, R132, R37 ;  /* 0x0000002584257220 */ /* 0x000fe40000410000 */
[----:B------:R-:W-:Y:S02]  /*6090*/  FMUL.FTZ R36, R131, R36 ;  /* 0x0000002483247220 */ /* 0x000fe40000410000 */
        /* <DEDUP_REMOVED lines=12> */
[C---:B--2---:R-:W-:Y:S02]  /*6160*/  FADD.FTZ R17, -R5.reuse, R6 ;  /* 0x0000000605117221 */ /* 0x044fe40000010100 */
[----:B------:R-:W-:Y:S02]  /*6170*/  FADD.FTZ R16, -R5, R7 ;  /* 0x0000000705107221 */ /* 0x000fe40000010100 */
[----:B------:R-:W-:Y:S02]  /*6180*/  FFMA.FTZ R6, -R219, R219, 1 ;  /* 0x3f800000db067423 */ /* 0x000fe400000101db */
[----:B------:R-:W-:Y:S02]  /*6190*/  FFMA.FTZ R21, -R161, R161, 1 ;  /* 0x3f800000a1157423 */ /* 0x000fe400000101a1 */
[----:B------:R-:W-:Y:S02]  /*61a0*/  FFMA.FTZ R20, -R155, R155, 1 ;  /* 0x3f8000009b147423 */ /* 0x000fe4000001019b */
[----:B------:R-:W-:Y:S02]  /*61b0*/  FFMA.FTZ R7, -R220, R220, 1 ;  /* 0x3f800000dc077423 */ /* 0x000fe400000101dc */
[----:B------:R-:W-:Y:S02]  /*61c0*/  FMUL.FTZ R16, R89, R16 ;  /* 0x0000001059107220 */ /* 0x000fe40000410000 */
[----:B------:R-:W-:Y:S01]  /*61d0*/  FMUL.FTZ R6, R6, c[0x0][0x2ec] ;  /* 0x0000bb0006067a20 */ /* 0x000fe20000410000 */
[----:B------:R1:W5:Y:S01]  /*61e0*/  LDL.LU R89, [R1+0xa4] ;  /* 0x0000a40001597983 */ /* 0x0003620000300800 */
[----:B------:R-:W-:Y:S02]  /*61f0*/  FMUL.FTZ R21, R21, c[0x0][0x2ec] ;  /* 0x0000bb0015157a20 */ /* 0x000fe40000410000 */
[----:B------:R-:W-:Y:S02]  /*6200*/  FMUL.FTZ R20, R20, c[0x0][0x2ec] ;  /* 0x0000bb0014147a20 */ /* 0x000fe40000410000 */
[----:B------:R-:W-:Y:S02]  /*6210*/  FMUL.FTZ R17, R217, R17 ;  /* 0x00000011d9117220 */ /* 0x000fe40000410000 */
[----:B------:R-:W-:Y:S02]  /*6220*/  FMUL.FTZ R7, R7, c[0x0][0x2ec] ;  /* 0x0000bb0007077a20 */ /* 0x000fe40000410000 */
[C---:B------:R-:W-:Y:S02]  /*6230*/  FADD.FTZ R18, -R5.reuse, R18 ;  /* 0x0000001205127221 */ /* 0x040fe40000010100 */
[----:B------:R-:W-:Y:S02]  /*6240*/  FADD.FTZ R19, -R5, R19 ;  /* 0x0000001305137221 */ /* 0x000fe40000010100 */
[----:B------:R-:W-:Y:S02]  /*6250*/  FMUL.FTZ R110, R16, R6 ;  /* 0x00000006106e7220 */ /* 0x000fe40000410000 */
[----:B------:R-:W-:Y:S02]  /*6260*/  FFMA.FTZ R6, -R213, R213, 1 ;  /* 0x3f800000d5067423 */ /* 0x000fe400000101d5 */
[----:B------:R-:W-:Y:S02]  /*6270*/  FMUL.FTZ R115, R37, R21 ;  /* 0x0000001525737220 */ /* 0x000fe40000410000 */
[----:B------:R-:W-:Y:S02]  /*6280*/  FMUL.FTZ R114, R36, R20 ;  /* 0x0000001424727220 */ /* 0x000fe40000410000 */
[----:B------:R-:W-:Y:S02]  /*6290*/  FMUL.FTZ R111, R17, R7 ;  /* 0x00000007116f7220 */ /* 0x000fe40000410000 */
[----:B------:R-:W-:Y:S02]  /*62a0*/  FMUL.FTZ R21, R236, R18 ;  /* 0x00000012ec157220 */ /* 0x000fe40000410000 */
[----:B------:R-:W-:Y:S02]  /*62b0*/  FMUL.FTZ R20, R235, R19 ;  /* 0x00000013eb147220 */ /* 0x000fe40000410000 */
[----:B------:R-:W-:Y:S02]  /*62c0*/  FADD.FTZ R18, -R5, R23 ;  /* 0x0000001705127221 */ /* 0x000fe40000010100 */
[----:B------:R-:W-:Y:S02]  /*62d0*/  FFMA.FTZ R7, -R215, R215, 1 ;  /* 0x3f800000d7077423 */ /* 0x000fe400000101d7 */
[----:B------:R-:W-:Y:S02]  /*62e0*/  FMUL.FTZ R6, R6, c[0x0][0x2ec] ;  /* 0x0000bb0006067a20 */ /* 0x000fe40000410000 */
[----:B------:R-:W-:Y:S02]  /*62f0*/  FFMA.FTZ R17, -R209, R209, 1 ;  /* 0x3f800000d1117423 */ /* 0x000fe400000101d1 */
        /* <DEDUP_REMOVED lines=21> */
[----:B------:R-:W-:Y:S02]  /*6450*/  FMUL.FTZ R7, R7, c[0x0][0x2ec] ;  /* 0x0000bb0007077a20 */ /* 0x000fe40000410000 */
[----:B------:R-:W-:Y:S02]  /*6460*/  FFMA.FTZ R16, -R190, R190, 1 ;  /* 0x3f800000be107423 */ /* 0x000fe400000101be */
[----:B------:R-:W-:Y:S02]  /*6470*/  FMUL.FTZ R104, R20, R6 ;  /* 0x0000000614687220 */ /* 0x000fe40000410000 */
[----:B------:R-:W-:Y:S02]  /*6480*/  FMUL.FTZ R6, R17, c[0x0][0x2ec] ;  /* 0x0000bb0011067a20 */ /* 0x000fe40000410000 */
[----:B------:R-:W-:Y:S02]  /*6490*/  FMUL.FTZ R105, R21, R7 ;  /* 0x0000000715697220 */ /* 0x000fe40000410000 */
[----:B------:R-:W-:Y:S02]  /*64a0*/  FMUL.FTZ R7, R16, c[0x0][0x2ec] ;  /* 0x0000bb0010077a20 */ /* 0x000fe40000410000 */
[----:B------:R-:W-:Y:S02]  /*64b0*/  FADD.FTZ R16, -R5, R51 ;  /* 0x0000003305107221 */ /* 0x000fe40000010100 */
[----:B------:R-:W-:Y:S02]  /*64c0*/  FMUL.FTZ R102, R18, R6 ;  /* 0x0000000612667220 */ /* 0x000fe40000410000 */
[----:B------:R-:W-:Y:S02]  /*64d0*/  FFMA.FTZ R6, -R175, R175, 1 ;  /* 0x3f800000af067423 */ /* 0x000fe400000101af */
[C---:B------:R-:W-:Y:S02]  /*64e0*/  FADD.FTZ R19, -R5.reuse, R38 ;  /* 0x0000002605137221 */ /* 0x040fe40000010100 */
[----:B------:R-:W-:Y:S02]  /*64f0*/  FMUL.FTZ R16, R180, R16 ;  /* 0x00000010b4107220 */ /* 0x000fe40000410000 */
[----:B------:R-:W-:Y:S02]  /*6500*/  FMUL.FTZ R6, R6, c[0x0][0x2ec] ;  /* 0x0000bb0006067a20 */ /* 0x000fe40000410000 */
[----:B------:R-:W-:Y:S02]  /*6510*/  FMUL.FTZ R19, R196, R19 ;  /* 0x00000013c4137220 */ /* 0x000fe40000410000 */
[C---:B------:R-:W-:Y:S02]  /*6520*/  FADD.FTZ R18, -R5.reuse, R66 ;  /* 0x0000004205127221 */ /* 0x040fe40000010100 */
[----:B------:R-:W-:Y:S02]  /*6530*/  FMUL.FTZ R100, R16, R6 ;  /* 0x0000000610647220 */ /* 0x000fe40000410000 */
[----:B------:R-:W-:Y:S02]  /*6540*/  FFMA.FTZ R6, -R164, R164, 1 ;  /* 0x3f800000a4067423 */ /* 0x000fe400000101a4 */
[----:B------:R-:W-:Y:S02]  /*6550*/  FADD.FTZ R17, -R5, R50 ;  /* 0x0000003205117221 */ /* 0x000fe40000010100 */
[----:B------:R-:W-:Y:S02]  /*6560*/  FMUL.FTZ R103, R19, R7 ;  /* 0x0000000713677220 */ /* 0x000fe40000410000 */
[----:B------:R-:W-:Y:S02]  /*6570*/  FFMA.FTZ R7, -R176, R176, 1 ;  /* 0x3f800000b0077423 */ /* 0x000fe400000101b0 */
[----:B------:R-:W-:Y:S02]  /*6580*/  FMUL.FTZ R18, R170, R18 ;  /* 0x00000012aa127220 */ /* 0x000fe40000410000 */
[----:B------:R-:W-:Y:S02]  /*6590*/  FMUL.FTZ R6, R6, c[0x0][0x2ec] ;  /* 0x0000bb0006067a20 */ /* 0x000fe40000410000 */
[----:B------:R-:W-:Y:S02]  /*65a0*/  FMUL.FTZ R17, R181, R17 ;  /* 0x00000011b5117220 */ /* 0x000fe40000410000 */
[C---:B------:R-:W-:Y:S02]  /*65b0*/  FADD.FTZ R20, -R5.reuse, R54 ;  /* 0x0000003605147221 */ /* 0x040fe40000010100 */
[----:B------:R-:W-:Y:S02]  /*65c0*/  FADD.FTZ R19, -R5, R55 ;  /* 0x0000003705137221 */ /* 0x000fe40000010100 */
[----:B------:R-:W-:Y:S02]  /*65d0*/  FMUL.FTZ R7, R7, c[0x0][0x2ec] ;  /* 0x0000bb0007077a20 */ /* 0x000fe40000410000 */
[----:B------:R-:W-:Y:S02]  /*65e0*/  FADD.FTZ R67, -R5, R67 ;  /* 0x0000004305437221 */ /* 0x000fe40000010100 */
[----:B------:R-:W-:Y:S02]  /*65f0*/  FFMA.FTZ R16, -R172, R172, 1 ;  /* 0x3f800000ac107423 */ /* 0x000fe400000101ac */
[----:B------:R-:W-:Y:S02]  /*6600*/  FFMA.FTZ R5, -R162, R162, 1 ;  /* 0x3f800000a2057423 */ /* 0x000fe400000101a2 */
[----:B------:R-:W-:Y:S02]  /*6610*/  FMUL.FTZ R65, R18, R6 ;  /* 0x0000000612417220 */ /* 0x000fe40000410000 */
[----:B---3--:R-:W-:Y:S02]  /*6620*/  FADD.FTZ R12, -R4, R12 ;  /* 0x0000000c040c7221 */ /* 0x008fe40000010100 */
[----:B------:R-:W-:Y:S02]  /*6630*/  FFMA.FTZ R6, -R239, R239, 1 ;  /* 0x3f800000ef067423 */ /* 0x000fe400000101ef */
[----:B------:R-:W-:Y:S02]  /*6640*/  FMUL.FTZ R20, R179, R20 ;  /* 0x00000014b3147220 */ /* 0x000fe40000410000 */
[----:B------:R-:W-:Y:S02]  /*6650*/  FMUL.FTZ R101, R17, R7 ;  /* 0x0000000711657220 */ /* 0x000fe40000410000 */
[----:B------:R-:W-:Y:S02]  /*6660*/  FMUL.FTZ R17, R169, R67 ;  /* 0x00000043a9117220 */ /* 0x000fe40000410000 */
[----:B------:R-:W-:Y:S02]  /*6670*/  FMUL.FTZ R16, R16, c[0x0][0x2ec] ;  /* 0x0000bb0010107a20 */ /* 0x000fe40000410000 */
[----:B------:R-:W-:Y:S02]  /*6680*/  FMUL.FTZ R5, R5, c[0x0][0x2ec] ;  /* 0x0000bb0005057a20 */ /* 0x000fe40000410000 */
[----:B------:R-:W-:Y:S02]  /*6690*/  FADD.FTZ R8, -R4, R8 ;  /* 0x0000000804087221 */ /* 0x000fe40000010100 */
[----:B------:R-:W-:Y:S02]  /*66a0*/  FMUL.FTZ R12, R86, R12 ;  /* 0x0000000c560c7220 */ /* 0x000fe40000410000 */
[----:B------:R-:W-:Y:S02]  /*66b0*/  FMUL.FTZ R6, R6, c[0x0][0x2ec] ;  /* 0x0000bb0006067a20 */ /* 0x000fe40000410000 */
[----:B------:R-:W-:Y:S02]  /*66c0*/  FFMA.FTZ R7, -R171, R171, 1 ;  /* 0x3f800000ab077423 */ /* 0x000fe400000101ab */
[----:B------:R-:W-:Y:S02]  /*66d0*/  FMUL.FTZ R67, R20, R16 ;  /* 0x0000001014437220 */ /* 0x000fe40000410000 */
[----:B------:R-:W-:Y:S02]  /*66e0*/  FMUL.FTZ R64, R17, R5 ;  /* 0x0000000511407220 */ /* 0x000fe40000410000 */
[----:B------:R-:W-:Y:S02]  /*66f0*/  FADD.FTZ R5, -R4, R9 ;  /* 0x0000000904057221 */ /* 0x000fe40000010100 */
[----:B------:R-:W-:Y:S02]  /*6700*/  FMUL.FTZ R16, R88, R8 ;  /* 0x0000000858107220 */ /* 0x000fe40000410000 */
[----:B------:R-:W-:Y:S01]  /*6710*/  FMUL.FTZ R20, R12, R6 ;  /* 0x000000060c147220 */ /* 0x000fe20000410000 */
[----:B------:R1:W5:Y:S01]  /*6720*/  LDL.LU R88, [R1+0xa0] ;  /* 0x0000a00001587983 */ /* 0x0003620000300800 */
        /* <DEDUP_REMOVED lines=8> */
[----:B------:R-:W-:Y:S02]  /*67b0*/  FFMA.FTZ R5, -R238, R238, 1 ;  /* 0x3f800000ee057423 */ /* 0x000fe400000101ee */
[----:B------:R-:W-:Y:S01]  /*67c0*/  FMUL.FTZ R12, R82, R12 ;  /* 0x0000000c520c7220 */ /* 0x000fe20000410000 */
[----:B------:R1:W5:Y:S01]  /*67d0*/  LDL.LU R86, [R1+0x98] ;  /* 0x0000980001567983 */ /* 0x0003620000300800 */
[----:B------:R-:W-:Y:S02]  /*67e0*/  FMUL.FTZ R6, R6, c[0x0][0x2ec] ;  /* 0x0000bb0006067a20 */ /* 0x000fe40000410000 */
[----:B------:R-:W-:Y:S02]  /*67f0*/  FMUL.FTZ R66, R19, R7 ;  /* 0x0000000713427220 */ /* 0x000fe40000410000 */
[----:B------:R-:W-:Y:S02]  /*6800*/  FMUL.FTZ R9, R85, R9 ;  /* 0x0000000955097220 */ /* 0x000fe40000410000 */
[----:B------:R-:W-:Y:S01]  /*6810*/  FFMA.FTZ R7, -R242, R242, 1 ;  /* 0x3f800000f2077423 */ /* 0x000fe200000101f2 */
[----:B------:R1:W5:Y:S01]  /*6820*/  LDL.LU R85, [R1+0x94] ;  /* 0x0000940001557983 */ /* 0x0003620000300800 */
[----:B------:R-:W-:Y:S02]  /*6830*/  FMUL.FTZ R8, R8, c[0x0][0x2ec] ;  /* 0x0000bb0008087a20 */ /* 0x000fe40000410000 */
[----:B------:R-:W-:Y:S02]  /*6840*/  FMUL.FTZ R5, R5, c[0x0][0x2ec] ;  /* 0x0000bb0005057a20 */ /* 0x000fe40000410000 */
[----:B------:R-:W-:Y:S02]  /*6850*/  FMUL.FTZ R53, R12, R6 ;  /* 0x000000060c357220 */ /* 0x000fe40000410000 */
[----:B------:R-:W-:Y:S02]  /*6860*/  FADD.FTZ R12, -R4, R44 ;  /* 0x0000002c040c7221 */ /* 0x000fe40000010100 */
[----:B------:R-:W-:Y:S02]  /*6870*/  FFMA.FTZ R6, -R198, R198, 1 ;  /* 0x3f800000c6067423 */ /* 0x000fe400000101c6 */
[----:B------:R-:W-:Y:S02]  /*6880*/  FMUL.FTZ R7, R7, c[0x0][0x2ec] ;  /* 0x0000bb0007077a20 */ /* 0x000fe40000410000 */
[----:B------:R-:W-:Y:S02]  /*6890*/  FMUL.FTZ R55, R16, R8 ;  /* 0x0000000810377220 */ /* 0x000fe40000410000 */
[----:B------:R-:W-:Y:S02]  /*68a0*/  FMUL.FTZ R19, R9, R5 ;  /* 0x0000000509137220 */ /* 0x000fe40000410000 */
[C---:B------:R-:W-:Y:S02]  /*68b0*/  FADD.FTZ R16, -R4.reuse, R24 ;  /* 0x0000001804107221 */ /* 0x040fe40000010100 */
[----:B------:R-:W-:Y:S02]  /*68c0*/  FADD.FTZ R9, -R4, R29 ;  /* 0x0000001d04097221 */ /* 0x000fe40000010100 */
[----:B------:R-:W-:Y:S02]  /*68d0*/  FFMA.FTZ R5, -R222, R222, 1 ;  /* 0x3f800000de057423 */ /* 0x000fe400000101de */
[----:B------:R-:W-:Y:S02]  /*68e0*/  FMUL.FTZ R12, R221, R12 ;  /* 0x0000000cdd0c7220 */ /* 0x000fe40000410000 */
        /* <DEDUP_REMOVED lines=19> */
[----:B------:R-:W-:Y:S02]  /*6a20*/  FMUL.FTZ R12, R211, R12 ;  /* 0x0000000cd30c7220 */ /* 0x000fe40000410000 */
[----:B------:R-:W-:Y:S02]  /*6a30*/  FMUL.FTZ R6, R6, c[0x0][0x2ec] ;  /* 0x0000bb0006067a20 */ /* 0x000fe40000410000 */
[----:B------:R-:W-:Y:S02]  /*6a40*/  FMUL.FTZ R8, R8, c[0x0][0x2ec] ;  /* 0x0000bb0008087a20 */ /* 0x000fe40000410000 */
[----:B------:R-:W-:Y:S02]  /*6a50*/  FMUL.FTZ R7, R7, c[0x0][0x2ec] ;  /* 0x0000bb0007077a20 */ /* 0x000fe40000410000 */
[----:B------:R-:W-:Y:S02]  /*6a60*/  FMUL.FTZ R9, R218, R9 ;  /* 0x00000009da097220 */ /* 0x000fe40000410000 */
[----:B------:R-:W-:Y:S02]  /*6a70*/  FMUL.FTZ R5, R5, c[0x0][0x2ec] ;  /* 0x0000bb0005057a20 */ /* 0x000fe40000410000 */
[----:B------:R-:W-:Y:S02]  /*6a80*/  FMUL.FTZ R44, R12, R6 ;  /* 0x000000060c2c7220 */ /* 0x000fe40000410000 */
[----:B----4-:R-:W-:Y:S02]  /*6a90*/  FADD.FTZ R12, -R0, R10 ;  /* 0x0000000a000c7221 */ /* 0x010fe40000010100 */
[----:B------:R-:W-:Y:S02]  /*6aa0*/  FMUL.FTZ R54, R16, R8 ;  /* 0x0000000810367220 */ /* 0x000fe40000410000 */
[----:B------:R-:W-:Y:S02]  /*6ab0*/  FMUL.FTZ R22, R13, R7 ;  /* 0x000000070d167220 */ /* 0x000fe40000410000 */
[C---:B------:R-:W-:Y:S02]  /*6ac0*/  FADD.FTZ R16, -R4.reuse, R40 ;  /* 0x0000002804107221 */ /* 0x040fe40000010100 */
[----:B------:R-:W-:Y:S02]  /*6ad0*/  FADD.FTZ R13, -R4, R41 ;  /* 0x00000029040d7221 */ /* 0x000fe40000010100 */
[----:B------:R-:W-:Y:S02]  /*6ae0*/  FFMA.FTZ R8, -R208, R208, 1 ;  /* 0x3f800000d0087423 */ /* 0x000fe400000101d0 */
[----:B------:R-:W-:Y:S02]  /*6af0*/  FFMA.FTZ R7, -R207, R207, 1 ;  /* 0x3f800000cf077423 */ /* 0x000fe400000101cf */
[----:B------:R-:W-:Y:S02]  /*6b00*/  FMUL.FTZ R48, R9, R5 ;  /* 0x0000000509307220 */ /* 0x000fe40000410000 */
[----:B------:R-:W-:Y:S02]  /*6b10*/  FADD.FTZ R9, -R4, R60 ;  /* 0x0000003c04097221 */ /* 0x000fe40000010100 */
[----:B------:R-:W-:Y:S02]  /*6b20*/  FFMA.FTZ R5, -R185, R185, 1 ;  /* 0x3f800000b9057423 */ /* 0x000fe400000101b9 */
[----:B------:R-:W-:Y:S02]  /*6b30*/  FADD.FTZ R11, -R0, R11 ;  /* 0x0000000b000b7221 */ /* 0x000fe40000010100 */
[----:B------:R-:W-:Y:S02]  /*6b40*/  FMUL.FTZ R12, R81, R12 ;  /* 0x0000000c510c7220 */ /* 0x000fe40000410000 */
[----:B------:R-:W-:Y:S01]  /*6b50*/  FMUL.FTZ R16, R234, R16 ;  /* 0x00000010ea107220 */ /* 0x000fe20000410000 */
[----:B------:R1:W5:Y:S01]  /*6b60*/  LDL.LU R81, [R1+0x84] ;  /* 0x0000840001517983 */ /* 0x0003620000300800 */
[----:B------:R-:W-:Y:S02]  /*6b70*/  FMUL.FTZ R13, R227, R13 ;  /* 0x0000000de30d7220 */ /* 0x000fe40000410000 */
[----:B------:R-:W-:Y:S02]  /*6b80*/  FMUL.FTZ R8, R8, c[0x0][0x2ec] ;  /* 0x0000bb0008087a20 */ /* 0x000fe40000410000 */
[----:B------:R-:W-:Y:S02]  /*6b90*/  FMUL.FTZ R7, R7, c[0x0][0x2ec] ;  /* 0x0000bb0007077a20 */ /* 0x000fe40000410000 */
[----:B------:R-:W-:Y:S02]  /*6ba0*/  FMUL.FTZ R9, R204, R9 ;  /* 0x00000009cc097220 */ /* 0x000fe40000410000 */
[----:B------:R-:W-:Y:S02]  /*6bb0*/  FMUL.FTZ R5, R5, c[0x0][0x2ec] ;  /* 0x0000bb0005057a20 */ /* 0x000fe40000410000 */
[----:B------:R-:W-:Y:S02]  /*6bc0*/  FADD.FTZ R10, -R0, R14 ;  /* 0x0000000e000a7221 */ /* 0x000fe40000010100 */
[----:B------:R-:W-:Y:S02]  /*6bd0*/  FMUL.FTZ R11, R80, R11 ;  /* 0x0000000b500b7220 */ /* 0x000fe40000410000 */
[----:B------:R-:W-:Y:S01]  /*6be0*/  FMUL.FTZ R51, R16, R8 ;  /* 0x0000000810337220 */ /* 0x000fe20000410000 */
[----:B------:R1:W5:Y:S01]  /*6bf0*/  LDL.LU R80, [R1+0x80] ;  /* 0x0000800001507983 */ /* 0x0003620000300800 */
[----:B------:R-:W-:Y:S02]  /*6c00*/  FMUL.FTZ R50, R13, R7 ;  /* 0x000000070d327220 */ /* 0x000fe40000410000 */
[C---:B------:R-:W-:Y:S01]  /*6c10*/  FADD.FTZ R13, -R4.reuse, R56 ;  /* 0x00000038040d7221 */ /* 0x040fe20000010100 */
[----:B------:R-:W-:Y:S01]  /*6c20*/  MOV R56, R168 ;  /* 0x000000a800387202 */ /* 0x000fe20000000f00 */
[----:B------:R-:W-:Y:S02]  /*6c30*/  FADD.FTZ R8, -R4, R61 ;  /* 0x0000003d04087221 */ /* 0x000fe40000010100 */
[----:B------:R-:W-:Y:S02]  /*6c40*/  FFMA.FTZ R4, -R183, R183, 1 ;  /* 0x3f800000b7047423 */ /* 0x000fe400000101b7 */
        /* <DEDUP_REMOVED lines=9> */
[----:B------:R-:W-:Y:S02]  /*6ce0*/  FMUL.FTZ R40, R8, R4 ;  /* 0x0000000408287220 */ /* 0x000fe40000410000 */
[----:B------:R-:W-:Y:S02]  /*6cf0*/  FFMA.FTZ R4, -R77, R77, 1 ;  /* 0x3f8000004d047423 */ /* 0x000fe4000001014d */
[----:B------:R-:W-:Y:S01]  /*6d00*/  FMUL.FTZ R13, R216, R13 ;  /* 0x0000000dd80d7220 */ /* 0x000fe20000410000 */
[----:B------:R1:W5:Y:S01]  /*6d10*/  LDL.LU R77, [R1+0x74] ;  /* 0x00007400014d7983 */ /* 0x0003620000300800 */
[----:B------:R-:W-:Y:S02]  /*6d20*/  FMUL.FTZ R7, R7, c[0x0][0x2ec] ;  /* 0x0000bb0007077a20 */ /* 0x000fe40000410000 */
[----:B------:R-:W-:Y:S02]  /*6d30*/  FFMA.FTZ R6, -R76, R76, 1 ;  /* 0x3f8000004c067423 */ /* 0x000fe4000001014c */
        /* <DEDUP_REMOVED lines=9> */
[C---:B------:R-:W-:Y:S02]  /*6dd0*/  FADD.FTZ R12, -R0.reuse, R26 ;  /* 0x0000001a000c7221 */ /* 0x040fe40000010100 */
        /* <DEDUP_REMOVED lines=22> */
[C---:B------:R-:W-:Y:S01]  /*6f40*/  FADD.FTZ R12, -R0.reuse, R42 ;  /* 0x0000002a000c7221 */ /* 0x040fe20000010100 */
[----:B------:R1:W5:Y:S01]  /*6f50*/  LDL.LU R68, [R1+0x50] ;  /* 0x0000500001447983 */ /* 0x0003620000300800 */
[----:B------:R-:W-:Y:S02]  /*6f60*/  FMUL.FTZ R21, R11, R6 ;  /* 0x000000060b157220 */ /* 0x000fe40000410000 */
        /* <DEDUP_REMOVED lines=14> */
[----:B------:R-:W-:Y:S02]  /*7050*/  FFMA.FTZ R5, -R225, R225, 1 ;  /* 0x3f800000e1057423 */ /* 0x000fe400000101e1 */
[----:B------:R-:W-:Y:S02]  /*7060*/  FFMA.FTZ R8, -R224, R224, 1 ;  /* 0x3f800000e0087423 */ /* 0x000fe400000101e0 */
[----:B------:R-:W-:Y:S02]  /*7070*/  FMUL.FTZ R10, R252, R10 ;  /* 0x0000000afc0a7220 */ /* 0x000fe40000410000 */
[----:B------:R-:W-:Y:S02]  /*7080*/  FMUL.FTZ R9, R250, R9 ;  /* 0x00000009fa097220 */ /* 0x000fe40000410000 */
        /* <DEDUP_REMOVED lines=8> */
[C---:B------:R-:W-:Y:S02]  /*7110*/  FADD.FTZ R10, -R0.reuse, R58 ;  /* 0x0000003a000a7221 */ /* 0x040fe40000010100 */
[C---:B------:R-:W-:Y:S02]  /*7120*/  FADD.FTZ R9, -R0.reuse, R59 ;  /* 0x0000003b00097221 */ /* 0x040fe40000010100 */
[C---:B------:R-:W-:Y:S02]  /*7130*/  FADD.FTZ R35, -R0.reuse, R62 ;  /* 0x0000003e00237221 */ /* 0x040fe40000010100 */
[----:B------:R-:W-:Y:S02]  /*7140*/  FADD.FTZ R8, -R0, R63 ;  /* 0x0000003f00087221 */ /* 0x000fe40000010100 */
[----:B------:R-:W-:Y:S02]  /*7150*/  FFMA.FTZ R0, -R214, R214, 1 ;  /* 0x3f800000d6007423 */ /* 0x000fe400000101d6 */
[----:B------:R-:W-:Y:S02]  /*7160*/  FFMA.FTZ R5, -R212, R212, 1 ;  /* 0x3f800000d4057423 */ /* 0x000fe400000101d4 */
[----:B------:R-:W-:Y:S02]  /*7170*/  FFMA.FTZ R4, -R200, R200, 1 ;  /* 0x3f800000c8047423 */ /* 0x000fe400000101c8 */
[----:B------:R-:W-:Y:S02]  /*7180*/  FFMA.FTZ R7, -R199, R199, 1 ;  /* 0x3f800000c7077423 */ /* 0x000fe400000101c7 */
[----:B------:R-:W-:Y:S02]  /*7190*/  FMUL.FTZ R13, R11, R6 ;  /* 0x000000060b0d7220 */ /* 0x000fe40000410000 */
        /* <DEDUP_REMOVED lines=33> */
.L_x_835:
        /* <DEDUP_REMOVED lines=67> */
[----:B-----5:R-:W-:Y:S04]  /*77e0*/  LDSM.16.MT88.4 R4, [R2+0x12000] ;  /* 0x012000000204783b */ /* 0x020fe80000004200 */
        /* <DEDUP_REMOVED lines=73> */
.L_x_836:
        /* <DEDUP_REMOVED lines=288> */
.L_x_838:
        /* <DEDUP_REMOVED lines=19> */
.L_x_839:
        /* <DEDUP_REMOVED lines=44> */
.L_x_841:
[----:B-12---:R-:W-:Y:S05]  /*9270*/  BSYNC B0 ;  /* 0x0000000000007941 */ /* 0x006fea0003800000 */
.L_x_840:
        /* <DEDUP_REMOVED lines=14> */
.L_x_843:
[----:B------:R-:W-:Y:S05]  /*9360*/  BSYNC B0 ;  /* 0x0000000000007941 */ /* 0x000fea0003800000 */
.L_x_842:
        /* <DEDUP_REMOVED lines=25> */
.L_x_845:
[----:B------:R-:W-:Y:S05]  /*9500*/  BSYNC B0 ;  /* 0x0000000000007941 */ /* 0x000fea0003800000 */
.L_x_844:
        /* <DEDUP_REMOVED lines=12> */
.L_x_834:
        /* <DEDUP_REMOVED lines=21> */
.L_x_847:
        /* <DEDUP_REMOVED lines=19> */
.L_x_848:
        /* <DEDUP_REMOVED lines=36> */
.L_x_850:
[----:B------:R-:W-:Y:S05]  /*9a90*/  BSYNC B0 ;  /* 0x0000000000007941 */ /* 0x000fea0003800000 */
.L_x_849:
        /* <DEDUP_REMOVED lines=15> */
.L_x_852:
[----:B------:R-:W-:Y:S05]  /*9b90*/  BSYNC B0 ;  /* 0x0000000000007941 */ /* 0x000fea0003800000 */
.L_x_851:
        /* <DEDUP_REMOVED lines=26> */
.L_x_854:
[----:B------:R-:W-:Y:S05]  /*9d40*/  BSYNC B0 ;  /* 0x0000000000007941 */ /* 0x000fea0003800000 */
.L_x_853:
        /* <DEDUP_REMOVED lines=12> */
.L_x_846:
[----:B------:R-:W-:Y:S05]  /*9e10*/  BSYNC B1 ;  /* 0x0000000000017941 */ /* 0x000fea0003800000 */
.L_x_829:
        /* <DEDUP_REMOVED lines=11> */
.L_x_855:
[----:B------:R-:W-:Y:S05]  /*9ed0*/  EXIT ;  /* 0x000000000000794d */ /* 0x000fea0003800000 */
.L_x_857:
        /* <DEDUP_REMOVED lines=10> */
.L_x_1350:


//--------------------- .text._ZN5flash44flash_bwd_dq_dk_dv_loop_seqk_parallel_kernelI23Flash_bwd_kernel_traitsILi32ELi128ELi128ELi8ELi4ELi4ELi4ELb0ELb0EN7cutlass10bfloat16_tE19Flash_kernel_traitsILi32ELi128ELi128ELi8ES3_EELb1ELb0ELb0ELb0ELb0ELb0ELb0EEEvNS_16Flash_bwd_paramsE --------------------------
	.section	.text._ZN5flash44flash_bwd_dq_dk_dv_loop_seqk_parallel_kernelI23Flash_bwd_kernel_traitsILi32ELi128ELi128ELi8ELi4ELi4ELi4ELb0ELb0EN7cutlass10bfloat16_tE19Flash_kernel_traitsILi32ELi128ELi128ELi8ES3_EELb1ELb0ELb0ELb0ELb0ELb0ELb0EEEvNS_16Flash_bwd_paramsE,"ax",@progbits
	.sectioninfo	@"SHI_REGISTERS=255"
	.align	128
        .global         _ZN5flash44flash_bwd_dq_dk_dv_loop_seqk_parallel_kernelI23Flash_bwd_kernel_traitsILi32ELi128ELi128ELi8ELi4ELi4ELi4ELb0ELb0EN7cutlass10bfloat16_tE19Flash_kernel_traitsILi32ELi128ELi128ELi8ES3_EELb1ELb0ELb0ELb0ELb0ELb0ELb0EEEvNS_16Flash_bwd_paramsE
        .type           _ZN5flash44flash_bwd_dq_dk_dv_loop_seqk_parallel_kernelI23Flash_bwd_kernel_traitsILi32ELi128ELi128ELi8ELi4ELi4ELi4ELb0ELb0EN7cutlass10bfloat16_tE19Flash_kernel_traitsILi32ELi128ELi128ELi8ES3_EELb1ELb0ELb0ELb0ELb0ELb0ELb0EEEvNS_16Flash_bwd_paramsE,@function
        .size           _ZN5flash44flash_bwd_dq_dk_dv_loop_seqk_parallel_kernelI23Flash_bwd_kernel_traitsILi32ELi128ELi128ELi8ELi4ELi4ELi4ELb0ELb0EN7cutlass10bfloat16_tE19Flash_kernel_traitsILi32ELi128ELi128ELi8ES3_EELb1ELb0ELb0ELb0ELb0ELb0ELb0EEEvNS_16Flash_bwd_paramsE,(.L_x_1351 - _ZN5flash44flash_bwd_dq_dk_dv_loop_seqk_parallel_kernelI23Flash_bwd_kernel_traitsILi32ELi128ELi128ELi8ELi4ELi4ELi4ELb0ELb0EN7cutlass10bfloat16_tE19Flash_kernel_traitsILi32ELi128ELi128ELi8ES3_EELb1ELb0ELb0ELb0ELb0ELb0ELb0EEEvNS_16Flash_bwd_paramsE)
        .other          _ZN5flash44flash_bwd_dq_dk_dv_loop_seqk_parallel_kernelI23Flash_bwd_kernel_traitsILi32ELi128ELi128ELi8ELi4ELi4ELi4ELb0ELb0EN7cutlass10bfloat16_tE19Flash_kernel_traitsILi32ELi128ELi128ELi8ES3_EELb1ELb0ELb0ELb0ELb0ELb0ELb0EEEvNS_16Flash_bwd_paramsE,@"STO_CUDA_ENTRY STV_DEFAULT"
_ZN5flash44flash_bwd_dq_dk_dv_loop_seqk_parallel_kernelI23Flash_bwd_kernel_traitsILi32ELi128ELi128ELi8ELi4ELi4ELi4ELb0ELb0EN7cutlass10bfloat16_tE19Flash_kernel_traitsILi32ELi128ELi128ELi8ES3_EELb1ELb0ELb0ELb0ELb0ELb0ELb0EEEvNS_16Flash_bwd_paramsE:
.text._ZN5flash44flash_bwd_dq_dk_dv_loop_seqk_parallel_kernelI23Flash_bwd_kernel_traitsILi32ELi128ELi128ELi8ELi4ELi4ELi4ELb0ELb0EN7cutlass10bfloat16_tE19Flash_kernel_traitsILi32ELi128ELi128ELi8ES3_EELb1ELb0ELb0ELb0ELb0ELb0ELb0EEEvNS_16Flash_bwd_paramsE:
        /* <DEDUP_REMOVED lines=12> */
[----:B------:R-:W-:Y:S01]  /*00c0*/  UMOV UR6, 0x80 ;  /* 0x0000008000067882 */ /* 0x000fe20000000000 */
[----:B------:R-:W-:Y:S01]  /*00d0*/  IMAD.MOV.U32 R211, RZ, RZ, -0x10 ;  /* 0xfffffff0ffd37424 */ /* 0x000fe200078e00ff */
[----:B------:R-:W-:Y:S01]  /*00e0*/  ULDC UR5, c[0x0][0x210] ;  /* 0x0000840000057ab9 */ /* 0x000fe20000000800 */
[----:B------:R-:W-:Y:S01]  /*00f0*/  IMAD.MOV.U32 R137, RZ, RZ, 0x20 ;  /* 0x00000020ff897424 */ /* 0x000fe200078e00ff */
[----:B------:R-:W-:Y:S01]  /*0100*/  ULDC UR4, c[0x0][0x234] ;  /* 0x00008d0000047ab9 */ /* 0x000fe20000000800 */
[----:B------:R-:W-:Y:S01]  /*0110*/  IMAD.MOV.U32 R132, RZ, RZ, 0x40 ;  /* 0x00000040ff847424 */ /* 0x000fe200078e00ff */
[----:B------:R-:W-:Y:S01]  /*0120*/  ULDC UR7, c[0x0][0x1c0] ;  /* 0x0000700000077ab9 */ /* 0x000fe20000000800 */
[----:B------:R-:W3:Y:S01]  /*0130*/  S2UR UR49, SR_CTAID.Z ;  /* 0x00000000003179c3 */ /* 0x000ee20000002700 */
[----:B------:R-:W-:-:S02]  /*0140*/  UIMAD UR4, UR6, UR5, UR4 ;  /* 0x00000005060472a4 */ /* 0x000fc4000f8e0204 */
[----:B------:R-:W-:Y:S02]  /*0150*/  ULDC.U8 UR8, c[0x0][0x328] ;  /* 0x0000ca0000087ab9 */ /* 0x000fe40000000000 */
[----:B------:R-:W-:Y:S02]  /*0160*/  UISETP.NE.AND UP2, UPT, UR8, URZ, UPT ;  /* 0x0000003f0800728c */ /* 0x000fe4000bf45270 */
[----:B------:R-:W-:Y:S01]  /*0170*/  ULDC UR11, c[0x0][0x1c8] ;  /* 0x00007200000b7ab9 */ /* 0x000fe20000000800 */
[----:B------:R-:W-:Y:S01]  /*0180*/  IMAD.U32 R248, RZ, RZ, UR4 ;  /* 0x00000004fff87e24 */ /* 0x000fe2000f8e00ff */
[----:B------:R-:W-:Y:S02]  /*0190*/  ULDC UR12, c[0x0][0x1c0] ;  /* 0x00007000000c7ab9 */ /* 0x000fe40000000800 */
[----:B------:R-:W-:Y:S02]  /*01a0*/  ULDC UR55, c[0x0][0x22c] ;  /* 0x00008b0000377ab9 */ /* 0x000fe40000000800 */
[----:B------:R-:W-:Y:S01]  /*01b0*/  ULDC UR18, c[0x0][0x224] ;  /* 0x0000890000127ab9 */ /* 0x000fe20000000800 */
[----:B-1----:R-:W-:Y:S01]  /*01c0*/  SHF.R.S32.HI R6, RZ, 0x1f, R10 ;  /* 0x0000001fff067819 */ /* 0x002fe2000001140a */
[----:B--2---:R-:W-:-:S02]  /*01d0*/  USHF.L.U32 UR8, UR46, 0x7, URZ ;  /* 0x000000072e087899 */ /* 0x004fc4000800063f */
[----:B------:R-:W-:Y:S01]  /*01e0*/  USHF.R.S32.HI UR6, URZ, 0x1f, UR18 ;  /* 0x0000001f3f067899 */ /* 0x000fe20008011412 */
        /* <DEDUP_REMOVED lines=9> */
[----:B------:R-:W-:Y:S01]  /*0280*/  ULOP3.LUT UR4, UR49, UR11, URZ, 0x3c, !UPT ;  /* 0x0000000b31047292 */ /* 0x000fe2000f8e3c3f */
[----:B------:R-:W-:Y:S01]  /*0290*/  LEA.HI R128, R6, R10, RZ, 0x3 ;  /* 0x0000000a06807211 */ /* 0x000fe200078f18ff */
[----:B------:R-:W-:Y:S01]  /*02a0*/  UIMAD UR17, UR49, UR55, URZ ;  /* 0x00000037311172a4 */ /* 0x000fe2000f8e023f */
[----:B------:R-:W-:Y:S01]  /*02b0*/  LEA.HI R2, R2, R0, RZ, 0x3 ;  /* 0x0000000002027211 */ /* 0x000fe200078f18ff */
[----:B------:R-:W-:Y:S01]  /*02c0*/  ULDC UR50, c[0x0][0x1c0] ;  /* 0x0000700000327ab9 */ /* 0x000fe20000000800 */
[----:B------:R-:W-:Y:S01]  /*02d0*/  LEA.HI R6, R6, R10, RZ, 0x4 ;  /* 0x0000000a06067211 */ /* 0x000fe200078f20ff */
[----:B------:R-:W-:Y:S01]  /*02e0*/  IMAD.U32 R246, RZ, RZ, UR4 ;  /* 0x00000004fff67e24 */ /* 0x000fe2000f8e00ff */
[----:B------:R-:W-:Y:S01]  /*02f0*/  LOP3.LUT R3, R7, 0xfffffffc, RZ, 0xc0, !PT ;  /* 0xfffffffc07037812 */ /* 0x000fe200078ec0ff */
[----:B------:R-:W-:Y:S01]  /*0300*/  UIMAD UR4, UR46, UR12, UR49 ;  /* 0x0000000c2e0472a4 */ /* 0x000fe2000f8e0231 */
[----:B------:R-:W-:Y:S01]  /*0310*/  LOP3.LUT R4, R5, 0xffffffe0, RZ, 0xc0, !PT ;  /* 0xffffffe005047812 */ /* 0x000fe200078ec0ff */
[----:B------:R-:W-:Y:S01]  /*0320*/  UIMAD.WIDE UR50, UR55, UR50, URZ ;  /* 0x00000032373272a5 */ /* 0x000fe2000f8e023f */
[----:B------:R-:W-:Y:S01]  /*0330*/  LEA.HI R7, R7, R0, RZ, 0x1 ;  /* 0x0000000007077211 */ /* 0x000fe200078f08ff */
[----:B------:R-:W-:Y:S01]  /*0340*/  IMAD.IADD R12, R10, 0x1, -R3 ;  /* 0x000000010a0c7824 */ /* 0x000fe200078e0a03 */
[----:B------:R-:W-:Y:S01]  /*0350*/  LOP3.LUT R2, R2, 0xfffffff8, RZ, 0xc0, !PT ;  /* 0xfffffff802027812 */ /* 0x000fe200078ec0ff */
[----:B------:R-:W-:Y:S01]  /*0360*/  IMAD.IADD R4, R10, 0x1, -R4 ;  /* 0x000000010a047824 */ /* 0x000fe200078e0a04 */
[----:B------:R-:W-:Y:S01]  /*0370*/  LOP3.LUT R8, R6, 0xfffffff0, RZ, 0xc0, !PT ;  /* 0xfffffff006087812 */ /* 0x000fe200078ec0ff */
[----:B------:R-:W-:Y:S01]  /*0380*/  IMAD.SHL.U32 R226, R12, 0x8, RZ ;  /* 0x000000080ce27824 */ /* 0x000fe200078e00ff */
[----:B------:R-:W-:Y:S01]  /*0390*/  LOP3.LUT R9, R128, 0xfffffff8, RZ, 0xc0, !PT ;  /* 0xfffffff880097812 */ /* 0x000fe200078ec0ff */
[----:B------:R-:W-:Y:S01]  /*03a0*/  USHF.L.U32 UR61, UR4, 0x5, URZ ;  /* 0x00000005043d7899 */ /* 0x000fe2000800063f */
        /* <DEDUP_REMOVED lines=9> */
[----:B------:R-:W-:Y:S01]  /*0440*/  USHF.R.S32.HI UR4, URZ, 0x1f, UR17 ;  /* 0x0000001f3f047899 */ /* 0x000fe20008011411 */
[----:B------:R-:W-:Y:S01]  /*0450*/  SHF.R.S32.HI R3, RZ, 0x1f, R5 ;  /* 0x0000001fff037819 */ /* 0x000fe20000011405 */
[----:B------:R-:W-:Y:S01]  /*0460*/  UIMAD.WIDE.U32 UR58, UR46, UR18, URZ ;  /* 0x000000122e3a72a5 */ /* 0x000fe2000f8e003f */
[----:B------:R-:W-:Y:S01]  /*0470*/  LEA.HI R5, R6, R2, RZ, 0x1 ;  /* 0x0000000206057211 */ /* 0x000fe200078f08ff */
[----:B------:R-:W-:Y:S01]  /*0480*/  IMAD R237, R0, 0x8, R237 ;  /* 0x0000000800ed7824 */ /* 0x000fe200078e02ed */
[----:B------:R-:W-:Y:S01]  /*0490*/  LEA.HI R234, R9, R4, RZ, 0x2 ;  /* 0x0000000409ea7211 */ /* 0x000fe200078f10ff */
[----:B------:R-:W-:Y:S01]  /*04a0*/  IMAD.U32 R6, RZ, RZ, UR7 ;  /* 0x00000007ff067e24 */ /* 0x000fe2000f8e00ff */
[----:B------:R-:W-:Y:S01]  /*04b0*/  LEA.HI R4, R3, R0, RZ, 0x2 ;  /* 0x0000000003047211 */ /* 0x000fe200078f10ff */
[----:B------:R-:W-:Y:S01]  /*04c0*/  USHF.R.S32.HI UR7, URZ, 0x1f, UR46 ;  /* 0x0000001f3f077899 */ /* 0x000fe2000801142e */
[----:B------:R-:W-:Y:S01]  /*04d0*/  LOP3.LUT R3, R5, 0xfffffffe, RZ, 0xc0, !PT ;  /* 0xfffffffe05037812 */ /* 0x000fe200078ec0ff */
[----:B------:R-:W-:Y:S01]  /*04e0*/  IMAD.SHL.U32 R6, R12, 0x2, RZ ;  /* 0x000000020c067824 */ /* 0x000fe200078e00ff */
[----:B------:R-:W-:Y:S01]  /*04f0*/  SHF.R.S32.HI R5, RZ, 0x3, R128 ;  /* 0x00000003ff057819 */ /* 0x000fe20000011480 */
[----:B------:R-:W-:Y:S01]  /*0500*/  ULDC UR10, c[0x0][0x1c0] ;  /* 0x00007000000a7ab9 */ /* 0x000fe20000000800 */
[----:B------:R-:W-:Y:S01]  /*0510*/  LOP3.LUT R4, R4, 0xfffffffc, RZ, 0xc0, !PT ;  /* 0xfffffffc04047812 */ /* 0x000fe200078ec0ff */
[----:B------:R-:W-:Y:S01]  /*0520*/  IMAD.IADD R11, R2, 0x1, -R3 ;  /* 0x00000001020b7824 */ /* 0x000fe200078e0a03 */
[----:B------:R-:W-:Y:S01]  /*0530*/  LEA.HI R9, R10, R10, RZ, 0x1 ;  /* 0x0000000a0a097211 */ /* 0x000fe200078f08ff */
[----:B------:R-:W-:Y:S01]  /*0540*/  IMAD.SHL.U32 R2, R5, 0x40, RZ ;  /* 0x0000004005027824 */ /* 0x000fe200078e00ff */
[----:B------:R-:W-:Y:S01]  /*0550*/  SHF.R.S32.HI R5, RZ, 0x1f, R8 ;  /* 0x0000001fff057819 */ /* 0x000fe20000011408 */
[----:B------:R-:W-:Y:S01]  /*0560*/  IMAD.IADD R238, R0, 0x1, -R4 ;  /* 0x0000000100ee7824 */ /* 0x000fe200078e0a04 */
[----:B------:R-:W-:Y:S01]  /*0570*/  LOP3.LUT P5, RZ, R7, 0x2, RZ, 0xc0, !PT ;  /* 0x0000000207ff7812 */ /* 0x000fe200078ac0ff */
[----:B------:R-:W-:Y:S01]  /*0580*/  IMAD R216, R235, 0x2000, R6 ;  /* 0x00002000ebd87824 */ /* 0x000fe200078e0206 */
[----:B------:R-:W-:Y:S01]  /*0590*/  LOP3.LUT R0, R2, 0xc0, RZ, 0xc0, !PT ;  /* 0x000000c002007812 */ /* 0x000fe200078ec0ff */
[----:B------:R-:W-:Y:S01]  /*05a0*/  ULDC UR13, c[0x0][0x214] ;  /* 0x00008500000d7ab9 */ /* 0x000fe20000000800 */
[----:B------:R-:W-:Y:S01]  /*05b0*/  LOP3.LUT R2, R9, 0x7fffffe, RZ, 0xc0, !PT ;  /* 0x07fffffe09027812 */ /* 0x000fe200078ec0ff */
[----:B------:R-:W-:Y:S01]  /*05c0*/  UIMAD UR55, UR55, UR10, URZ ;  /* 0x0000000a373772a4 */ /* 0x000fe2000f8e023f */
[----:B------:R-:W-:Y:S01]  /*05d0*/  SHF.R.U32.HI R4, RZ, 0x3, R0 ;  /* 0x00000003ff047819 */ /* 0x000fe20000011600 */
[----:B------:R-:W-:Y:S01]  /*05e0*/  IMAD.U32 R243, RZ, RZ, UR4 ;  /* 0x00000004fff37e24 */ /* 0x000fe2000f8e00ff */
[----:B------:R-:W-:Y:S01]  /*05f0*/  LOP3.LUT R3, R0, 0x18, R226, 0xf8, !PT ;  /* 0x0000001800037812 */ /* 0x000fe200078ef8e2 */
[----:B------:R-:W-:Y:S01]  /*0600*/  IMAD.IADD R2, R10, 0x1, -R2 ;  /* 0x000000010a027824 */ /* 0x000fe200078e0a02 */
[----:B------:R-:W-:Y:S01]  /*0610*/  LEA.HI R5, R5, R8, RZ, 0x3 ;  /* 0x0000000805057211 */ /* 0x000fe200078f18ff */
[----:B------:R-:W-:Y:S01]  /*0620*/  IMAD R0, R235, 0x8, R11 ;  /* 0x00000008eb007824 */ /* 0x000fe200078e020b */
[----:B------:R-:W-:Y:S01]  /*0630*/  LOP3.LUT R3, R3, R4, RZ, 0x3c, !PT ;  /* 0x0000000403037212 */ /* 0x000fe200078e3cff */
[----:B------:R-:W-:Y:S01]  /*0640*/  USHF.L.U32 UR60, UR55, 0x7, URZ ;  /* 0x00000007373c7899 */ /* 0x000fe2000800063f */
[----:B------:R-:W-:Y:S01]  /*0650*/  LOP3.LUT P4, RZ, R7, 0x4, RZ, 0xc0, !PT ;  /* 0x0000000407ff7812 */ /* 0x000fe2000788c0ff */
[----:B------:R-:W-:Y:S01]  /*0660*/  IMAD R16, R0, 0x8, R2 ;  /* 0x0000000800107824 */ /* 0x000fe200078e0202 */
[----:B------:R-:W-:Y:S01]  /*0670*/  LEA.HI R0, R8, R8, RZ, 0x1 ;  /* 0x0000000808007211 */ /* 0x000fe200078f08ff */
[----:B------:R-:W-:Y:S01]  /*0680*/  IMAD.U32 R237, R237, 0x20, R3 ;  /* 0x00000020eded7824 */ /* 0x000fe200078e0003 */
[----:B------:R-:W-:Y:S01]  /*0690*/  LOP3.LUT R2, R5, 0xfffffff8, RZ, 0xc0, !PT ;  /* 0xfffffff805027812 */ /* 0x000fe200078ec0ff */
[----:B------:R-:W-:Y:S01]  /*06a0*/  ULDC.U8 UR9, c[0x0][0x3d0] ;  /* 0x0000f40000097ab9 */ /* 0x000fe20000000000 */
[----:B------:R-:W-:Y:S01]  /*06b0*/  LOP3.LUT R4, R0, 0x7fffffe, RZ, 0xc0, !PT ;  /* 0x07fffffe00047812 */ /* 0x000fe200078ec0ff */
[----:B------:R-:W-:Y:S01]  /*06c0*/  UISETP.NE.AND UP3, UPT, UR9, URZ, UPT ;  /* 0x0000003f0900728c */ /* 0x000fe2000bf65270 */
        /* <DEDUP_REMOVED lines=14> */
[----:B------:R-:W-:Y:S01]  /*07b0*/  @UP2 UIMAD UR9, UR46, UR13, URZ ;  /* 0x0000000d2e0922a4 */ /* 0x000fe2000f8e023f */
        /* <DEDUP_REMOVED lines=28> */
[----:B------:R-:W-:Y:S01]  /*0980*/  UIMAD UR5, UR51, UR58, URZ ;  /* 0x0000003a330572a4 */ /* 0x000fe2000f8e023f */
[----:B------:R-:W-:Y:S01]  /*0990*/  LOP3.LUT R128, R128, R0, RZ, 0x3c, !PT ;  /* 0x0000000080807212 */ /* 0x000fe200078e3cff */
[----:B------:R-:W-:Y:S01]  /*09a0*/  IMAD R0, R238, 0x200, R6 ;  /* 0x00000200ee007824 */ /* 0x000fe200078e0206 */
[----:B------:R-:W-:Y:S01]  /*09b0*/  IADD3 R216, R4, R216, R2 ;  /* 0x000000d804d87210 */ /* 0x000fe20007ffe002 */
[----:B------:R-:W-:Y:S01]  /*09c0*/  IMAD.SHL.U32 R4, R11, 0x10, RZ ;  /* 0x000000100b047824 */ /* 0x000fe200078e00ff */
[----:B------:R-:W-:Y:S01]  /*09d0*/  SHF.R.U32.HI R2, RZ, 0x3, R8 ;  /* 0x00000003ff027819 */ /* 0x000fe20000011608 */
[----:B------:R-:W-:Y:S01]  /*09e0*/  IMAD R12, R12, 0x20, R0 ;  /* 0x000000200c0c7824 */ /* 0x000fe200078e0200 */
[----:B------:R-:W-:Y:S01]  /*09f0*/  SHF.R.S32.HI R0, RZ, 0x1, R9 ;  /* 0x00000001ff007819 */ /* 0x000fe20000011409 */
[----:B------:R-:W-:Y:S01]  /*0a00*/  IMAD.SHL.U32 R216, R216, 0x2, RZ ;  /* 0x00000002d8d87824 */ /* 0x000fe200078e00ff */
[----:B------:R-:W-:Y:S01]  /*0a10*/  LOP3.LUT R5, R5, R2, RZ, 0x3c, !PT ;  /* 0x0000000205057212 */ /* 0x000fe200078e3cff */
[----:B------:R-:W-:Y:S01]  /*0a20*/  IMAD.SHL.U32 R2, R235, 0x8, RZ ;  /* 0x00000008eb027824 */ /* 0x000fe200078e00ff */
[C---:B------:R-:W-:Y:S01]  /*0a30*/  LOP3.LUT P3, RZ, R0.reuse, 0x2, RZ, 0xc0, !PT ;  /* 0x0000000200ff7812 */ /* 0x040fe2000786c0ff */
[----:B------:R-:W-:Y:S01]  /*0a40*/  IMAD.SHL.U32 R0, R0, 0x40, RZ ;  /* 0x0000004000007824 */ /* 0x000fe200078e00ff */
[----:B------:R-:W-:Y:S01]  /*0a50*/  @!UP2 UIMAD UR4, UR7, UR13, URZ ;  /* 0x0000000d0704a2a4 */ /* 0x000fe2000f8e023f */
[----:B------:R-:W-:Y:S01]  /*0a60*/  IADD3 R212, R216, 0x40, RZ ;  /* 0x00000040d8d47810 */ /* 0x000fe20007ffe0ff */
[----:B------:R-:W-:Y:S01]  /*0a70*/  IMAD.U32 R128, R16, 0x20, R128 ;  /* 0x0000002010807824 */ /* 0x000fe200078e0080 */
[----:B------:R-:W-:Y:S01]  /*0a80*/  LOP3.LUT R2, R2, 0x8, RZ, 0xc0, !PT ;  /* 0x0000000802027812 */ /* 0x000fe200078ec0ff */
[----:B------:R-:W-:Y:S01]  /*0a90*/  IMAD.U32 R252, RZ, RZ, UR5 ;  /* 0x00000005fffc7e24 */ /* 0x000fe2000f8e00ff */
[----:B------:R-:W-:Y:S01]  /*0aa0*/  LOP3.LUT R0, R0, 0xc0, RZ, 0xc0, !PT ;  /* 0x000000c000007812 */ /* 0x000fe200078ec0ff */
[----:B------:R-:W-:Y:S01]  /*0ab0*/  IMAD.U32 R242, RZ, RZ, UR4 ;  /* 0x00000004fff27e24 */ /* 0x000fe2000f8e00ff */
[----:B------:R-:W-:Y:S01]  /*0ac0*/  LOP3.LUT R7, R2, 0x10, R4, 0xf8, !PT ;  /* 0x0000001002077812 */ /* 0x000fe200078ef804 */
[----:B------:R-:W-:Y:S01]  /*0ad0*/  USHF.R.S32.HI UR5, URZ, 0x1f, UR60 ;  /* 0x0000001f3f057899 */ /* 0x000fe2000801143c */
[----:B------:R-:W-:Y:S01]  /*0ae0*/  SHF.R.U32.HI R3, RZ, 0x3, R0 ;  /* 0x00000003ff037819 */ /* 0x000fe20000011600 */
[----:B------:R-:W-:Y:S01]  /*0af0*/  USHF.R.S32.HI UR4, URZ, 0x1f, UR61 ;  /* 0x0000001f3f047899 */ /* 0x000fe2000801143d */
[----:B------:R-:W-:Y:S01]  /*0b00*/  R2P PR, R14, 0x6 ;  /* 0x000000060e007804 */ /* 0x000fe20000000000 */
[----:B------:R-:W-:Y:S01]  /*0b10*/  IMAD.IADD R217, R216, 0x1, R211 ;  /* 0x00000001d8d97824 */ /* 0x000fe200078e02d3 */
[----:B------:R-:W-:Y:S01]  /*0b20*/  LOP3.LUT R8, R3, R0, R2, 0x1e, !PT ;  /* 0x0000000003087212 */ /* 0x000fe200078e1e02 */
[----:B------:R-:W-:Y:S01]  /*0b30*/  IMAD.SHL.U32 R0, R14, 0x40, RZ ;  /* 0x000000400e007824 */ /* 0x000fe200078e00ff */
[----:B------:R-:W-:Y:S01]  /*0b40*/  @P4 IADD3 R212, R216, -0x40, RZ ;  /* 0xffffffc0d8d44810 */ /* 0x000fe20007ffe0ff */
[----:B------:R-:W-:Y:S01]  /*0b50*/  IMAD R3, R11, 0x200, R5 ;  /* 0x000002000b037824 */ /* 0x000fe200078e0205 */
[----:B------:R-:W-:Y:S01]  /*0b60*/  SEL R213, R137, 0xffffffe0, !P5 ;  /* 0xffffffe089d57807 */ /* 0x000fe20006800000 */
[----:B------:R-:W-:Y:S01]  /*0b70*/  IMAD.SHL.U32 R5, R11, 0x8, RZ ;  /* 0x000000080b057824 */ /* 0x000fe200078e00ff */
[----:B------:R-:W-:Y:S01]  /*0b80*/  LOP3.LUT R0, R0, 0x1c0, RZ, 0xc0, !PT ;  /* 0x000001c000007812 */ /* 0x000fe200078ec0ff */
[----:B------:R-:W-:Y:S01]  /*0b90*/  IMAD.SHL.U32 R2, R13, 0x40, RZ ;  /* 0x000000400d027824 */ /* 0x000fe200078e00ff */
[----:B------:R-:W-:Y:S01]  /*0ba0*/  SEL R132, R132, 0xffffffc0, !P2 ;  /* 0xffffffc084847807 */ /* 0x000fe20005000000 */
[----:B------:R-:W-:Y:S01]  /*0bb0*/  IMAD.IADD R8, R8, 0x1, R12 ;  /* 0x0000000108087824 */ /* 0x000fe200078e020c */
[----:B------:R-:W-:Y:S01]  /*0bc0*/  LOP3.LUT R5, R5, 0x8, RZ, 0xc0, !PT ;  /* 0x0000000805057812 */ /* 0x000fe200078ec0ff */
[----:B------:R-:W-:Y:S01]  /*0bd0*/  IMAD.SHL.U32 R128, R128, 0x2, RZ ;  /* 0x0000000280807824 */ /* 0x000fe200078e00ff */
        /* <DEDUP_REMOVED lines=10> */
[----:B------:R-:W-:Y:S01]  /*0c80*/  LOP3.LUT R5, R4, R2, R5, 0x1e, !PT ;  /* 0x0000000204057212 */ /* 0x000fe200078e1e05 */
[----:B------:R-:W-:Y:S01]  /*0c90*/  IMAD R142, R238, 0x200, R0 ;  /* 0x00000200ee8e7824 */ /* 0x000fe200078e0200 */
[----:B------:R-:W-:Y:S01]  /*0ca0*/  LOP3.LUT R2, R4, R7, R2, 0x1e, !PT ;  /* 0x0000000704027212 */ /* 0x000fe200078e1e02 */
[----:B------:R-:W-:Y:S01]  /*0cb0*/  IMAD.IADD R214, R213, 0x1, R212 ;  /* 0x00000001d5d67824 */ /* 0x000fe200078e02d4 */
[----:B------:R-:W-:Y:S01]  /*0cc0*/  LEA R131, R131, 0xa000, 0x1 ;  /* 0x0000a00083837811 */ /* 0x000fe200078e08ff */
[----:B------:R-:W-:Y:S01]  /*0cd0*/  IMAD.U32 R241, RZ, RZ, UR9 ;  /* 0x00000009fff17e24 */ /* 0x000fe2000f8e00ff */
[----:B------:R-:W-:Y:S01]  /*0ce0*/  LEA R239, R8, 0x6000, 0x1 ;  /* 0x0000600008ef7811 */ /* 0x000fe200078e08ff */
[----:B------:R-:W-:Y:S01]  /*0cf0*/  IMAD.IADD R136, R0, 0x1, R2 ;  /* 0x0000000100887824 */ /* 0x000fe200078e0202 */
[C---:B------:R-:W-:Y:S01]  /*0d00*/  IADD3 R138, R131.reuse, 0x20, RZ ;  /* 0x00000020838a7810 */ /* 0x040fe20007ffe0ff */
[C---:B------:R-:W-:Y:S01]  /*0d10*/  IMAD.IADD R133, R131.reuse, 0x1, R132 ;  /* 0x0000000183857824 */ /* 0x040fe200078e0284 */
[----:B------:R-:W-:Y:S01]  /*0d20*/  @P1 IADD3 R138, R131, -0x20, RZ ;  /* 0xffffffe0838a1810 */ /* 0x000fe20007ffe0ff */
[----:B------:R-:W-:Y:S01]  /*0d30*/  IMAD.U32 R245, RZ, RZ, UR8 ;  /* 0x00000008fff57e24 */ /* 0x000fe2000f8e00ff */
[----:B------:R-:W-:Y:S01]  /*0d40*/  LOP3.LUT P0, RZ, R13, 0x2, RZ, 0xc0, !PT ;  /* 0x000000020dff7812 */ /* 0x000fe2000780c0ff */
[----:B------:R-:W-:Y:S01]  /*0d50*/  IMAD.IADD R142, R142, 0x1, R5 ;  /* 0x000000018e8e7824 */ /* 0x000fe200078e0205 */
[----:B------:R-:W-:Y:S01]  /*0d60*/  IADD3 R240, R239, 0x20, RZ ;  /* 0x00000020eff07810 */ /* 0x000fe20007ffe0ff */
[----:B------:R-:W-:Y:S01]  /*0d70*/  IMAD.U32 R251, RZ, RZ, UR5 ;  /* 0x00000005fffb7e24 */ /* 0x000fe2000f8e00ff */
[----:B------:R-:W-:Y:S01]  /*0d80*/  SEL R137, R137, 0xffffffe0, !P0 ;  /* 0xffffffe089897807 */ /* 0x000fe20004000000 */
[----:B------:R-:W-:Y:S01]  /*0d90*/  IMAD.U32 R250, RZ, RZ, UR4 ;  /* 0x00000004fffa7e24 */ /* 0x000fe2000f8e00ff */
[----:B------:R-:W-:Y:S01]  /*0da0*/  @P3 IADD3 R240, R239, -0x20, RZ ;  /* 0xffffffe0eff03810 */ /* 0x000fe20007ffe0ff */
[----:B------:R-:W-:Y:S01]  /*0db0*/  IMAD.SHL.U32 R2, R3, 0x2, RZ ;  /* 0x0000000203027824 */ /* 0x000fe200078e00ff */
[----:B------:R-:W-:Y:S01]  /*0dc0*/  IADD3 R141, R138, 0x2000, RZ ;  /* 0x000020008a8d7810 */ /* 0x000fe20007ffe0ff */
[----:B------:R-:W-:Y:S01]  /*0dd0*/  IMAD.IADD R129, R128, 0x1, R129 ;  /* 0x0000000180817824 */ /* 0x000fe200078e0281 */
[C---:B------:R-:W-:Y:S01]  /*0de0*/  IADD3 R140, R138.reuse, 0x4000, RZ ;  /* 0x000040008a8c7810 */ /* 0x040fe20007ffe0ff */
[----:B------:R-:W-:Y:S01]  /*0df0*/  IMAD.IADD R213, R213, 0x1, R211 ;  /* 0x00000001d5d57824 */ /* 0x000fe200078e02d3 */
[----:B------:R-:W-:Y:S01]  /*0e00*/  IADD3 R139, R138, 0x6000, RZ ;  /* 0x000060008a8b7810 */ /* 0x000fe20007ffe0ff */
[----:B------:R-:W-:Y:S01]  /*0e10*/  IMAD.IADD R132, R132, 0x1, R138 ;  /* 0x0000000184847824 */ /* 0x000fe200078e028a */
[----:B------:R-:W-:Y:S01]  /*0e20*/  UMOV UR54, 0xffffe000 ;  /* 0xffffe00000367882 */ /* 0x000fe20000000000 */
[----:B------:R-:W-:Y:S01]  /*0e30*/  IMAD.U32 R247, RZ, RZ, UR17 ;  /* 0x00000011fff77e24 */ /* 0x000fe2000f8e00ff */
[----:B------:R-:W-:-:S02]  /*0e40*/  UIMAD.WIDE.U32 UR56, UR50, UR58, URZ ;  /* 0x0000003a323872a5 */ /* 0x000fc4000f8e003f */
[----:B------:R-:W-:Y:S02]  /*0e50*/  USHF.L.U32 UR32, UR55, 0x3, URZ ;  /* 0x0000000337207899 */ /* 0x000fe4000800063f */
[----:B------:R-:W-:Y:S02]  /*0e60*/  USHF.L.U32 UR31, UR55, 0x4, URZ ;  /* 0x00000004371f7899 */ /* 0x000fe4000800063f */
[----:B------:R-:W-:Y:S02]  /*0e70*/  UIMAD UR30, UR55, 0x18, URZ ;  /* 0x00000018371e78a4 */ /* 0x000fe4000f8e023f */
[----:B------:R-:W-:Y:S02]  /*0e80*/  USHF.L.U32 UR29, UR55, 0x5, URZ ;  /* 0x00000005371d7899 */ /* 0x000fe4000800063f */
[----:B------:R-:W-:Y:S02]  /*0e90*/  UIMAD UR28, UR55, 0x28, URZ ;  /* 0x00000028371c78a4 */ /* 0x000fe4000f8e023f */
[----:B------:R-:W-:-:S02]  /*0ea0*/  UIMAD UR27, UR55, 0x30, URZ ;  /* 0x00000030371b78a4 */ /* 0x000fc4000f8e023f */
[----:B------:R-:W-:Y:S02]  /*0eb0*/  UIMAD UR26, UR55, 0x38, URZ ;  /* 0x00000038371a78a4 */ /* 0x000fe4000f8e023f */
[----:B------:R-:W-:Y:S02]  /*0ec0*/  USHF.L.U32 UR25, UR55, 0x6, URZ ;  /* 0x0000000637197899 */ /* 0x000fe4000800063f */
[----:B------:R-:W-:Y:S02]  /*0ed0*/  UIMAD UR24, UR55, 0x48, URZ ;  /* 0x00000048371878a4 */ /* 0x000fe4000f8e023f */
[----:B------:R-:W-:Y:S02]  /*0ee0*/  UIMAD UR23, UR55, 0x50, URZ ;  /* 0x00000050371778a4 */ /* 0x000fe4000f8e023f */
[----:B------:R-:W-:Y:S02]  /*0ef0*/  UIMAD UR22, UR55, 0x58, URZ ;  /* 0x00000058371678a4 */ /* 0x000fe4000f8e023f */
[----:B------:R-:W-:-:S02]  /*0f00*/  UIMAD UR21, UR55, 0x60, URZ ;  /* 0x00000060371578a4 */ /* 0x000fc4000f8e023f */
[----:B------:R-:W-:Y:S02]  /*0f10*/  UIMAD UR20, UR55, 0x68, URZ ;  /* 0x00000068371478a4 */ /* 0x000fe4000f8e023f */
[----:B------:R-:W-:Y:S02]  /*0f20*/  UIMAD UR19, UR55, 0x70, URZ ;  /* 0x00000070371378a4 */ /* 0x000fe4000f8e023f */
[----:B------:R-:W-:Y:S02]  /*0f30*/  UIMAD UR18, UR55, 0x78, URZ ;  /* 0x00000078371278a4 */ /* 0x000fe4000f8e023f */
[----:B------:R-:W-:Y:S02]  /*0f40*/  UIADD3 UR17, -UR60, URZ, URZ ;  /* 0x0000003f3c117290 */ /* 0x000fe4000fffe13f */
.L_x_902:
[----:B------:R-:W-:Y:S02]  /*0f50*/  ULDC.64 UR6, c[0x0][0x250] ;  /* 0x0000940000067ab9 */ /* 0x000fe40000000a00 */
[----:B------:R-:W-:Y:S02]  /*0f60*/  UISETP.NE.U32.AND UP4, UPT, URZ, UR6, UPT ;  /* 0x000000063f00728c */ /* 0x000fe4000bf85070 */
[----:B------:R-:W-:-:S02]  /*0f70*/  USHF.L.U32 UR10, UR46, 0x2, URZ ;  /* 0x000000022e0a7899 */ /* 0x000fc4000800063f */
[----:B------:R-:W-:Y:S02]  /*0f80*/  UISETP.NE.AND.EX UP4, UPT, URZ, UR7, UPT, UP4 ;  /* 0x000000073f00728c */ /* 0x000fe4000bf85340 */
[----:B------:R-:W-:Y:S02]  /*0f90*/  USHF.R.S32.HI UR52, URZ, 0x1f, UR46 ;  /* 0x0000001f3f347899 */ /* 0x000fe4000801142e */
[----:B------:R-:W-:Y:S02]  /*0fa0*/  ULDC.U8 UR4, c[0x0][0x312] ;  /* 0x0000c48000047ab9 */ /* 0x000fe40000000000 */
[----:B------:R-:W-:Y:S01]  /*0fb0*/  USHF.L.U64.HI UR5, UR46, 0x2, UR52 ;  /* 0x000000022e057899 */ /* 0x000fe20008010234 */
[----:B------:R-:W-:Y:S01]  /*0fc0*/  PLOP3.LUT P0, PT, PT, PT, UP4, 0x80, 0x0 ;  /* 0x000000000000781c */ /* 0x000fe20003f0f048 */
[----:B------:R-:W-:Y:S02]  /*0fd0*/  UISETP.NE.AND UP5, UPT, UR4, URZ, UPT ;  /* 0x0000003f0400728c */ /* 0x000fe4000bfa5270 */
[----:B------:R-:W-:-:S02]  /*0fe0*/  ULDC.64 UR34, c[0x0][0x118] ;  /* 0x0000460000227ab9 */ /* 0x000fc40000000a00 */
        /* <DEDUP_REMOVED lines=44> */
.L_x_858:
        /* <DEDUP_REMOVED lines=58> */
.L_x_860:
        /* <DEDUP_REMOVED lines=18> */
.L_x_861:
        /* <DEDUP_REMOVED lines=28> */
[----:B------:R-:W-:-:S04]  /*1930*/  UIMAD UR6, UR51, UR4, URZ ;  /* 0x00000004330672a4 */ /* 0x000fc8000f8e023f */
[----:B------:R-:W-:Y:S02]  /*1940*/  @UP1 UIADD3 UR12, UR9, UR6, URZ ;  /* 0x00000006090c1290 */ /* 0x000fe4000fffe03f */
[----:B------:R-:W-:Y:S01]  /*1950*/  USHF.L.U64.HI UR6, UR46, 0x7, UR52 ;  /* 0x000000072e067899 */ /* 0x000fe20008010234 */
[----:B------:R-:W3:Y:S03]  /*1960*/  R2UR UR52, R242 ;  /* 0x00000000f23473c2 */ /* 0x000ee600000e0000 */
[----:B------:R-:W-:Y:S02]  /*1970*/  USEL UR6, UR6, URZ, UP6 ;  /* 0x0000003f06067287 */ /* 0x000fe4000b000000 */
[----:B-1----:R-:W-:Y:S01]  /*1980*/  UIMAD.WIDE.U32 UR8, UR13, UR10, URZ ;  /* 0x0000000a0d0872a5 */ /* 0x002fe2000f8e003f */
[----:B--2---:R-:W-:Y:S01]  /*1990*/  IMAD.MOV R0, RZ, RZ, -R5 ;  /* 0x000000ffff007224 */ /* 0x004fe200078e0a05 */
[----:B------:R-:W-:Y:S01]  /*19a0*/  USHF.L.U32 UR10, UR46, 0x7, URZ ;  /* 0x000000072e0a7899 */ /* 0x000fe2000800063f */
[----:B------:R-:W-:Y:S01]  /*19b0*/  IMAD.MOV.U32 R4, RZ, RZ, RZ ;  /* 0x000000ffff047224 */ /* 0x000fe200078e00ff */
[----:B------:R-:W-:Y:S01]  /*19c0*/  USEL UR15, UR8, URZ, UP3 ;  /* 0x0000003f080f7287 */ /* 0x000fe20009800000 */
[----:B------:R-:W-:Y:S01]  /*19d0*/  IMAD R0, R0, R6, RZ ;  /* 0x0000000600007224 */ /* 0x000fe200078e02ff */
[----:B------:R-:W-:-:S02]  /*19e0*/  USEL UR8, UR10, URZ, UP6 ;  /* 0x0000003f0a087287 */ /* 0x000fc4000b000000 */
[----:B------:R-:W-:Y:S01]  /*19f0*/  UIMAD UR13, UR13, UR11, UR9 ;  /* 0x0000000b0d0d72a4 */ /* 0x000fe2000f8e0209 */
[----:B------:R-:W-:Y:S01]  /*1a00*/  IMAD.HI.U32 R0, R5, R0, R4 ;  /* 0x0000000005007227 */ /* 0x000fe200078e0004 */
[----:B------:R-:W-:Y:S01]  /*1a10*/  UIADD3 UR8, UP0, UR5, UR8, URZ ;  /* 0x0000000805087290 */ /* 0x000fe2000ff1e03f */
[----:B------:R-:W1:Y:S01]  /*1a20*/  R2UR UR11, R246 ;  /* 0x00000000f60b73c2 */ /* 0x000e6200000e0000 */
[----:B------:R-:W-:Y:S02]  /*1a30*/  USEL UR13, UR13, URZ, UP3 ;  /* 0x0000003f0d0d7287 */ /* 0x000fe40009800000 */
[----:B------:R-:W-:Y:S01]  /*1a40*/  UIADD3.X UR9, UR45, UR6, URZ, UP0, !UPT ;  /* 0x000000062d097290 */ /* 0x000fe200087fe43f */
[----:B------:R-:W-:Y:S01]  /*1a50*/  IMAD.HI.U32 R0, R0, R3, RZ ;  /* 0x0000000300007227 */ /* 0x000fe200078e00ff */
[----:B------:R-:W-:-:S03]  /*1a60*/  UIMAD UR6, UR51, UR8, URZ ;  /* 0x00000008330672a4 */ /* 0x000fc6000f8e023f */
[----:B------:R-:W-:Y:S01]  /*1a70*/  IMAD.MOV R4, RZ, RZ, -R0 ;  /* 0x000000ffff047224 */ /* 0x000fe200078e0a00 */
[----:B------:R-:W-:Y:S02]  /*1a80*/  UIMAD UR10, UR50, UR9, UR6 ;  /* 0x00000009320a72a4 */ /* 0x000fe4000f8e0206 */
[----:B------:R-:W-:Y:S01]  /*1a90*/  UIMAD.WIDE.U32 UR8, UR50, UR8, URZ ;  /* 0x00000008320872a5 */ /* 0x000fe2000f8e003f */
[----:B------:R-:W-:-:S03]  /*1aa0*/  IMAD R3, R6, R4, R3 ;  /* 0x0000000406037224 */ /* 0x000fc600078e0203 */
[----:B------:R-:W-:Y:S01]  /*1ab0*/  UIADD3 UR10, UR9, UR10, URZ ;  /* 0x0000000a090a7290 */ /* 0x000fe2000fffe03f */
[----:B------:R-:W2:Y:S01]  /*1ac0*/  R2UR UR6, R241 ;  /* 0x00000000f10673c2 */ /* 0x000ea200000e0000 */
[----:B------:R-:W-:-:S13]  /*1ad0*/  ISETP.GT.U32.AND P0, PT, R6, R3, PT ;  /* 0x000000030600720c */ /* 0x000fda0003f04070 */
[----:B------:R-:W-:Y:S01]  /*1ae0*/  @!P0 IMAD.IADD R3, R3, 0x1, -R6 ;  /* 0x0000000103038824 */ /* 0x000fe200078e0a06 */
[----:B------:R-:W-:Y:S02]  /*1af0*/  @!P0 IADD3 R0, R0, 0x1, RZ ;  /* 0x0000000100008810 */ /* 0x000fe40007ffe0ff */
[----:B-1----:R-:W-:Y:S01]  /*1b00*/  ISETP.LE.AND P0, PT, RZ, UR11, PT ;  /* 0x0000000bff007c0c */ /* 0x002fe2000bf03270 */
[----:B------:R-:W-:Y:S01]  /*1b10*/  ULDC UR11, c[0x0][0x234] ;  /* 0x00008d00000b7ab9 */ /* 0x000fe20000000800 */
[----:B------:R-:W-:Y:S01]  /*1b20*/  ISETP.GE.U32.AND P2, PT, R3, R6, PT ;  /* 0x000000060300720c */ /* 0x000fe20003f46070 */
[----:B--2---:R-:W-:-:S04]  /*1b30*/  @UP2 USEL UR6, UR6, UR4, !UP1 ;  /* 0x0000000406062287 */ /* 0x004fc8000c800000 */
[----:B------:R-:W-:Y:S02]  /*1b40*/  @UP2 UIMAD UR11, UR49, UR11, UR6 ;  /* 0x0000000b310b22a4 */ /* 0x000fe4000f8e0206 */
[----:B------:R-:W-:-:S06]  /*1b50*/  USHF.R.S32.HI UR6, URZ, 0x1f, UR36 ;  /* 0x0000001f3f067899 */ /* 0x000fcc0008011424 */
[----:B------:R-:W-:Y:S01]  /*1b60*/  @P2 IADD3 R0, R0, 0x1, RZ ;  /* 0x0000000100002810 */ /* 0x000fe20007ffe0ff */
[----:B---3--:R-:W-:-:S04]  /*1b70*/  @!UP2 UMOV UR11, UR52 ;  /* 0x00000034000bac82 */ /* 0x008fc80008000000 */
[----:B------:R-:W-:-:S04]  /*1b80*/  IMAD.MOV.U32 R10, RZ, RZ, R0 ;  /* 0x000000ffff0a7224 */ /* 0x000fc800078e0000 */
[----:B------:R-:W-:Y:S01]  /*1b90*/  @!P0 IMAD.MOV R10, RZ, RZ, -R10 ;  /* 0x000000ffff0a8224 */ /* 0x000fe200078e0a0a */
[----:B------:R-:W-:Y:S02]  /*1ba0*/  PLOP3.LUT P0, PT, PT, PT, UP2, 0x80, 0x0 ;  /* 0x000000000000781c */ /* 0x000fe40003f0f028 */
[----:B------:R-:W-:-:S04]  /*1bb0*/  @!P1 LOP3.LUT R10, RZ, c[0x0][0x1c8], RZ, 0x33, !PT ;  /* 0x00007200ff0a9a12 */ /* 0x000fc800078e33ff */
[----:B------:R-:W-:-:S07]  /*1bc0*/  SHF.R.S32.HI R16, RZ, 0x1f, R10 ;  /* 0x0000001fff107819 */ /* 0x000fce000001140a */
[----:B------:R-:W-:Y:S05]  /*1bd0*/  @!P0 BRA `(.L_x_862) ;  /* 0x0000007000008947 */ /* 0x000fea0003800000 */
[----:B------:R-:W-:Y:S01]  /*1be0*/  ULDC UR49, c[0x0][0x224] ;  /* 0x0000890000317ab9 */ /* 0x000fe20000000800 */
[----:B------:R-:W1:Y:S01]  /*1bf0*/  R2UR UR52, R248 ;  /* 0x00000000f83473c2 */ /* 0x000e6200000e0000 */
[----:B------:R-:W-:-:S04]  /*1c00*/  @!UP1 UIMAD UR4, UR46, UR49, URZ ;  /* 0x000000312e0492a4 */ /* 0x000fc8000f8e023f */
[----:B------:R-:W-:-:S03]  /*1c10*/  ULEA UR4, UR46, UR4, 0x7 ;  /* 0x000000042e047291 */ /* 0x000fc6000f8e383f */
[----:B------:R-:W1:Y:S02]  /*1c20*/  S2UR UR49, SR_CTAID.Z ;  /* 0x00000000003179c3 */ /* 0x000e640000002700 */
[----:B-1----:R-:W-:Y:S01]  /*1c30*/  UIMAD UR4, UR52, UR49, UR4 ;  /* 0x00000031340472a4 */ /* 0x002fe2000f8e0204 */
[----:B------:R-:W-:Y:S05]  /*1c40*/  BRA `(.L_x_863) ;  /* 0x0000002000007947 */ /* 0x000fea0003800000 */
.L_x_862:
[----:B------:R1:W2:Y:S01]  /*1c50*/  R2UR UR4, R245 ;  /* 0x00000000f50473c2 */ /* 0x0002a200000e0000 */
[----:B------:R-:W-:-:S07]  /*1c60*/  DEPBAR.LE SB1, 0x0, {2} ;  /* 0x000090040000791a */ /* 0x000fce0000000000 */
.L_x_863:
[----:B------:R-:W1:Y:S01]  /*1c70*/  R2UR UR52, R247 ;  /* 0x00000000f73473c2 */ /* 0x000e6200000e0000 */
[----:B------:R-:W2:Y:S01]  /*1c80*/  S2R R15, SR_TID.X ;  /* 0x00000000000f7919 */ /* 0x000ea20000002100 */
[----:B------:R-:W-:Y:S01]  /*1c90*/  USHF.R.S32.HI UR9, URZ, 0x1f, UR60 ;  /* 0x0000001f3f097899 */ /* 0x000fe2000801143c */
[----:B------:R-:W-:Y:S01]  /*1ca0*/  SHF.R.S32.HI R227, RZ, 0x1f, R226 ;  /* 0x0000001fffe37819 */ /* 0x000fe200000114e2 */
[----:B------:R-:W-:Y:S01]  /*1cb0*/  IMAD.U32 R8, RZ, RZ, UR5 ;  /* 0x00000005ff087e24 */ /* 0x000fe2000f8e00ff */
[----:B------:R-:W-:Y:S01]  /*1cc0*/  BSSY B1, `(.L_x_859) ;  /* 0x0000884000017945 */ /* 0x000fe20003800000 */
[----:B-1----:R-:W-:Y:S01]  /*1cd0*/  UIADD3 UR8, UP5, UP4, UR8, UR60, UR52 ;  /* 0x0000003c08087290 */ /* 0x002fe2000fcbe034 */
[----:B--2---:R-:W-:Y:S01]  /*1ce0*/  SHF.R.S32.HI R9, RZ, 0x1f, R15 ;  /* 0x0000001fff097819 */ /* 0x004fe2000001140f */
[----:B------:R-:W-:-:S02]  /*1cf0*/  USHF.R.S32.HI UR52, URZ, 0x1f, UR49 ;  /* 0x0000001f3f347899 */ /* 0x000fc40008011431 */
[----:B------:R-:W-:Y:S01]  /*1d00*/  UIADD3 UR15, UP1, UP0, UR15, UR8, UR16 ;  /* 0x000000080f0f7290 */ /* 0x000fe2000f83e010 */
[----:B------:R-:W1:Y:S01]  /*1d10*/  R2UR UR16, R243 ;  /* 0x00000000f31073c2 */ /* 0x000e6200000e0000 */
[----:B------:R-:W-:-:S04]  /*1d20*/  LEA.HI R3, R9, R15, RZ, 0x2 ;  /* 0x0000000f09037211 */ /* 0x000fc800078f10ff */
[----:B------:R-:W-:-:S04]  /*1d30*/  SHF.R.S32.HI R3, RZ, 0x2, R3 ;  /* 0x00000002ff037819 */ /* 0x000fc80000011403 */
[----:B------:R-:W-:Y:S02]  /*1d40*/  SHF.R.S32.HI R17, RZ, 0x1f, R3 ;  /* 0x0000001fff117819 */ /* 0x000fe40000011403 */
[----:B------:R-:W-:-:S04]  /*1d50*/  IADD3 R0, P0, R3, UR5, RZ ;  /* 0x0000000503007c10 */ /* 0x000fc8000ff1e0ff */
[----:B------:R-:W-:Y:S01]  /*1d60*/  IADD3.X R7, R17, UR45, RZ, P0, !PT ;  /* 0x0000002d11077c10 */ /* 0x000fe200087fe4ff */
[----:B------:R-:W-:-:S04]  /*1d70*/  IMAD.WIDE.U32 R4, R0, c[0x0][0x190], R226 ;  /* 0x0000640000047a25 */ /* 0x000fc800078e00e2 */
[----:B------:R-:W-:Y:S01]  /*1d80*/  IMAD R7, R7, c[0x0][0x190], RZ ;  /* 0x0000640007077a24 */ /* 0x000fe200078e02ff */
[----:B------:R-:W-:Y:S01]  /*1d90*/  IADD3 R6, P0, R4, UR53, RZ ;  /* 0x0000003504067c10 */ /* 0x000fe2000ff1e0ff */
[----:B-1----:R-:W-:Y:S02]  /*1da0*/  UIADD3.X UR8, UR10, UR9, UR16, UP5, UP4 ;  /* 0x000000090a087290 */ /* 0x002fe4000afe8410 */
[----:B------:R-:W-:Y:S01]  /*1db0*/  IMAD R0, R0, c[0x0][0x194], R7 ;  /* 0x0000650000007a24 */ /* 0x000fe200078e0207 */
[----:B------:R-:W-:Y:S02]  /*1dc0*/  UMOV UR16, 0x4 ;  /* 0x0000000400107882 */ /* 0x000fe40000000000 */
[----:B------:R-:W-:Y:S02]  /*1dd0*/  UIADD3.X UR13, UR13, UR8, UR12, UP1, UP0 ;  /* 0x000000080d0d7290 */ /* 0x000fe40008fe040c */
[----:B------:R-:W-:Y:S01]  /*1de0*/  IADD3.X R7, R5, UR48, R0, P0, !PT ;  /* 0x0000003005077c10 */ /* 0x000fe200087fe400 */
[----:B------:R-:W-:Y:S01]  /*1df0*/  UISETP.GE.AND UP0, UPT, UR43, 0x1, UPT ;  /* 0x000000012b00788c */ /* 0x000fe2000bf06270 */
[----:B------:R-:W-:Y:S01]  /*1e00*/  LEA.HI R0, R9, R15, RZ, 0x5 ;  /* 0x0000000f09007211 */ /* 0x000fe200078f28ff */
[----:B------:R-:W-:Y:S01]  /*1e10*/  ULDC.64 UR8, c[0x0][0x1a8] ;  /* 0x00006a0000087ab9 */ /* 0x000fe20000000a00 */
[----:B------:R-:W-:Y:S01]  /*1e20*/  IADD3 R4, P0, R226, UR42, RZ ;  /* 0x0000002ae2047c10 */ /* 0x000fe2000ff1e0ff */
[----:B------:R-:W-:Y:S01]  /*1e30*/  UIMAD UR8, UR52, UR8, URZ ;  /* 0x00000008340872a4 */ /* 0x000fe2000f8e023f */
[----:B------:R-:W-:-:S02]  /*1e40*/  LOP3.LUT R9, R0, 0xffffffe0, RZ, 0xc0, !PT ;  /* 0xffffffe000097812 */ /* 0x000fc400078ec0ff */
[----:B------:R-:W-:Y:S01]  /*1e50*/  SHF.R.S32.HI R0, RZ, 0x5, R0 ;  /* 0x00000005ff007819 */ /* 0x000fe20000011400 */
[----:B------:R-:W-:Y:S01]  /*1e60*/  UIMAD UR12, UR49, UR9, UR8 ;  /* 0x00000009310c72a4 */ /* 0x000fe2000f8e0208 */
[----:B------:R-:W-:Y:S01]  /*1e70*/  IADD3.X R5, R227, UR44, RZ, P0, !PT ;  /* 0x0000002ce3057c10 */ /* 0x000fe200087fe4ff */
[----:B------:R-:W-:Y:S01]  /*1e80*/  IMAD.IADD R15, R15, 0x1, -R9 ;  /* 0x000000010f0f7824 */ /* 0x000fe200078e0a09 */
[----:B------:R-:W-:Y:S02]  /*1e90*/  ULDC.64 UR8, c[0x0][0x378] ;  /* 0x0000de0000087ab9 */ /* 0x000fe40000000a00 */
[----:B------:R-:W-:Y:S01]  /*1ea0*/  UIMAD UR8, UR52, UR8, URZ ;  /* 0x00000008340872a4 */ /* 0x000fe2000f8e023f */
[----:B------:R-:W-:Y:S02]  /*1eb0*/  IMAD R0, R0, UR55, R15 ;  /* 0x0000003700007c24 */ /* 0x000fe4000f8e020f */
[----:B------:R-:W-:Y:S01]  /*1ec0*/  IMAD.WIDE.U32 R4, R8, c[0x0][0x370], R4 ;  /* 0x0000dc0008047a25 */ /* 0x000fe200078e0004 */
[----:B------:R-:W-:-:S02]  /*1ed0*/  UIMAD UR10, UR49, UR9, UR8 ;  /* 0x00000009310a72a4 */ /* 0x000fc4000f8e0208 */
[C---:B------:R-:W-:Y:S01]  /*1ee0*/  IADD3 R11, P0, R0.reuse, UR15, RZ ;  /* 0x0000000f000b7c10 */ /* 0x040fe2000ff1e0ff */
[----:B------:R-:W-:Y:S02]  /*1ef0*/  ULDC.64 UR8, c[0x0][0x370] ;  /* 0x0000dc0000087ab9 */ /* 0x000fe40000000a00 */
[----:B------:R-:W-:Y:S01]  /*1f00*/  UIMAD UR8, UR45, UR8, URZ ;  /* 0x000000082d0872a4 */ /* 0x000fe2000f8e023f */
[----:B------:R-:W-:Y:S01]  /*1f10*/  LEA.HI.X.SX32 R14, R0, UR13, 0x1, P0 ;  /* 0x0000000d000e7c11 */ /* 0x000fe200080f0eff */
[----:B------:R-:W-:Y:S01]  /*1f20*/  IMAD.U32 R0, RZ, RZ, UR49 ;  /* 0x00000031ff007e24 */ /* 0x000fe2000f8e00ff */
[----:B------:R-:W-:Y:S02]  /*1f30*/  ULDC.64 UR44, c[0x0][0x200] ;  /* 0x00008000002c7ab9 */ /* 0x000fe40000000a00 */
[----:B------:R-:W-:Y:S01]  /*1f40*/  UIMAD UR9, UR5, UR9, UR8 ;  /* 0x00000009050972a4 */ /* 0x000fe2000f8e0208 */
[----:B------:R-:W-:Y:S01]  /*1f50*/  IMAD.WIDE.U32 R6, R0, c[0x0][0x1a8], R6 ;  /* 0x00006a0000067a25 */ /* 0x000fe200078e0006 */
[----:B------:R-:W-:-:S02]  /*1f60*/  UIADD3 UR8, UR5, UR4, URZ ;  /* 0x0000000405087290 */ /* 0x000fc4000fffe03f */
[----:B------:R-:W-:Y:S02]  /*1f70*/  UIADD3 UR4, UR5, UR11, URZ ;  /* 0x0000000b05047290 */ /* 0x000fe4000fffe03f */
[----:B------:R-:W-:Y:S01]  /*1f80*/  IADD3 R5, R5, UR9, RZ ;  /* 0x0000000905057c10 */ /* 0x000fe2000fffe0ff */
[----:B------:R-:W-:Y:S01]  /*1f90*/  ULDC.64 UR52, c[0x0][0x3c8] ;  /* 0x0000f20000347ab9 */ /* 0x000fe20000000a00 */
[----:B------:R-:W-:Y:S01]  /*1fa0*/  IADD3 R7, R7, UR12, RZ ;  /* 0x0000000c07077c10 */ /* 0x000fe2000fffe0ff */
[----:B------:R-:W-:Y:S01]  /*1fb0*/  UIMAD.WIDE UR12, UR4, UR16, UR44 ;  /* 0x00000010040c72a5 */ /* 0x000fe2000f8e022c */
[----:B------:R-:W-:Y:S01]  /*1fc0*/  LEA R12, P2, R6, c[0x0][0x160], 0x1 ;  /* 0x00005800060c7a11 */ /* 0x000fe200078408ff */
[----:B------:R-:W-:Y:S01]  /*1fd0*/  IMAD.WIDE.U32 R4, R0, c[0x0][0x378], R4 ;  /* 0x0000de0000047a25 */ /* 0x000fe200078e0004 */
[----:B------:R-:W-:Y:S02]  /*1fe0*/  ULEA.HI.SX32 UR9, UR47, 0xffffffff, 0x19 ;  /* 0xffffffff2f097891 */ /* 0x000fe4000f8fca3f */
[----:B------:R-:W-:Y:S01]  /*1ff0*/  UIMAD.WIDE UR4, UR8, UR16, UR52 ;  /* 0x00000010080472a5 */ /* 0x000fe2000f8e0234 */
[----:B------:R-:W-:Y:S01]  /*2000*/  IMAD R0, R17, c[0x0][0x370], RZ ;  /* 0x0000dc0011007a24 */ /* 0x000fe200078e02ff */
[----:B------:R-:W-:-:S02]  /*2010*/  IADD3 R5, R5, UR10, RZ ;  /* 0x0000000a05057c10 */ /* 0x000fc4000fffe0ff */
[----:B------:R-:W-:Y:S01]  /*2020*/  LEA.HI.X R13, R6, c[0x0][0x164], R7, 0x1, P2 ;  /* 0x00005900060d7a11 */ /* 0x000fe200010f0c07 */
[C---:B------:R-:W-:Y:S02]  /*2030*/  IMAD R0, R3.reuse, c[0x0][0x374], R0 ;  /* 0x0000dd0003007a24 */ /* 0x040fe400078e0200 */
[----:B------:R-:W-:-:S04]  /*2040*/  IMAD.WIDE.U32 R4, R3, c[0x0][0x370], R4 ;  /* 0x0000dc0003047a25 */ /* 0x000fc800078e0004 */
[----:B------:R-:W-:Y:S01]  /*2050*/  IMAD.IADD R0, R5, 0x1, R0 ;  /* 0x0000000105007824 */ /* 0x000fe200078e0200 */
[C---:B------:R-:W-:Y:S02]  /*2060*/  LEA R8, P1, R4.reuse, c[0x0][0x330], 0x1 ;  /* 0x0000cc0004087a11 */ /* 0x040fe400078208ff */
[C---:B------:R-:W-:Y:S02]  /*2070*/  LEA R5, P0, R11.reuse, c[0x0][0x350], 0x2 ;  /* 0x0000d4000b057a11 */ /* 0x040fe400078010ff */
[----:B------:R-:W-:Y:S02]  /*2080*/  LEA.HI.X R9, R4, c[0x0][0x334], R0, 0x1, P1 ;  /* 0x0000cd0004097a11 */ /* 0x000fe400008f0c00 */
[----:B------:R-:W-:Y:S02]  /*2090*/  LEA.HI.X R4, R11, c[0x0][0x354], R14, 0x2, P0 ;  /* 0x0000d5000b047a11 */ /* 0x000fe400000f140e */
[----:B------:R-:W-:-:S13]  /*20a0*/  PLOP3.LUT P0, PT, PT, PT, UP0, 0x80, 0x0 ;  /* 0x000000000000781c */ /* 0x000fda0003f0f008 */
[----:B------:R-:W-:Y:S05]  /*20b0*/  @!P0 BRA `(.L_x_864) ;  /* 0x00007bf000008947 */ /* 0x000fea0003800000 */
[----:B------:R-:W-:Y:S01]  /*20c0*/  PLOP3.LUT P0, PT, PT, PT, UP3, 0x80, 0x0 ;  /* 0x000000000000781c */ /* 0x000fe20003f0f038 */
[----:B------:R-:W-:Y:S01]  /*20d0*/  UMOV UR8, UR9 ;  /* 0x0000000900087c82 */ /* 0x000fe20008000000 */
[----:B------:R-:W-:Y:S01]  /*20e0*/  IMAD.SHL.U32 R0, R237, 0x2, RZ ;  /* 0x00000002ed007824 */ /* 0x000fe200078e00ff */
[----:B------:R-:W-:Y:S01]  /*20f0*/  UMOV UR16, UR4 ;  /* 0x0000000400107c82 */ /* 0x000fe20008000000 */
[----:B------:R-:W-:Y:S01]  /*2100*/  BSSY B0, `(.L_x_865) ;  /* 0x000001c000007945 */ /* 0x000fe20003800000 */
[----:B------:R-:W-:Y:S01]  /*2110*/  ULEA.HI UR4, UR8, UR8, URZ, 0x1 ;  /* 0x0000000808047291 */ /* 0x000fe2000f8f083f */
[----:B------:R-:W-:Y:S01]  /*2120*/  MOV R222, R12 ;  /* 0x0000000c00de7202 */ /* 0x000fe20000000f00 */
[----:B------:R-:W-:Y:S01]  /*2130*/  UMOV UR15, UR5 ;  /* 0x00000005000f7c82 */ /* 0x000fe20008000000 */
[----:B------:R-:W-:Y:S01]  /*2140*/  IMAD.MOV.U32 R223, RZ, RZ, R13 ;  /* 0x000000ffffdf7224 */ /* 0x000fe200078e000d */
[----:B------:R-:W-:Y:S01]  /*2150*/  ULOP3.LUT UR4, UR4, 0xfffffffe, URZ, 0xc0, !UPT ;  /* 0xfffffffe04047892 */ /* 0x000fe2000f8ec03f */
[----:B------:R-:W-:Y:S01]  /*2160*/  MOV R220, R8 ;  /* 0x0000000800dc7202 */ /* 0x000fe20000000f00 */
[----:B------:R-:W-:Y:S01]  /*2170*/  IMAD.MOV.U32 R221, RZ, RZ, R9 ;  /* 0x000000ffffdd7224 */ /* 0x000fe200078e0009 */
[----:B------:R-:W-:Y:S01]  /*2180*/  MOV R224, R5 ;  /* 0x0000000500e07202 */ /* 0x000fe20000000f00 */
[----:B------:R-:W-:Y:S01]  /*2190*/  UIADD3 UR4, UR8, -UR4, URZ ;  /* 0x8000000408047290 */ /* 0x000fe2000fffe03f */
[----:B------:R-:W-:Y:S01]  /*21a0*/  @P0 BAR.SYNC.DEFER_BLOCKING 0x0 ;  /* 0x0000000000000b1d */ /* 0x000fe20000010000 */
[----:B------:R-:W-:-:S02]  /*21b0*/  IMAD.MOV.U32 R219, RZ, RZ, R4 ;  /* 0x000000ffffdb7224 */ /* 0x000fc400078e0004 */
[----:B------:R-:W-:Y:S02]  /*21c0*/  UISETP.NE.AND UP0, UPT, UR4, 0x1, UPT ;  /* 0x000000010400788c */ /* 0x000fe4000bf05270 */
[----:B------:R-:W-:-:S06]  /*21d0*/  UIMAD UR4, UR8, -0x80, UR43 ;  /* 0xffffff80080478a4 */ /* 0x000fcc000f8e022b */
        /* <DEDUP_REMOVED lines=14> */
.L_x_866:
[----:B------:R-:W-:Y:S05]  /*22c0*/  BSYNC B0 ;  /* 0x0000000000007941 */ /* 0x000fea0003800000 */
.L_x_865:
        /* <DEDUP_REMOVED lines=8> */
[----:B------:R-:W-:Y:S02]  /*2350*/  IMAD.MOV.U32 R5, RZ, RZ, c[0x0][0x370] ;  /* 0x0000dc00ff057624 */ /* 0x000fe400078e00ff */
[----:B------:R-:W-:-:S03]  /*2360*/  IMAD.MOV.U32 R6, RZ, RZ, c[0x0][0x374] ;  /* 0x0000dd00ff067624 */ /* 0x000fc600078e00ff */
[----:B------:R-:W-:-:S04]  /*2370*/  LEA R4, P0, R5, R220, 0x7 ;  /* 0x000000dc05047211 */ /* 0x000fc800078038ff */
[----:B------:R-:W-:-:S05]  /*2380*/  LEA.HI.X R5, R5, R221, R6, 0x7, P0 ;  /* 0x000000dd05057211 */ /* 0x000fca00000f3c06 */
[----:B------:R-:W-:Y:S01]  /*2390*/  @!PT LDS RZ, [RZ] ;  /* 0x00000000fffff984 */ /* 0x000fe20000000800 */
[----:B------:R-:W-:Y:S01]  /*23a0*/  @!PT LDS RZ, [RZ] ;  /* 0x00000000fffff984 */ /* 0x000fe20000000800 */
[----:B------:R-:W-:Y:S01]  /*23b0*/  @!PT LDS RZ, [RZ] ;  /* 0x00000000fffff984 */ /* 0x000fe20000000800 */
[----:B------:R1:W-:Y:S04]  /*23c0*/  LDGSTS.E.BYPASS.LTC128B.128 [R0+0x5000], [R4.64] ;  /* 0x0500000004007fae */ /* 0x0003e8000b901d62 */
.L_x_868:
[----:B------:R-:W-:Y:S05]  /*23d0*/  BSYNC B0 ;  /* 0x0000000000007941 */ /* 0x000fea0003800000 */
.L_x_867:
[----:B------:R-:W-:Y:S01]  /*23e0*/  PLOP3.LUT P0, PT, PT, PT, UP0, 0x80, 0x0 ;  /* 0x000000000000781c */ /* 0x000fe20003f0f008 */
[----:B------:R-:W-:Y:S01]  /*23f0*/  BSSY B0, `(.L_x_869) ;  /* 0x0000013000007945 */ /* 0x000fe20003800000 */
[----:B-1----:R-:W-:-:S04]  /*2400*/  IADD3 R4, R237, 0x1000, RZ ;  /* 0x00001000ed047810 */ /* 0x002fc80007ffe0ff */
        /* <DEDUP_REMOVED lines=17> */
.L_x_870:
[----:B------:R-:W-:Y:S05]  /*2520*/  BSYNC B0 ;  /* 0x0000000000007941 */ /* 0x000fea0003800000 */
.L_x_869:
        /* <DEDUP_REMOVED lines=20> */
.L_x_872:
[----:B------:R-:W-:Y:S05]  /*2670*/  BSYNC B0 ;  /* 0x0000000000007941 */ /* 0x000fea0003800000 */
.L_x_871:
[----:B------:R-:W-:Y:S01]  /*2680*/  ULDC.64 UR10, c[0x0][0x198] ;  /* 0x00006600000a7ab9 */ /* 0x000fe20000000a00 */
[----:B------:R-:W-:Y:S01]  /*2690*/  IMAD.U32 R12, RZ, RZ, UR36 ;  /* 0x00000024ff0c7e24 */ /* 0x000fe2000f8e00ff */
[----:B------:R-:W-:Y:S01]  /*26a0*/  UIMAD UR5, UR6, UR10, URZ ;  /* 0x0000000a060572a4 */ /* 0x000fe2000f8e023f */
[C---:B------:R-:W-:Y:S01]  /*26b0*/  IADD3 R8, R234.reuse, 0x48, RZ ;  /* 0x00000048ea087810 */ /* 0x040fe20007ffe0ff */
[----:B------:R-:W-:Y:S01]  /*26c0*/  IMAD.MOV.U32 R230, RZ, RZ, 0x7f800000 ;  /* 0x7f800000ffe67424 */ /* 0x000fe200078e00ff */
[----:B------:R-:W-:Y:S01]  /*26d0*/  IADD3 R7, R234, 0x8, RZ ;  /* 0x00000008ea077810 */ /* 0x000fe20007ffe0ff */
[----:B------:R-:W-:Y:S01]  /*26e0*/  UIMAD UR5, UR36, UR11, UR5 ;  /* 0x0000000b240572a4 */ /* 0x000fe2000f8e0205 */
[----:B-1----:R-:W-:Y:S01]  /*26f0*/  IMAD.WIDE.U32 R4, R12, c[0x0][0x198], R226 ;  /* 0x000066000c047a25 */ /* 0x002fe200078e00e2 */
[----:B------:R-:W-:Y:S02]  /*2700*/  ISETP.GE.AND P2, PT, R8, UR4, PT ;  /* 0x0000000408007c0c */ /* 0x000fe4000bf46270 */
[----:B------:R-:W-:Y:S01]  /*2710*/  ISETP.GE.AND P4, PT, R7, UR4, PT ;  /* 0x0000000407007c0c */ /* 0x000fe2000bf86270 */
[----:B------:R-:W-:Y:S01]  /*2720*/  IMAD.MOV.U32 R232, RZ, RZ, 0x7f800000 ;  /* 0x7f800000ffe87424 */ /* 0x000fe200078e00ff */
[----:B------:R-:W-:Y:S01]  /*2730*/  IADD3 R6, P1, R4, UR40, RZ ;  /* 0x0000002804067c10 */ /* 0x000fe2000ff3e0ff */
[----:B------:R-:W-:Y:S01]  /*2740*/  IMAD.U32 R9, RZ, RZ, UR5 ;  /* 0x00000005ff097e24 */ /* 0x000fe2000f8e00ff */
[----:B------:R-:W-:-:S02]  /*2750*/  MOV R231, 0x7f800000 ;  /* 0x7f80000000e77802 */ /* 0x000fc40000000f00 */
[----:B------:R-:W-:Y:S02]  /*2760*/  IADD3 R4, R234, 0x40, RZ ;  /* 0x00000040ea047810 */ /* 0x000fe40007ffe0ff */
[----:B------:R-:W-:Y:S01]  /*2770*/  IADD3.X R7, R5, UR41, R9, P1, !PT ;  /* 0x0000002905077c10 */ /* 0x000fe20008ffe409 */
[----:B------:R-:W-:Y:S01]  /*2780*/  IMAD.MOV.U32 R9, RZ, RZ, 0x4 ;  /* 0x00000004ff097424 */ /* 0x000fe200078e00ff */
[----:B------:R-:W-:Y:S02]  /*2790*/  ISETP.GE.AND P3, PT, R4, UR4, PT ;  /* 0x0000000404007c0c */ /* 0x000fe4000bf66270 */
[----:B------:R-:W-:Y:S01]  /*27a0*/  MOV R4, 0x4 ;  /* 0x0000000400047802 */ /* 0x000fe20000000f00 */
[----:B------:R-:W-:Y:S01]  /*27b0*/  @!P2 IMAD.WIDE R8, R8, R9, UR12 ;  /* 0x0000000c0808ae25 */ /* 0x000fe2000f8e0209 */
[C---:B------:R-:W-:Y:S02]  /*27c0*/  ISETP.GE.AND P5, PT, R234.reuse, UR4, PT ;  /* 0x00000004ea007c0c */ /* 0x040fe4000bfa6270 */
[----:B------:R-:W-:Y:S01]  /*27d0*/  MOV R233, 0x7f800000 ;  /* 0x7f80000000e97802 */ /* 0x000fe20000000f00 */
[----:B------:R-:W-:Y:S01]  /*27e0*/  IMAD.WIDE R4, R234, R4, UR12 ;  /* 0x0000000cea047e25 */ /* 0x000fe2000f8e0204 */
[----:B------:R1:W5:Y:S01]  /*27f0*/  @!P2 LDG.E R231, [R8.64] ;  /* 0x0000002208e7a981 */ /* 0x000362000c1e1900 */
[----:B------:R-:W-:-:S03]  /*2800*/  UIMAD UR4, UR14, -0x80, UR7 ;  /* 0xffffff800e0478a4 */ /* 0x000fc6000f8e0207 */
[----:B------:R2:W5:Y:S04]  /*2810*/  @!P4 LDG.E R233, [R4.64+0x20] ;  /* 0x0000202204e9c981 */ /* 0x000568000c1e1900 */
[----:B------:R2:W5:Y:S01]  /*2820*/  @!P3 LDG.E R230, [R4.64+0x100] ;  /* 0x0001002204e6b981 */ /* 0x000562000c1e1900 */
[----:B------:R-:W-:-:S03]  /*2830*/  ISETP.GE.AND P3, PT, R3, UR4, PT ;  /* 0x0000000403007c0c */ /* 0x000fc6000bf66270 */
[----:B------:R2:W5:Y:S10]  /*2840*/  @!P5 LDG.E R232, [R4.64] ;  /* 0x0000002204e8d981 */ /* 0x000574000c1e1900 */
[----:B------:R1:W-:Y:S04]  /*2850*/  @P3 STS [R0+0x6000], RZ ;  /* 0x006000ff00003388 */ /* 0x0003e80000000800 */
[----:B------:R1:W-:Y:S04]  /*2860*/  @P3 STS [R0+0x6004], RZ ;  /* 0x006004ff00003388 */ /* 0x0003e80000000800 */
[----:B------:R1:W-:Y:S01]  /*2870*/  @P3 STS.64 [R0+0x6008], RZ ;  /* 0x006008ff00003388 */ /* 0x0003e20000000a00 */
[----:B--2---:R-:W-:Y:S01]  /*2880*/  IMAD R4, R16, c[0x0][0x1b0], RZ ;  /* 0x00006c0010047a24 */ /* 0x004fe200078e02ff */
[----:B------:R-:W-:Y:S03]  /*2890*/  BSSY B0, `(.L_x_873) ;  /* 0x0000016000007945 */ /* 0x000fe60003800000 */
[----:B------:R-:W-:-:S02]  /*28a0*/  IMAD R11, R10, c[0x0][0x1b4], R4 ;  /* 0x00006d000a0b7a24 */ /* 0x000fc400078e0204 */
[----:B------:R-:W-:-:S05]  /*28b0*/  IMAD.WIDE.U32 R4, R10, c[0x0][0x1b0], R6 ;  /* 0x00006c000a047a25 */ /* 0x000fca00078e0006 */
[----:B------:R-:W-:Y:S01]  /*28c0*/  IADD3 R11, R5, R11, RZ ;  /* 0x0000000b050b7210 */ /* 0x000fe20007ffe0ff */
[----:B------:R-:W-:Y:S05]  /*28d0*/  @P3 BRA `(.L_x_874) ;  /* 0x0000011000003947 */ /* 0x000fea0003800000 */
[----:B------:R-:W-:-:S13]  /*28e0*/  ISETP.GE.AND P1, PT, R226, c[0x0][0x220], PT ;  /* 0x00008800e2007a0c */ /* 0x000fda0003f26270 */
[----:B------:R2:W-:Y:S04]  /*28f0*/  @P1 STS [R0+0x6000], RZ ;  /* 0x006000ff00001388 */ /* 0x0005e80000000800 */
[----:B------:R2:W-:Y:S04]  /*2900*/  @P1 STS [R0+0x6004], RZ ;  /* 0x006004ff00001388 */ /* 0x0005e80000000800 */
[----:B------:R2:W-:Y:S01]  /*2910*/  @P1 STS.64 [R0+0x6008], RZ ;  /* 0x006008ff00001388 */ /* 0x0005e20000000a00 */
[----:B------:R-:W-:Y:S05]  /*2920*/  @P1 BRA `(.L_x_874) ;  /* 0x000000c000001947 */ /* 0x000fea0003800000 */
[----:B------:R-:W-:Y:S01]  /*2930*/  MOV R6, R4 ;  /* 0x0000000400067202 */ /* 0x000fe20000000f00 */
[----:B-1----:R-:W-:Y:S01]  /*2940*/  IMAD R8, R17, c[0x0][0x198], RZ ;  /* 0x0000660011087a24 */ /* 0x002fe200078e02ff */
        /* <DEDUP_REMOVED lines=10> */
.L_x_874:
[----:B------:R-:W-:Y:S05]  /*29f0*/  BSYNC B0 ;  /* 0x0000000000007941 */ /* 0x000fea0003800000 */
.L_x_873:
[----:B------:R-:W-:Y:S01]  /*2a00*/  ISETP.GE.AND P2, PT, R13, UR4, PT ;  /* 0x000000040d007c0c */ /* 0x000fe2000bf46270 */
[----:B------:R-:W-:-:S12]  /*2a10*/  BSSY B0, `(.L_x_875) ;  /* 0x0000014000007945 */ /* 0x000fd80003800000 */
[----:B------:R1:W-:Y:S01]  /*2a20*/  @P2 STS.128 [R0+0x7000], RZ ;  /* 0x007000ff00002388 */ /* 0x0003e20000000c00 */
[----:B------:R-:W-:Y:S05]  /*2a30*/  @P2 BRA `(.L_x_876) ;  /* 0x0000011000002947 */ /* 0x000fea0003800000 */
[----:B------:R-:W-:-:S13]  /*2a40*/  ISETP.GE.AND P1, PT, R226, c[0x0][0x220], PT ;  /* 0x00008800e2007a0c */ /* 0x000fda0003f26270 */
[----:B------:R1:W-:Y:S01]  /*2a50*/  @P1 STS.128 [R0+0x7000], RZ ;  /* 0x007000ff00001388 */ /* 0x0003e20000000c00 */
[----:B------:R-:W-:Y:S05]  /*2a60*/  @P1 BRA `(.L_x_876) ;  /* 0x000000e000001947 */ /* 0x000fea0003800000 */
[----:B------:R-:W-:Y:S02]  /*2a70*/  IADD3 R5, P1, R3, 0x40, RZ ;  /* 0x0000004003057810 */ /* 0x000fe40007f3e0ff */
[----:B------:R-:W-:-:S03]  /*2a80*/  MOV R7, R11 ;  /* 0x0000000b00077202 */ /* 0x000fc60000000f00 */
[----:B------:R-:W-:-:S04]  /*2a90*/  IMAD.X R6, RZ, RZ, R17, P1 ;  /* 0x000000ffff067224 */ /* 0x000fc800008e0611 */
[----:B-1----:R-:W-:Y:S02]  /*2aa0*/  IMAD R8, R6, c[0x0][0x198], RZ ;  /* 0x0000660006087a24 */ /* 0x002fe400078e02ff */
[----:B------:R-:W-:-:S04]  /*2ab0*/  IMAD.MOV.U32 R6, RZ, RZ, R4 ;  /* 0x000000ffff067224 */ /* 0x000fc800078e0004 */
        /* <DEDUP_REMOVED lines=9> */
.L_x_876:
[----:B------:R-:W-:Y:S05]  /*2b50*/  BSYNC B0 ;  /* 0x0000000000007941 */ /* 0x000fea0003800000 */
.L_x_875:
[----:B------:R-:W-:Y:S01]  /*2b60*/  ULDC.64 UR4, c[0x0][0x1a0] ;  /* 0x0000680000047ab9 */ /* 0x000fe20000000a00 */
[----:B------:R1:W-:Y:S01]  /*2b70*/  @P3 STS [R0+0x8000], RZ ;  /* 0x008000ff00003388 */ /* 0x0003e20000000800 */
[----:B------:R-:W-:Y:S01]  /*2b80*/  UIMAD UR4, UR6, UR4, URZ ;  /* 0x00000004060472a4 */ /* 0x000fe2000f8e023f */
[----:B-1----:R-:W-:Y:S01]  /*2b90*/  IMAD.WIDE.U32 R4, R12, c[0x0][0x1a0], R226 ;  /* 0x000068000c047a25 */ /* 0x002fe200078e00e2 */
[----:B------:R-:W-:Y:S01]  /*2ba0*/  BSSY B0, `(.L_x_877) ;  /* 0x000001d000007945 */ /* 0x000fe20003800000 */
[----:B------:R1:W-:Y:S01]  /*2bb0*/  @P3 STS [R0+0x8004], RZ ;  /* 0x008004ff00003388 */ /* 0x0003e20000000800 */
[----:B------:R-:W-:Y:S02]  /*2bc0*/  UIMAD UR4, UR36, UR5, UR4 ;  /* 0x00000005240472a4 */ /* 0x000fe4000f8e0204 */
[----:B------:R-:W-:Y:S01]  /*2bd0*/  IADD3 R4, P1, R4, UR38, RZ ;  /* 0x0000002604047c10 */ /* 0x000fe2000ff3e0ff */
[----:B------:R1:W-:Y:S03]  /*2be0*/  @P3 STS.64 [R0+0x8008], RZ ;  /* 0x008008ff00003388 */ /* 0x0003e60000000a00 */
[----:B------:R-:W-:-:S04]  /*2bf0*/  MOV R6, UR4 ;  /* 0x0000000400067c02 */ /* 0x000fc80008000f00 */
[----:B------:R-:W-:Y:S01]  /*2c00*/  IADD3.X R5, R5, UR39, R6, P1, !PT ;  /* 0x0000002705057c10 */ /* 0x000fe20008ffe406 */
[----:B------:R-:W-:-:S04]  /*2c10*/  IMAD R6, R16, c[0x0][0x1b8], RZ ;  /* 0x00006e0010067a24 */ /* 0x000fc800078e02ff */
[C---:B------:R-:W-:Y:S02]  /*2c20*/  IMAD R6, R10.reuse, c[0x0][0x1bc], R6 ;  /* 0x00006f000a067a24 */ /* 0x040fe400078e0206 */
        /* <DEDUP_REMOVED lines=20> */
.L_x_878:
[----:B------:R-:W-:Y:S05]  /*2d70*/  BSYNC B0 ;  /* 0x0000000000007941 */ /* 0x000fea0003800000 */
.L_x_877:
        /* <DEDUP_REMOVED lines=19> */
.L_x_880:
[----:B------:R-:W-:Y:S05]  /*2eb0*/  BSYNC B0 ;  /* 0x0000000000007941 */ /* 0x000fea0003800000 */
.L_x_879:
[----:B------:R-:W-:Y:S01]  /*2ec0*/  IMAD.MOV.U32 R6, RZ, RZ, c[0x0][0x308] ;  /* 0x0000c200ff067624 */ /* 0x000fe200078e00ff */
[----:B------:R-:W0:Y:S01]  /*2ed0*/  LDGDEPBAR ;  /* 0x00000000000079af */ /* 0x000e220000000000 */
[----:B------:R-:W-:Y:S01]  /*2ee0*/  IMAD.MOV.U32 R7, RZ, RZ, c[0x0][0x30c] ;  /* 0x0000c300ff077624 */ /* 0x000fe200078e00ff */
[----:B------:R-:W-:-:S04]  /*2ef0*/  UIADD3 UR4, UR36, 0x80, URZ ;  /* 0x0000008024047890 */ /* 0x000fc8000fffe03f */
[----:B-12---:R1:W2:Y:S01]  /*2f00*/  LDG.E.64 R4, [R6.64+0x8] ;  /* 0x0000082206047981 */ /* 0x0062a2000c1e1b00 */
[----:B------:R-:W-:Y:S01]  /*2f10*/  USHF.R.S32.HI UR5, URZ, 0x1f, UR61 ;  /* 0x0000001f3f057899 */ /* 0x000fe2000801143d */
[----:B---34-:R-:W-:Y:S02]  /*2f20*/  SHF.R.S32.HI R0, RZ, 0x1f, R15 ;  /* 0x0000001fff007819 */ /* 0x018fe4000001140f */
[C---:B------:R-:W-:Y:S01]  /*2f30*/  IADD3 R3, R142.reuse, 0x1000, RZ ;  /* 0x000010008e037810 */ /* 0x040fe20007ffe0ff */
        /* <DEDUP_REMOVED lines=19> */
[----:B------:R-:W-:Y:S01]  /*3070*/  UISETP.GE.AND UP1, UPT, UR4, UR7, UPT ;  /* 0x000000070400728c */ /* 0x000fe2000bf26270 */
[----:B-1----:R-:W3:Y:S01]  /*3080*/  LDG.E.64 R6, [R6.64] ;  /* 0x0000002206067981 */ /* 0x002ee2000c1e1b00 */
[----:B------:R-:W-:-:S02]  /*3090*/  SEL R3, R3, R142, !P0 ;  /* 0x0000008e03037207 */ /* 0x000fc40004000000 */
[----:B------:R-:W-:-:S03]  /*30a0*/  IADD3 R135, R134, R137, RZ ;  /* 0x0000008986877210 */ /* 0x000fc60007ffe0ff */
[----:B------:R-:W-:Y:S01]  /*30b0*/  IMAD.SHL.U32 R130, R3, 0x2, RZ ;  /* 0x0000000203827824 */ /* 0x000fe200078e00ff */
[----:B--2---:R-:W-:-:S04]  /*30c0*/  IADD3 R228, P2, P1, R4, UR61, R15 ;  /* 0x0000003d04e47c10 */ /* 0x004fc8000f95e00f */
[----:B------:R-:W-:Y:S02]  /*30d0*/  IADD3.X R236, R5, UR5, R0, P2, P1 ;  /* 0x0000000505ec7c10 */ /* 0x000fe400097e2400 */
[----:B------:R-:W-:Y:S01]  /*30e0*/  IADD3 R0, R136, 0x1000, RZ ;  /* 0x0000100088007810 */ /* 0x000fe20007ffe0ff */
[----:B---3--:R1:W2:Y:S08]  /*30f0*/  R2UR UR9, R7 ;  /* 0x00000000070973c2 */ /* 0x0082b000000e0000 */
[----:B------:R1:W3:Y:S01]  /*3100*/  R2UR UR10, R6 ;  /* 0x00000000060a73c2 */ /* 0x0002e200000e0000 */
[----:B------:R-:W-:Y:S01]  /*3110*/  SEL R0, R0, R136, !P0 ;  /* 0x0000008800007207 */ /* 0x000fe20004000000 */
[----:B------:R-:W-:-:S03]  /*3120*/  IMAD.WIDE.U32 R228, R228, -0x2daee0ad, RZ ;  /* 0xd2511f53e4e47825 */ /* 0x000fc600078e00ff */
[----:B-123--:R-:W-:-:S03]  /*3130*/  SHF.L.U32 R3, R0, 0x1, RZ ;  /* 0x0000000100037819 */ /* 0x00efc600000006ff */
.L_x_883:
        /* <DEDUP_REMOVED lines=12> */
[----:B------:R-:W-:Y:S01]  /*3200*/  IADD3 R5, R8, 0x4, RZ ;  /* 0x0000000408057810 */ /* 0x000fe20007ffe0ff */
[----:B-----5:R-:W-:Y:S01]  /*3210*/  FMUL.FTZ R113, R232, 1.4426950216293334961 ;  /* 0x3fb8aa3be8717820 */ /* 0x020fe20000410000 */
[----:B------:R-:W-:Y:S01]  /*3220*/  IADD3 R4, R0, 0x1, RZ ;  /* 0x0000000100047810 */ /* 0x000fe20007ffe0ff */
[----:B------:R-:W-:Y:S01]  /*3230*/  IMAD.WIDE.U32 R8, R8, -0x326172a9, RZ ;  /* 0xcd9e8d5708087825 */ /* 0x000fe200078e00ff */
[----:B------:R-:W-:Y:S01]  /*3240*/  PLOP3.LUT P6, PT, PT, PT, UP1, 0x80, 0x0 ;  /* 0x000000000000781c */ /* 0x000fe20003fcf018 */
[----:B------:R-:W-:Y:S01]  /*3250*/  UIADD3 UR4, UR9, -0x4498517b, URZ ;  /* 0xbb67ae8509047890 */ /* 0x000fe2000fffe03f */
[C---:B------:R-:W-:Y:S01]  /*3260*/  LOP3.LUT R10, R229.reuse, UR9, R0, 0x96, !PT ;  /* 0x00000009e50a7c12 */ /* 0x040fe2000f8e9600 */
[----:B------:R-:W1:Y:S01]  /*3270*/  @P0 S2R R112, SR_TID.X ;  /* 0x0000000000700919 */ /* 0x000e620000002100 */
[----:B------:R-:W-:Y:S01]  /*3280*/  LOP3.LUT R6, R229, UR9, R4, 0x96, !PT ;  /* 0x00000009e5067c12 */ /* 0x000fe2000f8e9604 */
[----:B------:R-:W-:Y:S01]  /*3290*/  IMAD.WIDE.U32 R4, R5, -0x326172a9, RZ ;  /* 0xcd9e8d5705047825 */ /* 0x000fe200078e00ff */
[----:B------:R-:W-:Y:S01]  /*32a0*/  LOP3.LUT R0, R236, UR10, RZ, 0x3c, !PT ;  /* 0x0000000aec007c12 */ /* 0x000fe2000f8e3cff */
[----:B------:R-:W-:Y:S01]  /*32b0*/  UISETP.GE.AND UP4, UPT, UR8, 0x1, UPT ;  /* 0x000000010800788c */ /* 0x000fe2000bf86270 */
[----:B------:R-:W-:Y:S01]  /*32c0*/  LOP3.LUT R16, R228, UR4, RZ, 0x3c, !PT ;  /* 0x00000004e4107c12 */ /* 0x000fe2000f8e3cff */
[----:B------:R-:W-:Y:S01]  /*32d0*/  UIADD3 UR4, UR10, -0x61c88647, URZ ;  /* 0x9e3779b90a047890 */ /* 0x000fe2000fffe03f */
[-C--:B------:R-:W-:Y:S01]  /*32e0*/  LOP3.LUT R14, R9, R0.reuse, RZ, 0x3c, !PT ;  /* 0x00000000090e7212 */ /* 0x080fe200078e3cff */
[----:B------:R-:W-:Y:S01]  /*32f0*/  IMAD.WIDE.U32 R10, R10, -0x326172a9, RZ ;  /* 0xcd9e8d570a0a7825 */ /* 0x000fe200078e00ff */
[----:B------:R-:W-:Y:S02]  /*3300*/  PLOP3.LUT P0, PT, PT, PT, UP1, 0x80, 0x0 ;  /* 0x000000000000781c */ /* 0x000fe40003f0f018 */
[----:B------:R-:W-:Y:S01]  /*3310*/  LOP3.LUT R12, R5, R0, RZ, 0x3c, !PT ;  /* 0x00000000050c7212 */ /* 0x000fe200078e3cff */
[----:B------:R-:W-:Y:S01]  /*3320*/  IMAD.WIDE.U32 R14, R14, -0x2daee0ad, RZ ;  /* 0xd2511f530e0e7825 */ /* 0x000fe200078e00ff */
[C---:B------:R-:W-:Y:S02]  /*3330*/  LOP3.LUT R18, R11.reuse, UR4, R8, 0x96, !PT ;  /* 0x000000040b127c12 */ /* 0x040fe4000f8e9608 */
[----:B------:R-:W-:Y:S01]  /*3340*/  LOP3.LUT R11, R11, UR4, R4, 0x96, !PT ;  /* 0x000000040b0b7c12 */ /* 0x000fe2000f8e9604 */
[----:B------:R-:W-:Y:S04]  /*3350*/  IMAD.WIDE.U32 R12, R12, -0x2daee0ad, RZ ;  /* 0xd2511f530c0c7825 */ /* 0x000fe800078e00ff */
[----:B------:R-:W-:Y:S04]  /*3360*/  IMAD.WIDE.U32 R6, R6, -0x326172a9, RZ ;  /* 0xcd9e8d5706067825 */ /* 0x000fe800078e00ff */
[----:B------:R-:W-:Y:S01]  /*3370*/  IMAD.WIDE.U32 R18, R18, -0x2daee0ad, RZ ;  /* 0xd2511f5312127825 */ /* 0x000fe200078e00ff */
[C---:B------:R-:W-:Y:S01]  /*3380*/  LOP3.LUT R17, R7.reuse, UR4, R8, 0x96, !PT ;  /* 0x0000000407117c12 */ /* 0x040fe2000f8e9608 */
[----:B------:R-:W-:Y:S04]  /*3390*/  DEPBAR.LE SB0, 0x0 ;  /* 0x000080000000791a */ /* 0x000fe80000000000 */
[----:B------:R-:W-:Y:S01]  /*33a0*/  LOP3.LUT R7, R7, UR4, R4, 0x96, !PT ;  /* 0x0000000407077c12 */ /* 0x000fe2000f8e9604 */
[----:B------:R-:W-:Y:S01]  /*33b0*/  BAR.SYNC.DEFER_BLOCKING 0x0 ;  /* 0x0000000000007b1d */ /* 0x000fe20000010000 */
[C---:B------:R-:W-:Y:S01]  /*33c0*/  LOP3.LUT R8, R16.reuse, R15, RZ, 0x3c, !PT ;  /* 0x0000000f10087212 */ /* 0x040fe200078e3cff */
[----:B------:R-:W-:Y:S01]  /*33d0*/  UIADD3 UR4, UR10, 0x3c6ef372, URZ ;  /* 0x3c6ef3720a047890 */ /* 0x000fe2000fffe03f */
[----:B------:R-:W-:Y:S01]  /*33e0*/  LOP3.LUT R4, R16, R13, RZ, 0x3c, !PT ;  /* 0x0000000d10047212 */ /* 0x000fe200078e3cff */
[----:B------:R-:W-:Y:S04]  /*33f0*/  IMAD.WIDE.U32 R16, R17, -0x2daee0ad, RZ ;  /* 0xd2511f5311107825 */ /* 0x000fe800078e00ff */
[----:B------:R-:W-:Y:S04]  /*3400*/  IMAD.WIDE.U32 R8, R8, -0x326172a9, RZ ;  /* 0xcd9e8d5708087825 */ /* 0x000fe800078e00ff */
[----:B------:R-:W-:Y:S01]  /*3410*/  IMAD.WIDE.U32 R4, R4, -0x326172a9, RZ ;  /* 0xcd9e8d5704047825 */ /* 0x000fe200078e00ff */
[C---:B------:R-:W-:Y:S02]  /*3420*/  LOP3.LUT R26, R9.reuse, UR4, R10, 0x96, !PT ;  /* 0x00000004091a7c12 */ /* 0x040fe4000f8e960a */
[----:B------:R-:W-:Y:S02]  /*3430*/  LOP3.LUT R24, R9, UR4, R6, 0x96, !PT ;  /* 0x0000000409187c12 */ /* 0x000fe4000f8e9606 */
[C---:B------:R-:W-:Y:S01]  /*3440*/  LOP3.LUT R22, R5.reuse, UR4, R10, 0x96, !PT ;  /* 0x0000000405167c12 */ /* 0x040fe2000f8e960a */
[----:B------:R-:W-:Y:S01]  /*3450*/  IMAD.WIDE.U32 R26, R26, -0x2daee0ad, RZ ;  /* 0xd2511f531a1a7825 */ /* 0x000fe200078e00ff */
[----:B------:R-:W-:Y:S01]  /*3460*/  LOP3.LUT R20, R5, UR4, R6, 0x96, !PT ;  /* 0x0000000405147c12 */ /* 0x000fe2000f8e9606 */
[----:B------:R-:W-:Y:S02]  /*3470*/  UIADD3 UR4, UR9, 0x76cf5d0a, URZ ;  /* 0x76cf5d0a09047890 */ /* 0x000fe4000fffe03f */
[----:B------:R-:W-:Y:S01]  /*3480*/  IMAD.WIDE.U32 R10, R11, -0x2daee0ad, RZ ;  /* 0xd2511f530b0a7825 */ /* 0x000fe200078e00ff */
[----:B------:R-:W-:Y:S03]  /*3490*/  LDSM.16.M88.4 R64, [R130] ;  /* 0x000000008240783b */ /* 0x000fe60000000200 */
[--C-:B------:R-:W-:Y:S01]  /*34a0*/  LOP3.LUT R15, R19, UR4, R14.reuse, 0x96, !PT ;  /* 0x00000004130f7c12 */ /* 0x100fe2000f8e960e */
[----:B------:R-:W-:Y:S01]  /*34b0*/  IMAD.WIDE.U32 R6, R7, -0x2daee0ad, RZ ;  /* 0xd2511f5307067825 */ /* 0x000fe200078e00ff */
[----:B------:R-:W-:Y:S02]  /*34c0*/  LOP3.LUT R13, R17, UR4, R14, 0x96, !PT ;  /* 0x00000004110d7c12 */ /* 0x000fe4000f8e960e */
[--C-:B------:R-:W-:Y:S01]  /*34d0*/  LOP3.LUT R11, R11, UR4, R12.reuse, 0x96, !PT ;  /* 0x000000040b0b7c12 */ /* 0x100fe2000f8e960c */
[----:B------:R-:W-:Y:S01]  /*34e0*/  IMAD.WIDE.U32 R14, R15, -0x326172a9, RZ ;  /* 0xcd9e8d570f0e7825 */ /* 0x000fe200078e00ff */
[----:B------:R-:W-:Y:S01]  /*34f0*/  LOP3.LUT R7, R7, UR4, R12, 0x96, !PT ;  /* 0x0000000407077c12 */ /* 0x000fe2000f8e960c */
[----:B------:R-:W-:Y:S01]  /*3500*/  UIADD3 UR4, UR9, 0x32370b8f, URZ ;  /* 0x32370b8f09047890 */ /* 0x000fe2000fffe03f */
[----:B------:R-:W-:Y:S01]  /*3510*/  LDSM.16.M88.4 R60, [R130+0x1000] ;  /* 0x00100000823c783b */ /* 0x000fe20000000200 */
[----:B------:R-:W-:Y:S04]  /*3520*/  IMAD.WIDE.U32 R24, R24, -0x2daee0ad, RZ ;  /* 0xd2511f5318187825 */ /* 0x000fe800078e00ff */
[----:B------:R-:W-:Y:S01]  /*3530*/  LOP3.LUT R34, R27, UR4, R18, 0x96, !PT ;  /* 0x000000041b227c12 */ /* 0x000fe2000f8e9612 */
[----:B------:R-:W-:Y:S01]  /*3540*/  IMAD.WIDE.U32 R22, R22, -0x2daee0ad, RZ ;  /* 0xd2511f5316167825 */ /* 0x000fe200078e00ff */
[----:B------:R-:W-:Y:S01]  /*3550*/  LOP3.LUT R32, R25, UR4, R16, 0x96, !PT ;  /* 0x0000000419207c12 */ /* 0x000fe2000f8e9610 */
[----:B------:R-:W-:Y:S02]  /*3560*/  LDSM.16.M88.4 R48, [R128+0x6800] ;  /* 0x006800008030783b */ /* 0x000fe40000000200 */
[----:B------:R-:W-:Y:S01]  /*3570*/  IMAD.WIDE.U32 R20, R20, -0x2daee0ad, RZ ;  /* 0xd2511f5314147825 */ /* 0x000fe200078e00ff */
[----:B------:R-:W-:Y:S03]  /*3580*/  LOP3.LUT R30, R23, UR4, R10, 0x96, !PT ;  /* 0x00000004171e7c12 */ /* 0x000fe6000f8e960a */
[----:B------:R-:W-:Y:S01]  /*3590*/  IMAD.WIDE.U32 R34, R34, -0x326172a9, RZ ;  /* 0xcd9e8d5722227825 */ /* 0x000fe200078e00ff */
[----:B------:R-:W-:Y:S01]  /*35a0*/  LOP3.LUT R28, R21, UR4, R6, 0x96, !PT ;  /* 0x00000004151c7c12 */ /* 0x000fe2000f8e9606 */
[----:B------:R-:W-:Y:S01]  /*35b0*/  UIADD3 UR4, UR10, -0x255992d5, URZ ;  /* 0xdaa66d2b0a047890 */ /* 0x000fe2000fffe03f */
[----:B------:R-:W-:Y:S01]  /*35c0*/  LDSM.16.M88.4 R100, [R128+0x6c00] ;  /* 0x006c00008064783b */ /* 0x000fe20000000200 */
[----:B------:R-:W-:Y:S04]  /*35d0*/  IMAD.WIDE.U32 R12, R13, -0x326172a9, RZ ;  /* 0xcd9e8d570d0c7825 */ /* 0x000fe800078e00ff */
[--C-:B------:R-:W-:Y:S01]  /*35e0*/  LOP3.LUT R5, R15, UR4, R8.reuse, 0x96, !PT ;  /* 0x000000040f057c12 */ /* 0x100fe2000f8e9608 */
[----:B------:R-:W-:Y:S01]  /*35f0*/  IMAD.WIDE.U32 R10, R11, -0x326172a9, RZ ;  /* 0xcd9e8d570b0a7825 */ /* 0x000fe200078e00ff */
[----:B------:R-:W-:Y:S01]  /*3600*/  LOP3.LUT R8, R13, UR4, R8, 0x96, !PT ;  /* 0x000000040d087c12 */ /* 0x000fe2000f8e9608 */
[----:B------:R-:W-:Y:S02]  /*3610*/  LDSM.16.M88.4 R108, [R129+0x6000] ;  /* 0x00600000816c783b */ /* 0x000fe40000000200 */
        /* <DEDUP_REMOVED lines=681> */
[----:B------:R-:W-:Y:S01]  /*60b0*/  ISETP.LE.U32.AND P4, PT, R5, UR4, PT ;  /* 0x0000000405007c0c */ /* 0x000fe2000bf83070 */
[----:B------:R-:W-:Y:S01]  /*60c0*/  ULDC.64 UR4, c[0x0][0x118] ;  /* 0x0000460000047ab9 */ /* 0x000fe20000000a00 */
        /* <DEDUP_REMOVED lines=230> */
[----:B------:R-:W-:Y:S02]  /*6f30*/  FSETP.GE.FTZ.AND P1, PT, R163, RZ, PT ;  /* 0x000000ffa300720b */ /* 0x000fe40003f36000 */
[----:B------:R-:W-:Y:S01]  /*6f40*/  FSEL R51, R51, R144, P0 ;  /* 0x0000009033337208 */ /* 0x000fe20000000000 */
[----:B------:R-:W-:Y:S01]  /*6f50*/  FMUL.FTZ R172, R172, R38 ;  /* 0x00000026acac7220 */ /* 0x000fe20000410000 */
[----:B------:R-:W-:Y:S02]  /*6f60*/  FSETP.GE.FTZ.AND P0, PT, R204, RZ, PT ;  /* 0x000000ffcc00720b */ /* 0x000fe40003f16000 */
        /* <DEDUP_REMOVED lines=113> */
[----:B------:R-:W-:Y:S01]  /*7680*/  IMAD.MOV.U32 R58, RZ, RZ, R224 ;  /* 0x000000ffff3a7224 */ /* 0x000fe200078e00e0 */
[-C--:B------:R-:W-:Y:S01]  /*7690*/  FSEL R6, R6, R0.reuse, P4 ;  /* 0x0000000006067208 */ /* 0x080fe20002000000 */
[----:B------:R-:W-:Y:S01]  /*76a0*/  IMAD.MOV.U32 R59, RZ, RZ, R219 ;  /* 0x000000ffff3b7224 */ /* 0x000fe200078e00db */
        /* <DEDUP_REMOVED lines=41> */
.L_x_881:
        /* <DEDUP_REMOVED lines=148> */
.L_x_882:
        /* <DEDUP_REMOVED lines=303> */
.L_x_884:
        /* <DEDUP_REMOVED lines=19> */
.L_x_885:
        /* <DEDUP_REMOVED lines=43> */
.L_x_887:
[----:B--2---:R-:W-:Y:S05]  /*9950*/  BSYNC B0 ;  /* 0x0000000000007941 */ /* 0x004fea0003800000 */
.L_x_886:
        /* <DEDUP_REMOVED lines=14> */
.L_x_889:
[----:B------:R-:W-:Y:S05]  /*9a40*/  BSYNC B0 ;  /* 0x0000000000007941 */ /* 0x000fea0003800000 */
.L_x_888:
        /* <DEDUP_REMOVED lines=25> */
.L_x_891:
[----:B------:R-:W-:Y:S05]  /*9be0*/  BSYNC B0 ;  /* 0x0000000000007941 */ /* 0x000fea0003800000 */
.L_x_890:
        /* <DEDUP_REMOVED lines=12> */
.L_x_864:
        /* <DEDUP_REMOVED lines=21> */
.L_x_893:
        /* <DEDUP_REMOVED lines=19> */
.L_x_894:
        /* <DEDUP_REMOVED lines=37> */
.L_x_896:
[----:B------:R-:W-:Y:S05]  /*a180*/  BSYNC B0 ;  /* 0x0000000000007941 */ /* 0x000fea0003800000 */
.L_x_895:
        /* <DEDUP_REMOVED lines=15> */
.L_x_898:
[----:B------:R-:W-:Y:S05]  /*a280*/  BSYNC B0 ;  /* 0x0000000000007941 */ /* 0x000fea0003800000 */
.L_x_897:
        /* <DEDUP_REMOVED lines=26> */
.L_x_900:
[----:B------:R-:W-:Y:S05]  /*a430*/  BSYNC B0 ;  /* 0x0000000000007941 */ /* 0x000fea0003800000 */
.L_x_899:
        /* <DEDUP_REMOVED lines=12> */
.L_x_892:
[----:B------:R-:W-:Y:S05]  /*a500*/  BSYNC B1 ;  /* 0x0000000000017941 */ /* 0x000fea0003800000 */
.L_x_859:
        /* <DEDUP_REMOVED lines=11> */
.L_x_901:
[----:B------:R-:W-:Y:S05]  /*a5c0*/  EXIT ;  /* 0x000000000000794d */ /* 0x000fea0003800000 */
.L_x_903:
        /* <DEDUP_REMOVED lines=11> */
.L_x_1351:


//--------------------- .text._ZN5flash44flash_bwd_dq_dk_dv_loop_seqk_parallel_kernelI23Flash_bwd_kernel_traitsILi32ELi128ELi128ELi8ELi4ELi4ELi4ELb0ELb0EN7cutlass10bfloat16_tE19Flash_kernel_traitsILi32ELi128ELi128ELi8ES3_EELb0ELb0ELb0ELb0ELb0ELb0ELb1EEEvNS_16Flash_bwd_paramsE --------------------------
	.section	.text._ZN5flash44flash_bwd_dq_dk_dv_loop_seqk_parallel_kernelI23Flash_bwd_kernel_traitsILi32ELi128ELi128ELi8ELi4ELi4ELi4ELb0ELb0EN7cutlass10bfloat16_tE19Flash_kernel_traitsILi32ELi128ELi128ELi8ES3_EELb0ELb0ELb0ELb0ELb0ELb0ELb1EEEvNS_16Flash_bwd_paramsE,"ax",@progbits
	.sectioninfo	@"SHI_REGISTERS=255"
	.align	128
        .global         _ZN5flash44flash_bwd_dq_dk_dv_loop_seqk_parallel_kernelI23Flash_bwd_kernel_traitsILi32ELi128ELi128ELi8ELi4ELi4ELi4ELb0ELb0EN7cutlass10bfloat16_tE19Flash_kernel_traitsILi32ELi128ELi128ELi8ES3_EELb0ELb0ELb0ELb0ELb0ELb0ELb1EEEvNS_16Flash_bwd_paramsE
        .type           _ZN5flash44flash_bwd_dq_dk_dv_loop_seqk_parallel_kernelI23Flash_bwd_kernel_traitsILi32ELi128ELi128ELi8ELi4ELi4ELi4ELb0ELb0EN7cutlass10bfloat16_tE19Flash_kernel_traitsILi32ELi128ELi128ELi8ES3_EELb0ELb0ELb0ELb0ELb0ELb0ELb1EEEvNS_16Flash_bwd_paramsE,@function
        .size           _ZN5flash44flash_bwd_dq_dk_dv_loop_seqk_parallel_kernelI23Flash_bwd_kernel_traitsILi32ELi128ELi128ELi8ELi4ELi4ELi4ELb0ELb0EN7cutlass10bfloat16_tE19Flash_kernel_traitsILi32ELi128ELi128ELi8ES3_EELb0ELb0ELb0ELb0ELb0ELb0ELb1EEEvNS_16Flash_bwd_paramsE,(.L_x_1352 - _ZN5flash44flash_bwd_dq_dk_dv_loop_seqk_parallel_kernelI23Flash_bwd_kernel_traitsILi32ELi128ELi128ELi8ELi4ELi4ELi4ELb0ELb0EN7cutlass10bfloat16_tE19Flash_kernel_traitsILi32ELi128ELi128ELi8ES3_EELb0ELb0ELb0ELb0ELb0ELb0ELb1EEEvNS_16Flash_bwd_paramsE)
        .other          _ZN5flash44flash_bwd_dq_dk_dv_loop_seqk_parallel_kernelI23Flash_bwd_kernel_traitsILi32ELi128ELi128ELi8ELi4ELi4ELi4ELb0ELb0EN7cutlass10bfloat16_tE19Flash_kernel_traitsILi32ELi128ELi128ELi8ES3_EELb0ELb0ELb0ELb0ELb0ELb0ELb1EEEvNS_16Flash_bwd_paramsE,@"STO_CUDA_ENTRY STV_DEFAULT"
_ZN5flash44flash_bwd_dq_dk_dv_loop_seqk_parallel_kernelI23Flash_bwd_kernel_traitsILi32ELi128ELi128ELi8ELi4ELi4ELi4ELb0ELb0EN7cutlass10bfloat16_tE19Flash_kernel_traitsILi32ELi128ELi128ELi8ES3_EELb0ELb0ELb0ELb0ELb0ELb0ELb1EEEvNS_16Flash_bwd_paramsE:
.text._ZN5flash44flash_bwd_dq_dk_dv_loop_seqk_parallel_kernelI23Flash_bwd_kernel_traitsILi32ELi128ELi128ELi8ELi4ELi4ELi4ELb0ELb0EN7cutlass10bfloat16_tE19Flash_kernel_traitsILi32ELi128ELi128ELi8ES3_EELb0ELb0ELb0ELb0ELb0ELb0ELb1EEEvNS_16Flash_bwd_paramsE:
        /* <DEDUP_REMOVED lines=179> */
[C---:B------:R-:W-:Y:S01]  /*0b30*/  IADD3 R143, R150.reuse, 0x40, RZ ;  /* 0x00000040968f7810 */ /* 0x040fe20007ffe0ff */
        /* <DEDUP_REMOVED lines=82> */
.L_x_948:
        /* <DEDUP_REMOVED lines=54> */
.L_x_904:
        /* <DEDUP_REMOVED lines=58> */
.L_x_906:
        /* <DEDUP_REMOVED lines=18> */
.L_x_907:
        /* <DEDUP_REMOVED lines=63> */
[----:B-1----:R-:W-:-:S03]  /*1c70*/  @UP2 USEL UR9, UR9, UR5, !UP1 ;  /* 0x0000000509092287 */ /* 0x002fc6000c800000 */
[----:B------:R-:W-:Y:S01]  /*1c80*/  @!P0 IMAD.MOV R12, RZ, RZ, -R12 ;  /* 0x000000ffff0c8224 */ /* 0x000fe200078e0a0c */
[----:B------:R-:W-:Y:S01]  /*1c90*/  PLOP3.LUT P0, PT, PT, PT, UP2, 0x80, 0x0 ;  /* 0x000000000000781c */ /* 0x000fe20003f0f028 */
[----:B------:R-:W-:Y:S02]  /*1ca0*/  ULDC UR11, c[0x0][0x234] ;  /* 0x00008d00000b7ab9 */ /* 0x000fe40000000800 */
        /* <DEDUP_REMOVED lines=17> */
.L_x_908:
[----:B------:R-:W2:Y:S02]  /*1dc0*/  LDL R0, [R1+0x40] ;  /* 0x0000400001007983 */ /* 0x000ea40000100800 */
[----:B--2---:R1:W2:Y:S01]  /*1dd0*/  R2UR UR5, R0 ;  /* 0x00000000000573c2 */ /* 0x0042a200000e0000 */
[----:B------:R-:W-:-:S07]  /*1de0*/  DEPBAR.LE SB1, 0x0, {2} ;  /* 0x000090040000791a */ /* 0x000fce0000000000 */
.L_x_909:
[----:B------:R-:W2:Y:S04]  /*1df0*/  LDL R3, [R1+0x4c] ;  /* 0x00004c0001037983 */ /* 0x000ea80000100800 */
[----:B------:R-:W3:Y:S01]  /*1e00*/  LDL R0, [R1+0x3c] ;  /* 0x00003c0001007983 */ /* 0x000ee20000100800 */
[----:B------:R-:W-:Y:S01]  /*1e10*/  IMAD.U32 R16, RZ, RZ, UR7 ;  /* 0x00000007ff107e24 */ /* 0x000fe2000f8e00ff */
[----:B------:R-:W-:Y:S01]  /*1e20*/  SHF.R.S32.HI R221, RZ, 0x1f, R220 ;  /* 0x0000001fffdd7819 */ /* 0x000fe200000114dc */
[----:B------:R-:W-:Y:S01]  /*1e30*/  IMAD.U32 R15, RZ, RZ, UR6 ;  /* 0x00000006ff0f7e24 */ /* 0x000fe2000f8e00ff */
[----:B------:R-:W1:Y:S01]  /*1e40*/  S2R R10, SR_TID.X ;  /* 0x00000000000a7919 */ /* 0x000e620000002100 */
[----:B------:R-:W-:Y:S01]  /*1e50*/  USHF.R.S32.HI UR6, URZ, 0x1f, UR59 ;  /* 0x0000001f3f067899 */ /* 0x000fe2000801143b */
[----:B------:R-:W-:Y:S01]  /*1e60*/  IMAD.U32 R9, RZ, RZ, UR8 ;  /* 0x00000008ff097e24 */ /* 0x000fe2000f8e00ff */
[----:B------:R-:W-:Y:S01]  /*1e70*/  UIADD3 UR9, UR8, UR9, URZ ;  /* 0x0000000908097290 */ /* 0x000fe2000fffe03f */
[----:B------:R-:W-:Y:S01]  /*1e80*/  BSSY B1, `(.L_x_905) ;  /* 0x0000859000017945 */ /* 0x000fe20003800000 */
[----:B-1----:R-:W-:Y:S01]  /*1e90*/  SHF.R.S32.HI R8, RZ, 0x1f, R10 ;  /* 0x0000001fff087819 */ /* 0x002fe2000001140a */
[----:B--2---:R1:W2:Y:S08]  /*1ea0*/  R2UR UR7, R3 ;  /* 0x00000000030773c2 */ /* 0x0042b000000e0000 */
[----:B---3--:R-:W3:Y:S01]  /*1eb0*/  R2UR UR11, R0 ;  /* 0x00000000000b73c2 */ /* 0x008ee200000e0000 */
[----:B-1----:R-:W-:Y:S01]  /*1ec0*/  LEA.HI R3, R8, R10, RZ, 0x2 ;  /* 0x0000000a08037211 */ /* 0x002fe200078f10ff */
[----:B--2---:R-:W-:-:S02]  /*1ed0*/  UIADD3 UR10, UP5, UP4, UR10, UR59, UR7 ;  /* 0x0000003b0a0a7290 */ /* 0x004fc4000fcbe007 */
[----:B------:R-:W-:Y:S01]  /*1ee0*/  USHF.R.S32.HI UR7, URZ, 0x1f, UR52 ;  /* 0x0000001f3f077899 */ /* 0x000fe20008011434 */
[----:B------:R-:W-:Y:S01]  /*1ef0*/  SHF.R.S32.HI R3, RZ, 0x2, R3 ;  /* 0x00000002ff037819 */ /* 0x000fe20000011403 */
[----:B------:R-:W-:Y:S02]  /*1f00*/  UIADD3 UR43, UP1, UP0, UR36, UR10, UR43 ;  /* 0x0000000a242b7290 */ /* 0x000fe4000f83e02b */
[----:B------:R-:W-:Y:S01]  /*1f10*/  UIADD3 UR36, UR8, UR5, URZ ;  /* 0x0000000508247290 */ /* 0x000fe2000fffe03f */
[----:B------:R-:W-:Y:S01]  /*1f20*/  SHF.R.S32.HI R18, RZ, 0x1f, R3 ;  /* 0x0000001fff127819 */ /* 0x000fe20000011403 */
[----:B---3--:R-:W-:Y:S01]  /*1f30*/  UIADD3.X UR10, UR12, UR6, UR11, UP5, UP4 ;  /* 0x000000060c0a7290 */ /* 0x008fe2000afe840b */
[----:B------:R-:W-:Y:S01]  /*1f40*/  IADD3 R0, P0, R3, UR8, RZ ;  /* 0x0000000803007c10 */ /* 0x000fe2000ff1e0ff */
[----:B------:R-:W-:Y:S02]  /*1f50*/  ULEA.HI.SX32 UR5, UR49, 0xffffffff, 0x19 ;  /* 0xffffffff31057891 */ /* 0x000fe4000f8fca3f */
[----:B------:R-:W-:Y:S01]  /*1f60*/  UIADD3.X UR38, UR37, UR10, UR38, UP1, UP0 ;  /* 0x0000000a25267290 */ /* 0x000fe20008fe0426 */
[----:B------:R-:W-:Y:S01]  /*1f70*/  IADD3.X R7, R18, UR47, RZ, P0, !PT ;  /* 0x0000002f12077c10 */ /* 0x000fe200087fe4ff */
[----:B------:R-:W-:Y:S01]  /*1f80*/  IMAD.WIDE.U32 R4, R0, c[0x0][0x190], R220 ;  /* 0x0000640000047a25 */ /* 0x000fe200078e00dc */
[----:B------:R-:W-:-:S02]  /*1f90*/  ULDC.64 UR10, c[0x0][0x1a8] ;  /* 0x00006a00000a7ab9 */ /* 0x000fc40000000a00 */
[----:B------:R-:W-:Y:S01]  /*1fa0*/  UIMAD UR10, UR7, UR10, URZ ;  /* 0x0000000a070a72a4 */ /* 0x000fe2000f8e023f */
[----:B------:R-:W-:Y:S01]  /*1fb0*/  IMAD R7, R7, c[0x0][0x190], RZ ;  /* 0x0000640007077a24 */ /* 0x000fe200078e02ff */
[----:B------:R-:W-:Y:S01]  /*1fc0*/  IADD3 R6, P0, R4, UR54, RZ ;  /* 0x0000003604067c10 */ /* 0x000fe2000ff1e0ff */
[----:B------:R-:W-:Y:S02]  /*1fd0*/  UISETP.GE.AND UP0, UPT, UR45, 0x1, UPT ;  /* 0x000000012d00788c */ /* 0x000fe4000bf06270 */
[----:B------:R-:W-:Y:S01]  /*1fe0*/  IMAD R0, R0, c[0x0][0x194], R7 ;  /* 0x0000650000007a24 */ /* 0x000fe200078e0207 */
[----:B------:R-:W-:-:S03]  /*1ff0*/  UIMAD UR37, UR52, UR11, UR10 ;  /* 0x0000000b342572a4 */ /* 0x000fc6000f8e020a */
[----:B------:R-:W-:Y:S01]  /*2000*/  ULDC.64 UR10, c[0x0][0x378] ;  /* 0x0000de00000a7ab9 */ /* 0x000fe20000000a00 */
[----:B------:R-:W-:Y:S01]  /*2010*/  IADD3.X R7, R5, UR53, R0, P0, !PT ;  /* 0x0000003505077c10 */ /* 0x000fe200087fe400 */
[----:B------:R-:W-:Y:S01]  /*2020*/  UIMAD UR10, UR7, UR10, URZ ;  /* 0x0000000a070a72a4 */ /* 0x000fe2000f8e023f */
[----:B------:R-:W-:Y:S02]  /*2030*/  LEA.HI R0, R8, R10, RZ, 0x5 ;  /* 0x0000000a08007211 */ /* 0x000fe400078f28ff */
[----:B------:R-:W-:Y:S01]  /*2040*/  IADD3 R4, P0, R220, UR44, RZ ;  /* 0x0000002cdc047c10 */ /* 0x000fe2000ff1e0ff */
[----:B------:R-:W-:Y:S01]  /*2050*/  UIMAD UR12, UR52, UR11, UR10 ;  /* 0x0000000b340c72a4 */ /* 0x000fe2000f8e020a */
[----:B------:R-:W-:Y:S01]  /*2060*/  LOP3.LUT R8, R0, 0xffffffe0, RZ, 0xc0, !PT ;  /* 0xffffffe000087812 */ /* 0x000fe200078ec0ff */
[----:B------:R-:W-:Y:S01]  /*2070*/  ULDC.64 UR6, c[0x0][0x200] ;  /* 0x0000800000067ab9 */ /* 0x000fe20000000a00 */
[----:B------:R-:W-:Y:S01]  /*2080*/  SHF.R.S32.HI R0, RZ, 0x5, R0 ;  /* 0x00000005ff007819 */ /* 0x000fe20000011400 */
[----:B------:R-:W-:Y:S01]  /*2090*/  ULDC.64 UR10, c[0x0][0x370] ;  /* 0x0000dc00000a7ab9 */ /* 0x000fe20000000a00 */
[----:B------:R-:W-:Y:S01]  /*20a0*/  IADD3.X R5, R221, UR46, RZ, P0, !PT ;  /* 0x0000002edd057c10 */ /* 0x000fe200087fe4ff */
[----:B------:R-:W-:Y:S01]  /*20b0*/  IMAD.IADD R8, R10, 0x1, -R8 ;  /* 0x000000010a087824 */ /* 0x000fe200078e0a08 */
[----:B------:R-:W-:-:S03]  /*20c0*/  UIMAD UR10, UR47, UR10, URZ ;  /* 0x0000000a2f0a72a4 */ /* 0x000fc6000f8e023f */
[----:B------:R-:W-:Y:S01]  /*20d0*/  IMAD R0, R0, UR58, R8 ;  /* 0x0000003a00007c24 */ /* 0x000fe2000f8e0208 */
[----:B------:R-:W-:Y:S01]  /*20e0*/  UIMAD UR10, UR8, UR11, UR10 ;  /* 0x0000000b080a72a4 */ /* 0x000fe2000f8e020a */
[----:B------:R-:W-:Y:S01]  /*20f0*/  IMAD.WIDE.U32 R4, R9, c[0x0][0x370], R4 ;  /* 0x0000dc0009047a25 */ /* 0x000fe200078e0004 */
[----:B------:R-:W-:Y:S02]  /*2100*/  UMOV UR47, 0x4 ;  /* 0x00000004002f7882 */ /* 0x000fe40000000000 */
[C---:B------:R-:W-:Y:S01]  /*2110*/  IADD3 R13, P0, R0.reuse, UR43, RZ ;  /* 0x0000002b000d7c10 */ /* 0x040fe2000ff1e0ff */
[----:B------:R-:W-:Y:S01]  /*2120*/  UIMAD.WIDE UR8, UR9, UR47, UR6 ;  /* 0x0000002f090872a5 */ /* 0x000fe2000f8e0206 */
[----:B------:R-:W-:Y:S01]  /*2130*/  IADD3 R5, R5, UR10, RZ ;  /* 0x0000000a05057c10 */ /* 0x000fe2000fffe0ff */
[----:B------:R-:W-:Y:S01]  /*2140*/  ULDC.64 UR10, c[0x0][0x3c8] ;  /* 0x0000f200000a7ab9 */ /* 0x000fe20000000a00 */
[----:B------:R-:W-:Y:S01]  /*2150*/  LEA.HI.X.SX32 R14, R0, UR38, 0x1, P0 ;  /* 0x00000026000e7c11 */ /* 0x000fe200080f0eff */
[----:B------:R-:W-:Y:S01]  /*2160*/  IMAD.U32 R0, RZ, RZ, UR52 ;  /* 0x00000034ff007e24 */ /* 0x000fe2000f8e00ff */
[----:B------:R1:W2:Y:S03]  /*2170*/  R2UR UR7, R16 ;  /* 0x00000000100773c2 */ /* 0x0002a600000e0000 */
[----:B------:R-:W-:-:S04]  /*2180*/  IMAD.WIDE.U32 R4, R0, c[0x0][0x378], R4 ;  /* 0x0000de0000047a25 */ /* 0x000fc800078e0004 */
[----:B------:R-:W-:Y:S01]  /*2190*/  IMAD.WIDE.U32 R6, R0, c[0x0][0x1a8], R6 ;  /* 0x00006a0000067a25 */ /* 0x000fe200078e0006 */
[----:B------:R-:W-:Y:S01]  /*21a0*/  IADD3 R5, R5, UR12, RZ ;  /* 0x0000000c05057c10 */ /* 0x000fe2000fffe0ff */
[----:B------:R1:W3:Y:S02]  /*21b0*/  R2UR UR6, R15 ;  /* 0x000000000f0673c2 */ /* 0x0002e400000e0000 */
[----:B------:R-:W-:Y:S01]  /*21c0*/  IMAD R0, R18, c[0x0][0x370], RZ ;  /* 0x0000dc0012007a24 */ /* 0x000fe200078e02ff */
[----:B------:R-:W-:Y:S01]  /*21d0*/  IADD3 R7, R7, UR37, RZ ;  /* 0x0000002507077c10 */ /* 0x000fe2000fffe0ff */
[C---:B------:R-:W-:Y:S01]  /*21e0*/  IMAD.WIDE.U32 R4, R3.reuse, c[0x0][0x370], R4 ;  /* 0x0000dc0003047a25 */ /* 0x040fe200078e0004 */
[----:B------:R-:W-:Y:S01]  /*21f0*/  LEA R10, P2, R6, c[0x0][0x160], 0x1 ;  /* 0x00005800060a7a11 */ /* 0x000fe200078408ff */
[----:B------:R-:W-:Y:S02]  /*2200*/  UIMAD.WIDE UR36, UR36, UR47, UR10 ;  /* 0x0000002f242472a5 */ /* 0x000fe4000f8e020a */
[----:B------:R-:W-:Y:S01]  /*2210*/  IMAD R0, R3, c[0x0][0x374], R0 ;  /* 0x0000dd0003007a24 */ /* 0x000fe200078e0200 */
[----:B------:R-:W-:-:S02]  /*2220*/  LEA R8, P1, R4, c[0x0][0x330], 0x1 ;  /* 0x0000cc0004087a11 */ /* 0x000fc400078208ff */
[----:B------:R-:W-:Y:S01]  /*2230*/  LEA.HI.X R11, R6, c[0x0][0x164], R7, 0x1, P2 ;  /* 0x00005900060b7a11 */ /* 0x000fe200010f0c07 */
[----:B------:R-:W-:Y:S01]  /*2240*/  IMAD.IADD R0, R5, 0x1, R0 ;  /* 0x0000000105007824 */ /* 0x000fe200078e0200 */
[----:B------:R-:W-:-:S04]  /*2250*/  LEA R5, P0, R13, c[0x0][0x350], 0x2 ;  /* 0x0000d4000d057a11 */ /* 0x000fc800078010ff */
[----:B------:R-:W-:Y:S02]  /*2260*/  LEA.HI.X R9, R4, c[0x0][0x334], R0, 0x1, P1 ;  /* 0x0000cd0004097a11 */ /* 0x000fe400008f0c00 */
[----:B------:R-:W-:Y:S02]  /*2270*/  LEA.HI.X R4, R13, c[0x0][0x354], R14, 0x2, P0 ;  /* 0x0000d5000d047a11 */ /* 0x000fe400000f140e */
[----:B------:R-:W-:-:S13]  /*2280*/  PLOP3.LUT P0, PT, PT, PT, UP0, 0x80, 0x0 ;  /* 0x000000000000781c */ /* 0x000fda0003f0f008 */
[----:B-123--:R-:W-:Y:S05]  /*2290*/  @!P0 BRA `(.L_x_910) ;  /* 0x0000792000008947 */ /* 0x00efea0003800000 */
[----:B------:R-:W2:Y:S01]  /*22a0*/  LDL R19, [R1+0x1c] ;  /* 0x00001c0001137983 */ /* 0x000ea20000100800 */
[----:B------:R-:W-:Y:S01]  /*22b0*/  PLOP3.LUT P0, PT, PT, PT, UP3, 0x80, 0x0 ;  /* 0x000000000000781c */ /* 0x000fe20003f0f038 */
        /* <DEDUP_REMOVED lines=8> */
[----:B------:R-:W-:Y:S01]  /*2340*/  UMOV UR11, UR37 ;  /* 0x00000025000b7c82 */ /* 0x000fe20008000000 */
[----:B------:R-:W-:Y:S01]  /*2350*/  IMAD.MOV.U32 R157, RZ, RZ, R9 ;  /* 0x000000ffff9d7224 */ /* 0x000fe200078e0009 */
[----:B------:R-:W-:Y:S01]  /*2360*/  UIADD3 UR8, UR5, -UR8, URZ ;  /* 0x8000000805087290 */ /* 0x000fe2000fffe03f */
[----:B------:R-:W-:Y:S01]  /*2370*/  MOV R169, R5 ;  /* 0x0000000500a97202 */ /* 0x000fe20000000f00 */
[----:B------:R-:W-:-:S02]  /*2380*/  IMAD.MOV.U32 R168, RZ, RZ, R4 ;  /* 0x000000ffffa87224 */ /* 0x000fc400078e0004 */
[----:B------:R-:W-:Y:S02]  /*2390*/  UISETP.NE.AND UP0, UPT, UR8, 0x1, UPT ;  /* 0x000000010800788c */ /* 0x000fe4000bf05270 */
[----:B------:R-:W-:Y:S01]  /*23a0*/  UIMAD UR8, UR5, -0x80, UR45 ;  /* 0xffffff80050878a4 */ /* 0x000fe2000f8e022d */
[----:B------:R-:W-:Y:S05]  /*23b0*/  @P0 BAR.SYNC.DEFER_BLOCKING 0x0 ;  /* 0x0000000000000b1d */ /* 0x000fea0000010000 */
        /* <DEDUP_REMOVED lines=15> */
.L_x_912:
[----:B------:R-:W-:Y:S05]  /*24b0*/  BSYNC B0 ;  /* 0x0000000000007941 */ /* 0x000fea0003800000 */
.L_x_911:
        /* <DEDUP_REMOVED lines=16> */
.L_x_914:
[----:B------:R-:W-:Y:S05]  /*25c0*/  BSYNC B0 ;  /* 0x0000000000007941 */ /* 0x000fea0003800000 */
.L_x_913:
        /* <DEDUP_REMOVED lines=20> */
.L_x_916:
[----:B------:R-:W-:Y:S05]  /*2710*/  BSYNC B0 ;  /* 0x0000000000007941 */ /* 0x000fea0003800000 */
.L_x_915:
        /* <DEDUP_REMOVED lines=20> */
.L_x_918:
[----:B------:R-:W-:Y:S05]  /*2860*/  BSYNC B0 ;  /* 0x0000000000007941 */ /* 0x000fea0003800000 */
.L_x_917:
[----:B------:R-:W5:Y:S01]  /*2870*/  LDL R15, [R1+0x28] ;  /* 0x00002800010f7983 */ /* 0x000f620000100800 */
[----:B------:R-:W-:Y:S01]  /*2880*/  ULDC.64 UR36, c[0x0][0x198] ;  /* 0x0000660000247ab9 */ /* 0x000fe20000000a00 */
[----:B------:R-:W-:Y:S01]  /*2890*/  IMAD.U32 R13, RZ, RZ, UR34 ;  /* 0x00000022ff0d7e24 */ /* 0x000fe2000f8e00ff */
[----:B------:R-:W-:Y:S01]  /*28a0*/  UIMAD UR36, UR35, UR36, URZ ;  /* 0x00000024232472a4 */ /* 0x000fe2000f8e023f */
[----:B------:R-:W-:Y:S02]  /*28b0*/  IMAD.MOV.U32 R16, RZ, RZ, 0x7f800000 ;  /* 0x7f800000ff107424 */ /* 0x000fe400078e00ff */
[----:B-1----:R-:W-:Y:S01]  /*28c0*/  IMAD.WIDE.U32 R4, R13, c[0x0][0x198], R220 ;  /* 0x000066000d047a25 */ /* 0x002fe200078e00dc */
[----:B------:R-:W-:-:S03]  /*28d0*/  UIMAD UR36, UR34, UR37, UR36 ;  /* 0x00000025222472a4 */ /* 0x000fc6000f8e0224 */
[----:B------:R-:W-:Y:S01]  /*28e0*/  IMAD.MOV.U32 R19, RZ, RZ, 0x7f800000 ;  /* 0x7f800000ff137424 */ /* 0x000fe200078e00ff */
[----:B------:R-:W-:Y:S01]  /*28f0*/  IADD3 R6, P1, R4, UR41, RZ ;  /* 0x0000002904067c10 */ /* 0x000fe2000ff3e0ff */
[----:B------:R-:W-:Y:S02]  /*2900*/  IMAD.MOV.U32 R20, RZ, RZ, 0x7f800000 ;  /* 0x7f800000ff147424 */ /* 0x000fe400078e00ff */
[----:B------:R-:W-:Y:S02]  /*2910*/  IMAD.U32 R4, RZ, RZ, UR36 ;  /* 0x00000024ff047e24 */ /* 0x000fe4000f8e00ff */
[----:B------:R-:W-:-:S03]  /*2920*/  IMAD.MOV.U32 R21, RZ, RZ, 0x7f800000 ;  /* 0x7f800000ff157424 */ /* 0x000fc600078e00ff */
[----:B------:R-:W-:Y:S02]  /*2930*/  IADD3.X R7, R5, UR42, R4, P1, !PT ;  /* 0x0000002a05077c10 */ /* 0x000fe40008ffe404 */
[C---:B-----5:R-:W-:Y:S01]  /*2940*/  IADD3 R4, R15.reuse, 0x48, RZ ;  /* 0x000000480f047810 */ /* 0x060fe20007ffe0ff */
[C---:B------:R-:W-:Y:S01]  /*2950*/  IMAD.SHL.U32 R10, R15.reuse, 0x4, RZ ;  /* 0x000000040f0a7824 */ /* 0x040fe200078e00ff */
[C---:B------:R-:W-:Y:S02]  /*2960*/  IADD3 R8, R15.reuse, 0x8, RZ ;  /* 0x000000080f087810 */ /* 0x040fe40007ffe0ff */
[----:B------:R-:W-:Y:S02]  /*2970*/  ISETP.GE.AND P2, PT, R4, UR8, PT ;  /* 0x0000000804007c0c */ /* 0x000fe4000bf46270 */
[----:B------:R-:W-:Y:S02]  /*2980*/  IADD3 R5, R15, 0x40, RZ ;  /* 0x000000400f057810 */ /* 0x000fe40007ffe0ff */
[----:B------:R-:W-:-:S02]  /*2990*/  ISETP.GE.AND P4, PT, R8, UR8, PT ;  /* 0x0000000808007c0c */ /* 0x000fc4000bf86270 */
[----:B------:R-:W-:Y:S02]  /*29a0*/  ISETP.GE.AND P3, PT, R5, UR8, PT ;  /* 0x0000000805007c0c */ /* 0x000fe4000bf66270 */
[----:B------:R-:W-:Y:S02]  /*29b0*/  SHF.R.S32.HI R5, RZ, 0x1f, R4 ;  /* 0x0000001fff057819 */ /* 0x000fe40000011404 */
[----:B------:R-:W-:Y:S02]  /*29c0*/  SHF.R.S32.HI R14, RZ, 0x1f, R15 ;  /* 0x0000001fff0e7819 */ /* 0x000fe4000001140f */
[----:B------:R-:W-:Y:S02]  /*29d0*/  ISETP.GE.AND P5, PT, R15, UR8, PT ;  /* 0x000000080f007c0c */ /* 0x000fe4000bfa6270 */
[----:B------:R-:W-:-:S04]  /*29e0*/  @!P2 LEA R8, P1, R4, UR10, 0x2 ;  /* 0x0000000a0408ac11 */ /* 0x000fc8000f8210ff */
[----:B------:R-:W-:Y:S02]  /*29f0*/  @!P2 LEA.HI.X R9, R4, UR9, R5, 0x2, P1 ;  /* 0x000000090409ac11 */ /* 0x000fe400088f1405 */
[----:B------:R-:W-:Y:S02]  /*2a00*/  IADD3 R4, P1, R10, UR10, RZ ;  /* 0x0000000a0a047c10 */ /* 0x000fe4000ff3e0ff */
[----:B------:R-:W-:Y:S01]  /*2a10*/  SHF.L.U64.HI R5, R15, 0x2, R14 ;  /* 0x000000020f057819 */ /* 0x000fe2000001020e */
[----:B------:R-:W5:Y:S03]  /*2a20*/  @!P2 LDG.E R16, [R8.64] ;  /* 0x000000200810a981 */ /* 0x000f66000c1e1900 */
[----:B------:R-:W-:-:S05]  /*2a30*/  IADD3.X R5, R5, UR9, RZ, P1, !PT ;  /* 0x0000000905057c10 */ /* 0x000fca0008ffe4ff */
[----:B--2---:R1:W2:Y:S04]  /*2a40*/  @!P3 LDG.E R19, [R4.64+0x100] ;  /* 0x000100200413b981 */ /* 0x0042a8000c1e1900 */
[----:B---3--:R1:W3:Y:S04]  /*2a50*/  @!P4 LDG.E R20, [R4.64+0x20] ;  /* 0x000020200414c981 */ /* 0x0082e8000c1e1900 */
[----:B----4-:R1:W4:Y:S01]  /*2a60*/  @!P5 LDG.E R21, [R4.64] ;  /* 0x000000200415d981 */ /* 0x010322000c1e1900 */
[----:B------:R-:W-:-:S06]  /*2a70*/  UIMAD UR8, UR30, -0x80, UR4 ;  /* 0xffffff801e0878a4 */ /* 0x000fcc000f8e0204 */
[----:B------:R-:W-:-:S13]  /*2a80*/  ISETP.GE.AND P3, PT, R3, UR8, PT ;  /* 0x0000000803007c0c */ /* 0x000fda000bf66270 */
[----:B------:R2:W-:Y:S04]  /*2a90*/  @P3 STS [R0+0x6000], RZ ;  /* 0x006000ff00003388 */ /* 0x0005e80000000800 */
[----:B------:R2:W-:Y:S04]  /*2aa0*/  @P3 STS [R0+0x6004], RZ ;  /* 0x006004ff00003388 */ /* 0x0005e80000000800 */
[----:B------:R2:W-:Y:S01]  /*2ab0*/  @P3 STS.64 [R0+0x6008], RZ ;  /* 0x006008ff00003388 */ /* 0x0005e20000000a00 */
[----:B-1----:R-:W-:Y:S01]  /*2ac0*/  IMAD R4, R17, c[0x0][0x1b0], RZ ;  /* 0x00006c0011047a24 */ /* 0x002fe200078e02ff */
[----:B------:R-:W-:Y:S03]  /*2ad0*/  BSSY B0, `(.L_x_919) ;  /* 0x000001a000007945 */ /* 0x000fe60003800000 */
[----:B------:R-:W-:-:S02]  /*2ae0*/  IMAD R10, R12, c[0x0][0x1b4], R4 ;  /* 0x00006d000c0a7a24 */ /* 0x000fc400078e0204 */
[----:B------:R-:W-:-:S04]  /*2af0*/  IMAD.WIDE.U32 R4, R12, c[0x0][0x1b0], R6 ;  /* 0x00006c000c047a25 */ /* 0x000fc800078e0006 */
[----:B------:R-:W-:Y:S01]  /*2b00*/  IMAD.IADD R10, R5, 0x1, R10 ;  /* 0x00000001050a7824 */ /* 0x000fe200078e020a */
[----:B-----5:R1:W-:Y:S04]  /*2b10*/  STL [R1+0x4], R16 ;  /* 0x0000041001007387 */ /* 0x0203e80000100800 */
[----:B--2---:R1:W-:Y:S04]  /*2b20*/  STL [R1], R19 ;  /* 0x0000001301007387 */ /* 0x0043e80000100800 */
[----:B---3--:R1:W-:Y:S04]  /*2b30*/  STL [R1+0xc], R20 ;  /* 0x00000c1401007387 */ /* 0x0083e80000100800 */
[----:B----4-:R1:W-:Y:S01]  /*2b40*/  STL [R1+0x8], R21 ;  /* 0x0000081501007387 */ /* 0x0103e20000100800 */
        /* <DEDUP_REMOVED lines=18> */
.L_x_920:
[----:B------:R-:W-:Y:S05]  /*2c70*/  BSYNC B0 ;  /* 0x0000000000007941 */ /* 0x000fea0003800000 */
.L_x_919:
[----:B------:R-:W-:Y:S01]  /*2c80*/  ISETP.GE.AND P2, PT, R11, UR8, PT ;  /* 0x000000080b007c0c */ /* 0x000fe2000bf46270 */
[----:B------:R-:W-:-:S12]  /*2c90*/  BSSY B0, `(.L_x_921) ;  /* 0x0000014000007945 */ /* 0x000fd80003800000 */
[----:B------:R4:W-:Y:S01]  /*2ca0*/  @P2 STS.128 [R0+0x7000], RZ ;  /* 0x007000ff00002388 */ /* 0x0009e20000000c00 */
[----:B------:R-:W-:Y:S05]  /*2cb0*/  @P2 BRA `(.L_x_922) ;  /* 0x0000011000002947 */ /* 0x000fea0003800000 */
[----:B------:R-:W-:-:S13]  /*2cc0*/  ISETP.GE.AND P1, PT, R220, c[0x0][0x220], PT ;  /* 0x00008800dc007a0c */ /* 0x000fda0003f26270 */
[----:B------:R1:W-:Y:S01]  /*2cd0*/  @P1 STS.128 [R0+0x7000], RZ ;  /* 0x007000ff00001388 */ /* 0x0003e20000000c00 */
[----:B------:R-:W-:Y:S05]  /*2ce0*/  @P1 BRA `(.L_x_922) ;  /* 0x000000e000001947 */ /* 0x000fea0003800000 */
[----:B------:R-:W-:Y:S01]  /*2cf0*/  IADD3 R5, P1, R3, 0x40, RZ ;  /* 0x0000004003057810 */ /* 0x000fe20007f3e0ff */
[----:B------:R-:W-:Y:S01]  /*2d00*/  IMAD.MOV.U32 R11, RZ, RZ, R10 ;  /* 0x000000ffff0b7224 */ /* 0x000fe200078e000a */
[----:B------:R-:W-:-:S03]  /*2d10*/  MOV R10, R4 ;  /* 0x00000004000a7202 */ /* 0x000fc60000000f00 */
[----:B------:R-:W-:Y:S02]  /*2d20*/  IMAD.X R6, RZ, RZ, R18, P1 ;  /* 0x000000ffff067224 */ /* 0x000fe400008e0612 */
[----:B------:R-:W-:-:S04]  /*2d30*/  IMAD.WIDE.U32 R10, R5, c[0x0][0x198], R10 ;  /* 0x00006600050a7a25 */ /* 0x000fc800078e000a */
[----:B------:R-:W-:Y:S01]  /*2d40*/  IMAD R6, R6, c[0x0][0x198], RZ ;  /* 0x0000660006067a24 */ /* 0x000fe200078e02ff */
[----:B------:R-:W-:-:S03]  /*2d50*/  LEA R4, P1, R10, c[0x0][0x168], 0x1 ;  /* 0x00005a000a047a11 */ /* 0x000fc600078208ff */
[----:B------:R-:W-:-:S05]  /*2d60*/  IMAD R5, R5, c[0x0][0x19c], R6 ;  /* 0x0000670005057a24 */ /* 0x000fca00078e0206 */
[----:B------:R-:W-:-:S04]  /*2d70*/  IADD3 R5, R11, R5, RZ ;  /* 0x000000050b057210 */ /* 0x000fc80007ffe0ff */
[----:B------:R-:W-:-:S05]  /*2d80*/  LEA.HI.X R5, R10, c[0x0][0x16c], R5, 0x1, P1 ;  /* 0x00005b000a057a11 */ /* 0x000fca00008f0c05 */
[----:B------:R-:W-:Y:S01]  /*2d90*/  @!PT LDS RZ, [RZ] ;  /* 0x00000000fffff984 */ /* 0x000fe20000000800 */
[----:B------:R-:W-:Y:S01]  /*2da0*/  @!PT LDS RZ, [RZ] ;  /* 0x00000000fffff984 */ /* 0x000fe20000000800 */
[----:B------:R-:W-:Y:S01]  /*2db0*/  @!PT LDS RZ, [RZ] ;  /* 0x00000000fffff984 */ /* 0x000fe20000000800 */
[----:B------:R1:W-:Y:S02]  /*2dc0*/  LDGSTS.E.BYPASS.LTC128B.128 [R0+0x7000], [R4.64] ;  /* 0x0700000004007fae */ /* 0x0003e4000b901d60 */
.L_x_922:
[----:B------:R-:W-:Y:S05]  /*2dd0*/  BSYNC B0 ;  /* 0x0000000000007941 */ /* 0x000fea0003800000 */
.L_x_921:
        /* <DEDUP_REMOVED lines=22> */
[----:B---3--:R-:W-:Y:S01]  /*2f40*/  IMAD R8, R18, c[0x0][0x1a0], RZ ;  /* 0x0000680012087a24 */ /* 0x008fe200078e02ff */
        /* <DEDUP_REMOVED lines=10> */
.L_x_924:
[----:B------:R-:W-:Y:S05]  /*2ff0*/  BSYNC B0 ;  /* 0x0000000000007941 */ /* 0x000fea0003800000 */
.L_x_923:
        /* <DEDUP_REMOVED lines=19> */
.L_x_926:
[----:B------:R-:W-:Y:S05]  /*3130*/  BSYNC B0 ;  /* 0x0000000000007941 */ /* 0x000fea0003800000 */
.L_x_925:
[----:B-1234-:R-:W-:Y:S01]  /*3140*/  IADD3 R0, R130, 0x1000, RZ ;  /* 0x0000100082007810 */ /* 0x01efe20007ffe0ff */
[C---:B------:R-:W-:Y:S01]  /*3150*/  IMAD.SHL.U32 R4, R15.reuse, 0x4, RZ ;  /* 0x000000040f047824 */ /* 0x040fe200078e00ff */
[C---:B------:R-:W-:Y:S01]  /*3160*/  SHF.L.U64.HI R5, R15.reuse, 0x2, R14 ;  /* 0x000000020f057819 */ /* 0x040fe2000001020e */
[----:B------:R-:W0:Y:S01]  /*3170*/  LDGDEPBAR ;  /* 0x00000000000079af */ /* 0x000e220000000000 */
[----:B------:R-:W-:Y:S01]  /*3180*/  SEL R0, R0, R130, !P0 ;  /* 0x0000008200007207 */ /* 0x000fe20004000000 */
[----:B------:R-:W-:Y:S01]  /*3190*/  UIADD3 UR34, UR34, 0x80, URZ ;  /* 0x0000008022227890 */ /* 0x000fe2000fffe03f */
[----:B------:R-:W-:Y:S01]  /*31a0*/  IADD3 R3, R124, 0x1000, RZ ;  /* 0x000010007c037810 */ /* 0x000fe20007ffe0ff */
[----:B------:R1:W-:Y:S01]  /*31b0*/  STL [R1+0x14], R5 ;  /* 0x0000140501007387 */ /* 0x0003e20000100800 */
[----:B------:R-:W-:Y:S01]  /*31c0*/  SHF.L.U32 R122, R130, 0x1, RZ ;  /* 0x00000001827a7819 */ /* 0x000fe200000006ff */
[----:B------:R-:W-:Y:S01]  /*31d0*/  IMAD.SHL.U32 R118, R0, 0x2, RZ ;  /* 0x0000000200767824 */ /* 0x000fe200078e00ff */
[----:B------:R-:W-:Y:S01]  /*31e0*/  IADD3 R0, R15, -0x80, RZ ;  /* 0xffffff800f007810 */ /* 0x000fe20007ffe0ff */
[----:B------:R1:W-:Y:S01]  /*31f0*/  STL [R1+0x18], R4 ;  /* 0x0000180401007387 */ /* 0x0003e20000100800 */
[----:B------:R-:W-:Y:S01]  /*3200*/  SEL R3, R3, R124, !P0 ;  /* 0x0000007c03037207 */ /* 0x000fe20004000000 */
[----:B------:R-:W-:Y:S01]  /*3210*/  IMAD.MOV.U32 R197, RZ, RZ, R131 ;  /* 0x000000ffffc57224 */ /* 0x000fe200078e0083 */
        /* <DEDUP_REMOVED lines=20> */
[----:B------:R-:W-:-:S03]  /*3360*/  UISETP.GE.AND UP0, UPT, UR34, UR4, UPT ;  /* 0x000000042200728c */ /* 0x000fc6000bf06270 */
.L_x_929:
[----:B------:R-:W0:Y:S01]  /*3370*/  LDGDEPBAR ;  /* 0x00000000000079af */ /* 0x000e220000000000 */
[----:B------:R-:W-:Y:S01]  /*3380*/  IADD3 R112, R125, R118, RZ ;  /* 0x000000767d707210 */ /* 0x000fe20007ffe0ff */
[----:B------:R-:W-:Y:S01]  /*3390*/  UISETP.GE.AND UP5, UPT, UR5, 0x1, UPT ;  /* 0x000000010500788c */ /* 0x000fe2000bfa6270 */
[----:B------:R-:W-:Y:S02]  /*33a0*/  PLOP3.LUT P1, PT, PT, PT, UP0, 0x80, 0x0 ;  /* 0x000000000000781c */ /* 0x000fe40003f2f008 */
[----:B------:R-:W-:Y:S02]  /*33b0*/  PLOP3.LUT P3, PT, PT, PT, UP0, 0x80, 0x0 ;  /* 0x000000000000781c */ /* 0x000fe40003f6f008 */
[----:B------:R-:W-:Y:S01]  /*33c0*/  PLOP3.LUT P0, PT, PT, PT, UP0, 0x80, 0x0 ;  /* 0x000000000000781c */ /* 0x000fe20003f0f008 */
[----:B------:R-:W2:Y:S01]  /*33d0*/  LDL R133, [R1+0x8] ;  /* 0x0000080001857983 */ /* 0x000ea20000100800 */
[----:B------:R-:W-:Y:S02]  /*33e0*/  PLOP3.LUT P4, PT, PT, PT, UP0, 0x80, 0x0 ;  /* 0x000000000000781c */ /* 0x000fe40003f8f008 */
[----:B------:R-:W-:Y:S01]  /*33f0*/  PLOP3.LUT P6, PT, PT, PT, UP0, 0x80, 0x0 ;  /* 0x000000000000781c */ /* 0x000fe20003fcf008 */
[----:B-1----:R-:W3:Y:S01]  /*3400*/  LDL R0, [R1+0x20] ;  /* 0x0000200001007983 */ /* 0x002ee20000100800 */
[----:B------:R-:W-:Y:S03]  /*3410*/  PLOP3.LUT P5, PT, PT, PT, UP0, 0x80, 0x0 ;  /* 0x000000000000781c */ /* 0x000fe60003faf008 */
        /* <DEDUP_REMOVED lines=24> */
[----:B-1----:R-:W4:Y:S01]  /*35a0*/  LDL R3, [R1+0x4] ;  /* 0x0000040001037983 */ /* 0x002f220000100800 */
[----:B------:R-:W-:Y:S04]  /*35b0*/  DEPBAR.LE SB0, 0x0 ;  /* 0x000080000000791a */ /* 0x000fe80000000000 */
[----:B------:R-:W-:Y:S08]  /*35c0*/  BAR.SYNC.DEFER_BLOCKING 0x0 ;  /* 0x0000000000007b1d */ /* 0x000ff00000010000 */
[----:B------:R-:W-:Y:S08]  /*35d0*/  LDSM.16.M88.4 R64, [R118] ;  /* 0x000000007640783b */ /* 0x000ff00000000200 */
[----:B------:R-:W1:Y:S08]  /*35e0*/  LDSM.16.M88.4 R16, [R117+0x6000] ;  /* 0x006000007510783b */ /* 0x000e700000000200 */
[----:B------:R-:W1:Y:S08]  /*35f0*/  LDSM.16.M88.4 R60, [R118+0x1000] ;  /* 0x00100000763c783b */ /* 0x000e700000000200 */
[----:B------:R-:W1:Y:S08]  /*3600*/  LDSM.16.M88.4 R32, [R117+0x6400] ;  /* 0x006400007520783b */ /* 0x000e700000000200 */
[----:B------:R-:W1:Y:S08]  /*3610*/  LDSM.16.M88.4 R48, [R117+0x6800] ;  /* 0x006800007530783b */ /* 0x000e700000000200 */
[----:B------:R-:W2:Y:S01]  /*3620*/  LDSM.16.M88.4 R100, [R117+0x6c00] ;  /* 0x006c00007564783b */ /* 0x000ea20000000200 */
[-C--:B-1----:R-:W-:Y:S07]  /*3630*/  HMMA.16816.F32.BF16 R4, R64, R16.reuse, RZ ;  /* 0x000000104004723c */ /* 0x082fee00000418ff */
[----:B------:R-:W-:Y:S01]  /*3640*/  LDSM.16.M88.4 R104, [R112] ;  /* 0x000000007068783b */ /* 0x000fe20000000200 */
[C---:B------:R-:W-:Y:S07]  /*3650*/  HMMA.16816.F32.BF16 R8, R60.reuse, R16, RZ ;  /* 0x000000103c08723c */ /* 0x040fee00000418ff */
[----:B------:R-:W1:Y:S01]  /*3660*/  LDSM.16.M88.4 R108, [R116+0x6000] ;  /* 0x00600000746c783b */ /* 0x000e620000000200 */
[-C--:B------:R-:W-:Y:S07]  /*3670*/  HMMA.16816.F32.BF16 R12, R60, R18.reuse, RZ ;  /* 0x000000123c0c723c */ /* 0x080fee00000418ff */
[----:B------:R-:W1:Y:S01]  /*3680*/  LDSM.16.M88.4 R112, [R112+0x1000] ;  /* 0x001000007070783b */ /* 0x000e620000000200 */
        /* <DEDUP_REMOVED lines=9> */
[-C--:B--2---:R-:W-:Y:S01]  /*3720*/  HMMA.16816.F32.BF16 R52, R64, R100.reuse, RZ ;  /* 0x000000644034723c */ /* 0x084fe200000418ff */
[----:B------:R-:W-:Y:S07]  /*3730*/  FSETP.NEU.FTZ.AND P2, PT, R133, -INF , PT ;  /* 0xff8000008500780b */ /* 0x000fee0003f5d000 */
[C---:B------:R-:W-:Y:S08]  /*3740*/  HMMA.16816.F32.BF16 R56, R60.reuse, R100, RZ ;  /* 0x000000643c38723c */ /* 0x040ff000000418ff */
[-C--:B------:R-:W-:Y:S08]  /*3750*/  HMMA.16816.F32.BF16 R60, R60, R102.reuse, RZ ;  /* 0x000000663c3c723c */ /* 0x080ff000000418ff */
[----:B------:R-:W-:Y:S08]  /*3760*/  HMMA.16816.F32.BF16 R64, R64, R102, RZ ;  /* 0x000000664040723c */ /* 0x000ff000000418ff */
[-C--:B-1----:R-:W-:Y:S08]  /*3770*/  HMMA.16816.F32.BF16 R4, R104, R108.reuse, R4 ;  /* 0x0000006c6804723c */ /* 0x082ff00000041804 */
[C---:B------:R-:W-:Y:S08]  /*3780*/  HMMA.16816.F32.BF16 R8, R112.reuse, R108, R8 ;  /* 0x0000006c7008723c */ /* 0x040ff00000041808 */
        /* <DEDUP_REMOVED lines=8> */
[----:B------:R-:W2:Y:S01]  /*3810*/  MUFU.TANH R142, R5 ;  /* 0x00000005008e7308 */ /* 0x000ea20000002400 */
        /* <DEDUP_REMOVED lines=12> */
[----:B------:R-:W-:Y:S09]  /*38e0*/  FMUL.FTZ R13, R13, c[0x0][0x2ec] ;  /* 0x0000bb000d0d7a20 */ /* 0x000ff20000410000 */
[----:B------:R-:W-:Y:S01]  /*38f0*/  MUFU.TANH R246, R8 ;  /* 0x0000000800f67308 */ /* 0x000fe20000002400 */
[----:B-1----:R-:W-:Y:S04]  /*3900*/  MOV R11, UR30 ;  /* 0x0000001e000b7c02 */ /* 0x002fe80008000f00 */
[----:B---3--:R-:W-:Y:S05]  /*3910*/  @P1 LEA R11, R11, R0, 0x7 ;  /* 0x000000000b0b1211 */ /* 0x008fea00078e38ff */
[----:B------:R-:W1:Y:S01]  /*3920*/  MUFU.TANH R223, R6 ;  /* 0x0000000600df7308 */ /* 0x000e620000002400 */
[----:B------:R-:W-:Y:S02]  /*3930*/  PLOP3.LUT P1, PT, PT, PT, UP0, 0x80, 0x0 ;  /* 0x000000000000781c */ /* 0x000fe40003f2f008 */
[C---:B------:R-:W-:Y:S01]  /*3940*/  @P3 ISETP.GE.AND P3, PT, R11.reuse, UR4, PT ;  /* 0x000000040b003c0c */ /* 0x040fe2000bf66270 */
[----:B--2---:R-:W2:Y:S01]  /*3950*/  LDL R12, [R1] ;  /* 0x00000000010c7983 */ /* 0x004ea20000100800 */
[----:B------:R-:W-:Y:S02]  /*3960*/  @P0 IADD3 R0, R11, 0x1, RZ ;  /* 0x000000010b000810 */ /* 0x000fe40007ffe0ff */
[----:B------:R-:W-:Y:S02]  /*3970*/  PLOP3.LUT P0, PT, PT, PT, UP0, 0x80, 0x0 ;  /* 0x000000000000781c */ /* 0x000fe40003f0f008 */
[----:B------:R-:W-:Y:S01]  /*3980*/  @P4 ISETP.GE.AND P4, PT, R0, UR4, PT ;  /* 0x0000000400004c0c */ /* 0x000fe2000bf86270 */
[----:B------:R3:W1:Y:S01]  /*3990*/  MUFU.TANH R222, R7 ;  /* 0x0000000700de7308 */ /* 0x0006620000002400 */
[----:B------:R-:W-:Y:S05]  /*39a0*/  MOV R0, R138 ;  /* 0x0000008a00007202 */ /* 0x000fea0000000f00 */
[----:B------:R-:W-:Y:S02]  /*39b0*/  @P1 FSEL R0, R138, -INF , !P3 ;  /* 0xff8000008a001808 */ /* 0x000fe40005800000 */
[----:B------:R-:W-:Y:S02]  /*39c0*/  PLOP3.LUT P1, PT, PT, PT, UP0, 0x80, 0x0 ;  /* 0x000000000000781c */ /* 0x000fe40003f2f008 */
[----:B------:R1:W-:Y:S10]  /*39d0*/  MUFU.TANH R77, R10 ;  /* 0x0000000a004d7308 */ /* 0x0003f40000002400 */
[----:B------:R4:W2:Y:S01]  /*39e0*/  MUFU.TANH R244, R9 ;  /* 0x0000000900f47308 */ /* 0x0008a20000002400 */
[----:B---3--:R-:W3:Y:S09]  /*39f0*/  LDSM.16.M88.4 R4, [R116+0x6400] ;  /* 0x006400007404783b */ /* 0x008ef20000000200 */
[----:B------:R-:W-:Y:S01]  /*3a00*/  MUFU.TANH R241, R13 ;  /* 0x0000000d00f17308 */ /* 0x000fe20000002400 */
[----:B-1----:R-:W-:Y:S05]  /*3a10*/  FMUL.FTZ R10, R133, 1.4426950216293334961 ;  /* 0x3fb8aa3b850a7820 */ /* 0x002fea0000410000 */
[----:B------:R-:W-:Y:S04]  /*3a20*/  FSEL R10, R10, RZ, P2 ;  /* 0x000000ff0a0a7208 */ /* 0x000fe80001000000 */
[----:B------:R-:W-:Y:S01]  /*3a30*/  MUFU.TANH R75, R14 ;  /* 0x0000000e004b7308 */ /* 0x000fe20000002400 */
[----:B----4-:R-:W-:Y:S01]  /*3a40*/  FSETP.NEU.FTZ.AND P2, PT, R132, -INF , PT ;  /* 0xff8000008400780b */ /* 0x010fe20003f5d000 */
[--C-:B------:R-:W-:Y:S01]  /*3a50*/  FFMA.FTZ R8, R0, c[0x0][0x23c], -R10.reuse ;  /* 0x00008f0000087a23 */ /* 0x100fe2000001080a */
[----:B------:R-:W-:Y:S01]  /*3a60*/  MOV R0, R142 ;  /* 0x0000008e00007202 */ /* 0x000fe20000000f00 */
[----:B------:R-:W-:Y:S01]  /*3a70*/  FMUL.FTZ R9, R132, 1.4426950216293334961 ;  /* 0x3fb8aa3b84097820 */ /* 0x000fe20000410000 */
[----:B------:R-:W-:Y:S02]  /*3a80*/  @P0 FSEL R0, R142, -INF , !P4 ;  /* 0xff8000008e000808 */ /* 0x000fe40006000000 */
[----:B------:R-:W-:Y:S03]  /*3a90*/  PLOP3.LUT P0, PT, PT, PT, UP0, 0x80, 0x0 ;  /* 0x000000000000781c */ /* 0x000fe60003f0f008 */
[----:B------:R-:W-:Y:S01]  /*3aa0*/  MUFU.EX2 R218, R8 ;  /* 0x0000000800da7308 */ /* 0x000fe20000000800 */
[----:B------:R-:W-:Y:S09]  /*3ab0*/  FSEL R9, R9, RZ, P2 ;  /* 0x000000ff09097208 */ /* 0x000ff20001000000 */
[----:B------:R-:W-:Y:S01]  /*3ac0*/  MUFU.TANH R74, R15 ;  /* 0x0000000f004a7308 */ /* 0x000fe20000002400 */
[-C--:B---3--:R-:W-:Y:S09]  /*3ad0*/  HMMA.16816.F32.BF16 R20, R104, R4.reuse, R20 ;  /* 0x000000046814723c */ /* 0x088ff20000041814 */
[----:B------:R-:W1:Y:S01]  /*3ae0*/  MUFU.TANH R189, R16 ;  /* 0x0000001000bd7308 */ /* 0x000e620000002400 */
[C---:B------:R-:W-:Y:S07]  /*3af0*/  HMMA.16816.F32.BF16 R24, R112.reuse, R4, R24 ;  /* 0x000000047018723c */ /* 0x040fee0000041818 */
[----:B------:R-:W-:Y:S02]  /*3b00*/  FFMA.FTZ R4, R0, c[0x0][0x23c], -R10 ;  /* 0x00008f0000047a23 */ /* 0x000fe4000001080a */
[----:B------:R-:W3:Y:S01]  /*3b10*/  MUFU.TANH R141, R17 ;  /* 0x00000011008d7308 */ /* 0x000ee20000002400 */
[-C--:B------:R-:W-:Y:S02]  /*3b20*/  HMMA.16816.F32.BF16 R28, R112, R6.reuse, R28 ;  /* 0x00000006701c723c */ /* 0x080fe4000004181c */
[----:B------:R-:W-:Y:S01]  /*3b30*/  FMUL.FTZ R5, R3, 1.4426950216293334961 ;  /* 0x3fb8aa3b03057820 */ /* 0x000fe20000410000 */
[----:B------:R-:W-:Y:S02]  /*3b40*/  MOV R0, R223 ;  /* 0x000000df00007202 */ /* 0x000fe40000000f00 */
[----:B------:R-:W-:Y:S01]  /*3b50*/  @P1 FSEL R0, R223, -INF , !P3 ;  /* 0xff800000df001808 */ /* 0x000fe20005800000 */
[----:B------:R-:W-:Y:S02]  /*3b60*/  FMUL.FTZ R20, R20, c[0x0][0x2ec] ;  /* 0x0000bb0014147a20 */ /* 0x000fe40000410000 */
[C---:B------:R-:W-:Y:S01]  /*3b70*/  HMMA.16816.F32.BF16 R32, R104.reuse, R6, R32 ;  /* 0x000000066820723c */ /* 0x040fe20000041820 */
[----:B------:R4:W-:Y:S01]  /*3b80*/  MUFU.EX2 R152, R4 ;  /* 0x0000000400987308 */ /* 0x0009e20000000800 */
[----:B------:R-:W-:Y:S02]  /*3b90*/  PLOP3.LUT P1, PT, PT, PT, UP0, 0x80, 0x0 ;  /* 0x000000000000781c */ /* 0x000fe40003f2f008 */
[----:B------:R-:W-:Y:S02]  /*3ba0*/  FMUL.FTZ R21, R21, c[0x0][0x2ec] ;  /* 0x0000bb0015157a20 */ /* 0x000fe40000410000 */
[----:B------:R-:W-:Y:S02]  /*3bb0*/  FMUL.FTZ R22, R22, c[0x0][0x2ec] ;  /* 0x0000bb0016167a20 */ /* 0x000fe40000410000 */
[----:B------:R-:W-:Y:S03]  /*3bc0*/  FMUL.FTZ R27, R27, c[0x0][0x2ec] ;  /* 0x0000bb001b1b7a20 */ /* 0x000fe60000410000 */
[----:B------:R-:W-:Y:S01]  /*3bd0*/  MUFU.TANH R214, R19 ;  /* 0x0000001300d67308 */ /* 0x000fe20000002400 */
[----:B------:R-:W-:Y:S02]  /*3be0*/  FMUL.FTZ R26, R26, c[0x0][0x2ec] ;  /* 0x0000bb001a1a7a20 */ /* 0x000fe40000410000 */
[----:B------:R-:W-:Y:S02]  /*3bf0*/  FMUL.FTZ R23, R23, c[0x0][0x2ec] ;  /* 0x0000bb0017177a20 */ /* 0x000fe40000410000 */
[----:B------:R-:W-:Y:S02]  /*3c00*/  FMUL.FTZ R24, R24, c[0x0][0x2ec] ;  /* 0x0000bb0018187a20 */ /* 0x000fe40000410000 */
[----:B------:R-:W-:Y:S02]  /*3c10*/  FMUL.FTZ R25, R25, c[0x0][0x2ec] ;  /* 0x0000bb0019197a20 */ /* 0x000fe40000410000 */
[----:B------:R-:W-:Y:S01]  /*3c20*/  FMUL.FTZ R28, R28, c[0x0][0x2ec] ;  /* 0x0000bb001c1c7a20 */ /* 0x000fe20000410000 */
[----:B------:R-:W1:Y:S01]  /*3c30*/  MUFU.TANH R216, R18 ;  /* 0x0000001200d87308 */ /* 0x000e620000002400 */
[----:B------:R-:W-:Y:S02]  /*3c40*/  FMUL.FTZ R29, R29, c[0x0][0x2ec] ;  /* 0x0000bb001d1d7a20 */ /* 0x000fe40000410000 */
[----:B------:R-:W-:Y:S02]  /*3c50*/  FMUL.FTZ R32, R32, c[0x0][0x2ec] ;  /* 0x0000bb0020207a20 */ /* 0x000fe40000410000 */
[--C-:B----4-:R-:W-:Y:S01]  /*3c60*/  FFMA.FTZ R4, R0, c[0x0][0x23c], -R9.reuse ;  /* 0x00008f0000047a23 */ /* 0x110fe20000010809 */
        /* <DEDUP_REMOVED lines=10> */
[----:B------:R-:W4:Y:S10]  /*3d10*/  MUFU.TANH R140, R20 ;  /* 0x00000014008c7308 */ /* 0x000f340000002400 */
[----:B------:R1:W-:Y:S10]  /*3d20*/  MUFU.EX2 R88, R0 ;  /* 0x0000000000587308 */ /* 0x0003f40000000800 */
[----:B------:R-:W-:Y:S10]  /*3d30*/  MUFU.TANH R139, R21 ;  /* 0x00000015008b7308 */ /* 0x000ff40000002400 */
[----:B------:R-:W2:Y:S01]  /*3d40*/  MUFU.TANH R211, R22 ;  /* 0x0000001600d37308 */ /* 0x000ea20000002400 */
[----:B-1----:R-:W-:Y:S02]  /*3d50*/  MOV R0, R246 ;  /* 0x000000f600007202 */ /* 0x002fe40000000f00 */
[----:B------:R-:W-:Y:S02]  /*3d60*/  @P1 FSEL R0, R246, -INF , !P3 ;  /* 0xff800000f6001808 */ /* 0x000fe40005800000 */
[----:B------:R-:W-:Y:S05]  /*3d70*/  PLOP3.LUT P1, PT, PT, PT, UP0, 0x80, 0x0 ;  /* 0x000000000000781c */ /* 0x000fea0003f2f008 */
[----:B------:R-:W-:Y:S10]  /*3d80*/  MUFU.TANH R210, R23 ;  /* 0x0000001700d27308 */ /* 0x000ff40000002400 */
        /* <DEDUP_REMOVED lines=8> */
[----:B------:R-:W1:Y:S10]  /*3e10*/  MUFU.TANH R174, R32 ;  /* 0x0000002000ae7308 */ /* 0x000e740000002400 */
[----:B------:R-:W1:Y:S10]  /*3e20*/  MUFU.TANH R137, R33 ;  /* 0x0000002100897308 */ /* 0x000e740000002400 */
[----:B------:R-:W-:Y:S10]  /*3e30*/  MUFU.TANH R191, R35 ;  /* 0x0000002300bf7308 */ /* 0x000ff40000002400 */
[----:B------:R-:W1:Y:S01]  /*3e40*/  MUFU.TANH R192, R34 ;  /* 0x0000002200c07308 */ /* 0x000e620000002400 */
[C---:B--2---:R-:W-:Y:S01]  /*3e50*/  FMUL.FTZ R8, R12.reuse, 1.4426950216293334961 ;  /* 0x3fb8aa3b0c087820 */ /* 0x044fe20000410000 */
[----:B------:R-:W-:Y:S04]  /*3e60*/  FSETP.NEU.FTZ.AND P2, PT, R12, -INF , PT ;  /* 0xff8000000c00780b */ /* 0x000fe80003f5d000 */
[----:B------:R-:W-:Y:S02]  /*3e70*/  FSEL R8, R8, RZ, P2 ;  /* 0x000000ff08087208 */ /* 0x000fe40001000000 */
[----:B------:R-:W-:Y:S03]  /*3e80*/  FSETP.NEU.FTZ.AND P2, PT, R3, -INF , PT ;  /* 0xff8000000300780b */ /* 0x000fe60003f5d000 */
[--C-:B------:R-:W-:Y:S01]  /*3e90*/  FFMA.FTZ R4, R0, c[0x0][0x23c], -R8.reuse ;  /* 0x00008f0000047a23 */ /* 0x100fe20000010808 */
[----:B------:R-:W-:Y:S02]  /*3ea0*/  MOV R0, R244 ;  /* 0x000000f400007202 */ /* 0x000fe40000000f00 */
[----:B------:R-:W-:Y:S01]  /*3eb0*/  @P0 FSEL R0, R244, -INF , !P4 ;  /* 0xff800000f4000808 */ /* 0x000fe20006000000 */
[----:B------:R2:W-:Y:S01]  /*3ec0*/  MUFU.EX2 R87, R4 ;  /* 0x0000000400577308 */ /* 0x0005e20000000800 */
[----:B------:R-:W-:Y:S03]  /*3ed0*/  PLOP3.LUT P0, PT, PT, PT, UP0, 0x80, 0x0 ;  /* 0x000000000000781c */ /* 0x000fe60003f0f008 */
[----:B------:R-:W-:Y:S01]  /*3ee0*/  FFMA.FTZ R12, R0, c[0x0][0x23c], -R8 ;  /* 0x00008f00000c7a23 */ /* 0x000fe20000010808 */
[----:B------:R-:W-:Y:S02]  /*3ef0*/  FSEL R0, R5, RZ, P2 ;  /* 0x000000ff05007208 */ /* 0x000fe40001000000 */
[----:B------:R-:W-:Y:S03]  /*3f00*/  PLOP3.LUT P2, PT, PT, PT, UP0, 0x80, 0x0 ;  /* 0x000000000000781c */ /* 0x000fe60003f4f008 */
[----:B------:R1:W-:Y:S01]  /*3f10*/  MUFU.EX2 R86, R12 ;  /* 0x0000000c00567308 */ /* 0x0003e20000000800 */
[----:B--2---:R-:W-:Y:S02]  /*3f20*/  MOV R4, R77 ;  /* 0x0000004d00047202 */ /* 0x004fe40000000f00 */
[----:B------:R-:W-:Y:S02]  /*3f30*/  @P1 FSEL R4, R77, -INF , !P3 ;  /* 0xff8000004d041808 */ /* 0x000fe40005800000 */
[----:B------:R-:W-:Y:S02]  /*3f40*/  PLOP3.LUT P1, PT, PT, PT, UP0, 0x80, 0x0 ;  /* 0x000000000000781c */ /* 0x000fe40003f2f008 */
[----:B------:R-:W-:Y:S01]  /*3f50*/  PLOP3.LUT P3, PT, PT, PT, UP0, 0x80, 0x0 ;  /* 0x000000000000781c */ /* 0x000fe20003f6f008 */
[--C-:B------:R-:W-:Y:S01]  /*3f60*/  FFMA.FTZ R5, R4, c[0x0][0x23c], -R0.reuse ;  /* 0x00008f0004057a23 */ /* 0x100fe20000010800 */
[----:B------:R-:W-:Y:S02]  /*3f70*/  MOV R4, R76 ;  /* 0x0000004c00047202 */ /* 0x000fe40000000f00 */
[----:B------:R-:W-:Y:S01]  /*3f80*/  @P0 FSEL R4, R76, -INF , !P4 ;  /* 0xff8000004c040808 */ /* 0x000fe20006000000 */
[----:B------:R-:W-:Y:S01]  /*3f90*/  MUFU.EX2 R81, R5 ;  /* 0x0000000500517308 */ /* 0x000fe20000000800 */
[----:B------:R-:W-:Y:S02]  /*3fa0*/  PLOP3.LUT P0, PT, PT, PT, UP0, 0x80, 0x0 ;  /* 0x000000000000781c */ /* 0x000fe40003f0f008 */
[----:B-1----:R-:W-:Y:S01]  /*3fb0*/  MOV R12, R189 ;  /* 0x000000bd000c7202 */ /* 0x002fe20000000f00 */
[----:B------:R-:W-:Y:S01]  /*3fc0*/  FFMA.FTZ R4, R4, c[0x0][0x23c], -R0 ;  /* 0x00008f0004047a23 */ /* 0x000fe20000010800 */
[----:B------:R-:W-:Y:S05]  /*3fd0*/  PLOP3.LUT P4, PT, PT, PT, UP0, 0x80, 0x0 ;  /* 0x000000000000781c */ /* 0x000fea0003f8f008 */
[----:B------:R1:W-:Y:S02]  /*3fe0*/  MUFU.EX2 R80, R4 ;  /* 0x0000000400507308 */ /* 0x0003e40000000800 */
[C---:B-1----:R-:W-:Y:S02]  /*3ff0*/  @P1 IADD3 R4, R11.reuse, 0x8, RZ ;  /* 0x000000080b041810 */ /* 0x042fe40007ffe0ff */
[----:B------:R-:W-:Y:S02]  /*4000*/  PLOP3.LUT P1, PT, PT, PT, UP0, 0x80, 0x0 ;  /* 0x000000000000781c */ /* 0x000fe40003f2f008 */
[----:B------:R-:W-:Y:S02]  /*4010*/  @P2 ISETP.GE.AND P2, PT, R4, UR4, PT ;  /* 0x0000000404002c0c */ /* 0x000fe4000bf46270 */
[----:B------:R-:W-:Y:S02]  /*4020*/  @P0 IADD3 R4, R11, 0x9, RZ ;  /* 0x000000090b040810 */ /* 0x000fe40007ffe0ff */
[----:B------:R-:W-:Y:S02]  /*4030*/  PLOP3.LUT P0, PT, PT, PT, UP0, 0x80, 0x0 ;  /* 0x000000000000781c */ /* 0x000fe40003f0f008 */
[----:B------:R-:W-:Y:S02]  /*4040*/  @P3 ISETP.GE.AND P3, PT, R4, UR4, PT ;  /* 0x0000000404003c0c */ /* 0x000fe4000bf66270 */
[----:B------:R-:W-:Y:S05]  /*4050*/  MOV R4, R242 ;  /* 0x000000f200047202 */ /* 0x000fea0000000f00 */
[----:B------:R-:W-:Y:S02]  /*4060*/  @P1 FSEL R4, R242, -INF , !P2 ;  /* 0xff800000f2041808 */ /* 0x000fe40005000000 */
[----:B------:R-:W-:Y:S03]  /*4070*/  PLOP3.LUT P1, PT, PT, PT, UP0, 0x80, 0x0 ;  /* 0x000000000000781c */ /* 0x000fe60003f2f008 */
[--C-:B------:R-:W-:Y:S01]  /*4080*/  FFMA.FTZ R5, R4, c[0x0][0x23c], -R8.reuse ;  /* 0x00008f0004057a23 */ /* 0x100fe20000010808 */
        /* <DEDUP_REMOVED lines=8> */
[----:B------:R-:W-:Y:S11]  /*4110*/  PLOP3.LUT P1, PT, PT, PT, UP0, 0x80, 0x0 ;  /* 0x000000000000781c */ /* 0x000ff60003f2f008 */
[----:B------:R-:W-:Y:S02]  /*4120*/  @!UPT UIADD3 URZ, URZ, URZ, URZ ;  /* 0x0000003f3f3ff290 */ /* 0x000fe4000fffe03f */
[----:B------:R-:W-:Y:S02]  /*4130*/  @P1 FSEL R12, R189, -INF , !P2 ;  /* 0xff800000bd0c1808 */ /* 0x000fe40005000000 */
[----:B------:R-:W-:Y:S03]  /*4140*/  PLOP3.LUT P1, PT, PT, PT, UP0, 0x80, 0x0 ;  /* 0x000000000000781c */ /* 0x000fe60003f2f008 */
[----:B------:R-:W-:Y:S01]  /*4150*/  FFMA.FTZ R13, R12, c[0x0][0x23c], -R10 ;  /* 0x00008f000c0d7a23 */ /* 0x000fe2000001080a */
[----:B---3--:R-:W-:Y:S03]  /*4160*/  MOV R12, R141 ;  /* 0x0000008d000c7202 */ /* 0x008fe60000000f00 */
[----:B------:R2:W-:Y:S01]  /*4170*/  MUFU.EX2 R204, R13 ;  /* 0x0000000d00cc7308 */ /* 0x0005e20000000800 */
[--C-:B-1----:R-:W-:Y:S01]  /*4180*/  FFMA.FTZ R5, R4, c[0x0][0x23c], -R0.reuse ;  /* 0x00008f0004057a23 */ /* 0x102fe20000010800 */
[----:B------:R-:W-:Y:S02]  /*4190*/  MOV R4, R74 ;  /* 0x0000004a00047202 */ /* 0x000fe40000000f00 */
[----:B------:R-:W-:Y:S02]  /*41a0*/  @P0 FSEL R4, R74, -INF , !P3 ;  /* 0xff8000004a040808 */ /* 0x000fe40005800000 */
[----:B------:R-:W-:Y:S03]  /*41b0*/  PLOP3.LUT P0, PT, PT, PT, UP0, 0x80, 0x0 ;  /* 0x000000000000781c */ /* 0x000fe60003f0f008 */
[----:B------:R-:W-:Y:S01]  /*41c0*/  FFMA.FTZ R4, R4, c[0x0][0x23c], -R0 ;  /* 0x00008f0004047a23 */ /* 0x000fe20000010800 */
[----:B------:R-:W-:Y:S09]  /*41d0*/  MUFU.EX2 R79, R5 ;  /* 0x00000005004f7308 */ /* 0x000ff20000000800 */
[----:B------:R-:W-:Y:S01]  /*41e0*/  @P0 FSEL R12, R141, -INF , !P3 ;  /* 0xff8000008d0c0808 */ /* 0x000fe20005800000 */
[----:B------:R1:W-:Y:S01]  /*41f0*/  MUFU.EX2 R78, R4 ;  /* 0x00000004004e7308 */ /* 0x0003e20000000800 */
[----:B------:R-:W-:Y:S03]  /*4200*/  PLOP3.LUT P0, PT, PT, PT, UP0, 0x80, 0x0 ;  /* 0x000000000000781c */ /* 0x000fe60003f0f008 */
[--C-:B------:R-:W-:Y:S01]  /*4210*/  FFMA.FTZ R12, R12, c[0x0][0x23c], -R10.reuse ;  /* 0x00008f000c0c7a23 */ /* 0x100fe2000001080a */
[----:B--2---:R-:W-:Y:S02]  /*4220*/  MOV R13, R216 ;  /* 0x000000d8000d7202 */ /* 0x004fe40000000f00 */
[----:B------:R-:W-:Y:S02]  /*4230*/  @P1 FSEL R13, R216, -INF , !P2 ;  /* 0xff800000d80d1808 */ /* 0x000fe40005000000 */
[----:B------:R-:W-:Y:S01]  /*4240*/  PLOP3.LUT P2, PT, PT, PT, UP0, 0x80, 0x0 ;  /* 0x000000000000781c */ /* 0x000fe20003f4f008 */
[----:B------:R2:W-:Y:S01]  /*4250*/  MUFU.EX2 R202, R12 ;  /* 0x0000000c00ca7308 */ /* 0x0005e20000000800 */
[----:B------:R-:W-:Y:S01]  /*4260*/  PLOP3.LUT P1, PT, PT, PT, UP0, 0x80, 0x0 ;  /* 0x000000000000781c */ /* 0x000fe20003f2f008 */
[--C-:B------:R-:W-:Y:S08]  /*4270*/  FFMA.FTZ R13, R13, c[0x0][0x23c], -R9.reuse ;  /* 0x00008f000d0d7a23 */ /* 0x100ff00000010809 */
[----:B------:R-:W-:Y:S01]  /*4280*/  MUFU.EX2 R239, R13 ;  /* 0x0000000d00ef7308 */ /* 0x000fe20000000800 */
[----:B-1----:R-:W1:Y:S01]  /*4290*/  LDSM.16.M88.4 R4, [R116+0x6800] ;  /* 0x006800007404783b */ /* 0x002e620000000200 */
[----:B--2---:R-:W-:Y:S02]  /*42a0*/  MOV R12, R214 ;  /* 0x000000d6000c7202 */ /* 0x004fe40000000f00 */
[----:B------:R-:W-:Y:S02]  /*42b0*/  @P0 FSEL R12, R214, -INF , !P3 ;  /* 0xff800000d60c0808 */ /* 0x000fe40005800000 */
[----:B------:R-:W-:Y:S02]  /*42c0*/  PLOP3.LUT P0, PT, PT, PT, UP0, 0x80, 0x0 ;  /* 0x000000000000781c */ /* 0x000fe40003f0f008 */
[----:B------:R-:W-:Y:S01]  /*42d0*/  PLOP3.LUT P3, PT, PT, PT, UP0, 0x80, 0x0 ;  /* 0x000000000000781c */ /* 0x000fe20003f6f008 */
[--C-:B------:R-:W-:Y:S04]  /*42e0*/  FFMA.FTZ R12, R12, c[0x0][0x23c], -R9.reuse ;  /* 0x00008f000c0c7a23 */ /* 0x100fe80000010809 */
[----:B------:R2:W-:Y:S01]  /*42f0*/  MUFU.EX2 R238, R12 ;  /* 0x0000000c00ee7308 */ /* 0x0005e20000000800 */
[-C--:B-1----:R-:W-:Y:S01]  /*4300*/  HMMA.16816.F32.BF16 R36, R104, R4.reuse, R36 ;  /* 0x000000046824723c */ /* 0x082fe20000041824 */
[C---:B--2---:R-:W-:Y:S02]  /*4310*/  @P1 IADD3 R12, R11.reuse, 0x10, RZ ;  /* 0x000000100b0c1810 */ /* 0x044fe40007ffe0ff */
[----:B------:R-:W-:Y:S05]  /*4320*/  PLOP3.LUT P1, PT, PT, PT, UP0, 0x80, 0x0 ;  /* 0x000000000000781c */ /* 0x000fea0003f2f008 */
[C---:B------:R-:W-:Y:S01]  /*4330*/  HMMA.16816.F32.BF16 R40, R112.reuse, R4, R40 ;  /* 0x000000047028723c */ /* 0x040fe20000041828 */
[----:B------:R-:W-:Y:S03]  /*4340*/  @P2 ISETP.GE.AND P2, PT, R12, UR4, PT ;  /* 0x000000040c002c0c */ /* 0x000fe6000bf46270 */
[----:B------:R-:W-:Y:S02]  /*4350*/  @P0 IADD3 R12, R11, 0x11, RZ ;  /* 0x000000110b0c0810 */ /* 0x000fe40007ffe0ff */
[----:B------:R-:W-:Y:S02]  /*4360*/  PLOP3.LUT P0, PT, PT, PT, UP0, 0x80, 0x0 ;  /* 0x000000000000781c */ /* 0x000fe40003f0f008 */
[----:B------:R-:W-:Y:S01]  /*4370*/  @P3 ISETP.GE.AND P3, PT, R12, UR4, PT ;  /* 0x000000040c003c0c */ /* 0x000fe2000bf66270 */
[-C--:B------:R-:W-:Y:S03]  /*4380*/  HMMA.16816.F32.BF16 R44, R112, R6.reuse, R44 ;  /* 0x00000006702c723c */ /* 0x080fe6000004182c */
[----:B----4-:R-:W-:Y:S02]  /*4390*/  MOV R12, R140 ;  /* 0x0000008c000c7202 */ /* 0x010fe40000000f00 */
[----:B------:R-:W-:Y:S02]  /*43a0*/  @P1 FSEL R12, R140, -INF , !P2 ;  /* 0xff8000008c0c1808 */ /* 0x000fe40005000000 */
[----:B------:R-:W-:Y:S01]  /*43b0*/  PLOP3.LUT P1, PT, PT, PT, UP0, 0x80, 0x0 ;  /* 0x000000000000781c */ /* 0x000fe20003f2f008 */
[C---:B------:R-:W-:Y:S01]  /*43c0*/  HMMA.16816.F32.BF16 R48, R104.reuse, R6, R48 ;  /* 0x000000066830723c */ /* 0x040fe20000041830 */
[----:B------:R-:W-:Y:S03]  /*43d0*/  MOV R4, R211 ;  /* 0x000000d300047202 */ /* 0x000fe60000000f00 */
[--C-:B------:R-:W-:Y:S01]  /*43e0*/  FFMA.FTZ R13, R12, c[0x0][0x23c], -R10.reuse ;  /* 0x00008f000c0d7a23 */ /* 0x100fe2000001080a */
        /* <DEDUP_REMOVED lines=12> */
[----:B------:R1:W-:Y:S01]  /*44b0*/  MUFU.EX2 R193, R5 ;  /* 0x0000000500c17308 */ /* 0x0003e20000000800 */
        /* <DEDUP_REMOVED lines=14> */
[--C-:B-1----:R-:W-:Y:S01]  /*45a0*/  FFMA.FTZ R5, R4, c[0x0][0x23c], -R9.reuse ;  /* 0x00008f0004057a23 */ /* 0x102fe20000010809 */
[----:B------:R-:W-:Y:S02]  /*45b0*/  MOV R4, R210 ;  /* 0x000000d200047202 */ /* 0x000fe40000000f00 */
[----:B------:R-:W-:Y:S02]  /*45c0*/  @P0 FSEL R4, R210, -INF , !P3 ;  /* 0xff800000d2040808 */ /* 0x000fe40005800000 */
[----:B------:R-:W-:Y:S01]  /*45d0*/  MUFU.TANH R167, R48 ;  /* 0x0000003000a77308 */ /* 0x000fe20000002400 */
[----:B------:R-:W-:Y:S02]  /*45e0*/  PLOP3.LUT P0, PT, PT, PT, UP0, 0x80, 0x0 ;  /* 0x000000000000781c */ /* 0x000fe40003f0f008 */
[--C-:B------:R-:W-:Y:S07]  /*45f0*/  FFMA.FTZ R4, R4, c[0x0][0x23c], -R9.reuse ;  /* 0x00008f0004047a23 */ /* 0x100fee0000010809 */
[----:B------:R1:W-:Y:S10]  /*4600*/  MUFU.EX2 R231, R4 ;  /* 0x0000000400e77308 */ /* 0x0003f40000000800 */
[----:B------:R3:W-:Y:S10]  /*4610*/  MUFU.EX2 R232, R5 ;  /* 0x0000000500e87308 */ /* 0x0007f40000000800 */
[----:B------:R-:W4:Y:S01]  /*4620*/  MUFU.TANH R190, R38 ;  /* 0x0000002600be7308 */ /* 0x000f220000002400 */
[----:B-1----:R-:W-:Y:S02]  /*4630*/  MOV R4, R234 ;  /* 0x000000ea00047202 */ /* 0x002fe40000000f00 */
[----:B------:R-:W-:Y:S02]  /*4640*/  @P1 FSEL R4, R234, -INF , !P2 ;  /* 0xff800000ea041808 */ /* 0x000fe40005000000 */
[----:B------:R-:W-:Y:S05]  /*4650*/  PLOP3.LUT P1, PT, PT, PT, UP0, 0x80, 0x0 ;  /* 0x000000000000781c */ /* 0x000fea0003f2f008 */
[----:B------:R-:W-:Y:S01]  /*4660*/  MUFU.TANH R166, R49 ;  /* 0x0000003100a67308 */ /* 0x000fe20000002400 */
[--C-:B---3--:R-:W-:Y:S01]  /*4670*/  FFMA.FTZ R5, R4, c[0x0][0x23c], -R8.reuse ;  /* 0x00008f0004057a23 */ /* 0x108fe20000010808 */
        /* <DEDUP_REMOVED lines=64> */
[----:B------:R-:W-:Y:S01]  /*4a80*/  MUFU.TANH R227, R47 ;  /* 0x0000002f00e37308 */ /* 0x000fe20000002400 */
[----:B---3--:R-:W-:Y:S02]  /*4a90*/  MOV R13, R192 ;  /* 0x000000c0000d7202 */ /* 0x008fe40000000f00 */
[----:B------:R-:W-:Y:S02]  /*4aa0*/  @P1 FSEL R13, R192, -INF , !P2 ;  /* 0xff800000c00d1808 */ /* 0x000fe40005000000 */
[----:B------:R-:W-:Y:S02]  /*4ab0*/  PLOP3.LUT P1, PT, PT, PT, UP0, 0x80, 0x0 ;  /* 0x000000000000781c */ /* 0x000fe40003f2f008 */
[----:B------:R-:W-:Y:S01]  /*4ac0*/  PLOP3.LUT P2, PT, PT, PT, UP0, 0x80, 0x0 ;  /* 0x000000000000781c */ /* 0x000fe20003f4f008 */
[--C-:B------:R-:W-:Y:S01]  /*4ad0*/  FFMA.FTZ R13, R13, c[0x0][0x23c], -R9.reuse ;  /* 0x00008f000d0d7a23 */ /* 0x100fe20000010809 */
[----:B--2---:R-:W-:Y:S03]  /*4ae0*/  MOV R12, R191 ;  /* 0x000000bf000c7202 */ /* 0x004fe60000000f00 */
        /* <DEDUP_REMOVED lines=10> */
[----:B------:R-:W-:Y:S01]  /*4b90*/  PLOP3.LUT P1, PT, PT, PT, UP0, 0x80, 0x0 ;  /* 0x000000000000781c */ /* 0x000fe20003f2f008 */
[----:B------:R-:W2:Y:S01]  /*4ba0*/  LDL R114, [R1+0x18] ;  /* 0x0000180001727983 */ /* 0x000ea20000100800 */
[----:B------:R-:W-:Y:S02]  /*4bb0*/  @P2 ISETP.GE.AND P2, PT, R12, UR4, PT ;  /* 0x000000040c002c0c */ /* 0x000fe4000bf46270 */
[----:B------:R-:W-:Y:S01]  /*4bc0*/  @P0 IADD3 R12, R11, 0x21, RZ ;  /* 0x000000210b0c0810 */ /* 0x000fe20007ffe0ff */
[----:B------:R-:W3:Y:S01]  /*4bd0*/  LDL R112, [R1+0x14] ;  /* 0x0000140001707983 */ /* 0x000ee20000100800 */
[----:B------:R-:W-:Y:S01]  /*4be0*/  PLOP3.LUT P0, PT, PT, PT, UP0, 0x80, 0x0 ;  /* 0x000000000000781c */ /* 0x000fe20003f0f008 */
[----:B------:R-:W-:Y:S01]  /*4bf0*/  FMUL.FTZ R52, R52, c[0x0][0x2ec] ;  /* 0x0000bb0034347a20 */ /* 0x000fe20000410000 */
[----:B------:R-:W-:Y:S01]  /*4c00*/  @P3 ISETP.GE.AND P3, PT, R12, UR4, PT ;  /* 0x000000040c003c0c */ /* 0x000fe2000bf66270 */
[----:B------:R-:W-:Y:S02]  /*4c10*/  HMMA.16816.F32.BF16 R64, R104, R6, R64 ;  /* 0x000000066840723c */ /* 0x000fe40000041840 */
[----:B------:R-:W-:Y:S01]  /*4c20*/  FMUL.FTZ R53, R53, c[0x0][0x2ec] ;  /* 0x0000bb0035357a20 */ /* 0x000fe20000410000 */
[----:B------:R-:W-:Y:S01]  /*4c30*/  MOV R12, R135 ;  /* 0x00000087000c7202 */ /* 0x000fe20000000f00 */
[----:B------:R-:W-:Y:S01]  /*4c40*/  FMUL.FTZ R54, R54, c[0x0][0x2ec] ;  /* 0x0000bb0036367a20 */ /* 0x000fe20000410000 */
[----:B----4-:R-:W-:Y:S01]  /*4c50*/  MOV R4, R190 ;  /* 0x000000be00047202 */ /* 0x010fe20000000f00 */
[----:B------:R-:W-:Y:S01]  /*4c60*/  FMUL.FTZ R55, R55, c[0x0][0x2ec] ;  /* 0x0000bb0037377a20 */ /* 0x000fe20000410000 */
[----:B------:R-:W-:Y:S01]  /*4c70*/  @P1 FSEL R12, R135, -INF , !P2 ;  /* 0xff800000870c1808 */ /* 0x000fe20005000000 */
[----:B------:R-:W-:Y:S01]  /*4c80*/  FMUL.FTZ R56, R56, c[0x0][0x2ec] ;  /* 0x0000bb0038387a20 */ /* 0x000fe20000410000 */
[----:B------:R-:W-:Y:S01]  /*4c90*/  MOV R113, R2 ;  /* 0x0000000200717202 */ /* 0x000fe20000000f00 */
[----:B------:R-:W-:Y:S01]  /*4ca0*/  MUFU.TANH R162, R52 ;  /* 0x0000003400a27308 */ /* 0x000fe20000002400 */
[----:B------:R-:W-:Y:S01]  /*4cb0*/  PLOP3.LUT P1, PT, PT, PT, UP0, 0x80, 0x0 ;  /* 0x000000000000781c */ /* 0x000fe20003f2f008 */
[--C-:B------:R-:W-:Y:S01]  /*4cc0*/  FFMA.FTZ R13, R12, c[0x0][0x23c], -R10.reuse ;  /* 0x00008f000c0d7a23 */ /* 0x100fe2000001080a */
[----:B------:R-:W-:Y:S01]  /*4cd0*/  MOV R12, R134 ;  /* 0x00000086000c7202 */ /* 0x000fe20000000f00 */
[----:B------:R-:W-:Y:S01]  /*4ce0*/  FMUL.FTZ R57, R57, c[0x0][0x2ec] ;  /* 0x0000bb0039397a20 */ /* 0x000fe20000410000 */
[----:B------:R-:W-:Y:S01]  /*4cf0*/  @P0 FSEL R12, R134, -INF , !P3 ;  /* 0xff800000860c0808 */ /* 0x000fe20005800000 */
[----:B------:R-:W-:Y:S01]  /*4d00*/  FMUL.FTZ R58, R58, c[0x0][0x2ec] ;  /* 0x0000bb003a3a7a20 */ /* 0x000fe20000410000 */
[----:B------:R-:W-:Y:S01]  /*4d10*/  @P4 IADD3 R6, R11, 0x30, RZ ;  /* 0x000000300b064810 */ /* 0x000fe20007ffe0ff */
[----:B------:R-:W-:Y:S01]  /*4d20*/  FMUL.FTZ R59, R59, c[0x0][0x2ec] ;  /* 0x0000bb003b3b7a20 */ /* 0x000fe20000410000 */
[----:B------:R-:W-:Y:S01]  /*4d30*/  PLOP3.LUT P4, PT, PT, PT, UP0, 0x80, 0x0 ;  /* 0x000000000000781c */ /* 0x000fe20003f8f008 */
[----:B------:R-:W-:Y:S01]  /*4d40*/  FFMA.FTZ R5, R12, c[0x0][0x23c], -R10 ;  /* 0x00008f000c057a23 */ /* 0x000fe2000001080a */
[----:B------:R-:W-:Y:S01]  /*4d50*/  PLOP3.LUT P0, PT, PT, PT, UP0, 0x80, 0x0 ;  /* 0x000000000000781c */ /* 0x000fe20003f0f008 */
[----:B------:R-:W-:Y:S01]  /*4d60*/  FMUL.FTZ R60, R60, c[0x0][0x2ec] ;  /* 0x0000bb003c3c7a20 */ /* 0x000fe20000410000 */
[----:B------:R-:W-:Y:S01]  /*4d70*/  @P5 ISETP.GE.AND P5, PT, R6, UR4, PT ;  /* 0x0000000406005c0c */ /* 0x000fe2000bfa6270 */
[----:B------:R-:W-:Y:S01]  /*4d80*/  FMUL.FTZ R61, R61, c[0x0][0x2ec] ;  /* 0x0000bb003d3d7a20 */ /* 0x000fe20000410000 */
[----:B------:R1:W-:Y:S01]  /*4d90*/  MUFU.EX2 R136, R5 ;  /* 0x0000000500887308 */ /* 0x0003e20000000800 */
[----:B------:R-:W-:Y:S01]  /*4da0*/  FMUL.FTZ R62, R62, c[0x0][0x2ec] ;  /* 0x0000bb003e3e7a20 */ /* 0x000fe20000410000 */
[----:B------:R-:W-:Y:S01]  /*4db0*/  @P1 FSEL R4, R190, -INF , !P2 ;  /* 0xff800000be041808 */ /* 0x000fe20005000000 */
[----:B------:R-:W-:Y:S01]  /*4dc0*/  FMUL.FTZ R64, R64, c[0x0][0x2ec] ;  /* 0x0000bb0040407a20 */ /* 0x000fe20000410000 */
[----:B------:R-:W-:Y:S01]  /*4dd0*/  PLOP3.LUT P1, PT, PT, PT, UP0, 0x80, 0x0 ;  /* 0x000000000000781c */ /* 0x000fe20003f2f008 */
[----:B------:R-:W-:Y:S02]  /*4de0*/  FMUL.FTZ R65, R65, c[0x0][0x2ec] ;  /* 0x0000bb0041417a20 */ /* 0x000fe40000410000 */
[----:B------:R-:W-:Y:S02]  /*4df0*/  FMUL.FTZ R66, R66, c[0x0][0x2ec] ;  /* 0x0000bb0042427a20 */ /* 0x000fe40000410000 */
[----:B------:R-:W-:Y:S01]  /*4e00*/  FMUL.FTZ R67, R67, c[0x0][0x2ec] ;  /* 0x0000bb0043437a20 */ /* 0x000fe20000410000 */
[----:B------:R-:W-:Y:S01]  /*4e10*/  MUFU.TANH R185, R60 ;  /* 0x0000003c00b97308 */ /* 0x000fe20000002400 */
[----:B------:R-:W-:Y:S09]  /*4e20*/  FMUL.FTZ R63, R63, c[0x0][0x2ec] ;  /* 0x0000bb003f3f7a20 */ /* 0x000ff20000410000 */
        /* <DEDUP_REMOVED lines=397> */
[C---:B------:R-:W-:Y:S02]  /*6700*/  FADD.FTZ R18, -R5.reuse, R23 ;  /* 0x0000001705127221 */ /* 0x040fe40000010100 */
        /* <DEDUP_REMOVED lines=30> */
[C---:B------:R-:W-:Y:S02]  /*68f0*/  FADD.FTZ R16, -R5.reuse, R51 ;  /* 0x0000003305107221 */ /* 0x040fe40000010100 */
[----:B------:R-:W-:Y:S02]  /*6900*/  FMUL.FTZ R102, R18, R6 ;  /* 0x0000000612667220 */ /* 0x000fe40000410000 */
[----:B------:R-:W-:Y:S02]  /*6910*/  FFMA.FTZ R6, -R176, R176, 1 ;  /* 0x3f800000b0067423 */ /* 0x000fe400000101b0 */
[----:B------:R-:W-:Y:S02]  /*6920*/  FADD.FTZ R19, -R5, R38 ;  /* 0x0000002605137221 */ /* 0x000fe40000010100 */
[----:B------:R-:W-:Y:S02]  /*6930*/  FMUL.FTZ R16, R181, R16 ;  /* 0x00000010b5107220 */ /* 0x000fe40000410000 */
[----:B------:R-:W-:Y:S02]  /*6940*/  FMUL.FTZ R6, R6, c[0x0][0x2ec] ;  /* 0x0000bb0006067a20 */ /* 0x000fe40000410000 */
[----:B------:R-:W-:Y:S02]  /*6950*/  FMUL.FTZ R19, R196, R19 ;  /* 0x00000013c4137220 */ /* 0x000fe40000410000 */
[----:B------:R-:W-:Y:S02]  /*6960*/  FADD.FTZ R18, -R5, R66 ;  /* 0x0000004205127221 */ /* 0x000fe40000010100 */
        /* <DEDUP_REMOVED lines=22> */
[----:B------:R-:W-:Y:S02]  /*6ad0*/  FMUL.FTZ R12, R85, R12 ;  /* 0x0000000c550c7220 */ /* 0x000fe40000410000 */
[----:B------:R-:W-:Y:S02]  /*6ae0*/  FMUL.FTZ R6, R6, c[0x0][0x2ec] ;  /* 0x0000bb0006067a20 */ /* 0x000fe40000410000 */
[----:B------:R-:W-:Y:S02]  /*6af0*/  FMUL.FTZ R67, R20, R16 ;  /* 0x0000001014437220 */ /* 0x000fe40000410000 */
[----:B------:R-:W-:Y:S02]  /*6b00*/  FMUL.FTZ R64, R17, R5 ;  /* 0x0000000511407220 */ /* 0x000fe40000410000 */
[C---:B------:R-:W-:Y:S02]  /*6b10*/  FADD.FTZ R8, -R4.reuse, R8 ;  /* 0x0000000804087221 */ /* 0x040fe40000010100 */
[----:B------:R-:W-:Y:S02]  /*6b20*/  FADD.FTZ R5, -R4, R9 ;  /* 0x0000000904057221 */ /* 0x000fe40000010100 */
[----:B------:R-:W-:Y:S02]  /*6b30*/  FMUL.FTZ R20, R12, R6 ;  /* 0x000000060c147220 */ /* 0x000fe40000410000 */
[----:B------:R-:W-:Y:S02]  /*6b40*/  FADD.FTZ R12, -R4, R28 ;  /* 0x0000001c040c7221 */ /* 0x000fe40000010100 */
[----:B------:R-:W-:Y:S02]  /*6b50*/  FFMA.FTZ R6, -R226, R226, 1 ;  /* 0x3f800000e2067423 */ /* 0x000fe400000101e2 */
[----:B------:R-:W-:Y:S02]  /*6b60*/  FFMA.FTZ R7, -R172, R172, 1 ;  /* 0x3f800000ac077423 */ /* 0x000fe400000101ac */
[----:B------:R-:W-:Y:S02]  /*6b70*/  FADD.FTZ R9, -R4, R13 ;  /* 0x0000000d04097221 */ /* 0x000fe40000010100 */
[----:B------:R-:W-:Y:S02]  /*6b80*/  FMUL.FTZ R16, R87, R8 ;  /* 0x0000000857107220 */ /* 0x000fe40000410000 */
[----:B------:R-:W-:Y:S01]  /*6b90*/  FMUL.FTZ R13, R86, R5 ;  /* 0x00000005560d7220 */ /* 0x000fe20000410000 */
[----:B------:R1:W5:Y:S01]  /*6ba0*/  LDL.LU R87, [R1+0xa8] ;  /* 0x0000a80001577983 */ /* 0x0003620000300800 */
[----:B------:R-:W-:Y:S02]  /*6bb0*/  FFMA.FTZ R5, -R241, R241, 1 ;  /* 0x3f800000f1057423 */ /* 0x000fe400000101f1 */
[----:B------:R-:W-:Y:S01]  /*6bc0*/  FMUL.FTZ R12, R252, R12 ;  /* 0x0000000cfc0c7220 */ /* 0x000fe20000410000 */
[----:B------:R1:W5:Y:S01]  /*6bd0*/  LDL.LU R86, [R1+0xa4] ;  /* 0x0000a40001567983 */ /* 0x0003620000300800 */
[----:B------:R-:W-:Y:S02]  /*6be0*/  FMUL.FTZ R6, R6, c[0x0][0x2ec] ;  /* 0x0000bb0006067a20 */ /* 0x000fe40000410000 */
[----:B------:R-:W-:Y:S01]  /*6bf0*/  FMUL.FTZ R19, R178, R19 ;  /* 0x00000013b2137220 */ /* 0x000fe20000410000 */
[----:B------:R1:W5:Y:S01]  /*6c00*/  LDL.LU R85, [R1+0xa0] ;  /* 0x0000a00001557983 */ /* 0x0003620000300800 */
[----:B------:R-:W-:Y:S02]  /*6c10*/  FMUL.FTZ R7, R7, c[0x0][0x2ec] ;  /* 0x0000bb0007077a20 */ /* 0x000fe40000410000 */
[----:B------:R-:W-:Y:S02]  /*6c20*/  FMUL.FTZ R9, R84, R9 ;  /* 0x0000000954097220 */ /* 0x000fe40000410000 */
[----:B------:R-:W-:Y:S01]  /*6c30*/  FFMA.FTZ R8, -R246, R246, 1 ;  /* 0x3f800000f6087423 */ /* 0x000fe200000101f6 */
[----:B------:R1:W5:Y:S01]  /*6c40*/  LDL.LU R84, [R1+0x9c] ;  /* 0x00009c0001547983 */ /* 0x0003620000300800 */
[----:B------:R-:W-:Y:S02]  /*6c50*/  FMUL.FTZ R5, R5, c[0x0][0x2ec] ;  /* 0x0000bb0005057a20 */ /* 0x000fe40000410000 */
[----:B------:R-:W-:Y:S02]  /*6c60*/  FMUL.FTZ R53, R12, R6 ;  /* 0x000000060c357220 */ /* 0x000fe40000410000 */
[----:B------:R-:W-:Y:S02]  /*6c70*/  FADD.FTZ R12, -R4, R44 ;  /* 0x0000002c040c7221 */ /* 0x000fe40000010100 */
[----:B------:R-:W-:Y:S02]  /*6c80*/  FFMA.FTZ R6, -R199, R199, 1 ;  /* 0x3f800000c7067423 */ /* 0x000fe400000101c7 */
[----:B------:R-:W-:Y:S02]  /*6c90*/  FMUL.FTZ R66, R19, R7 ;  /* 0x0000000713427220 */ /* 0x000fe40000410000 */
[----:B------:R-:W-:Y:S02]  /*6ca0*/  FFMA.FTZ R7, -R244, R244, 1 ;  /* 0x3f800000f4077423 */ /* 0x000fe400000101f4 */
[----:B------:R-:W-:Y:S02]  /*6cb0*/  FMUL.FTZ R8, R8, c[0x0][0x2ec] ;  /* 0x0000bb0008087a20 */ /* 0x000fe40000410000 */
[----:B------:R-:W-:Y:S02]  /*6cc0*/  FMUL.FTZ R19, R9, R5 ;  /* 0x0000000509137220 */ /* 0x000fe40000410000 */
[----:B------:R-:W-:Y:S02]  /*6cd0*/  FADD.FTZ R9, -R4, R29 ;  /* 0x0000001d04097221 */ /* 0x000fe40000010100 */
[----:B------:R-:W-:Y:S02]  /*6ce0*/  FFMA.FTZ R5, -R225, R225, 1 ;  /* 0x3f800000e1057423 */ /* 0x000fe400000101e1 */
[----:B------:R-:W-:Y:S02]  /*6cf0*/  FMUL.FTZ R12, R224, R12 ;  /* 0x0000000ce00c7220 */ /* 0x000fe40000410000 */
[----:B------:R-:W-:Y:S02]  /*6d00*/  FMUL.FTZ R6, R6, c[0x0][0x2ec] ;  /* 0x0000bb0006067a20 */ /* 0x000fe40000410000 */
[----:B------:R-:W-:Y:S02]  /*6d10*/  FMUL.FTZ R7, R7, c[0x0][0x2ec] ;  /* 0x0000bb0007077a20 */ /* 0x000fe40000410000 */
[----:B------:R-:W-:Y:S02]  /*6d20*/  FMUL.FTZ R55, R16, R8 ;  /* 0x0000000810377220 */ /* 0x000fe40000410000 */
[----:B------:R-:W-:Y:S02]  /*6d30*/  FADD.FTZ R16, -R4, R24 ;  /* 0x0000001804107221 */ /* 0x000fe40000010100 */
[----:B------:R-:W-:Y:S02]  /*6d40*/  FMUL.FTZ R9, R250, R9 ;  /* 0x00000009fa097220 */ /* 0x000fe40000410000 */
[----:B------:R-:W-:Y:S02]  /*6d50*/  FMUL.FTZ R5, R5, c[0x0][0x2ec] ;  /* 0x0000bb0005057a20 */ /* 0x000fe40000410000 */
[----:B------:R-:W-:Y:S02]  /*6d60*/  FMUL.FTZ R49, R12, R6 ;  /* 0x000000060c317220 */ /* 0x000fe40000410000 */
[----:B------:R-:W-:Y:S01]  /*6d70*/  FADD.FTZ R12, -R4, R57 ;  /* 0x00000039040c7221 */ /* 0x000fe20000010100 */
[----:B------:R-:W-:Y:S01]  /*6d80*/  MOV R57, R168 ;  /* 0x000000a800397202 */ /* 0x000fe20000000f00 */
[----:B------:R-:W-:Y:S02]  /*6d90*/  FFMA.FTZ R6, -R186, R186, 1 ;  /* 0x3f800000ba067423 */ /* 0x000fe400000101ba */
[----:B------:R-:W-:Y:S02]  /*6da0*/  FMUL.FTZ R23, R13, R7 ;  /* 0x000000070d177220 */ /* 0x000fe40000410000 */
[----:B------:R-:W-:Y:S02]  /*6db0*/  FADD.FTZ R13, -R4, R25 ;  /* 0x00000019040d7221 */ /* 0x000fe40000010100 */
[----:B------:R-:W-:Y:S02]  /*6dc0*/  FMUL.FTZ R16, R83, R16 ;  /* 0x0000001053107220 */ /* 0x000fe40000410000 */
[----:B------:R-:W-:Y:S01]  /*6dd0*/  FFMA.FTZ R8, -R234, R234, 1 ;  /* 0x3f800000ea087423 */ /* 0x000fe200000101ea */
[----:B------:R1:W5:Y:S01]  /*6de0*/  LDL.LU R83, [R1+0x98] ;  /* 0x0000980001537983 */ /* 0x0003620000300800 */
[----:B------:R-:W-:Y:S02]  /*6df0*/  FFMA.FTZ R7, -R233, R233, 1 ;  /* 0x3f800000e9077423 */ /* 0x000fe400000101e9 */
[----:B------:R-:W-:Y:S02]  /*6e00*/  FMUL.FTZ R52, R9, R5 ;  /* 0x0000000509347220 */ /* 0x000fe40000410000 */
[----:B------:R-:W-:Y:S02]  /*6e10*/  FADD.FTZ R9, -R4, R45 ;  /* 0x0000002d04097221 */ /* 0x000fe40000010100 */
[----:B------:R-:W-:Y:S02]  /*6e20*/  FFMA.FTZ R5, -R198, R198, 1 ;  /* 0x3f800000c6057423 */ /* 0x000fe400000101c6 */
[----:B------:R-:W-:Y:S02]  /*6e30*/  FMUL.FTZ R12, R212, R12 ;  /* 0x0000000cd40c7220 */ /* 0x000fe40000410000 */
[----:B------:R-:W-:Y:S02]  /*6e40*/  FMUL.FTZ R6, R6, c[0x0][0x2ec] ;  /* 0x0000bb0006067a20 */ /* 0x000fe40000410000 */
[----:B------:R-:W-:Y:S02]  /*6e50*/  FMUL.FTZ R13, R82, R13 ;  /* 0x0000000d520d7220 */ /* 0x000fe40000410000 */
[----:B------:R-:W-:Y:S01]  /*6e60*/  FMUL.FTZ R8, R8, c[0x0][0x2ec] ;  /* 0x0000bb0008087a20 */ /* 0x000fe20000410000 */
[----:B------:R1:W5:Y:S01]  /*6e70*/  LDL.LU R82, [R1+0x94] ;  /* 0x0000940001527983 */ /* 0x0003620000300800 */
        /* <DEDUP_REMOVED lines=163> */
.L_x_927:
        /* <DEDUP_REMOVED lines=149> */
.L_x_928:
        /* <DEDUP_REMOVED lines=296> */
.L_x_930:
        /* <DEDUP_REMOVED lines=19> */
.L_x_931:
        /* <DEDUP_REMOVED lines=43> */
.L_x_933:
[----:B--2---:R-:W-:Y:S05]  /*9860*/  BSYNC B0 ;  /* 0x0000000000007941 */ /* 0x004fea0003800000 */
.L_x_932:
        /* <DEDUP_REMOVED lines=14> */
.L_x_935:
[----:B------:R-:W-:Y:S05]  /*9950*/  BSYNC B0 ;  /* 0x0000000000007941 */ /* 0x000fea0003800000 */
.L_x_934:
        /* <DEDUP_REMOVED lines=25> */
.L_x_937:
[----:B------:R-:W-:Y:S05]  /*9af0*/  BSYNC B0 ;  /* 0x0000000000007941 */ /* 0x000fea0003800000 */
.L_x_936:
        /* <DEDUP_REMOVED lines=12> */
.L_x_910:
        /* <DEDUP_REMOVED lines=21> */
.L_x_939:
        /* <DEDUP_REMOVED lines=19> */
.L_x_940:
        /* <DEDUP_REMOVED lines=37> */
.L_x_942:
[----:B------:R-:W-:Y:S05]  /*a090*/  BSYNC B0 ;  /* 0x0000000000007941 */ /* 0x000fea0003800000 */
.L_x_941:
        /* <DEDUP_REMOVED lines=15> */
.L_x_944:
[----:B------:R-:W-:Y:S05]  /*a190*/  BSYNC B0 ;  /* 0x0000000000007941 */ /* 0x000fea0003800000 */
.L_x_943:
        /* <DEDUP_REMOVED lines=26> */
.L_x_946:
[----:B------:R-:W-:Y:S05]  /*a340*/  BSYNC B0 ;  /* 0x0000000000007941 */ /* 0x000fea0003800000 */
.L_x_945:
        /* <DEDUP_REMOVED lines=12> */
.L_x_938:
[----:B------:R-:W-:Y:S05]  /*a410*/  BSYNC B1 ;  /* 0x0000000000017941 */ /* 0x000fea0003800000 */
.L_x_905:
        /* <DEDUP_REMOVED lines=11> */
.L_x_947:
[----:B------:R-:W-:Y:S05]  /*a4d0*/  EXIT ;  /* 0x000000000000794d */ /* 0x000fea0003800000 */
.L_x_949:
        /* <DEDUP_REMOVED lines=10> */
.L_x_1352:


//--------------------- .text._ZN5flash44flash_bwd_dq_dk_dv_loop_seqk_parallel_kernelI23Flash_bwd_kernel_traitsILi32ELi128ELi128ELi8ELi4ELi4ELi4ELb0ELb0EN7cutlass10bfloat16_tE19Flash_kernel_traitsILi32ELi128ELi128ELi8ES3_EELb1ELb0ELb1ELb0ELb0ELb0ELb0EEEvNS_16Flash_bwd_paramsE --------------------------
	.section	.text._ZN5flash44flash_bwd_dq_dk_dv_loop_seqk_parallel_kernelI23Flash_bwd_kernel_traitsILi32ELi128ELi128ELi8ELi4ELi4ELi4ELb0ELb0EN7cutlass10bfloat16_tE19Flash_kernel_traitsILi32ELi128ELi128ELi8ES3_EELb1ELb0ELb1ELb0ELb0ELb0ELb0EEEvNS_16Flash_bwd_paramsE,"ax",@progbits
	.sectioninfo	@"SHI_REGISTERS=250"
	.align	128
        .global         _ZN5flash44flash_bwd_dq_dk_dv_loop_seqk_parallel_kernelI23Flash_bwd_kernel_traitsILi32ELi128ELi128ELi8ELi4ELi4ELi4ELb0ELb0EN7cutlass10bfloat16_tE19Flash_kernel_traitsILi32ELi128ELi128ELi8ES3_EELb1ELb0ELb1ELb0ELb0ELb0ELb0EEEvNS_16Flash_bwd_paramsE
        .type           _ZN5flash44flash_bwd_dq_dk_dv_loop_seqk_parallel_kernelI23Flash_bwd_kernel_traitsILi32ELi128ELi128ELi8ELi4ELi4ELi4ELb0ELb0EN7cutlass10bfloat16_tE19Flash_kernel_traitsILi32ELi128ELi128ELi8ES3_EELb1ELb0ELb1ELb0ELb0ELb0ELb0EEEvNS_16Flash_bwd_paramsE,@function
        .size           _ZN5flash44flash_bwd_dq_dk_dv_loop_seqk_parallel_kernelI23Flash_bwd_kernel_traitsILi32ELi128ELi128ELi8ELi4ELi4ELi4ELb0ELb0EN7cutlass10bfloat16_tE19Flash_kernel_traitsILi32ELi128ELi128ELi8ES3_EELb1ELb0ELb1ELb0ELb0ELb0ELb0EEEvNS_16Flash_bwd_paramsE,(.L_x_1353 - _ZN5flash44flash_bwd_dq_dk_dv_loop_seqk_parallel_kernelI23Flash_bwd_kernel_traitsILi32ELi128ELi128ELi8ELi4ELi4ELi4ELb0ELb0EN7cutlass10bfloat16_tE19Flash_kernel_traitsILi32ELi128ELi128ELi8ES3_EELb1ELb0ELb1ELb0ELb0ELb0ELb0EEEvNS_16Flash_bwd_paramsE)
        .other          _ZN5flash44flash_bwd_dq_dk_dv_loop_seqk_parallel_kernelI23Flash_bwd_kernel_traitsILi32ELi128ELi128ELi8ELi4ELi4ELi4ELb0ELb0EN7cutlass10bfloat16_tE19Flash_kernel_traitsILi32ELi128ELi128ELi8ES3_EELb1ELb0ELb1ELb0ELb0ELb0ELb0EEEvNS_16Flash_bwd_paramsE,@"STO_CUDA_ENTRY STV_DEFAULT"
_ZN5flash44flash_bwd_dq_dk_dv_loop_seqk_parallel_kernelI23Flash_bwd_kernel_traitsILi32ELi128ELi128ELi8ELi4ELi4ELi4ELb0ELb0EN7cutlass10bfloat16_tE19Flash_kernel_traitsILi32ELi128ELi128ELi8ES3_EELb1ELb0ELb1ELb0ELb0ELb0ELb0EEEvNS_16Flash_bwd_paramsE:
.text._ZN5flash44flash_bwd_dq_dk_dv_loop_seqk_parallel_kernelI23Flash_bwd_kernel_traitsILi32ELi128ELi128ELi8ELi4ELi4ELi4ELb0ELb0EN7cutlass10bfloat16_tE19Flash_kernel_traitsILi32ELi128ELi128ELi8ES3_EELb1ELb0ELb1ELb0ELb0ELb0ELb0EEEvNS_16Flash_bwd_paramsE:
        /* <DEDUP_REMOVED lines=13> */
[----:B------:R-:W-:Y:S01]  /*00d0*/  IMAD.MOV.U32 R136, RZ, RZ, 0x20 ;  /* 0x00000020ff887424 */ /* 0x000fe200078e00ff */
[----:B------:R-:W-:Y:S01]  /*00e0*/  ULDC UR6, c[0x0][0x210] ;  /* 0x0000840000067ab9 */ /* 0x000fe20000000800 */
[----:B------:R-:W-:Y:S01]  /*00f0*/  IMAD.MOV.U32 R173, RZ, RZ, -0x10 ;  /* 0xfffffff0ffad7424 */ /* 0x000fe200078e00ff */
[----:B------:R-:W-:Y:S02]  /*0100*/  ULDC UR4, c[0x0][0x234] ;  /* 0x00008d0000047ab9 */ /* 0x000fe40000000800 */
[----:B------:R-:W-:Y:S01]  /*0110*/  UIMAD UR4, UR7, UR6, UR4 ;  /* 0x00000006070472a4 */ /* 0x000fe2000f8e0204 */
[----:B------:R-:W2:Y:S01]  /*0120*/  S2UR UR55, SR_CTAID.Z ;  /* 0x00000000003779c3 */ /* 0x000ea20000002700 */
[----:B------:R-:W-:-:S02]  /*0130*/  ULDC UR8, c[0x0][0x1c0] ;  /* 0x0000700000087ab9 */ /* 0x000fc40000000800 */
[----:B------:R-:W-:Y:S02]  /*0140*/  ULDC UR12, c[0x0][0x1c8] ;  /* 0x00007200000c7ab9 */ /* 0x000fe40000000800 */
[----:B------:R-:W-:Y:S01]  /*0150*/  IMAD.U32 R154, RZ, RZ, UR4 ;  /* 0x00000004ff9a7e24 */ /* 0x000fe2000f8e00ff */
[----:B------:R-:W-:Y:S02]  /*0160*/  ULDC UR17, c[0x0][0x224] ;  /* 0x0000890000117ab9 */ /* 0x000fe40000000800 */
[----:B------:R-:W-:Y:S02]  /*0170*/  ULDC UR19, c[0x0][0x224] ;  /* 0x0000890000137ab9 */ /* 0x000fe40000000800 */
[----:B------:R-:W-:Y:S02]  /*0180*/  ULDC UR61, c[0x0][0x22c] ;  /* 0x00008b00003d7ab9 */ /* 0x000fe40000000800 */
[----:B------:R-:W-:Y:S02]  /*0190*/  ULDC UR56, c[0x0][0x1c0] ;  /* 0x0000700000387ab9 */ /* 0x000fe40000000800 */
[----:B------:R-:W-:Y:S01]  /*01a0*/  ULDC.U8 UR10, c[0x0][0x3d0] ;  /* 0x0000f400000a7ab9 */ /* 0x000fe20000000000 */
[----:B-1----:R-:W-:Y:S01]  /*01b0*/  SHF.R.S32.HI R139, RZ, 0x1f, R135 ;  /* 0x0000001fff8b7819 */ /* 0x002fe20000011487 */
[----:B------:R-:W-:-:S02]  /*01c0*/  ULDC UR11, c[0x0][0x1c0] ;  /* 0x00007000000b7ab9 */ /* 0x000fc40000000800 */
[----:B------:R-:W-:Y:S01]  /*01d0*/  ULDC UR15, c[0x0][0x1c0] ;  /* 0x00007000000f7ab9 */ /* 0x000fe20000000800 */
[CC--:B------:R-:W-:Y:S01]  /*01e0*/  LEA.HI R0, R139.reuse, R135.reuse, RZ, 0x2 ;  /* 0x000000878b007211 */ /* 0x0c0fe200078f10ff */
[----:B------:R-:W-:Y:S01]  /*01f0*/  USHF.R.S32.HI UR7, URZ, 0x1f, UR19 ;  /* 0x0000001f3f077899 */ /* 0x000fe20008011413 */
[----:B------:R-:W-:Y:S01]  /*0200*/  LEA.HI R142, R139, R135, RZ, 0x5 ;  /* 0x000000878b8e7211 */ /* 0x000fe200078f28ff */
[----:B------:R-:W-:Y:S01]  /*0210*/  ULDC.U8 UR9, c[0x0][0x328] ;  /* 0x0000ca0000097ab9 */ /* 0x000fe20000000000 */
[--C-:B------:R-:W-:Y:S01]  /*0220*/  SHF.R.S32.HI R3, RZ, 0x2, R0.reuse ;  /* 0x00000002ff037819 */ /* 0x100fe20000011400 */
[----:B--2---:R-:W-:Y:S01]  /*0230*/  UIMAD UR6, UR54, UR8, UR55 ;  /* 0x00000008360672a4 */ /* 0x004fe2000f8e0237 */
[----:B------:R-:W-:Y:S01]  /*0240*/  SHF.R.S32.HI R10, RZ, 0x1f, R0 ;  /* 0x0000001fff0a7819 */ /* 0x000fe20000011400 */
[----:B------:R-:W-:Y:S01]  /*0250*/  ULOP3.LUT UR4, UR55, UR12, URZ, 0x3c, !UPT ;  /* 0x0000000c37047292 */ /* 0x000fe2000f8e3c3f */
[----:B------:R-:W-:Y:S01]  /*0260*/  LOP3.LUT R2, R142, 0xffffffe0, RZ, 0xc0, !PT ;  /* 0xffffffe08e027812 */ /* 0x000fe200078ec0ff */
[----:B------:R-:W-:Y:S01]  /*0270*/  UIMAD UR6, UR6, UR17, URZ ;  /* 0x00000011060672a4 */ /* 0x000fe2000f8e023f */
[C---:B------:R-:W-:Y:S01]  /*0280*/  LOP3.LUT R175, R0.reuse, 0xfffffffc, RZ, 0xc0, !PT ;  /* 0xfffffffc00af7812 */ /* 0x040fe200078ec0ff */
[----:B------:R-:W-:Y:S01]  /*0290*/  USHF.R.S32.HI UR8, URZ, 0x1f, UR55 ;  /* 0x0000001f3f087899 */ /* 0x000fe20008011437 */
[-C--:B------:R-:W-:Y:S01]  /*02a0*/  LEA.HI R0, R0, R3.reuse, RZ, 0x1 ;  /* 0x0000000300007211 */ /* 0x080fe200078f08ff */
[C---:B------:R-:W-:Y:S01]  /*02b0*/  IMAD.IADD R2, R135.reuse, 0x1, -R2 ;  /* 0x0000000187027824 */ /* 0x040fe200078e0a02 */
[----:B------:R-:W-:Y:S01]  /*02c0*/  LEA.HI R10, R10, R3, RZ, 0x3 ;  /* 0x000000030a0a7211 */ /* 0x000fe200078f18ff */
[----:B------:R-:W-:Y:S01]  /*02d0*/  IMAD.IADD R175, R135, 0x1, -R175 ;  /* 0x0000000187af7824 */ /* 0x000fe200078e0aaf */
[----:B------:R-:W-:Y:S01]  /*02e0*/  LOP3.LUT R0, R0, 0x7fffffe, RZ, 0xc0, !PT ;  /* 0x07fffffe00007812 */ /* 0x000fe200078ec0ff */
[----:B------:R-:W-:Y:S01]  /*02f0*/  UIMAD.WIDE UR56, UR61, UR56, URZ ;  /* 0x000000383d3872a5 */ /* 0x000fe2000f8e023f */
[----:B------:R-:W-:Y:S01]  /*0300*/  LOP3.LUT R10, R10, 0xfffffff8, RZ, 0xc0, !PT ;  /* 0xfffffff80a0a7812 */ /* 0x000fe200078ec0ff */
[----:B------:R-:W-:Y:S01]  /*0310*/  IMAD.SHL.U32 R158, R175, 0x8, RZ ;  /* 0x00000008af9e7824 */ /* 0x000fe200078e00ff */
[-C--:B------:R-:W-:Y:S01]  /*0320*/  LEA.HI R141, R139, R135.reuse, RZ, 0x7 ;  /* 0x000000878b8d7211 */ /* 0x080fe200078f38ff */
[----:B------:R-:W-:Y:S01]  /*0330*/  IMAD.IADD R0, R3, 0x1, -R0 ;  /* 0x0000000103007824 */ /* 0x000fe200078e0a00 */
[-C--:B------:R-:W-:Y:S01]  /*0340*/  LEA.HI R9, R139, R135.reuse, RZ, 0x3 ;  /* 0x000000878b097211 */ /* 0x080fe200078f18ff */
[----:B------:R-:W-:Y:S01]  /*0350*/  IMAD.IADD R10, R3, 0x1, -R10 ;  /* 0x00000001030a7824 */ /* 0x000fe200078e0a0a */
[----:B------:R-:W-:Y:S01]  /*0360*/  LEA.HI R139, R139, R135, RZ, 0x4 ;  /* 0x000000878b8b7211 */ /* 0x000fe200078f20ff */
[----:B------:R-:W-:Y:S01]  /*0370*/  IMAD.SHL.U32 R175, R175, 0x2, RZ ;  /* 0x00000002afaf7824 */ /* 0x000fe200078e00ff */
[----:B------:R-:W-:Y:S01]  /*0380*/  SHF.R.S32.HI R140, RZ, 0x1f, R2 ;  /* 0x0000001fff8c7819 */ /* 0x000fe20000011402 */
[----:B------:R-:W-:Y:S01]  /*0390*/  UIMAD UR18, UR55, UR61, URZ ;  /* 0x0000003d371272a4 */ /* 0x000fe2000f8e023f */
[----:B------:R-:W-:Y:S01]  /*03a0*/  SHF.R.S32.HI R3, RZ, 0x4, R139 ;  /* 0x00000004ff037819 */ /* 0x000fe2000001148b */
[----:B------:R-:W-:Y:S01]  /*03b0*/  IMAD.U32 R157, RZ, RZ, UR4 ;  /* 0x00000004ff9d7e24 */ /* 0x000fe2000f8e00ff */
[--C-:B------:R-:W-:Y:S01]  /*03c0*/  SHF.R.S32.HI R143, RZ, 0x5, R142.reuse ;  /* 0x00000005ff8f7819 */ /* 0x100fe2000001148e */
[----:B------:R-:W-:Y:S01]  /*03d0*/  UISETP.NE.AND UP6, UPT, UR10, URZ, UPT ;  /* 0x0000003f0a00728c */ /* 0x000fe2000bfc5270 */
[----:B------:R-:W-:Y:S01]  /*03e0*/  SHF.R.S32.HI R142, RZ, 0x1f, R142 ;  /* 0x0000001fff8e7819 */ /* 0x000fe2000001148e */
[----:B------:R-:W-:Y:S01]  /*03f0*/  UIMAD UR61, UR61, UR11, URZ ;  /* 0x0000000b3d3d72a4 */ /* 0x000fe2000f8e023f */
[----:B------:R-:W-:Y:S01]  /*0400*/  LEA.HI R140, R140, R2, RZ, 0x2 ;  /* 0x000000028c8c7211 */ /* 0x000fe200078f10ff */
[----:B------:R-:W-:Y:S01]  /*0410*/  UIMAD UR4, UR54, UR15, UR55 ;  /* 0x0000000f360472a4 */ /* 0x000fe2000f8e0237 */
[----:B------:R-:W-:Y:S01]  /*0420*/  LOP3.LUT R7, R139, 0xfffffff0, RZ, 0xc0, !PT ;  /* 0xfffffff08b077812 */ /* 0x000fe200078ec0ff */
[----:B------:R-:W-:Y:S01]  /*0430*/  UISETP.NE.AND UP5, UPT, UR9, URZ, UPT ;  /* 0x0000003f0900728c */ /* 0x000fe2000bfa5270 */
[----:B------:R-:W-:Y:S01]  /*0440*/  SHF.R.S32.HI R2, RZ, 0x3, R9 ;  /* 0x00000003ff027819 */ /* 0x000fe20000011409 */
[----:B------:R-:W-:Y:S01]  /*0450*/  UIMAD.WIDE.U32 UR10, UR54, UR19, URZ ;  /* 0x00000013360a72a5 */ /* 0x000fe2000f8e003f */
[----:B------:R-:W-:Y:S01]  /*0460*/  LOP3.LUT R4, R9, 0xfffffff8, RZ, 0xc0, !PT ;  /* 0xfffffff809047812 */ /* 0x000fe200078ec0ff */
[----:B------:R-:W-:Y:S01]  /*0470*/  IMAD.IADD R7, R135, 0x1, -R7 ;  /* 0x0000000187077824 */ /* 0x000fe200078e0a07 */
[----:B------:R-:W-:Y:S01]  /*0480*/  LEA.HI R139, R139, R3, RZ, 0x1 ;  /* 0x000000038b8b7211 */ /* 0x000fe200078f08ff */
[----:B------:R-:W-:Y:S01]  /*0490*/  IMAD.SHL.U32 R2, R2, 0x40, RZ ;  /* 0x0000004002027824 */ /* 0x000fe200078e00ff */
[----:B------:R-:W-:Y:S01]  /*04a0*/  LEA.HI R142, R142, R143, RZ, 0x2 ;  /* 0x0000008f8e8e7211 */ /* 0x000fe200078f10ff */
[----:B------:R-:W-:Y:S01]  /*04b0*/  IMAD.IADD R135, R135, 0x1, -R4 ;  /* 0x0000000187877824 */ /* 0x000fe200078e0a04 */
[----:B------:R-:W-:Y:S01]  /*04c0*/  LOP3.LUT R139, R139, 0xfffffffe, RZ, 0xc0, !PT ;  /* 0xfffffffe8b8b7812 */ /* 0x000fe200078ec0ff */
[----:B------:R-:W-:Y:S01]  /*04d0*/  USHF.L.U32 UR9, UR54, 0x7, URZ ;  /* 0x0000000736097899 */ /* 0x000fe2000800063f */
[----:B------:R-:W-:Y:S01]  /*04e0*/  LOP3.LUT R142, R142, 0xfffffffc, RZ, 0xc0, !PT ;  /* 0xfffffffc8e8e7812 */ /* 0x000fe200078ec0ff */
[----:B------:R-:W-:Y:S01]  /*04f0*/  UIMAD UR7, UR7, UR54, URZ ;  /* 0x00000036070772a4 */ /* 0x000fe2000f8e023f */
[----:B------:R-:W-:Y:S01]  /*0500*/  LOP3.LUT R2, R2, 0xc0, RZ, 0xc0, !PT ;  /* 0x000000c002027812 */ /* 0x000fe200078ec0ff */
[----:B------:R-:W-:Y:S01]  /*0510*/  IMAD.IADD R139, R3, 0x1, -R139 ;  /* 0x00000001038b7824 */ /* 0x000fe200078e0a8b */
[----:B------:R-:W-:Y:S01]  /*0520*/  LEA.HI R3, R135, R135, RZ, 0x1 ;  /* 0x0000008787037211 */ /* 0x000fe200078f08ff */
[C---:B------:R-:W-:Y:S01]  /*0530*/  IMAD.IADD R142, R143.reuse, 0x1, -R142 ;  /* 0x000000018f8e7824 */ /* 0x040fe200078e0a8e */
[----:B------:R-:W-:Y:S01]  /*0540*/  SHF.R.S32.HI R141, RZ, 0x7, R141 ;  /* 0x00000007ff8d7819 */ /* 0x000fe2000001148d */
[----:B------:R-:W-:Y:S01]  /*0550*/  IMAD R143, R143, 0x8, R0 ;  /* 0x000000088f8f7824 */ /* 0x000fe200078e0200 */
[----:B------:R-:W-:Y:S01]  /*0560*/  SHF.R.U32.HI R0, RZ, 0x3, R2 ;  /* 0x00000003ff007819 */ /* 0x000fe20000011602 */
[----:B------:R-:W-:Y:S01]  /*0570*/  IMAD.SHL.U32 R8, R142, 0x10, RZ ;  /* 0x000000108e087824 */ /* 0x000fe200078e00ff */
[----:B------:R-:W-:Y:S01]  /*0580*/  LOP3.LUT R4, R3, 0x7fffffe, RZ, 0xc0, !PT ;  /* 0x07fffffe03047812 */ /* 0x000fe200078ec0ff */
[C---:B------:R-:W-:Y:S01]  /*0590*/  IMAD R137, R141.reuse, 0x8, R139 ;  /* 0x000000088d897824 */ /* 0x040fe200078e028b */
[----:B------:R-:W-:Y:S01]  /*05a0*/  LOP3.LUT R2, R2, 0x18, R158, 0xf8, !PT ;  /* 0x0000001802027812 */ /* 0x000fe200078ef89e */
[----:B------:R-:W-:Y:S01]  /*05b0*/  IMAD R164, R141, 0x2000, R175 ;  /* 0x000020008da47824 */ /* 0x000fe200078e02af */
[-C--:B------:R-:W-:Y:S01]  /*05c0*/  LEA.HI R5, R7, R7.reuse, RZ, 0x1 ;  /* 0x0000000707057211 */ /* 0x080fe200078f08ff */
[C---:B------:R-:W-:Y:S01]  /*05d0*/  IMAD.IADD R4, R135.reuse, 0x1, -R4 ;  /* 0x0000000187047824 */ /* 0x040fe200078e0a04 */
[----:B------:R-:W-:Y:S01]  /*05e0*/  LOP3.LUT R0, R2, R0, RZ, 0x3c, !PT ;  /* 0x0000000002007212 */ /* 0x000fe200078e3cff */
[----:B------:R-:W-:Y:S01]  /*05f0*/  IMAD.SHL.U32 R135, R135, 0x40, RZ ;  /* 0x0000004087877824 */ /* 0x000fe200078e00ff */
[----:B------:R-:W-:Y:S01]  /*0600*/  SHF.R.S32.HI R2, RZ, 0x1f, R7 ;  /* 0x0000001fff027819 */ /* 0x000fe20000011407 */
[----:B------:R-:W-:Y:S01]  /*0610*/  IMAD R137, R137, 0x8, R4 ;  /* 0x0000000889897824 */ /* 0x000fe200078e0204 */
[----:B------:R-:W-:Y:S01]  /*0620*/  SHF.R.S32.HI R4, RZ, 0x1, R5 ;  /* 0x00000001ff047819 */ /* 0x000fe20000011405 */
[----:B------:R-:W-:Y:S01]  /*0630*/  IMAD.U32 R143, R143, 0x20, R0 ;  /* 0x000000208f8f7824 */ /* 0x000fe200078e0000 */
[----:B------:R-:W-:Y:S01]  /*0640*/  LOP3.LUT R0, R5, 0x7fffffe, RZ, 0xc0, !PT ;  /* 0x07fffffe05007812 */ /* 0x000fe200078ec0ff */
[----:B------:R-:W-:Y:S01]  /*0650*/  IMAD R175, R142, 0x200, R175 ;  /* 0x000002008eaf7824 */ /* 0x000fe200078e02af */
[----:B------:R-:W-:Y:S01]  /*0660*/  SHF.R.S32.HI R5, RZ, 0x1f, R5 ;  /* 0x0000001fff057819 */ /* 0x000fe20000011405 */
[----:B------:R-:W-:Y:S01]  /*0670*/  IMAD.SHL.U32 R138, R139, 0x10, RZ ;  /* 0x000000108b8a7824 */ /* 0x000fe200078e00ff */
[----:B------:R-:W-:Y:S01]  /*0680*/  LEA.HI R2, R2, R7, RZ, 0x3 ;  /* 0x0000000702027211 */ /* 0x000fe200078f18ff */
[----:B------:R-:W-:Y:S01]  /*0690*/  IMAD.IADD R0, R7, 0x1, -R0 ;  /* 0x0000000107007824 */ /* 0x000fe200078e0a00 */
[----:B------:R-:W-:Y:S01]  /*06a0*/  LEA.HI R5, R5, R4, RZ, 0x2 ;  /* 0x0000000405057211 */ /* 0x000fe200078f10ff */
[----:B------:R-:W-:Y:S01]  /*06b0*/  IMAD.SHL.U32 R11, R142, 0x400, RZ ;  /* 0x000004008e0b7824 */ /* 0x000fe200078e00ff */
[----:B------:R-:W-:Y:S01]  /*06c0*/  LOP3.LUT R6, R2, 0xfffffff8, RZ, 0xc0, !PT ;  /* 0xfffffff802067812 */ /* 0x000fe200078ec0ff */
[----:B------:R-:W-:Y:S01]  /*06d0*/  IMAD.U32 R153, RZ, RZ, UR6 ;  /* 0x00000006ff997e24 */ /* 0x000fe2000f8e00ff */
[----:B------:R-:W-:Y:S01]  /*06e0*/  LOP3.LUT R5, R5, 0xfffffffc, RZ, 0xc0, !PT ;  /* 0xfffffffc05057812 */ /* 0x000fe200078ec0ff */
[----:B------:R-:W-:Y:S01]  /*06f0*/  IMAD.U32 R150, RZ, RZ, UR8 ;  /* 0x00000008ff967e24 */ /* 0x000fe2000f8e00ff */
[----:B------:R-:W-:Y:S01]  /*0700*/  LOP3.LUT R135, R135, 0x1c0, RZ, 0xc0, !PT ;  /* 0x000001c087877812 */ /* 0x000fe200078ec0ff */
[----:B------:R-:W-:Y:S01]  /*0710*/  IMAD.IADD R6, R7, 0x1, -R6 ;  /* 0x0000000107067824 */ /* 0x000fe200078e0a06 */
[----:B------:R-:W-:Y:S01]  /*0720*/  LOP3.LUT R7, R10, 0x1, RZ, 0xc0, !PT ;  /* 0x000000010a077812 */ /* 0x000fe200078ec0ff */
[----:B------:R-:W-:Y:S01]  /*0730*/  IMAD.IADD R5, R4, 0x1, -R5 ;  /* 0x0000000104057824 */ /* 0x000fe200078e0a05 */
[----:B------:R-:W-:Y:S01]  /*0740*/  LEA.HI R4, R10, R10, RZ, 0x1 ;  /* 0x0000000a0a047211 */ /* 0x000fe200078f08ff */
[----:B------:R-:W-:Y:S01]  /*0750*/  USHF.L.U32 UR6, UR4, 0x5, URZ ;  /* 0x0000000504067899 */ /* 0x000fe2000800063f */
[----:B------:R-:W-:Y:S01]  /*0760*/  SHF.R.S32.HI R3, RZ, 0x1, R3 ;  /* 0x00000001ff037819 */ /* 0x000fe20000011403 */
[----:B------:R-:W-:Y:S01]  /*0770*/  USHF.R.S32.HI UR8, URZ, 0x1f, UR54 ;  /* 0x0000001f3f087899 */ /* 0x000fe20008011436 */
[----:B------:R-:W-:Y:S01]  /*0780*/  ISETP.NE.U32.AND P6, PT, R7, 0x1, PT ;  /* 0x000000010700780c */ /* 0x000fe20003fc5070 */
[----:B------:R-:W-:Y:S01]  /*0790*/  UIMAD UR4, UR57, UR10, URZ ;  /* 0x0000000a390472a4 */ /* 0x000fe2000f8e023f */
[----:B------:R-:W-:Y:S01]  /*07a0*/  LEA.HI.SX32 R140, R140, R8, 0x1e ;  /* 0x000000088c8c7211 */ /* 0x000fe200078ff2ff */
[----:B------:R-:W-:Y:S01]  /*07b0*/  IMAD.U32 R148, RZ, RZ, UR9 ;  /* 0x00000009ff947e24 */ /* 0x000fe2000f8e00ff */
[----:B------:R-:W-:Y:S01]  /*07c0*/  LOP3.LUT R7, R4, 0x3fffffe, RZ, 0xc0, !PT ;  /* 0x03fffffe04077812 */ /* 0x000fe200078ec0ff */
[----:B------:R-:W-:Y:S01]  /*07d0*/  IMAD.U32 R147, RZ, RZ, UR7 ;  /* 0x00000007ff937e24 */ /* 0x000fe2000f8e00ff */
[----:B------:R-:W-:Y:S01]  /*07e0*/  LOP3.LUT R8, R135, 0x30, R8, 0xf8, !PT ;  /* 0x0000003087087812 */ /* 0x000fe200078ef808 */
[----:B------:R-:W-:Y:S01]  /*07f0*/  USHF.R.S32.HI UR9, URZ, 0x1f, UR55 ;  /* 0x0000001f3f097899 */ /* 0x000fe20008011437 */
[C---:B------:R-:W-:Y:S01]  /*0800*/  LOP3.LUT P0, RZ, R3.reuse, 0x2, RZ, 0xc0, !PT ;  /* 0x0000000203ff7812 */ /* 0x040fe2000780c0ff */
[----:B------:R-:W-:Y:S01]  /*0810*/  IMAD.SHL.U32 R3, R3, 0x40, RZ ;  /* 0x0000004003037824 */ /* 0x000fe200078e00ff */
[----:B------:R-:W-:Y:S01]  /*0820*/  SHF.R.S32.HI R4, RZ, 0x1, R4 ;  /* 0x00000001ff047819 */ /* 0x000fe20000011404 */
[----:B------:R-:W-:Y:S01]  /*0830*/  IMAD.IADD R7, R10, 0x1, -R7 ;  /* 0x000000010a077824 */ /* 0x000fe200078e0a07 */
[----:B------:R-:W-:Y:S01]  /*0840*/  LOP3.LUT R8, R8, 0x8, R9, 0xf8, !PT ;  /* 0x0000000808087812 */ /* 0x000fe200078ef809 */
[----:B------:R-:W-:Y:S01]  /*0850*/  USHF.R.S32.HI UR7, URZ, 0x1f, UR18 ;  /* 0x0000001f3f077899 */ /* 0x000fe20008011412 */
[----:B------:R-:W-:Y:S01]  /*0860*/  SHF.R.U32.HI R135, RZ, 0x3, R135 ;  /* 0x00000003ff877819 */ /* 0x000fe20000011687 */
[----:B------:R-:W-:Y:S01]  /*0870*/  IMAD R175, R7, 0x20, R175 ;  /* 0x0000002007af7824 */ /* 0x000fe200078e02af */
[C---:B------:R-:W-:Y:S01]  /*0880*/  LOP3.LUT P5, RZ, R10.reuse, 0x2, RZ, 0xc0, !PT ;  /* 0x000000020aff7812 */ /* 0x040fe200078ac0ff */
[----:B------:R-:W-:Y:S01]  /*0890*/  IMAD.SHL.U32 R7, R141, 0x8, RZ ;  /* 0x000000088d077824 */ /* 0x000fe200078e00ff */
[C---:B------:R-:W-:Y:S01]  /*08a0*/  LOP3.LUT P4, RZ, R10.reuse, 0x4, RZ, 0xc0, !PT ;  /* 0x000000040aff7812 */ /* 0x040fe2000788c0ff */
[----:B------:R-:W-:Y:S01]  /*08b0*/  IMAD.SHL.U32 R10, R10, 0x40, RZ ;  /* 0x000000400a0a7824 */ /* 0x000fe200078e00ff */
[C---:B------:R-:W-:Y:S01]  /*08c0*/  LOP3.LUT P3, RZ, R4.reuse, 0x2, RZ, 0xc0, !PT ;  /* 0x0000000204ff7812 */ /* 0x040fe2000786c0ff */
[----:B------:R-:W-:Y:S01]  /*08d0*/  IMAD.SHL.U32 R4, R4, 0x40, RZ ;  /* 0x0000004004047824 */ /* 0x000fe200078e00ff */
[----:B------:R-:W-:Y:S01]  /*08e0*/  LOP3.LUT R3, R3, 0xc0, RZ, 0xc0, !PT ;  /* 0x000000c003037812 */ /* 0x000fe200078ec0ff */
[----:B------:R-:W-:Y:S01]  /*08f0*/  ULDC UR16, c[0x0][0x1c0] ;  /* 0x0000700000107ab9 */ /* 0x000fe20000000800 */
[----:B------:R-:W-:Y:S01]  /*0900*/  LOP3.LUT R135, R8, R135, RZ, 0x3c, !PT ;  /* 0x0000008708877212 */ /* 0x000fe200078e3cff */
[----:B------:R-:W-:Y:S01]  /*0910*/  IMAD.U32 R145, RZ, RZ, UR8 ;  /* 0x00000008ff917e24 */ /* 0x000fe2000f8e00ff */
[C---:B------:R-:W-:Y:S01]  /*0920*/  R2P PR, R6.reuse, 0x6 ;  /* 0x0000000606007804 */ /* 0x040fe20000000000 */
[----:B------:R-:W-:Y:S01]  /*0930*/  IMAD.SHL.U32 R6, R6, 0x40, RZ ;  /* 0x0000004006067824 */ /* 0x000fe200078e00ff */
[----:B------:R-:W-:Y:S01]  /*0940*/  LOP3.LUT R9, R3, 0x8, R9, 0xf8, !PT ;  /* 0x0000000803097812 */ /* 0x000fe200078ef809 */
[C---:B------:R-:W-:Y:S01]  /*0950*/  IMAD R135, R139.reuse, 0x200, R135 ;  /* 0x000002008b877824 */ /* 0x040fe200078e0287 */
[----:B------:R-:W-:Y:S01]  /*0960*/  SHF.R.U32.HI R3, RZ, 0x3, R3 ;  /* 0x00000003ff037819 */ /* 0x000fe20000011603 */
[----:B------:R-:W-:Y:S01]  /*0970*/  IMAD.SHL.U32 R139, R139, 0x8, RZ ;  /* 0x000000088b8b7824 */ /* 0x000fe200078e00ff */
[----:B------:R-:W-:Y:S01]  /*0980*/  LOP3.LUT R10, R10, 0x1c0, RZ, 0xc0, !PT ;  /* 0x000001c00a0a7812 */ /* 0x000fe200078ec0ff */
[----:B------:R-:W-:Y:S01]  /*0990*/  IMAD.U32 R146, RZ, RZ, UR4 ;  /* 0x00000004ff927e24 */ /* 0x000fe2000f8e00ff */
[----:B------:R-:W-:Y:S01]  /*09a0*/  LOP3.LUT R6, R6, 0x1c0, RZ, 0xc0, !PT ;  /* 0x000001c006067812 */ /* 0x000fe200078ec0ff */
[----:B------:R-:W-:Y:S01]  /*09b0*/  @!UP5 UIMAD UR8, UR54, UR16, UR55 ;  /* 0x000000103608d2a4 */ /* 0x000fe2000f8e0237 */
[----:B------:R-:W-:Y:S01]  /*09c0*/  LOP3.LUT R3, R9, R3, RZ, 0x3c, !PT ;  /* 0x0000000309037212 */ /* 0x000fe200078e3cff */
[----:B------:R-:W-:Y:S01]  /*09d0*/  USHF.L.U32 UR4, UR61, 0x7, URZ ;  /* 0x000000073d047899 */ /* 0x000fe2000800063f */
[----:B------:R-:W-:Y:S01]  /*09e0*/  SHF.R.S32.HI R2, RZ, 0x3, R2 ;  /* 0x00000003ff027819 */ /* 0x000fe20000011402 */
[----:B------:R-:W-:Y:S01]  /*09f0*/  ULDC UR13, c[0x0][0x214] ;  /* 0x00008500000d7ab9 */ /* 0x000fe20000000800 */
[----:B------:R-:W-:Y:S01]  /*0a00*/  LOP3.LUT R4, R4, 0xc0, RZ, 0xc0, !PT ;  /* 0x000000c004047812 */ /* 0x000fe200078ec0ff */
[----:B------:R-:W-:Y:S01]  /*0a10*/  IMAD.U32 R137, R137, 0x20, R3 ;  /* 0x0000002089897824 */ /* 0x000fe200078e0003 */
[----:B------:R-:W-:Y:S01]  /*0a20*/  LEA.HI R10, R10, R10, RZ, 0x1d ;  /* 0x0000000a0a0a7211 */ /* 0x000fe200078fe8ff */
[C---:B------:R-:W-:Y:S01]  /*0a30*/  IMAD R0, R2.reuse, 0x8, R0 ;  /* 0x0000000802007824 */ /* 0x040fe200078e0200 */
[----:B------:R-:W-:Y:S01]  /*0a40*/  LOP3.LUT R139, R139, 0x8, RZ, 0xc0, !PT ;  /* 0x000000088b8b7812 */ /* 0x000fe200078ec0ff */
[--C-:B------:R-:W-:Y:S01]  /*0a50*/  IMAD R2, R2, 0x200, R11.reuse ;  /* 0x0000020002027824 */ /* 0x100fe200078e020b */
[----:B------:R-:W-:Y:S01]  /*0a60*/  SHF.R.U32.HI R134, RZ, 0x3, R6 ;  /* 0x00000003ff867819 */ /* 0x000fe20000011606 */
[----:B------:R-:W-:Y:S01]  /*0a70*/  IMAD.SHL.U32 R0, R0, 0x20, RZ ;  /* 0x0000002000007824 */ /* 0x000fe200078e00ff */
[----:B------:R-:W-:Y:S01]  /*0a80*/  LOP3.LUT R7, R7, 0x8, RZ, 0xc0, !PT ;  /* 0x0000000807077812 */ /* 0x000fe200078ec0ff */
[----:B------:R-:W-:Y:S01]  /*0a90*/  IMAD.U32 R162, RZ, RZ, UR10 ;  /* 0x0000000affa27e24 */ /* 0x000fe2000f8e00ff */
[----:B------:R-:W-:Y:S01]  /*0aa0*/  SHF.R.U32.HI R3, RZ, 0x3, R4 ;  /* 0x00000003ff037819 */ /* 0x000fe20000011604 */
[----:B------:R-:W-:Y:S01]  /*0ab0*/  IMAD.U32 R163, RZ, RZ, UR11 ;  /* 0x0000000bffa37e24 */ /* 0x000fe2000f8e00ff */
[----:B------:R-:W-:Y:S01]  /*0ac0*/  SEL R129, R136, 0xffffffe0, !P0 ;  /* 0xffffffe088817807 */ /* 0x000fe20004000000 */
[----:B------:R-:W-:Y:S01]  /*0ad0*/  IMAD.U32 R144, RZ, RZ, UR9 ;  /* 0x00000009ff907e24 */ /* 0x000fe2000f8e00ff */
[----:B------:R-:W-:Y:S01]  /*0ae0*/  IADD3 R164, R10, R164, R11 ;  /* 0x000000a40aa47210 */ /* 0x000fe20007ffe00b */
[----:B------:R-:W-:Y:S01]  /*0af0*/  IMAD.U32 R151, RZ, RZ, UR6 ;  /* 0x00000006ff977e24 */ /* 0x000fe2000f8e00ff */
[C---:B------:R-:W-:Y:S01]  /*0b00*/  LOP3.LUT P0, RZ, R5.reuse, 0x2, RZ, 0xc0, !PT ;  /* 0x0000000205ff7812 */ /* 0x040fe2000780c0ff */
[----:B------:R-:W-:Y:S01]  /*0b10*/  IMAD.SHL.U32 R5, R5, 0x40, RZ ;  /* 0x0000004005057824 */ /* 0x000fe200078e00ff */
[----:B------:R-:W-:Y:S01]  /*0b20*/  LOP3.LUT R134, R134, R6, R139, 0x1e, !PT ;  /* 0x0000000686867212 */ /* 0x000fe200078e1e8b */
[----:B------:R-:W-:Y:S01]  /*0b30*/  IMAD.SHL.U32 R164, R164, 0x2, RZ ;  /* 0x00000002a4a47824 */ /* 0x000fe200078e00ff */
[----:B------:R-:W-:Y:S01]  /*0b40*/  LOP3.LUT R3, R3, R4, R7, 0x1e, !PT ;  /* 0x0000000403037212 */ /* 0x000fe200078e1e07 */
[----:B------:R-:W-:Y:S01]  /*0b50*/  IMAD.U32 R149, RZ, RZ, UR7 ;  /* 0x00000007ff957e24 */ /* 0x000fe2000f8e00ff */
[----:B------:R-:W-:Y:S01]  /*0b60*/  LOP3.LUT R5, R5, 0xc0, RZ, 0xc0, !PT ;  /* 0x000000c005057812 */ /* 0x000fe200078ec0ff */
[----:B------:R-:W-:Y:S01]  /*0b70*/  IMAD.IADD R134, R2, 0x1, R134 ;  /* 0x0000000102867824 */ /* 0x000fe200078e0286 */
[----:B------:R-:W-:Y:S01]  /*0b80*/  LOP3.LUT R138, R7, 0x10, R138, 0xf8, !PT ;  /* 0x00000010078a7812 */ /* 0x000fe200078ef88a */
[----:B------:R-:W-:Y:S01]  /*0b90*/  IMAD.IADD R175, R3, 0x1, R175 ;  /* 0x0000000103af7824 */ /* 0x000fe200078e02af */
[----:B------:R-:W-:Y:S01]  /*0ba0*/  SHF.R.U32.HI R4, RZ, 0x3, R5 ;  /* 0x00000003ff047819 */ /* 0x000fe20000011605 */
[----:B------:R-:W-:Y:S01]  /*0bb0*/  IMAD.MOV.U32 R3, RZ, RZ, 0x40 ;  /* 0x00000040ff037424 */ /* 0x000fe200078e00ff */
[----:B------:R-:W-:Y:S01]  /*0bc0*/  SEL R173, R173, 0x10, !P6 ;  /* 0x00000010adad7807 */ /* 0x000fe20007000000 */
[----:B------:R-:W-:Y:S01]  /*0bd0*/  @UP5 UIMAD UR9, UR54, UR13, URZ ;  /* 0x0000000d360952a4 */ /* 0x000fe2000f8e023f */
[----:B------:R-:W-:Y:S01]  /*0be0*/  IADD3 R168, R164, 0x40, RZ ;  /* 0x00000040a4a87810 */ /* 0x000fe20007ffe0ff */
[----:B------:R-:W-:Y:S01]  /*0bf0*/  UIMAD.WIDE.U32 UR10, UR56, UR10, URZ ;  /* 0x0000000a380a72a5 */ /* 0x000fe2000f8e003f */
[----:B------:R-:W-:Y:S01]  /*0c00*/  LEA R134, R134, 0xa000, 0x1 ;  /* 0x0000a00086867811 */ /* 0x000fe200078e08ff */
[----:B------:R-:W-:Y:S01]  /*0c10*/  @!UP5 UIMAD UR8, UR8, UR13, URZ ;  /* 0x0000000d0808d2a4 */ /* 0x000fe2000f8e023f */
[----:B------:R-:W-:Y:S01]  /*0c20*/  @P4 IADD3 R168, R164, -0x40, RZ ;  /* 0xffffffc0a4a84810 */ /* 0x000fe20007ffe0ff */
[----:B------:R-:W-:Y:S01]  /*0c30*/  USHF.R.S32.HI UR7, URZ, 0x1f, UR4 ;  /* 0x0000001f3f077899 */ /* 0x000fe20008011404 */
[C---:B------:R-:W-:Y:S01]  /*0c40*/  LOP3.LUT R139, R4.reuse, R5, R139, 0x1e, !PT ;  /* 0x00000005048b7212 */ /* 0x040fe200078e1e8b */
[----:B------:R-:W-:Y:S01]  /*0c50*/  USHF.R.S32.HI UR6, URZ, 0x1f, UR6 ;  /* 0x0000001f3f067899 */ /* 0x000fe20008011406 */
[----:B------:R-:W-:Y:S01]  /*0c60*/  LOP3.LUT R138, R4, R138, R5, 0x1e, !PT ;  /* 0x0000008a048a7212 */ /* 0x000fe200078e1e05 */
[----:B------:R-:W-:Y:S01]  /*0c70*/  IMAD R2, R142, 0x200, R0 ;  /* 0x000002008e027824 */ /* 0x000fe200078e0200 */
[----:B------:R-:W-:Y:S01]  /*0c80*/  SEL R171, R136, 0xffffffe0, !P5 ;  /* 0xffffffe088ab7807 */ /* 0x000fe20006800000 */
[----:B------:R-:W-:Y:S01]  /*0c90*/  IMAD.IADD R170, R164, 0x1, R173 ;  /* 0x00000001a4aa7824 */ /* 0x000fe200078e02ad */
[----:B------:R-:W-:Y:S01]  /*0ca0*/  SEL R3, R3, 0xffffffc0, !P2 ;  /* 0xffffffc003037807 */ /* 0x000fe20005000000 */
[----:B------:R-:W-:Y:S01]  /*0cb0*/  IMAD.SHL.U32 R137, R137, 0x2, RZ ;  /* 0x0000000289897824 */ /* 0x000fe200078e00ff */
[----:B------:R-:W-:Y:S01]  /*0cc0*/  IADD3 R133, R134, 0x20, RZ ;  /* 0x0000002086857810 */ /* 0x000fe20007ffe0ff */
[----:B------:R-:W-:Y:S01]  /*0cd0*/  IMAD.IADD R173, R173, 0x1, R168 ;  /* 0x00000001adad7824 */ /* 0x000fe200078e02a8 */
[----:B------:R-:W-:Y:S01]  /*0ce0*/  LEA R175, R175, 0x6000, 0x1 ;  /* 0x00006000afaf7811 */ /* 0x000fe200078e08ff */
[----:B------:R-:W-:Y:S01]  /*0cf0*/  IMAD.IADD R139, R2, 0x1, R139 ;  /* 0x00000001028b7824 */ /* 0x000fe200078e028b */
[----:B------:R-:W-:Y:S01]  /*0d00*/  @P1 IADD3 R133, R134, -0x20, RZ ;  /* 0xffffffe086851810 */ /* 0x000fe20007ffe0ff */
[----:B------:R-:W-:Y:S01]  /*0d10*/  IMAD.IADD R138, R0, 0x1, R138 ;  /* 0x00000001008a7824 */ /* 0x000fe200078e028a */
[C---:B------:R-:W-:Y:S01]  /*0d20*/  IADD3 R174, R175.reuse, 0x20, RZ ;  /* 0x00000020afae7810 */ /* 0x040fe20007ffe0ff */
[--C-:B------:R-:W-:Y:S01]  /*0d30*/  IMAD.IADD R169, R164, 0x1, R171.reuse ;  /* 0x00000001a4a97824 */ /* 0x100fe200078e02ab */
[----:B------:R-:W-:Y:S01]  /*0d40*/  SEL R136, R136, 0xffffffe0, !P0 ;  /* 0xffffffe088887807 */ /* 0x000fe20004000000 */
[----:B------:R-:W-:Y:S01]  /*0d50*/  IMAD.IADD R176, R170, 0x1, R171 ;  /* 0x00000001aab07824 */ /* 0x000fe200078e02ab */
[----:B------:R-:W-:Y:S01]  /*0d60*/  @P3 IADD3 R174, R175, -0x20, RZ ;  /* 0xffffffe0afae3810 */ /* 0x000fe20007ffe0ff */
[----:B------:R-:W-:Y:S01]  /*0d70*/  IMAD.IADD R172, R171, 0x1, R168 ;  /* 0x00000001abac7824 */ /* 0x000fe200078e02a8 */
[C---:B------:R-:W-:Y:S01]  /*0d80*/  IADD3 R128, R133.reuse, 0x2000, RZ ;  /* 0x0000200085807810 */ /* 0x040fe20007ffe0ff */
[----:B------:R-:W-:Y:S01]  /*0d90*/  IMAD.IADD R132, R134, 0x1, R3 ;  /* 0x0000000186847824 */ /* 0x000fe200078e0203 */
[C---:B------:R-:W-:Y:S01]  /*0da0*/  IADD3 R2, R133.reuse, 0x4000, RZ ;  /* 0x0000400085027810 */ /* 0x040fe20007ffe0ff */
[----:B------:R-:W-:Y:S01]  /*0db0*/  IMAD.U32 R156, RZ, RZ, UR18 ;  /* 0x00000012ff9c7e24 */ /* 0x000fe2000f8e00ff */
[----:B------:R-:W-:Y:S01]  /*0dc0*/  IADD3 R0, R133, 0x6000, RZ ;  /* 0x0000600085007810 */ /* 0x000fe20007ffe0ff */
[----:B------:R-:W-:Y:S01]  /*0dd0*/  IMAD.U32 R155, RZ, RZ, UR9 ;  /* 0x00000009ff9b7e24 */ /* 0x000fe2000f8e00ff */
[----:B------:R-:W-:Y:S01]  /*0de0*/  ULDC UR60, c[0x0][0x2e8] ;  /* 0x0000ba00003c7ab9 */ /* 0x000fe20000000800 */
[----:B------:R-:W-:Y:S01]  /*0df0*/  IMAD.U32 R152, RZ, RZ, UR4 ;  /* 0x00000004ff987e24 */ /* 0x000fe2000f8e00ff */
[----:B------:R-:W-:Y:S01]  /*0e00*/  ULDC UR59, c[0x0][0x2e8] ;  /* 0x0000ba00003b7ab9 */ /* 0x000fe20000000800 */
[----:B------:R-:W-:Y:S01]  /*0e10*/  IMAD.U32 R160, RZ, RZ, UR10 ;  /* 0x0000000affa07e24 */ /* 0x000fe2000f8e00ff */
[----:B------:R-:W-:Y:S01]  /*0e20*/  ULDC.U8 UR5, c[0x0][0x2d8] ;  /* 0x0000b60000057ab9 */ /* 0x000fe20000000000 */
[----:B------:R-:W-:Y:S01]  /*0e30*/  IMAD.U32 R161, RZ, RZ, UR11 ;  /* 0x0000000bffa17e24 */ /* 0x000fe2000f8e00ff */
[----:B------:R-:W-:Y:S01]  /*0e40*/  USHF.L.U32 UR48, UR61, 0x3, URZ ;  /* 0x000000033d307899 */ /* 0x000fe2000800063f */
[----:B------:R-:W-:Y:S01]  /*0e50*/  IMAD.U32 R167, RZ, RZ, UR8 ;  /* 0x00000008ffa77e24 */ /* 0x000fe2000f8e00ff */
[----:B------:R-:W-:Y:S01]  /*0e60*/  USHF.L.U32 UR47, UR61, 0x4, URZ ;  /* 0x000000043d2f7899 */ /* 0x000fe2000800063f */
[----:B------:R-:W-:Y:S01]  /*0e70*/  IMAD.U32 R166, RZ, RZ, UR7 ;  /* 0x00000007ffa67e24 */ /* 0x000fe2000f8e00ff */
[----:B------:R-:W-:Y:S01]  /*0e80*/  UIMAD UR46, UR61, 0x18, URZ ;  /* 0x000000183d2e78a4 */ /* 0x000fe2000f8e023f */
[----:B------:R-:W-:Y:S01]  /*0e90*/  IMAD.U32 R165, RZ, RZ, UR6 ;  /* 0x00000006ffa57e24 */ /* 0x000fe2000f8e00ff */
[----:B------:R-:W-:Y:S01]  /*0ea0*/  USHF.L.U32 UR45, UR61, 0x5, URZ ;  /* 0x000000053d2d7899 */ /* 0x000fe2000800063f */
[----:B------:R-:W-:Y:S01]  /*0eb0*/  IMAD.SHL.U32 R135, R135, 0x2, RZ ;  /* 0x0000000287877824 */ /* 0x000fe200078e00ff */
[----:B------:R-:W-:Y:S01]  /*0ec0*/  UIMAD UR44, UR61, 0x28, URZ ;  /* 0x000000283d2c78a4 */ /* 0x000fe2000f8e023f */
[----:B------:R-:W-:Y:S01]  /*0ed0*/  IMAD.IADD R129, R137, 0x1, R129 ;  /* 0x0000000189817824 */ /* 0x000fe200078e0281 */
[----:B------:R-:W-:Y:S01]  /*0ee0*/  UIMAD UR43, UR61, 0x30, URZ ;  /* 0x000000303d2b78a4 */ /* 0x000fe2000f8e023f */
[----:B------:R-:W-:Y:S01]  /*0ef0*/  IMAD.IADD R171, R171, 0x1, R173 ;  /* 0x00000001abab7824 */ /* 0x000fe200078e02ad */
[----:B------:R-:W-:Y:S01]  /*0f00*/  UIMAD UR42, UR61, 0x38, URZ ;  /* 0x000000383d2a78a4 */ /* 0x000fe2000f8e023f */
[----:B------:R-:W-:Y:S01]  /*0f10*/  IMAD.IADD R3, R3, 0x1, R133 ;  /* 0x0000000103037824 */ /* 0x000fe200078e0285 */
[----:B------:R-:W-:-:S02]  /*0f20*/  USHF.L.U32 UR41, UR61, 0x6, URZ ;  /* 0x000000063d297899 */ /* 0x000fc4000800063f */
[----:B------:R-:W-:Y:S02]  /*0f30*/  UIMAD UR40, UR61, 0x48, URZ ;  /* 0x000000483d2878a4 */ /* 0x000fe4000f8e023f */
[----:B------:R-:W-:Y:S02]  /*0f40*/  UIMAD UR39, UR61, 0x50, URZ ;  /* 0x000000503d2778a4 */ /* 0x000fe4000f8e023f */
[----:B------:R-:W-:Y:S02]  /*0f50*/  UIMAD UR38, UR61, 0x58, URZ ;  /* 0x000000583d2678a4 */ /* 0x000fe4000f8e023f */
[----:B------:R-:W-:Y:S02]  /*0f60*/  UIMAD UR37, UR61, 0x60, URZ ;  /* 0x000000603d2578a4 */ /* 0x000fe4000f8e023f */
[----:B------:R-:W-:Y:S02]  /*0f70*/  UIMAD UR36, UR61, 0x68, URZ ;  /* 0x000000683d2478a4 */ /* 0x000fe4000f8e023f */
[----:B------:R-:W-:-:S02]  /*0f80*/  UIMAD UR35, UR61, 0x70, URZ ;  /* 0x000000703d2378a4 */ /* 0x000fc4000f8e023f */
[----:B------:R-:W-:Y:S02]  /*0f90*/  UIMAD UR34, UR61, 0x78, URZ ;  /* 0x000000783d2278a4 */ /* 0x000fe4000f8e023f */
[----:B------:R-:W-:Y:S02]  /*0fa0*/  UIADD3 UR33, -UR4, URZ, URZ ;  /* 0x0000003f04217290 */ /* 0x000fe4000fffe13f */
[----:B------:R-:W-:Y:S02]  /*0fb0*/  UMOV UR58, 0xffffe000 ;  /* 0xffffe000003a7882 */ /* 0x000fe40000000000 */
[----:B------:R-:W-:Y:S02]  /*0fc0*/  ULDC.64 UR12, c[0x0][0x118] ;  /* 0x00004600000c7ab9 */ /* 0x000fe40000000a00 */
.L_x_996:
[----:B------:R-:W-:Y:S02]  /*0fd0*/  ULDC.64 UR6, c[0x0][0x250] ;  /* 0x0000940000067ab9 */ /* 0x000fe40000000a00 */
[----:B------:R-:W-:Y:S02]  /*0fe0*/  UISETP.NE.U32.AND UP3, UPT, URZ, UR6, UPT ;  /* 0x000000063f00728c */ /* 0x000fe4000bf65070 */
[----:B------:R-:W-:-:S02]  /*0ff0*/  USHF.L.U32 UR15, UR54, 0x2, URZ ;  /* 0x00000002360f7899 */ /* 0x000fc4000800063f */
[----:B------:R-:W-:Y:S02]  /*1000*/  UISETP.NE.AND.EX UP3, UPT, URZ, UR7, UPT, UP3 ;  /* 0x000000073f00728c */ /* 0x000fe4000bf65330 */
[----:B------:R-:W-:Y:S02]  /*1010*/  USHF.R.S32.HI UR50, URZ, 0x1f, UR54 ;  /* 0x0000001f3f327899 */ /* 0x000fe40008011436 */
[----:B------:R-:W-:Y:S02]  /*1020*/  ULDC.64 UR52, c[0x0][0x118] ;  /* 0x0000460000347ab9 */ /* 0x000fe40000000a00 */
        /* <DEDUP_REMOVED lines=9> */
[----:B------:R-:W-:-:S02]  /*10c0*/  UISETP.NE.U32.AND UP1, UPT, URZ, UR6, UPT ;  /* 0x000000063f00728c */ /* 0x000fc4000bf25070 */
[----:B------:R-:W-:Y:S01]  /*10d0*/  UIADD3 UR6, UP0, UR15, UR6, URZ ;  /* 0x000000060f067290 */ /* 0x000fe2000ff1e03f */
[----:B--2---:R1:W2:Y:S01]  /*10e0*/  @P0 LDG.E R5, [R4.64] ;  /* 0x0000003404050981 */ /* 0x0042a2000c1e1900 */
        /* <DEDUP_REMOVED lines=12> */
[----:B------:R-:W3:Y:S01]  /*11b0*/  @P2 LDG.E R7, [R10.64] ;  /* 0x000000340a072981 */ /* 0x000ee2000c1e1900 */
[----:B------:R-:W-:-:S03]  /*11c0*/  MOV R9, UR7 ;  /* 0x0000000700097c02 */ /* 0x000fc60008000f00 */
[----:B-1----:R-:W4:Y:S07]  /*11d0*/  @P2 LDG.E R4, [R10.64+0x4] ;  /* 0x000004340a042981 */ /* 0x002f2e000c1e1900 */
[----:B-----5:R-:W5:Y:S01]  /*11e0*/  @!P1 LDG.E R6, [R8.64] ;  /* 0x0000003408069981 */ /* 0x020f62000c1e1900 */
[----:B------:R-:W-:Y:S02]  /*11f0*/  UMOV UR6, 0xffffffff ;  /* 0xffffffff00067882 */ /* 0x000fe40000000000 */
[----:B------:R-:W-:-:S02]  /*1200*/  UMOV UR49, URZ ;  /* 0x0000003f00317c82 */ /* 0x000fc40008000000 */
[----:B------:R-:W-:Y:S02]  /*1210*/  UMOV UR51, 0xffffffff ;  /* 0xffffffff00337882 */ /* 0x000fe40000000000 */
[----:B------:R-:W-:Y:S01]  /*1220*/  ULDC UR7, c[0x0][0x218] ;  /* 0x0000860000077ab9 */ /* 0x000fe20000000800 */
[----:B--2---:R1:W2:Y:S01]  /*1230*/  @P0 R2UR UR49, R5 ;  /* 0x00000000053103c2 */ /* 0x0042a200000e0000 */
[----:B------:R-:W-:-:S07]  /*1240*/  ISETP.NE.U32.AND P0, PT, RZ, c[0x0][0x248], PT ;  /* 0x00009200ff007a0c */ /* 0x000fce0003f05070 */
[----:B---3--:R-:W3:Y:S08]  /*1250*/  @P2 R2UR UR6, R7 ;  /* 0x00000000070623c2 */ /* 0x008ef000000e0000 */
[----:B----4-:R-:W3:Y:S01]  /*1260*/  @P2 R2UR UR9, R4 ;  /* 0x00000000040923c2 */ /* 0x010ee200000e0000 */
[----:B------:R-:W-:-:S07]  /*1270*/  ISETP.NE.AND.EX P0, PT, RZ, c[0x0][0x24c], PT, P0 ;  /* 0x00009300ff007a0c */ /* 0x000fce0003f05300 */
[----:B-----5:R1:W4:Y:S01]  /*1280*/  @!P1 R2UR UR51, R6 ;  /* 0x00000000063393c2 */ /* 0x02032200000e0000 */
        /* <DEDUP_REMOVED lines=10> */
.L_x_950:
        /* <DEDUP_REMOVED lines=67> */
.L_x_952:
        /* <DEDUP_REMOVED lines=18> */
.L_x_953:
[----:B------:R-:W-:Y:S01]  /*1880*/  IABS R6, c[0x0][0x1c8] ;  /* 0x0000720000067a13 */ /* 0x000fe20000000000 */
[----:B------:R-:W-:Y:S01]  /*1890*/  ULDC.64 UR16, c[0x0][0x370] ;  /* 0x0000dc0000107ab9 */ /* 0x000fe20000000a00 */
[----:B------:R-:W1:Y:S01]  /*18a0*/  R2UR UR23, R147 ;  /* 0x00000000931773c2 */ /* 0x000e6200000e0000 */
[----:B------:R-:W-:Y:S01]  /*18b0*/  @UP3 UIMAD.WIDE.U32 UR10, UR6, UR16, URZ ;  /* 0x00000010060a32a5 */ /* 0x000fe2000f8e003f */
[----:B------:R-:W2:Y:S01]  /*18c0*/  I2F.RP R8, R6 ;  /* 0x0000000600087306 */ /* 0x000ea20000209400 */
[----:B------:R-:W-:Y:S01]  /*18d0*/  ULDC UR19, c[0x0][0x224] ;  /* 0x0000890000137ab9 */ /* 0x000fe20000000800 */
[----:B------:R-:W-:Y:S01]  /*18e0*/  IMAD.U32 R5, RZ, RZ, UR5 ;  /* 0x00000005ff057e24 */ /* 0x000fe2000f8e00ff */
[----:B------:R-:W-:Y:S01]  /*18f0*/  @UP3 UIMAD UR28, UR6, UR17, UR11 ;  /* 0x00000011061c32a4 */ /* 0x000fe2000f8e020b */
[----:B------:R-:W-:Y:S01]  /*1900*/  IMAD.U32 R4, RZ, RZ, UR4 ;  /* 0x00000004ff047e24 */ /* 0x000fe2000f8e00ff */
[----:B------:R-:W-:Y:S01]  /*1910*/  UIMAD.WIDE.U32 UR4, UR54, UR19, URZ ;  /* 0x00000013360472a5 */ /* 0x000fe2000f8e003f */
[----:B------:R-:W3:Y:S01]  /*1920*/  R2UR UR18, R146 ;  /* 0x00000000921273c2 */ /* 0x000ee200000e0000 */
[----:B------:R-:W-:Y:S01]  /*1930*/  @UP3 UMOV UR24, UR10 ;  /* 0x0000000a00183c82 */ /* 0x000fe20008000000 */
[----:B------:R-:W-:Y:S01]  /*1940*/  ISETP.NE.AND P2, PT, RZ, c[0x0][0x1c8], PT ;  /* 0x00007200ff007a0c */ /* 0x000fe20003f45270 */
[----:B------:R-:W-:-:S02]  /*1950*/  ULDC.64 UR10, c[0x0][0x368] ;  /* 0x0000da00000a7ab9 */ /* 0x000fc40000000a00 */
[----:B------:R-:W-:-:S03]  /*1960*/  @!UP3 UIMAD UR15, UR50, UR10, URZ ;  /* 0x0000000a320fb2a4 */ /* 0x000fc6000f8e023f */
[----:B------:R-:W4:Y:S01]  /*1970*/  R2UR UR17, R161 ;  /* 0x00000000a11173c2 */ /* 0x000f2200000e0000 */
[----:B------:R-:W-:Y:S01]  /*1980*/  @!UP3 UIMAD UR15, UR54, UR11, UR15 ;  /* 0x0000000b360fb2a4 */ /* 0x000fe2000f8e020f */
[----:B--2---:R-:W2:Y:S01]  /*1990*/  MUFU.RCP R8, R8 ;  /* 0x0000000800087308 */ /* 0x004ea20000001000 */
[----:B------:R-:W-:-:S04]  /*19a0*/  @!UP3 UIMAD.WIDE.U32 UR10, UR54, UR10, URZ ;  /* 0x0000000a360ab2a5 */ /* 0x000fc8000f8e003f */
[----:B------:R-:W-:Y:S01]  /*19b0*/  @!UP3 UIADD3 UR28, UR11, UR15, URZ ;  /* 0x0000000f0b1cb290 */ /* 0x000fe2000fffe03f */
[----:B------:R5:W5:Y:S01]  /*19c0*/  R2UR UR4, R4 ;  /* 0x00000000040473c2 */ /* 0x000b6200000e0000 */
[----:B------:R-:W-:Y:S02]  /*19d0*/  UIMAD UR15, UR57, UR6, URZ ;  /* 0x00000006390f72a4 */ /* 0x000fe4000f8e023f */
[----:B------:R-:W-:Y:S02]  /*19e0*/  @!UP3 UMOV UR24, UR10 ;  /* 0x0000000a0018bc82 */ /* 0x000fe40008000000 */
[----:B-1----:R-:W-:-:S03]  /*19f0*/  UIMAD UR10, UR50, UR19, UR23 ;  /* 0x00000013320a72a4 */ /* 0x002fc6000f8e0217 */
[----:B------:R-:W1:Y:S01]  /*1a00*/  R2UR UR16, R160 ;  /* 0x00000000a01073c2 */ /* 0x000e6200000e0000 */
[----:B------:R-:W-:Y:S01]  /*1a10*/  UIADD3 UR10, UR5, UR10, URZ ;  /* 0x0000000a050a7290 */ /* 0x000fe2000fffe03f */
[----:B--2---:R-:W-:-:S03]  /*1a20*/  IADD3 R8, R8, 0xffffffe, RZ ;  /* 0x0ffffffe08087810 */ /* 0x004fc60007ffe0ff */
[----:B---3--:R-:W-:Y:S01]  /*1a30*/  UIMAD UR10, UR56, UR10, UR18 ;  /* 0x0000000a380a72a4 */ /* 0x008fe2000f8e0212 */
[----:B------:R-:W5:Y:S02]  /*1a40*/  F2I.FTZ.U32.TRUNC.NTZ R9, R8 ;  /* 0x0000000800097305 */ /* 0x000f64000021f000 */
[----:B------:R2:W3:Y:S01]  /*1a50*/  R2UR UR5, R5 ;  /* 0x00000000050573c2 */ /* 0x0004e200000e0000 */
[----:B----4-:R-:W-:Y:S02]  /*1a60*/  UIADD3 UR18, UR17, UR10, URZ ;  /* 0x0000000a11127290 */ /* 0x010fe4000fffe03f */
[----:B------:R-:W-:-:S04]  /*1a70*/  UIMAD.WIDE.U32 UR10, UR56, UR6, URZ ;  /* 0x00000006380a72a5 */ /* 0x000fc8000f8e003f */
[----:B------:R-:W-:Y:S01]  /*1a80*/  @UP3 UIADD3 UR18, UR11, UR15, URZ ;  /* 0x0000000f0b123290 */ /* 0x000fe2000fffe03f */
[----:B------:R-:W4:Y:S01]  /*1a90*/  S2UR UR19, SR_CTAID.X ;  /* 0x00000000001379c3 */ /* 0x000f220000002500 */
[----:B-----5:R-:W-:Y:S02]  /*1aa0*/  IMAD.MOV R4, RZ, RZ, -R9 ;  /* 0x000000ffff047224 */ /* 0x020fe400078e0a09 */
[----:B------:R-:W-:-:S05]  /*1ab0*/  IMAD.MOV.U32 R8, RZ, RZ, RZ ;  /* 0x000000ffff087224 */ /* 0x000fca00078e00ff */
[----:B------:R-:W5:Y:S01]  /*1ac0*/  R2UR UR32, R157 ;  /* 0x000000009d2073c2 */ /* 0x000f6200000e0000 */
[----:B------:R-:W-:Y:S01]  /*1ad0*/  IMAD R12, R4, R6, RZ ;  /* 0x00000006040c7224 */ /* 0x000fe200078e02ff */
[----:B-1----:R-:W-:-:S03]  /*1ae0*/  USEL UR26, UR16, UR10, !UP3 ;  /* 0x0000000a101a7287 */ /* 0x002fc6000d800000 */
[----:B------:R-:W-:Y:S01]  /*1af0*/  IMAD.HI.U32 R12, R9, R12, R8 ;  /* 0x0000000c090c7227 */ /* 0x000fe200078e0008 */
[----:B--2---:R-:W-:Y:S01]  /*1b00*/  IABS R5, UR55 ;  /* 0x0000003700057c13 */ /* 0x004fe20008000000 */
[----:B------:R-:W-:-:S04]  /*1b10*/  ULDC.64 UR16, c[0x0][0x3d8] ;  /* 0x0000f60000107ab9 */ /* 0x000fc80000000a00 */
[----:B------:R-:W-:-:S04]  /*1b20*/  IMAD.HI.U32 R12, R12, R5, RZ ;  /* 0x000000050c0c7227 */ /* 0x000fc800078e00ff */
[----:B------:R-:W-:Y:S01]  /*1b30*/  IMAD.MOV R4, RZ, RZ, -R12 ;  /* 0x000000ffff047224 */ /* 0x000fe200078e0a0c */
[----:B----4-:R-:W-:Y:S01]  /*1b40*/  UIMAD.WIDE.U32 UR10, UR19, UR16, URZ ;  /* 0x00000010130a72a5 */ /* 0x010fe2000f8e003f */
[----:B------:R-:W1:Y:S02]  /*1b50*/  R2UR UR16, R155 ;  /* 0x000000009b1073c2 */ /* 0x000e6400000e0000 */
[C---:B------:R-:W-:Y:S01]  /*1b60*/  IMAD R4, R6.reuse, R4, R5 ;  /* 0x0000000406047224 */ /* 0x040fe200078e0205 */
[----:B------:R-:W-:Y:S02]  /*1b70*/  UIMAD UR17, UR19, UR17, UR11 ;  /* 0x00000011131172a4 */ /* 0x000fe4000f8e020b */
[----:B------:R-:W-:Y:S02]  /*1b80*/  USHF.L.U32 UR19, UR54, 0x7, URZ ;  /* 0x0000000736137899 */ /* 0x000fe4000800063f */
[----:B------:R-:W-:Y:S01]  /*1b90*/  ISETP.GT.U32.AND P1, PT, R6, R4, PT ;  /* 0x000000040600720c */ /* 0x000fe20003f24070 */
[----:B------:R-:W-:-:S02]  /*1ba0*/  USEL UR23, UR10, URZ, UP6 ;  /* 0x0000003f0a177287 */ /* 0x000fc4000b000000 */
[----:B------:R-:W-:-:S04]  /*1bb0*/  USHF.L.U64.HI UR10, UR54, 0x7, UR50 ;  /* 0x00000007360a7899 */ /* 0x000fc80008010232 */
[----:B------:R-:W-:Y:S02]  /*1bc0*/  USEL UR11, UR10, URZ, UP1 ;  /* 0x0000003f0a0b7287 */ /* 0x000fe40008800000 */
[----:B------:R-:W-:Y:S01]  /*1bd0*/  USEL UR10, UR19, URZ, UP1 ;  /* 0x0000003f130a7287 */ /* 0x000fe20008800000 */
[----:B------:R-:W2:Y:S03]  /*1be0*/  R2UR UR19, R167 ;  /* 0x00000000a71373c2 */ /* 0x000ea600000e0000 */
[----:B------:R-:W-:Y:S01]  /*1bf0*/  @!P1 IMAD.IADD R4, R4, 0x1, -R6 ;  /* 0x0000000104049824 */ /* 0x000fe200078e0a06 */
[----:B------:R-:W-:Y:S01]  /*1c00*/  @!P1 IADD3 R12, R12, 0x1, RZ ;  /* 0x000000010c0c9810 */ /* 0x000fe20007ffe0ff */
[----:B------:R-:W-:Y:S01]  /*1c10*/  UIADD3 UR10, UP1, UR8, UR10, URZ ;  /* 0x0000000a080a7290 */ /* 0x000fe2000ff3e03f */
[----:B-----5:R-:W-:Y:S01]  /*1c20*/  ISETP.LE.AND P1, PT, RZ, UR32, PT ;  /* 0x00000020ff007c0c */ /* 0x020fe2000bf23270 */
[----:B-1----:R-:W-:Y:S01]  /*1c30*/  @UP5 USEL UR16, UR16, UR6, !UP3 ;  /* 0x0000000610105287 */ /* 0x002fe2000d800000 */
[----:B------:R-:W-:Y:S01]  /*1c40*/  ISETP.GE.U32.AND P3, PT, R4, R6, PT ;  /* 0x000000060400720c */ /* 0x000fe20003f66070 */
[----:B------:R-:W-:-:S02]  /*1c50*/  ULDC UR32, c[0x0][0x234] ;  /* 0x00008d0000207ab9 */ /* 0x000fc40000000800 */
[----:B------:R-:W-:Y:S02]  /*1c60*/  UIADD3.X UR15, UR27, UR11, URZ, UP1, !UPT ;  /* 0x0000000b1b0f7290 */ /* 0x000fe40008ffe43f */
[----:B------:R-:W-:Y:S02]  /*1c70*/  UIMAD UR11, UR57, UR10, URZ ;  /* 0x0000000a390b72a4 */ /* 0x000fe4000f8e023f */
[----:B------:R-:W-:Y:S02]  /*1c80*/  @UP5 UIMAD UR16, UR55, UR32, UR16 ;  /* 0x00000020371052a4 */ /* 0x000fe4000f8e0210 */
[----:B------:R-:W-:Y:S02]  /*1c90*/  UIMAD UR15, UR56, UR15, UR11 ;  /* 0x0000000f380f72a4 */ /* 0x000fe4000f8e020b */
[----:B------:R-:W-:Y:S02]  /*1ca0*/  UIMAD.WIDE.U32 UR10, UR56, UR10, URZ ;  /* 0x0000000a380a72a5 */ /* 0x000fe4000f8e003f */
[----:B------:R-:W-:Y:S01]  /*1cb0*/  @P3 IADD3 R12, R12, 0x1, RZ ;  /* 0x000000010c0c3810 */ /* 0x000fe20007ffe0ff */
[----:B--2---:R-:W-:-:S04]  /*1cc0*/  @!UP5 UMOV UR16, UR19 ;  /* 0x000000130010dc82 */ /* 0x004fc80008000000 */
[----:B------:R-:W-:Y:S01]  /*1cd0*/  @!P1 IMAD.MOV R12, RZ, RZ, -R12 ;  /* 0x000000ffff0c9224 */ /* 0x000fe200078e0a0c */
[----:B------:R-:W-:Y:S01]  /*1ce0*/  PLOP3.LUT P1, PT, PT, PT, UP5, 0x80, 0x0 ;  /* 0x000000000000781c */ /* 0x000fe20003f2f058 */
[----:B------:R-:W-:Y:S01]  /*1cf0*/  USEL UR19, UR17, URZ, UP6 ;  /* 0x0000003f11137287 */ /* 0x000fe2000b000000 */
[----:B------:R-:W-:Y:S01]  /*1d00*/  @!P2 LOP3.LUT R12, RZ, c[0x0][0x1c8], RZ, 0x33, !PT ;  /* 0x00007200ff0caa12 */ /* 0x000fe200078e33ff */
[----:B------:R-:W-:Y:S02]  /*1d10*/  UIADD3 UR17, UR11, UR15, URZ ;  /* 0x0000000f0b117290 */ /* 0x000fe4000fffe03f */
[----:B------:R-:W-:Y:S01]  /*1d20*/  USHF.R.S32.HI UR15, URZ, 0x1f, UR7 ;  /* 0x0000001f3f0f7899 */ /* 0x000fe20008011407 */
[----:B------:R-:W-:-:S07]  /*1d30*/  SHF.R.S32.HI R11, RZ, 0x1f, R12 ;  /* 0x0000001fff0b7819 */ /* 0x000fce000001140c */
[----:B---3--:R-:W-:Y:S05]  /*1d40*/  @!P1 BRA `(.L_x_954) ;  /* 0x0000007000009947 */ /* 0x008fea0003800000 */
[----:B------:R-:W1:Y:S01]  /*1d50*/  R2UR UR32, R154 ;  /* 0x000000009a2073c2 */ /* 0x000e6200000e0000 */
[----:B------:R-:W-:Y:S02]  /*1d60*/  ULDC UR5, c[0x0][0x224] ;  /* 0x0000890000057ab9 */ /* 0x000fe40000000800 */
[----:B------:R-:W-:-:S03]  /*1d70*/  @!UP3 UIMAD UR6, UR54, UR5, URZ ;  /* 0x000000053606b2a4 */ /* 0x000fc6000f8e023f */
[----:B------:R-:W-:Y:S02]  /*1d80*/  ULDC.U8 UR5, c[0x0][0x2d8] ;  /* 0x0000b60000057ab9 */ /* 0x000fe40000000000 */
[----:B------:R-:W-:-:S04]  /*1d90*/  ULEA UR6, UR54, UR6, 0x7 ;  /* 0x0000000636067291 */ /* 0x000fc8000f8e383f */
[----:B-1----:R-:W-:Y:S01]  /*1da0*/  UIMAD UR6, UR32, UR55, UR6 ;  /* 0x00000037200672a4 */ /* 0x002fe2000f8e0206 */
[----:B------:R-:W-:Y:S05]  /*1db0*/  BRA `(.L_x_955) ;  /* 0x0000002000007947 */ /* 0x000fea0003800000 */
.L_x_954:
[----:B------:R1:W2:Y:S01]  /*1dc0*/  R2UR UR6, R153 ;  /* 0x00000000990673c2 */ /* 0x0002a200000e0000 */
[----:B------:R-:W-:-:S07]  /*1dd0*/  DEPBAR.LE SB1, 0x0, {2} ;  /* 0x000090040000791a */ /* 0x000fce0000000000 */
.L_x_955:
[----:B------:R-:W1:Y:S01]  /*1de0*/  R2UR UR5, R156 ;  /* 0x000000009c0573c2 */ /* 0x000e6200000e0000 */
[----:B------:R-:W-:Y:S01]  /*1df0*/  IMAD.U32 R9, RZ, RZ, UR13 ;  /* 0x0000000dff097e24 */ /* 0x000fe2000f8e00ff */
[----:B------:R-:W2:Y:S01]  /*1e00*/  S2R R178, SR_TID.X ;  /* 0x0000000000b27919 */ /* 0x000ea20000002100 */
[----:B------:R-:W-:Y:S01]  /*1e10*/  IMAD.U32 R8, RZ, RZ, UR12 ;  /* 0x0000000cff087e24 */ /* 0x000fe2000f8e00ff */
[----:B------:R-:W-:Y:S01]  /*1e20*/  USHF.L.U32 UR32, UR61, 0x7, URZ ;  /* 0x000000073d207899 */ /* 0x000fe2000800063f */
[----:B------:R-:W-:Y:S01]  /*1e30*/  SHF.R.S32.HI R159, RZ, 0x1f, R158 ;  /* 0x0000001fff9f7819 */ /* 0x000fe2000001149e */
[----:B------:R-:W-:Y:S01]  /*1e40*/  UIADD3 UR16, UR8, UR16, URZ ;  /* 0x0000001008107290 */ /* 0x000fe2000fffe03f */
[----:B------:R-:W-:Y:S01]  /*1e50*/  BSSY B1, `(.L_x_951) ;  /* 0x00008ab000017945 */ /* 0x000fe20003800000 */
[----:B------:R-:W3:Y:S08]  /*1e60*/  R2UR UR13, R166 ;  /* 0x00000000a60d73c2 */ /* 0x000ef000000e0000 */
[----:B------:R-:W3:Y:S01]  /*1e70*/  R2UR UR12, R149 ;  /* 0x00000000950c73c2 */ /* 0x000ee200000e0000 */
[----:B-1----:R-:W-:-:S02]  /*1e80*/  UIADD3 UR10, UP4, UP3, UR10, UR32, UR5 ;  /* 0x000000200a0a7290 */ /* 0x002fc4000fb9e005 */
[----:B------:R-:W-:Y:S01]  /*1e90*/  USHF.R.S32.HI UR32, URZ, 0x1f, UR55 ;  /* 0x0000001f3f207899 */ /* 0x000fe20008011437 */
[----:B--2---:R-:W-:Y:S01]  /*1ea0*/  SHF.R.S32.HI R5, RZ, 0x1f, R178 ;  /* 0x0000001fff057819 */ /* 0x004fe200000114b2 */
[----:B------:R-:W-:Y:S02]  /*1eb0*/  UIADD3 UR26, UP2, UP1, UR23, UR10, UR26 ;  /* 0x0000000a171a7290 */ /* 0x000fe4000f95e01a */
[----:B------:R-:W-:Y:S01]  /*1ec0*/  ULDC.U8 UR5, c[0x0][0x2d8] ;  /* 0x0000b60000057ab9 */ /* 0x000fe20000000000 */
[CC--:B------:R-:W-:Y:S02]  /*1ed0*/  LEA.HI R7, R5.reuse, R178.reuse, RZ, 0x2 ;  /* 0x000000b205077211 */ /* 0x0c0fe400078f10ff */
[----:B------:R-:W-:Y:S02]  /*1ee0*/  LEA.HI R5, R5, R178, RZ, 0x5 ;  /* 0x000000b205057211 */ /* 0x000fe400078f28ff */
[----:B------:R-:W-:Y:S02]  /*1ef0*/  SHF.R.S32.HI R7, RZ, 0x2, R7 ;  /* 0x00000002ff077819 */ /* 0x000fe40000011407 */
[----:B------:R-:W-:-:S02]  /*1f00*/  SHF.R.S32.HI R191, RZ, 0x5, R5 ;  /* 0x00000005ffbf7819 */ /* 0x000fc40000011405 */
        /* <DEDUP_REMOVED lines=13> */
[----:B------:R-:W-:Y:S02]  /*1fe0*/  ULDC.64 UR10, c[0x0][0x378] ;  /* 0x0000de00000a7ab9 */ /* 0x000fe40000000a00 */
[----:B------:R-:W-:Y:S01]  /*1ff0*/  UIMAD UR10, UR32, UR10, URZ ;  /* 0x0000000a200a72a4 */ /* 0x000fe2000f8e023f */
[----:B------:R-:W-:Y:S01]  /*2000*/  IADD3.X R15, R15, UR29, R4, P1, !PT ;  /* 0x0000001d0f0f7c10 */ /* 0x000fe20008ffe404 */
[----:B------:R-:W-:Y:S01]  /*2010*/  IMAD.U32 R4, RZ, RZ, UR8 ;  /* 0x00000008ff047e24 */ /* 0x000fe2000f8e00ff */
[----:B------:R-:W-:Y:S01]  /*2020*/  ULDC UR32, c[0x0][0x2e8] ;  /* 0x0000ba0000207ab9 */ /* 0x000fe20000000800 */
[----:B------:R-:W-:Y:S01]  /*2030*/  IADD3 R16, P1, R158, UR24, RZ ;  /* 0x000000189e107c10 */ /* 0x000fe2000ff3e0ff */
[----:B------:R-:W-:-:S03]  /*2040*/  UIMAD UR18, UR55, UR11, UR10 ;  /* 0x0000000b371272a4 */ /* 0x000fc6000f8e020a */
[----:B------:R-:W-:Y:S01]  /*2050*/  ULDC.64 UR10, c[0x0][0x370] ;  /* 0x0000dc00000a7ab9 */ /* 0x000fe20000000a00 */
[----:B------:R-:W-:Y:S01]  /*2060*/  IADD3.X R17, R159, UR28, RZ, P1, !PT ;  /* 0x0000001c9f117c10 */ /* 0x000fe20008ffe4ff */
[----:B------:R-:W-:-:S03]  /*2070*/  UIMAD UR10, UR27, UR10, URZ ;  /* 0x0000000a1b0a72a4 */ /* 0x000fc6000f8e023f */
[----:B------:R-:W-:Y:S01]  /*2080*/  UMOV UR27, 0x4 ;  /* 0x00000004001b7882 */ /* 0x000fe20000000000 */
[----:B------:R-:W-:Y:S01]  /*2090*/  IMAD.WIDE.U32 R16, R4, c[0x0][0x370], R16 ;  /* 0x0000dc0004107a25 */ /* 0x000fe200078e0010 */
[----:B------:R-:W-:Y:S02]  /*20a0*/  UIMAD UR17, UR8, UR11, UR10 ;  /* 0x0000000b081172a4 */ /* 0x000fe4000f8e020a */
[----:B------:R-:W-:Y:S01]  /*20b0*/  UIADD3 UR10, UR8, UR6, URZ ;  /* 0x00000006080a7290 */ /* 0x000fe2000fffe03f */
[----:B------:R-:W-:Y:S01]  /*20c0*/  IMAD.U32 R4, RZ, RZ, UR55 ;  /* 0x00000037ff047e24 */ /* 0x000fe2000f8e00ff */
[----:B------:R-:W-:Y:S01]  /*20d0*/  UIADD3 UR6, -UR4, UR9, UR7 ;  /* 0x0000000904067290 */ /* 0x000fe2000fffe107 */
[----:B------:R-:W-:Y:S01]  /*20e0*/  IMAD.MOV.U32 R18, RZ, RZ, R16 ;  /* 0x000000ffff127224 */ /* 0x000fe200078e0010 */
[----:B------:R-:W-:Y:S01]  /*20f0*/  UIMAD.WIDE UR10, UR10, UR27, UR12 ;  /* 0x0000001b0a0a72a5 */ /* 0x000fe2000f8e020c */
[----:B------:R1:W2:Y:S01]  /*2100*/  R2UR UR12, R8 ;  /* 0x00000000080c73c2 */ /* 0x0002a200000e0000 */
[----:B------:R-:W-:Y:S01]  /*2110*/  UIADD3 UR6, UR6, -UR32, URZ ;  /* 0x8000002006067290 */ /* 0x000fe2000fffe03f */
[----:B------:R-:W-:Y:S01]  /*2120*/  IADD3 R19, R17, UR17, RZ ;  /* 0x0000001111137c10 */ /* 0x000fe2000fffe0ff */
[----:B------:R-:W-:-:S02]  /*2130*/  IMAD.U32 R16, RZ, RZ, UR55 ;  /* 0x00000037ff107e24 */ /* 0x000fc4000f8e00ff */
[----:B------:R-:W-:Y:S02]  /*2140*/  USHF.R.S32.HI UR32, URZ, 0x1f, UR6 ;  /* 0x0000001f3f207899 */ /* 0x000fe40008011406 */
[----:B------:R-:W-:Y:S01]  /*2150*/  IMAD.WIDE.U32 R18, R4, c[0x0][0x378], R18 ;  /* 0x0000de0004127a25 */ /* 0x000fe200078e0012 */
[----:B------:R-:W-:Y:S01]  /*2160*/  UMOV UR30, UR10 ;  /* 0x0000000a001e7c82 */ /* 0x000fe20008000000 */
[----:B------:R3:W4:Y:S01]  /*2170*/  R2UR UR13, R9 ;  /* 0x00000000090d73c2 */ /* 0x00072200000e0000 */
[----:B------:R-:W-:Y:S01]  /*2180*/  ULEA.HI UR32, UR32, UR6, URZ, 0x7 ;  /* 0x0000000620207291 */ /* 0x000fe2000f8f383f */
[----:B------:R-:W-:Y:S01]  /*2190*/  IMAD.WIDE.U32 R16, R16, c[0x0][0x1a8], R14 ;  /* 0x00006a0010107a25 */ /* 0x000fe200078e000e */
[----:B------:R-:W-:Y:S01]  /*21a0*/  IADD3 R19, R19, UR18, RZ ;  /* 0x0000001213137c10 */ /* 0x000fe2000fffe0ff */
[----:B------:R-:W-:Y:S02]  /*21b0*/  UMOV UR29, UR11 ;  /* 0x0000000b001d7c82 */ /* 0x000fe40008000000 */
[----:B------:R-:W-:Y:S01]  /*21c0*/  USHF.R.S32.HI UR32, URZ, 0x7, UR32 ;  /* 0x000000073f207899 */ /* 0x000fe20008011420 */
[----:B------:R-:W-:Y:S01]  /*21d0*/  IADD3 R4, R17, UR19, RZ ;  /* 0x0000001311047c10 */ /* 0x000fe2000fffe0ff */
[----:B------:R-:W-:Y:S01]  /*21e0*/  IMAD.WIDE.U32 R14, R7, c[0x0][0x370], R18 ;  /* 0x0000dc00070e7a25 */ /* 0x000fe200078e0012 */
[----:B------:R-:W-:Y:S01]  /*21f0*/  ULDC.64 UR10, c[0x0][0x200] ;  /* 0x00008000000a7ab9 */ /* 0x000fe20000000a00 */
[----:B------:R-:W-:Y:S01]  /*2200*/  LEA R188, P3, R16, c[0x0][0x160], 0x1 ;  /* 0x0000580010bc7a11 */ /* 0x000fe200078608ff */
[----:B------:R-:W-:-:S02]  /*2210*/  UISETP.LT.AND UP1, UPT, URZ, UR32, UPT ;  /* 0x000000203f00728c */ /* 0x000fc4000bf21270 */
[----:B------:R-:W-:Y:S01]  /*2220*/  LEA R186, P2, R14, c[0x0][0x330], 0x1 ;  /* 0x0000cc000eba7a11 */ /* 0x000fe200078408ff */
[----:B------:R-:W-:Y:S01]  /*2230*/  UIADD3 UR6, UR31, -0x1, URZ ;  /* 0xffffffff1f067890 */ /* 0x000fe2000fffe03f */
[----:B-1----:R-:W-:Y:S01]  /*2240*/  LOP3.LUT R8, R5, 0xffffffe0, RZ, 0xc0, !PT ;  /* 0xffffffe005087812 */ /* 0x002fe200078ec0ff */
[----:B------:R-:W-:Y:S01]  /*2250*/  USEL UR32, URZ, UR32, !UP1 ;  /* 0x000000203f207287 */ /* 0x000fe2000c800000 */
[----:B------:R-:W-:Y:S01]  /*2260*/  IMAD R5, R6, c[0x0][0x370], RZ ;  /* 0x0000dc0006057a24 */ /* 0x000fe200078e02ff */
[----:B------:R-:W-:Y:S01]  /*2270*/  UIMAD.WIDE UR10, UR16, UR27, UR10 ;  /* 0x0000001b100a72a5 */ /* 0x000fe2000f8e020a */
[----:B------:R-:W-:Y:S01]  /*2280*/  LEA.HI.X R189, R16, c[0x0][0x164], R4, 0x1, P3 ;  /* 0x0000590010bd7a11 */ /* 0x000fe200018f0c04 */
[----:B------:R-:W-:Y:S01]  /*2290*/  IMAD.IADD R178, R178, 0x1, -R8 ;  /* 0x00000001b2b27824 */ /* 0x000fe200078e0a08 */
[----:B------:R-:W-:Y:S01]  /*22a0*/  UISETP.GT.AND UP1, UPT, UR31, UR32, UPT ;  /* 0x000000201f00728c */ /* 0x000fe2000bf24270 */
[----:B------:R-:W-:Y:S02]  /*22b0*/  IMAD R5, R7, c[0x0][0x374], R5 ;  /* 0x0000dd0007057a24 */ /* 0x000fe400078e0205 */
[----:B------:R-:W-:-:S02]  /*22c0*/  IMAD R191, R191, UR61, R178 ;  /* 0x0000003dbfbf7c24 */ /* 0x000fc4000f8e02b2 */
[----:B------:R-:W-:-:S03]  /*22d0*/  IMAD.IADD R5, R15, 0x1, R5 ;  /* 0x000000010f057824 */ /* 0x000fc600078e0205 */
[C---:B------:R-:W-:Y:S02]  /*22e0*/  IADD3 R8, P1, R191.reuse, UR26, RZ ;  /* 0x0000001abf087c10 */ /* 0x040fe4000ff3e0ff */
[----:B------:R-:W-:Y:S02]  /*22f0*/  LEA.HI.X R187, R14, c[0x0][0x334], R5, 0x1, P2 ;  /* 0x0000cd000ebb7a11 */ /* 0x000fe400010f0c05 */
[----:B------:R-:W-:Y:S02]  /*2300*/  LEA.HI.X.SX32 R191, R191, UR23, 0x1, P1 ;  /* 0x00000017bfbf7c11 */ /* 0x000fe400088f0eff */
[----:B------:R-:W-:-:S04]  /*2310*/  LEA R190, P1, R8, c[0x0][0x350], 0x2 ;  /* 0x0000d40008be7a11 */ /* 0x000fc800078210ff */
[----:B------:R-:W-:Y:S02]  /*2320*/  LEA.HI.X R191, R8, c[0x0][0x354], R191, 0x2, P1 ;  /* 0x0000d50008bf7a11 */ /* 0x000fe400008f14bf */
[----:B------:R-:W-:-:S13]  /*2330*/  PLOP3.LUT P1, PT, PT, PT, UP1, 0x80, 0x0 ;  /* 0x000000000000781c */ /* 0x000fda0003f2f018 */
        /* <DEDUP_REMOVED lines=19> */
.L_x_957:
        /* <DEDUP_REMOVED lines=16> */
.L_x_958:
        /* <DEDUP_REMOVED lines=8> */
[----:B------:R-:W-:Y:S01]  /*25f0*/  USHF.R.S32.HI UR16, URZ, 0x1f, UR55 ;  /* 0x0000001f3f107899 */ /* 0x000fe20008011437 */
[----:B------:R-:W-:Y:S01]  /*2600*/  IMAD.U32 R10, RZ, RZ, UR55 ;  /* 0x00000037ff0a7e24 */ /* 0x000fe2000f8e00ff */
[----:B------:R-:W-:Y:S01]  /*2610*/  IADD3 R8, P0, R8, UR17, RZ ;  /* 0x0000001108087c10 */ /* 0x000fe2000ff1e0ff */
[----:B------:R-:W-:Y:S01]  /*2620*/  ULDC.64 UR10, c[0x0][0x3b8] ;  /* 0x0000ee00000a7ab9 */ /* 0x000fe20000000a00 */
[----:B------:R-:W-:Y:S01]  /*2630*/  IMAD.U32 R5, RZ, RZ, UR9 ;  /* 0x00000009ff057e24 */ /* 0x000fe2000f8e00ff */
[----:B------:R-:W-:Y:S01]  /*2640*/  ISETP.GE.OR P1, PT, R7, UR4, P2 ;  /* 0x0000000407007c0c */ /* 0x000fe20009726670 */
[----:B------:R-:W-:-:S03]  /*2650*/  UIMAD UR9, UR16, UR10, URZ ;  /* 0x0000000a100972a4 */ /* 0x000fc6000f8e023f */
[----:B------:R-:W-:Y:S01]  /*2660*/  IADD3.X R9, R9, UR18, R5, P0, !PT ;  /* 0x0000001209097c10 */ /* 0x000fe200087fe405 */
        /* <DEDUP_REMOVED lines=13> */
.L_x_960:
[----:B------:R-:W-:Y:S05]  /*2740*/  BSYNC B0 ;  /* 0x0000000000007941 */ /* 0x000fea0003800000 */
.L_x_959:
[----:B------:R-:W-:Y:S01]  /*2750*/  IADD3 R8, R7, 0x40, RZ ;  /* 0x0000004007087810 */ /* 0x000fe20007ffe0ff */
[----:B------:R-:W-:Y:S03]  /*2760*/  BSSY B0, `(.L_x_961) ;  /* 0x000000d000007945 */ /* 0x000fe60003800000 */
[----:B------:R-:W-:-:S13]  /*2770*/  ISETP.GE.OR P0, PT, R8, UR4, P2 ;  /* 0x0000000408007c0c */ /* 0x000fda0009706670 */
[----:B------:R-:W-:Y:S05]  /*2780*/  @P0 BRA `(.L_x_962) ;  /* 0x000000a000000947 */ /* 0x000fea0003800000 */
[----:B------:R-:W-:Y:S02]  /*2790*/  IADD3 R9, P2, R7, 0x40, RZ ;  /* 0x0000004007097810 */ /* 0x000fe40007f5e0ff */
[----:B------:R-:W-:Y:S02]  /*27a0*/  MOV R11, R5 ;  /* 0x00000005000b7202 */ /* 0x000fe40000000f00 */
[----:B------:R-:W-:-:S03]  /*27b0*/  IADD3.X R8, RZ, R6, RZ, P2, !PT ;  /* 0x00000006ff087210 */ /* 0x000fc600017fe4ff */
[----:B------:R-:W-:-:S04]  /*27c0*/  IMAD.WIDE.U32 R10, R9, c[0x0][0x3a0], R10 ;  /* 0x0000e800090a7a25 */ /* 0x000fc800078e000a */
[----:B------:R-:W-:Y:S01]  /*27d0*/  IMAD R8, R8, c[0x0][0x3a0], RZ ;  /* 0x0000e80008087a24 */ /* 0x000fe200078e02ff */
[----:B------:R-:W-:-:S03]  /*27e0*/  LEA R12, P2, R10, c[0x0][0x340], 0x1 ;  /* 0x0000d0000a0c7a11 */ /* 0x000fc600078408ff */
[----:B------:R-:W-:-:S05]  /*27f0*/  IMAD R8, R9, c[0x0][0x3a4], R8 ;  /* 0x0000e90009087a24 */ /* 0x000fca00078e0208 */
[----:B------:R-:W-:-:S04]  /*2800*/  IADD3 R8, R11, R8, RZ ;  /* 0x000000080b087210 */ /* 0x000fc80007ffe0ff */
[----:B------:R-:W-:-:S05]  /*2810*/  LEA.HI.X R13, R10, c[0x0][0x344], R8, 0x1, P2 ;  /* 0x0000d1000a0d7a11 */ /* 0x000fca00010f0c08 */
[----:B------:R2:W-:Y:S02]  /*2820*/  STG.E.128 [R12.64], RZ ;  /* 0x000000ff0c007986 */ /* 0x0005e4000c101d34 */
.L_x_962:
[----:B------:R-:W-:Y:S05]  /*2830*/  BSYNC B0 ;  /* 0x0000000000007941 */ /* 0x000fea0003800000 */
.L_x_961:
[----:B------:R-:W-:Y:S01]  /*2840*/  ULDC.64 UR10, c[0x0][0x3a8] ;  /* 0x0000ea00000a7ab9 */ /* 0x000fe20000000a00 */
[----:B------:R-:W-:Y:S01]  /*2850*/  IMAD.WIDE.U32 R4, R4, c[0x0][0x3a8], R158 ;  /* 0x0000ea0004047a25 */ /* 0x000fe200078e009e */
[----:B------:R-:W-:Y:S01]  /*2860*/  UIMAD UR15, UR15, UR10, URZ ;  /* 0x0000000a0f0f72a4 */ /* 0x000fe2000f8e023f */
[----:B------:R-:W-:Y:S01]  /*2870*/  MOV R8, UR55 ;  /* 0x0000003700087c02 */ /* 0x000fe20008000f00 */
[----:B------:R-:W-:Y:S01]  /*2880*/  USHF.R.S32.HI UR4, URZ, 0x1f, UR55 ;  /* 0x0000001f3f047899 */ /* 0x000fe20008011437 */
[----:B------:R-:W-:Y:S01]  /*2890*/  BSSY B0, `(.L_x_963) ;  /* 0x0000014000007945 */ /* 0x000fe20003800000 */
[----:B------:R-:W-:Y:S01]  /*28a0*/  UIMAD UR7, UR7, UR11, UR15 ;  /* 0x0000000b070772a4 */ /* 0x000fe2000f8e020f */
[----:B------:R-:W-:Y:S01]  /*28b0*/  IADD3 R10, P2, R4, UR8, RZ ;  /* 0x00000008040a7c10 */ /* 0x000fe2000ff5e0ff */
[----:B------:R-:W-:Y:S02]  /*28c0*/  ULDC.64 UR8, c[0x0][0x3c0] ;  /* 0x0000f00000087ab9 */ /* 0x000fe40000000a00 */
[----:B------:R-:W-:-:S02]  /*28d0*/  UIMAD UR4, UR4, UR8, URZ ;  /* 0x00000008040472a4 */ /* 0x000fc4000f8e023f */
[----:B------:R-:W-:Y:S02]  /*28e0*/  IMAD.U32 R4, RZ, RZ, UR7 ;  /* 0x00000007ff047e24 */ /* 0x000fe4000f8e00ff */
[----:B------:R-:W-:-:S03]  /*28f0*/  UIMAD UR4, UR55, UR9, UR4 ;  /* 0x00000009370472a4 */ /* 0x000fc6000f8e0204 */
[----:B------:R-:W-:-:S05]  /*2900*/  IADD3.X R11, R5, UR6, R4, P2, !PT ;  /* 0x00000006050b7c10 */ /* 0x000fca00097fe404 */
        /* <DEDUP_REMOVED lines=9> */
[----:B--2---:R-:W-:-:S04]  /*29a0*/  LEA R12, P1, R10, c[0x0][0x348], 0x1 ;  /* 0x0000d2000a0c7a11 */ /* 0x004fc800078208ff */
[----:B------:R-:W-:-:S05]  /*29b0*/  LEA.HI.X R13, R10, c[0x0][0x34c], R5, 0x1, P1 ;  /* 0x0000d3000a0d7a11 */ /* 0x000fca00008f0c05 */
[----:B------:R2:W-:Y:S04]  /*29c0*/  STG.E.128 [R12.64], RZ ;  /* 0x000000ff0c007986 */ /* 0x0005e8000c101d34 */
.L_x_964:
[----:B------:R-:W-:Y:S05]  /*29d0*/  BSYNC B0 ;  /* 0x0000000000007941 */ /* 0x000fea0003800000 */
.L_x_963:
        /* <DEDUP_REMOVED lines=11> */
[----:B------:R3:W-:Y:S01]  /*2a90*/  STG.E.128 [R8.64], RZ ;  /* 0x000000ff08007986 */ /* 0x0007e2000c101d34 */
[----:B------:R-:W-:Y:S05]  /*2aa0*/  BRA `(.L_x_965) ;  /* 0x00007e5000007947 */ /* 0x000fea0003800000 */
.L_x_956:
[----:B------:R-:W-:Y:S01]  /*2ab0*/  PLOP3.LUT P0, PT, PT, PT, UP6, 0x80, 0x0 ;  /* 0x000000000000781c */ /* 0x000fe20003f0f068 */
[----:B------:R-:W-:Y:S01]  /*2ac0*/  ULEA.HI UR8, UR6, UR6, URZ, 0x1 ;  /* 0x0000000606087291 */ /* 0x000fe2000f8f083f */
[----:B------:R-:W-:Y:S01]  /*2ad0*/  IMAD.SHL.U32 R5, R143, 0x2, RZ ;  /* 0x000000028f057824 */ /* 0x000fe200078e00ff */
[----:B------:R-:W-:Y:S02]  /*2ae0*/  BSSY B0, `(.L_x_966) ;  /* 0x0000014000007945 */ /* 0x000fe40003800000 */
[----:B------:R-:W-:-:S04]  /*2af0*/  ULOP3.LUT UR8, UR8, 0xfffffffe, URZ, 0xc0, !UPT ;  /* 0xfffffffe08087892 */ /* 0x000fc8000f8ec03f */
[----:B------:R-:W-:-:S04]  /*2b00*/  UIADD3 UR8, UR6, -UR8, URZ ;  /* 0x8000000806087290 */ /* 0x000fc8000fffe03f */
[----:B------:R-:W-:Y:S01]  /*2b10*/  @P0 BAR.SYNC.DEFER_BLOCKING 0x0 ;  /* 0x0000000000000b1d */ /* 0x000fe20000010000 */
        /* <DEDUP_REMOVED lines=16> */
.L_x_967:
[----:B------:R-:W-:Y:S05]  /*2c20*/  BSYNC B0 ;  /* 0x0000000000007941 */ /* 0x000fea0003800000 */
.L_x_966:
        /* <DEDUP_REMOVED lines=16> */
.L_x_969:
[----:B------:R-:W-:Y:S05]  /*2d30*/  BSYNC B0 ;  /* 0x0000000000007941 */ /* 0x000fea0003800000 */
.L_x_968:
        /* <DEDUP_REMOVED lines=20> */
.L_x_971:
[----:B------:R-:W-:Y:S05]  /*2e80*/  BSYNC B0 ;  /* 0x0000000000007941 */ /* 0x000fea0003800000 */
.L_x_970:
        /* <DEDUP_REMOVED lines=14> */
[----:B-1----:R-:W-:-:S04]  /*2f70*/  LEA R14, P1, R9, R188, 0x7 ;  /* 0x000000bc090e7211 */ /* 0x002fc800078238ff */
[----:B------:R-:W-:-:S05]  /*2f80*/  LEA.HI.X R15, R9, R189, R4, 0x7, P1 ;  /* 0x000000bd090f7211 */ /* 0x000fca00008f3c04 */
[----:B------:R-:W-:Y:S01]  /*2f90*/  @!PT LDS RZ, [RZ] ;  /* 0x00000000fffff984 */ /* 0x000fe20000000800 */
[----:B------:R-:W-:Y:S01]  /*2fa0*/  @!PT LDS RZ, [RZ] ;  /* 0x00000000fffff984 */ /* 0x000fe20000000800 */
[----:B------:R-:W-:Y:S01]  /*2fb0*/  @!PT LDS RZ, [RZ] ;  /* 0x00000000fffff984 */ /* 0x000fe20000000800 */
[----:B------:R1:W-:Y:S04]  /*2fc0*/  LDGSTS.E.BYPASS.LTC128B.128 [R185+0x1000], [R14.64] ;  /* 0x010000000eb97fae */ /* 0x0003e8000b901d74 */
.L_x_973:
[----:B------:R-:W-:Y:S05]  /*2fd0*/  BSYNC B0 ;  /* 0x0000000000007941 */ /* 0x000fea0003800000 */
.L_x_972:
[----:B------:R-:W-:Y:S01]  /*2fe0*/  ULDC.64 UR16, c[0x0][0x198] ;  /* 0x0000660000107ab9 */ /* 0x000fe20000000a00 */
[----:B------:R-:W-:Y:S01]  /*2ff0*/  IMAD.U32 R4, RZ, RZ, UR7 ;  /* 0x00000007ff047e24 */ /* 0x000fe2000f8e00ff */
[----:B------:R-:W-:Y:S01]  /*3000*/  UIMAD UR16, UR15, UR16, URZ ;  /* 0x000000100f1072a4 */ /* 0x000fe2000f8e023f */
[C---:B------:R-:W-:Y:S01]  /*3010*/  IADD3 R10, R140.reuse, 0x48, RZ ;  /* 0x000000488c0a7810 */ /* 0x040fe20007ffe0ff */
[----:B------:R-:W-:Y:S01]  /*3020*/  IMAD.MOV.U32 R183, RZ, RZ, 0x7f800000 ;  /* 0x7f800000ffb77424 */ /* 0x000fe200078e00ff */
[----:B-1----:R-:W-:Y:S01]  /*3030*/  IADD3 R15, R140, 0x8, RZ ;  /* 0x000000088c0f7810 */ /* 0x002fe20007ffe0ff */
[----:B------:R-:W-:Y:S01]  /*3040*/  UIMAD UR16, UR7, UR17, UR16 ;  /* 0x00000011071072a4 */ /* 0x000fe2000f8e0210 */
[----:B------:R-:W-:Y:S01]  /*3050*/  IMAD.WIDE.U32 R16, R4, c[0x0][0x198], R158 ;  /* 0x0000660004107a25 */ /* 0x000fe200078e009e */
[----:B------:R-:W-:Y:S02]  /*3060*/  ISETP.GE.AND P2, PT, R10, UR8, PT ;  /* 0x000000080a007c0c */ /* 0x000fe4000bf46270 */
[----:B------:R-:W-:Y:S01]  /*3070*/  IADD3 R13, R140, 0x40, RZ ;  /* 0x000000408c0d7810 */ /* 0x000fe20007ffe0ff */
[----:B------:R-:W-:Y:S01]  /*3080*/  IMAD.MOV.U32 R181, RZ, RZ, 0x7f800000 ;  /* 0x7f800000ffb57424 */ /* 0x000fe200078e00ff */
[----:B------:R-:W-:Y:S01]  /*3090*/  IADD3 R14, P1, R16, UR22, RZ ;  /* 0x00000016100e7c10 */ /* 0x000fe2000ff3e0ff */
[----:B------:R-:W-:Y:S01]  /*30a0*/  IMAD.U32 R9, RZ, RZ, UR16 ;  /* 0x00000010ff097e24 */ /* 0x000fe2000f8e00ff */
[----:B------:R-:W-:-:S02]  /*30b0*/  ISETP.GE.AND P4, PT, R15, UR8, PT ;  /* 0x000000080f007c0c */ /* 0x000fc4000bf86270 */
[----:B------:R-:W-:Y:S02]  /*30c0*/  ISETP.GE.AND P5, PT, R140, UR8, PT ;  /* 0x000000088c007c0c */ /* 0x000fe4000bfa6270 */
[----:B------:R-:W-:Y:S02]  /*30d0*/  ISETP.GE.AND P3, PT, R13, UR8, PT ;  /* 0x000000080d007c0c */ /* 0x000fe4000bf66270 */
[----:B------:R-:W-:Y:S01]  /*30e0*/  IADD3.X R15, R17, UR25, R9, P1, !PT ;  /* 0x00000019110f7c10 */ /* 0x000fe20008ffe409 */
[----:B------:R-:W-:Y:S01]  /*30f0*/  IMAD.MOV.U32 R9, RZ, RZ, 0x4 ;  /* 0x00000004ff097424 */ /* 0x000fe200078e00ff */
[----:B------:R-:W-:Y:S02]  /*3100*/  MOV R13, 0x4 ;  /* 0x00000004000d7802 */ /* 0x000fe40000000f00 */
[----:B------:R-:W-:Y:S01]  /*3110*/  MOV R182, 0x7f800000 ;  /* 0x7f80000000b67802 */ /* 0x000fe20000000f00 */
[----:B------:R-:W-:Y:S01]  /*3120*/  @!P2 IMAD.WIDE R18, R10, R9, UR10 ;  /* 0x0000000a0a12ae25 */ /* 0x000fe2000f8e0209 */
[----:B------:R-:W-:-:S03]  /*3130*/  MOV R184, 0x7f800000 ;  /* 0x7f80000000b87802 */ /* 0x000fc60000000f00 */
[----:B------:R-:W-:Y:S01]  /*3140*/  IMAD.WIDE R16, R140, R13, UR10 ;  /* 0x0000000a8c107e25 */ /* 0x000fe2000f8e020d */
[----:B------:R1:W5:Y:S04]  /*3150*/  @!P2 LDG.E R182, [R18.64] ;  /* 0x0000003412b6a981 */ /* 0x000368000c1e1900 */
[----:B------:R1:W5:Y:S04]  /*3160*/  @!P5 LDG.E R183, [R16.64] ;  /* 0x0000003410b7d981 */ /* 0x000368000c1e1900 */
[----:B------:R1:W5:Y:S01]  /*3170*/  @!P4 LDG.E R184, [R16.64+0x20] ;  /* 0x0000203410b8c981 */ /* 0x000362000c1e1900 */
[----:B------:R-:W-:-:S03]  /*3180*/  UIMAD UR8, UR14, -0x80, UR4 ;  /* 0xffffff800e0878a4 */ /* 0x000fc6000f8e0204 */
[----:B------:R1:W5:Y:S03]  /*3190*/  @!P3 LDG.E R181, [R16.64+0x100] ;  /* 0x0001003410b5b981 */ /* 0x000366000c1e1900 */
[----:B------:R-:W-:Y:S01]  /*31a0*/  ISETP.GE.AND P3, PT, R7, UR8, PT ;  /* 0x0000000807007c0c */ /* 0x000fe2000bf66270 */
[----:B------:R-:W-:-:S12]  /*31b0*/  IMAD R10, R11, c[0x0][0x1b0], RZ ;  /* 0x00006c000b0a7a24 */ /* 0x000fd800078e02ff */
[----:B------:R1:W-:Y:S04]  /*31c0*/  @P3 STS [R5+0x6000], RZ ;  /* 0x006000ff05003388 */ /* 0x0003e80000000800 */
[----:B------:R1:W-:Y:S04]  /*31d0*/  @P3 STS [R5+0x6004], RZ ;  /* 0x006004ff05003388 */ /* 0x0003e80000000800 */
[----:B------:R1:W-:Y:S01]  /*31e0*/  @P3 STS.64 [R5+0x6008], RZ ;  /* 0x006008ff05003388 */ /* 0x0003e20000000a00 */
[C---:B------:R-:W-:Y:S02]  /*31f0*/  IMAD R10, R12.reuse, c[0x0][0x1b4], R10 ;  /* 0x00006d000c0a7a24 */ /* 0x040fe400078e020a */
[----:B------:R-:W-:Y:S01]  /*3200*/  IMAD.WIDE.U32 R14, R12, c[0x0][0x1b0], R14 ;  /* 0x00006c000c0e7a25 */ /* 0x000fe200078e000e */
[----:B------:R-:W-:Y:S04]  /*3210*/  BSSY B0, `(.L_x_974) ;  /* 0x0000014000007945 */ /* 0x000fe80003800000 */
[----:B------:R-:W-:Y:S01]  /*3220*/  IADD3 R10, R15, R10, RZ ;  /* 0x0000000a0f0a7210 */ /* 0x000fe20007ffe0ff */
[----:B------:R-:W-:Y:S05]  /*3230*/  @P3 BRA `(.L_x_975) ;  /* 0x0000011000003947 */ /* 0x000fea0003800000 */
[----:B------:R-:W-:-:S13]  /*3240*/  ISETP.GE.AND P1, PT, R158, c[0x0][0x220], PT ;  /* 0x000088009e007a0c */ /* 0x000fda0003f26270 */
[----:B------:R1:W-:Y:S04]  /*3250*/  @P1 STS [R5+0x6000], RZ ;  /* 0x006000ff05001388 */ /* 0x0003e80000000800 */
[----:B------:R1:W-:Y:S04]  /*3260*/  @P1 STS [R5+0x6004], RZ ;  /* 0x006004ff05001388 */ /* 0x0003e80000000800 */
[----:B------:R1:W-:Y:S01]  /*3270*/  @P1 STS.64 [R5+0x6008], RZ ;  /* 0x006008ff05001388 */ /* 0x0003e20000000a00 */
        /* <DEDUP_REMOVED lines=13> */
.L_x_975:
[----:B------:R-:W-:Y:S05]  /*3350*/  BSYNC B0 ;  /* 0x0000000000007941 */ /* 0x000fea0003800000 */
.L_x_974:
        /* <DEDUP_REMOVED lines=8> */
[----:B------:R-:W-:Y:S02]  /*33e0*/  MOV R15, R10 ;  /* 0x0000000a000f7202 */ /* 0x000fe40000000f00 */
[----:B------:R-:W-:-:S03]  /*33f0*/  IADD3.X R8, RZ, R6, RZ, P1, !PT ;  /* 0x00000006ff087210 */ /* 0x000fc60000ffe4ff */
[----:B------:R-:W-:-:S04]  /*3400*/  IMAD.WIDE.U32 R14, R9, c[0x0][0x198], R14 ;  /* 0x00006600090e7a25 */ /* 0x000fc800078e000e */
[----:B------:R-:W-:Y:S01]  /*3410*/  IMAD R8, R8, c[0x0][0x198], RZ ;  /* 0x0000660008087a24 */ /* 0x000fe200078e02ff */
[----:B-1----:R-:W-:-:S03]  /*3420*/  LEA R16, P1, R14, c[0x0][0x168], 0x1 ;  /* 0x00005a000e107a11 */ /* 0x002fc600078208ff */
[----:B------:R-:W-:-:S05]  /*3430*/  IMAD R8, R9, c[0x0][0x19c], R8 ;  /* 0x0000670009087a24 */ /* 0x000fca00078e0208 */
[----:B------:R-:W-:-:S04]  /*3440*/  IADD3 R8, R15, R8, RZ ;  /* 0x000000080f087210 */ /* 0x000fc80007ffe0ff */
[----:B------:R-:W-:-:S05]  /*3450*/  LEA.HI.X R17, R14, c[0x0][0x16c], R8, 0x1, P1 ;  /* 0x00005b000e117a11 */ /* 0x000fca00008f0c08 */
[----:B------:R-:W-:Y:S01]  /*3460*/  @!PT LDS RZ, [RZ] ;  /* 0x00000000fffff984 */ /* 0x000fe20000000800 */
[----:B------:R-:W-:Y:S01]  /*3470*/  @!PT LDS RZ, [RZ] ;  /* 0x00000000fffff984 */ /* 0x000fe20000000800 */
[----:B------:R-:W-:Y:S01]  /*3480*/  @!PT LDS RZ, [RZ] ;  /* 0x00000000fffff984 */ /* 0x000fe20000000800 */
[----:B------:R1:W-:Y:S02]  /*3490*/  LDGSTS.E.BYPASS.LTC128B.128 [R5+0x7000], [R16.64] ;  /* 0x0700000010057fae */ /* 0x0003e4000b901d74 */
.L_x_977:
[----:B------:R-:W-:Y:S05]  /*34a0*/  BSYNC B0 ;  /* 0x0000000000007941 */ /* 0x000fea0003800000 */
.L_x_976:
[----:B------:R-:W-:Y:S01]  /*34b0*/  ULDC.64 UR16, c[0x0][0x1a0] ;  /* 0x0000680000107ab9 */ /* 0x000fe20000000a00 */
[----:B------:R-:W-:Y:S01]  /*34c0*/  IMAD.WIDE.U32 R8, R4, c[0x0][0x1a0], R158 ;  /* 0x0000680004087a25 */ /* 0x000fe200078e009e */
[----:B------:R-:W-:Y:S01]  /*34d0*/  UIMAD UR15, UR15, UR16, URZ ;  /* 0x000000100f0f72a4 */ /* 0x000fe2000f8e023f */
[----:B------:R1:W-:Y:S01]  /*34e0*/  @P3 STS [R5+0x8000], RZ ;  /* 0x008000ff05003388 */ /* 0x0003e20000000800 */
[----:B------:R-:W-:Y:S02]  /*34f0*/  BSSY B0, `(.L_x_978) ;  /* 0x000001d000007945 */ /* 0x000fe40003800000 */
[----:B------:R-:W-:Y:S01]  /*3500*/  UIMAD UR7, UR7, UR17, UR15 ;  /* 0x00000011070772a4 */ /* 0x000fe2000f8e020f */
[----:B------:R1:W-:Y:S01]  /*3510*/  @P3 STS [R5+0x8004], RZ ;  /* 0x008004ff05003388 */ /* 0x0003e20000000800 */
[----:B------:R-:W-:-:S03]  /*3520*/  IADD3 R8, P1, R8, UR20, RZ ;  /* 0x0000001408087c10 */ /* 0x000fc6000ff3e0ff */
[----:B------:R1:W-:Y:S01]  /*3530*/  @P3 STS.64 [R5+0x8008], RZ ;  /* 0x008008ff05003388 */ /* 0x0003e20000000a00 */
        /* <DEDUP_REMOVED lines=24> */
.L_x_979:
[----:B------:R-:W-:Y:S05]  /*36c0*/  BSYNC B0 ;  /* 0x0000000000007941 */ /* 0x000fea0003800000 */
.L_x_978:
[----:B------:R1:W-:Y:S01]  /*36d0*/  @P2 STS.128 [R5+0x9000], RZ ;  /* 0x009000ff05002388 */ /* 0x0003e20000000c00 */
[----:B------:R-:W-:Y:S01]  /*36e0*/  BSSY B0, `(.L_x_980) ;  /* 0x0000013000007945 */ /* 0x000fe20003800000 */
        /* <DEDUP_REMOVED lines=18> */
.L_x_981:
[----:B------:R-:W-:Y:S05]  /*3810*/  BSYNC B0 ;  /* 0x0000000000007941 */ /* 0x000fea0003800000 */
.L_x_980:
[----:B------:R-:W-:Y:S01]  /*3820*/  IMAD.MOV.U32 R4, RZ, RZ, c[0x0][0x308] ;  /* 0x0000c200ff047624 */ /* 0x000fe200078e00ff */
[----:B------:R-:W1:Y:S02]  /*3830*/  R2UR UR8, R151 ;  /* 0x00000000970873c2 */ /* 0x000e6400000e0000 */
[----:B-1234-:R-:W-:Y:S01]  /*3840*/  IMAD.MOV.U32 R5, RZ, RZ, c[0x0][0x30c] ;  /* 0x0000c300ff057624 */ /* 0x01efe200078e00ff */
[----:B------:R-:W0:Y:S04]  /*3850*/  LDGDEPBAR ;  /* 0x00000000000079af */ /* 0x000e280000000000 */
[----:B------:R1:W2:Y:S01]  /*3860*/  LDG.E.64 R6, [R4.64+0x8] ;  /* 0x0000083404067981 */ /* 0x0002a2000c1e1b00 */
[----:B------:R-:W3:Y:S03]  /*3870*/  R2UR UR7, R165 ;  /* 0x00000000a50773c2 */ /* 0x000ee600000e0000 */
[----:B-1----:R-:W4:Y:S01]  /*3880*/  LDG.E.64 R4, [R4.64] ;  /* 0x0000003404047981 */ /* 0x002f22000c1e1b00 */
[----:B------:R-:W-:-:S02]  /*3890*/  IADD3 R131, R139, 0x1000, RZ ;  /* 0x000010008b837810 */ /* 0x000fc40007ffe0ff */
[----:B------:R-:W-:Y:S02]  /*38a0*/  IADD3 R130, R138, 0x1000, RZ ;  /* 0x000010008a827810 */ /* 0x000fe40007ffe0ff */
[----:B------:R-:W-:Y:S02]  /*38b0*/  SHF.R.S32.HI R179, RZ, 0x1f, R178 ;  /* 0x0000001fffb37819 */ /* 0x000fe400000114b2 */
        /* <DEDUP_REMOVED lines=20> */
[----:B------:R-:W-:Y:S02]  /*3a00*/  IMAD.SHL.U32 R130, R130, 0x2, RZ ;  /* 0x0000000282827824 */ /* 0x000fe400078e00ff */
[----:B------:R-:W-:Y:S01]  /*3a10*/  IMAD.MOV.U32 R177, RZ, RZ, 0x4 ;  /* 0x00000004ffb17424 */ /* 0x000fe200078e00ff */
[----:B------:R-:W-:Y:S01]  /*3a20*/  ULDC UR28, c[0x0][0x2e4] ;  /* 0x0000b900001c7ab9 */ /* 0x000fe20000000800 */
[----:B--2---:R-:W-:-:S04]  /*3a30*/  IADD3 R178, P2, P1, R6, UR8, R178 ;  /* 0x0000000806b27c10 */ /* 0x004fc8000f95e0b2 */
[----:B---3--:R-:W-:Y:S01]  /*3a40*/  IADD3.X R179, R7, UR7, R179, P2, P1 ;  /* 0x0000000707b37c10 */ /* 0x008fe200097e24b3 */
[----:B----4-:R-:W1:Y:S08]  /*3a50*/  R2UR UR16, R4 ;  /* 0x00000000041073c2 */ /* 0x010e7000000e0000 */
        /* <DEDUP_REMOVED lines=14> */
.L_x_986:
[----:B------:R-:W0:Y:S01]  /*3b40*/  LDGDEPBAR ;  /* 0x00000000000079af */ /* 0x000e220000000000 */
[----:B------:R-:W-:Y:S01]  /*3b50*/  IMAD.U32 R4, RZ, RZ, UR30 ;  /* 0x0000001eff047e24 */ /* 0x000fe2000f8e00ff */
[----:B------:R-:W-:Y:S01]  /*3b60*/  IADD3 R112, R136, R131, RZ ;  /* 0x0000008388707210 */ /* 0x000fe20007ffe0ff */
[----:B------:R-:W-:Y:S01]  /*3b70*/  IMAD.U32 R5, RZ, RZ, UR29 ;  /* 0x0000001dff057e24 */ /* 0x000fe2000f8e00ff */
[----:B------:R-:W-:Y:S02]  /*3b80*/  USHF.L.U32 UR27, UR14, 0x7, URZ ;  /* 0x000000070e1b7899 */ /* 0x000fe4000800063f */
[C---:B------:R-:W-:Y:S02]  /*3b90*/  LEA R4, P0, R140.reuse, R4, 0x2 ;  /* 0x000000048c047211 */ /* 0x040fe400078010ff */
[----:B------:R-:W-:Y:S02]  /*3ba0*/  UIADD3 UR26, UR27, UR9, URZ ;  /* 0x000000091b1a7290 */ /* 0x000fe4000fffe03f */
[----:B------:R-:W-:Y:S02]  /*3bb0*/  LEA.HI.X.SX32 R5, R140, R5, 0x2, P0 ;  /* 0x000000058c057211 */ /* 0x000fe400000f16ff */
        /* <DEDUP_REMOVED lines=45> */
[C---:B------:R-:W-:Y:S07]  /*3e90*/  HMMA.16816.F32.BF16 R24, R112.reuse, R116, R24 ;  /* 0x000000747018723c */ /* 0x040fee0000041818 */
[----:B------:R-:W-:Y:S01]  /*3ea0*/  IMAD.MOV.U32 R116, RZ, RZ, R190 ;  /* 0x000000ffff747224 */ /* 0x000fe200078e00be */
[-C--:B------:R-:W-:Y:S04]  /*3eb0*/  HMMA.16816.F32.BF16 R28, R112, R118.reuse, R28 ;  /* 0x00000076701c723c */ /* 0x080fe8000004181c */
[----:B------:R-:W-:Y:S04]  /*3ec0*/  MOV R117, R191 ;  /* 0x000000bf00757202 */ /* 0x000fe80000000f00 */
        /* <DEDUP_REMOVED lines=20> */
.L_x_982:
[----:B------:R-:W-:Y:S01]  /*4010*/  IADD3 R123, R140, UR7, RZ ;  /* 0x000000078c7b7c10 */ /* 0x000fe2000fffe0ff */
[----:B------:R-:W1:Y:S01]  /*4020*/  S2R R106, SR_TID.X ;  /* 0x00000000006a7919 */ /* 0x000e620000002100 */
[----:B------:R-:W-:Y:S02]  /*4030*/  UIADD3 UR7, -UR8, UR4, -UR9 ;  /* 0x0000000408077290 */ /* 0x000fe4000fffe909 */
[C---:B------:R-:W-:Y:S01]  /*4040*/  IADD3 R104, R123.reuse, 0x8, RZ ;  /* 0x000000087b687810 */ /* 0x040fe20007ffe0ff */
[----:B------:R-:W-:Y:S01]  /*4050*/  UMOV UR28, UR8 ;  /* 0x00000008001c7c82 */ /* 0x000fe20008000000 */
[C---:B------:R-:W-:Y:S02]  /*4060*/  IADD3 R102, R123.reuse, 0x40, RZ ;  /* 0x000000407b667810 */ /* 0x040fe40007ffe0ff */
[C---:B------:R-:W-:Y:S02]  /*4070*/  IADD3 R100, R123.reuse, 0x48, RZ ;  /* 0x000000487b647810 */ /* 0x040fe40007ffe0ff */
[C---:B------:R-:W-:Y:S02]  /*4080*/  IADD3 R124, R123.reuse, UR7, RZ ;  /* 0x000000077b7c7c10 */ /* 0x040fe4000fffe0ff */
[----:B------:R-:W-:Y:S02]  /*4090*/  IADD3 R105, R104, UR7, RZ ;  /* 0x0000000768697c10 */ /* 0x000fe4000fffe0ff */
[----:B------:R-:W-:Y:S02]  /*40a0*/  IADD3 R103, R102, UR7, RZ ;  /* 0x0000000766677c10 */ /* 0x000fe4000fffe0ff */
[----:B------:R-:W-:Y:S01]  /*40b0*/  IADD3 R101, R100, UR7, RZ ;  /* 0x0000000764657c10 */ /* 0x000fe2000fffe0ff */
[----:B------:R-:W-:Y:S01]  /*40c0*/  UIADD3 UR7, UR4, 0x1, -UR9 ;  /* 0x0000000104077890 */ /* 0x000fe2000fffe809 */
[----:B------:R-:W-:Y:S02]  /*40d0*/  IMNMX R124, RZ, R124, !PT ;  /* 0x0000007cff7c7217 */ /* 0x000fe40007800200 */
[----:B------:R-:W-:Y:S01]  /*40e0*/  IMNMX R105, RZ, R105, !PT ;  /* 0x00000069ff697217 */ /* 0x000fe20007800200 */
[----:B------:R-:W-:Y:S01]  /*40f0*/  UIADD3 UR7, UR7, UR59, URZ ;  /* 0x0000003b07077290 */ /* 0x000fe2000fffe03f */
[----:B------:R-:W-:Y:S02]  /*4100*/  IMNMX R103, RZ, R103, !PT ;  /* 0x00000067ff677217 */ /* 0x000fe40007800200 */
[----:B------:R-:W-:Y:S01]  /*4110*/  IMNMX R101, RZ, R101, !PT ;  /* 0x00000065ff657217 */ /* 0x000fe20007800200 */
[----:B-1----:R-:W-:Y:S02]  /*4120*/  IMAD.SHL.U32 R106, R106, 0x2, RZ ;  /* 0x000000026a6a7824 */ /* 0x002fe400078e00ff */
[----:B------:R-:W-:Y:S02]  /*4130*/  IADD3 R123, R123, UR7, RZ ;  /* 0x000000077b7b7c10 */ /* 0x000fe4000fffe0ff */
[----:B------:R-:W-:Y:S02]  /*4140*/  IADD3 R104, R104, UR7, RZ ;  /* 0x0000000768687c10 */ /* 0x000fe4000fffe0ff */
[----:B------:R-:W-:Y:S01]  /*4150*/  LOP3.LUT R107, R106, 0x6, RZ, 0xc0, !PT ;  /* 0x000000066a6b7812 */ /* 0x000fe200078ec0ff */
[----:B------:R-:W-:Y:S01]  /*4160*/  IMAD.U32 R106, RZ, RZ, UR14 ;  /* 0x0000000eff6a7e24 */ /* 0x000fe2000f8e00ff */
[----:B------:R-:W-:Y:S02]  /*4170*/  IMNMX R123, R123, UR4, PT ;  /* 0x000000047b7b7c17 */ /* 0x000fe4000b800200 */
[----:B------:R-:W-:Y:S01]  /*4180*/  IADD3 R102, R102, UR7, RZ ;  /* 0x0000000766667c10 */ /* 0x000fe2000fffe0ff */
[----:B------:R-:W-:Y:S01]  /*4190*/  IMAD R107, R141, 0x40, R107 ;  /* 0x000000408d6b7824 */ /* 0x000fe200078e026b */
[----:B------:R-:W-:Y:S02]  /*41a0*/  IADD3 R100, R100, UR7, RZ ;  /* 0x0000000764647c10 */ /* 0x000fe4000fffe0ff */
[----:B------:R-:W-:Y:S01]  /*41b0*/  IMNMX R104, R104, UR4, PT ;  /* 0x0000000468687c17 */ /* 0x000fe2000b800200 */
[----:B------:R-:W-:Y:S01]  /*41c0*/  IMAD R106, R106, 0x80, R107 ;  /* 0x000000806a6a7824 */ /* 0x000fe200078e026b */
[----:B------:R-:W-:Y:S02]  /*41d0*/  IMNMX R102, R102, UR4, PT ;  /* 0x0000000466667c17 */ /* 0x000fe4000b800200 */
[----:B------:R-:W-:Y:S02]  /*41e0*/  IMNMX R100, R100, UR4, PT ;  /* 0x0000000464647c17 */ /* 0x000fe4000b800200 */
[CC--:B------:R-:W-:Y:S02]  /*41f0*/  ISETP.GE.AND P0, PT, R106.reuse, R124.reuse, PT ;  /* 0x0000007c6a00720c */ /* 0x0c0fe40003f06270 */
        /* <DEDUP_REMOVED lines=206> */
.L_x_983:
[C---:B------:R-:W-:Y:S01]  /*4ee0*/  FSETP.NEU.FTZ.AND P0, PT, R183.reuse, -INF , PT ;  /* 0xff800000b700780b */ /* 0x040fe20003f1d000 */
[----:B------:R-:W-:Y:S01]  /*4ef0*/  FMUL.FTZ R100, R183, 1.4426950216293334961 ;  /* 0x3fb8aa3bb7647820 */ /* 0x000fe20000410000 */
[----:B------:R-:W-:Y:S01]  /*4f00*/  UISETP.GT.AND UP2, UPT, UR6, UR32, UPT ;  /* 0x000000200600728c */ /* 0x000fe2000bf44270 */
[----:B------:R-:W-:Y:S03]  /*4f10*/  FMUL.FTZ R101, R184, 1.4426950216293334961 ;  /* 0x3fb8aa3bb8657820 */ /* 0x000fe60000410000 */
[----:B------:R-:W-:Y:S02]  /*4f20*/  FSEL R100, R100, RZ, P0 ;  /* 0x000000ff64647208 */ /* 0x000fe40000000000 */
[----:B------:R-:W-:Y:S03]  /*4f30*/  FSETP.NEU.FTZ.AND P0, PT, R184, -INF , PT ;  /* 0xff800000b800780b */ /* 0x000fe60003f1d000 */
[--C-:B------:R-:W-:Y:S01]  /*4f40*/  FFMA.FTZ R64, R64, c[0x0][0x23c], -R100.reuse ;  /* 0x00008f0040407a23 */ /* 0x100fe20000010864 */
[----:B------:R-:W-:Y:S01]  /*4f50*/  FSEL R101, R101, RZ, P0 ;  /* 0x000000ff65657208 */ /* 0x000fe20000000000 */
[--C-:B------:R-:W-:Y:S01]  /*4f60*/  FFMA.FTZ R16, R16, c[0x0][0x23c], -R100.reuse ;  /* 0x00008f0010107a23 */ /* 0x100fe20000010864 */
[----:B------:R-:W-:Y:S01]  /*4f70*/  FSETP.NEU.FTZ.AND P0, PT, R181, -INF , PT ;  /* 0xff800000b500780b */ /* 0x000fe20003f1d000 */
        /* <DEDUP_REMOVED lines=24> */
[----:B------:R-:W-:Y:S01]  /*5100*/  FFMA.FTZ R55, R55, c[0x0][0x23c], -R101 ;  /* 0x00008f0037377a23 */ /* 0x000fe20000010865 */
[----:B------:R-:W-:Y:S01]  /*5110*/  FSEL R19, R19, RZ, P0 ;  /* 0x000000ff13137208 */ /* 0x000fe20000000000 */
[----:B------:R1:W-:Y:S01]  /*5120*/  MUFU.EX2 R223, R4 ;  /* 0x0000000400df7308 */ /* 0x0003e20000000800 */
[----:B------:R-:W-:Y:S01]  /*5130*/  FSETP.NEU.FTZ.AND P0, PT, R182, -INF , PT ;  /* 0xff800000b600780b */ /* 0x000fe20003f1d000 */
[----:B------:R-:W-:Y:S02]  /*5140*/  FFMA.FTZ R17, R17, c[0x0][0x23c], -R100 ;  /* 0x00008f0011117a23 */ /* 0x000fe40000010864 */
[--C-:B------:R-:W-:Y:S02]  /*5150*/  FFMA.FTZ R60, R60, c[0x0][0x23c], -R19.reuse ;  /* 0x00008f003c3c7a23 */ /* 0x100fe40000010813 */
[----:B--2---:R-:W-:Y:S02]  /*5160*/  FMUL.FTZ R16, R182, 1.4426950216293334961 ;  /* 0x3fb8aa3bb6107820 */ /* 0x004fe40000410000 */
[--C-:B------:R-:W-:Y:S02]  /*5170*/  FFMA.FTZ R28, R28, c[0x0][0x23c], -R19.reuse ;  /* 0x00008f001c1c7a23 */ /* 0x100fe40000010813 */
[----:B------:R2:W-:Y:S01]  /*5180*/  MUFU.EX2 R119, R51 ;  /* 0x0000003300777308 */ /* 0x0005e20000000800 */
[----:B------:R-:W-:Y:S01]  /*5190*/  FSEL R16, R16, RZ, P0 ;  /* 0x000000ff10107208 */ /* 0x000fe20000000000 */
[----:B------:R-:W-:Y:S02]  /*51a0*/  FFMA.FTZ R12, R12, c[0x0][0x23c], -R19 ;  /* 0x00008f000c0c7a23 */ /* 0x000fe40000010813 */
[----:B----4-:R-:W-:Y:S02]  /*51b0*/  IMAD.U32 R50, RZ, RZ, UR6 ;  /* 0x00000006ff327e24 */ /* 0x010fe4000f8e00ff */
[----:B------:R-:W-:Y:S02]  /*51c0*/  FFMA.FTZ R30, R30, c[0x0][0x23c], -R16 ;  /* 0x00008f001e1e7a23 */ /* 0x000fe40000010810 */
[----:B------:R-:W-:Y:S02]  /*51d0*/  IMAD R50, R50, 0x8, R142 ;  /* 0x0000000832327824 */ /* 0x000fe400078e028e */
[----:B------:R-:W-:Y:S01]  /*51e0*/  MUFU.EX2 R222, R7 ;  /* 0x0000000700de7308 */ /* 0x000fe20000000800 */
[--C-:B------:R-:W-:Y:S02]  /*51f0*/  FFMA.FTZ R11, R11, c[0x0][0x23c], -R16.reuse ;  /* 0x00008f000b0b7a23 */ /* 0x100fe40000010810 */
[----:B------:R-:W-:Y:S01]  /*5200*/  IADD3 R108, R50, 0x4, RZ ;  /* 0x00000004326c7810 */ /* 0x000fe20007ffe0ff */
[----:B-1----:R-:W-:Y:S02]  /*5210*/  IMAD.U32 R4, RZ, RZ, UR14 ;  /* 0x0000000eff047e24 */ /* 0x002fe4000f8e00ff */
[--C-:B------:R-:W-:Y:S02]  /*5220*/  FFMA.FTZ R31, R31, c[0x0][0x23c], -R16.reuse ;  /* 0x00008f001f1f7a23 */ /* 0x100fe40000010810 */
[----:B------:R-:W-:Y:S02]  /*5230*/  IMAD R4, R4, 0x2, R141 ;  /* 0x0000000204047824 */ /* 0x000fe400078e028d */
[----:B------:R1:W-:Y:S01]  /*5240*/  MUFU.EX2 R204, R60 ;  /* 0x0000003c00cc7308 */ /* 0x0003e20000000800 */
[--C-:B------:R-:W-:Y:S02]  /*5250*/  FFMA.FTZ R14, R14, c[0x0][0x23c], -R16.reuse ;  /* 0x00008f000e0e7a23 */ /* 0x100fe40000010810 */
[--C-:B------:R-:W-:Y:S02]  /*5260*/  FFMA.FTZ R15, R15, c[0x0][0x23c], -R16.reuse ;  /* 0x00008f000f0f7a23 */ /* 0x100fe40000010810 */
[----:B--2---:R-:W-:Y:S04]  /*5270*/  IMAD.WIDE.U32 R50, R50, -0x326172a9, RZ ;  /* 0xcd9e8d5732327825 */ /* 0x004fe800078e00ff */
[----:B------:R-:W-:Y:S01]  /*5280*/  FFMA.FTZ R63, R63, c[0x0][0x23c], -R16 ;  /* 0x00008f003f3f7a23 */ /* 0x000fe20000010810 */
[----:B------:R-:W-:Y:S01]  /*5290*/  LOP3.LUT R210, R51, R179, RZ, 0x3c, !PT ;  /* 0x000000b333d27212 */ /* 0x000fe200078e3cff */
[----:B------:R2:W-:Y:S01]  /*52a0*/  MUFU.EX2 R242, R6 ;  /* 0x0000000600f27308 */ /* 0x0005e20000000800 */
[--C-:B------:R-:W-:Y:S02]  /*52b0*/  FFMA.FTZ R24, R24, c[0x0][0x23c], -R19.reuse ;  /* 0x00008f0018187a23 */ /* 0x100fe40000010813 */
[--C-:B------:R-:W-:Y:S02]  /*52c0*/  FFMA.FTZ R44, R44, c[0x0][0x23c], -R19.reuse ;  /* 0x00008f002c2c7a23 */ /* 0x100fe40000010813 */
[----:B------:R-:W-:Y:S04]  /*52d0*/  IMAD.WIDE.U32 R210, R210, -0x2daee0ad, RZ ;  /* 0xd2511f53d2d27825 */ /* 0x000fe800078e00ff */
[--C-:B------:R-:W-:Y:S01]  /*52e0*/  FFMA.FTZ R29, R29, c[0x0][0x23c], -R19.reuse ;  /* 0x00008f001d1d7a23 */ /* 0x100fe20000010813 */
[----:B------:R4:W-:Y:S01]  /*52f0*/  MUFU.EX2 R196, R34 ;  /* 0x0000002200c47308 */ /* 0x0009e20000000800 */
[--C-:B------:R-:W-:Y:S02]  /*5300*/  FFMA.FTZ R8, R8, c[0x0][0x23c], -R19.reuse ;  /* 0x00008f0008087a23 */ /* 0x100fe40000010813 */
[----:B-1----:R-:W-:Y:S02]  /*5310*/  IMAD.SHL.U32 R60, R4, 0x2, RZ ;  /* 0x00000002043c7824 */ /* 0x002fe400078e00ff */
[--C-:B------:R-:W-:Y:S02]  /*5320*/  FFMA.FTZ R230, R40, c[0x0][0x23c], -R19.reuse ;  /* 0x00008f0028e67a23 */ /* 0x100fe40000010813 */
[--C-:B------:R-:W-:Y:S02]  /*5330*/  FFMA.FTZ R13, R13, c[0x0][0x23c], -R19.reuse ;  /* 0x00008f000d0d7a23 */ /* 0x100fe40000010813 */
[--C-:B------:R-:W-:Y:S01]  /*5340*/  FFMA.FTZ R25, R25, c[0x0][0x23c], -R19.reuse ;  /* 0x00008f0019197a23 */ /* 0x100fe20000010813 */
[----:B------:R1:W-:Y:S01]  /*5350*/  MUFU.EX2 R200, R30 ;  /* 0x0000001e00c87308 */ /* 0x0003e20000000800 */
[--C-:B------:R-:W-:Y:S02]  /*5360*/  FFMA.FTZ R45, R45, c[0x0][0x23c], -R19.reuse ;  /* 0x00008f002d2d7a23 */ /* 0x100fe40000010813 */
[--C-:B------:R-:W-:Y:S02]  /*5370*/  FFMA.FTZ R9, R9, c[0x0][0x23c], -R19.reuse ;  /* 0x00008f0009097a23 */ /* 0x100fe40000010813 */
[----:B--2---:R-:W-:Y:S04]  /*5380*/  IMAD.WIDE.U32 R6, R178, -0x2daee0ad, RZ ;  /* 0xd2511f53b2067825 */ /* 0x004fe800078e00ff */
[--C-:B------:R-:W-:Y:S01]  /*5390*/  FFMA.FTZ R41, R41, c[0x0][0x23c], -R19.reuse ;  /* 0x00008f0029297a23 */ /* 0x100fe20000010813 */
[----:B------:R-:W-:Y:S01]  /*53a0*/  LOP3.LUT R110, R6, UR50, RZ, 0x3c, !PT ;  /* 0x00000032066e7c12 */ /* 0x000fe2000f8e3cff */
[----:B------:R2:W-:Y:S01]  /*53b0*/  MUFU.EX2 R244, R11 ;  /* 0x0000000b00f47308 */ /* 0x0005e20000000800 */
[--C-:B------:R-:W-:Y:S01]  /*53c0*/  FFMA.FTZ R56, R56, c[0x0][0x23c], -R19.reuse ;  /* 0x00008f0038387a23 */ /* 0x100fe20000010813 */
[----:B----4-:R-:W-:Y:S01]  /*53d0*/  IADD3 R34, R60, 0x1, RZ ;  /* 0x000000013c227810 */ /* 0x010fe20007ffe0ff */
[--C-:B------:R-:W-:Y:S01]  /*53e0*/  FFMA.FTZ R57, R57, c[0x0][0x23c], -R19.reuse ;  /* 0x00008f0039397a23 */ /* 0x100fe20000010813 */
[----:B------:R-:W-:Y:S01]  /*53f0*/  LOP3.LUT R60, R7, UR31, R60, 0x96, !PT ;  /* 0x0000001f073c7c12 */ /* 0x000fe2000f8e963c */
[----:B------:R-:W-:Y:S01]  /*5400*/  FFMA.FTZ R19, R61, c[0x0][0x23c], -R19 ;  /* 0x00008f003d137a23 */ /* 0x000fe20000010813 */
[----:B------:R-:W-:Y:S01]  /*5410*/  LOP3.LUT R112, R110, R211, RZ, 0x3c, !PT ;  /* 0x000000d36e707212 */ /* 0x000fe200078e3cff */
[----:B------:R-:W-:Y:S01]  /*5420*/  FFMA.FTZ R245, R10, c[0x0][0x23c], -R16 ;  /* 0x00008f000af57a23 */ /* 0x000fe20000010810 */
[----:B------:R-:W-:Y:S02]  /*5430*/  LOP3.LUT R34, R7, UR31, R34, 0x96, !PT ;  /* 0x0000001f07227c12 */ /* 0x000fe4000f8e9622 */
[----:B------:R4:W-:Y:S01]  /*5440*/  MUFU.EX2 R127, R31 ;  /* 0x0000001f007f7308 */ /* 0x0009e20000000800 */
[----:B------:R-:W-:Y:S04]  /*5450*/  IMAD.WIDE.U32 R60, R60, -0x326172a9, RZ ;  /* 0xcd9e8d573c3c7825 */ /* 0x000fe800078e00ff */
[----:B------:R-:W-:Y:S01]  /*5460*/  IMAD.WIDE.U32 R112, R112, -0x326172a9, RZ ;  /* 0xcd9e8d5770707825 */ /* 0x000fe200078e00ff */
[----:B------:R-:W-:Y:S03]  /*5470*/  LOP3.LUT R10, R61, UR25, R50, 0x96, !PT ;  /* 0x000000193d0a7c12 */ /* 0x000fe6000f8e9632 */
[----:B------:R-:W-:Y:S01]  /*5480*/  IMAD.WIDE.U32 R108, R108, -0x326172a9, RZ ;  /* 0xcd9e8d576c6c7825 */ /* 0x000fe200078e00ff */
[----:B------:R-:W-:Y:S01]  /*5490*/  LOP3.LUT R212, R113, UR24, R60, 0x96, !PT ;  /* 0x0000001871d47c12 */ /* 0x000fe2000f8e963c */
[----:B------:R3:W-:Y:S02]  /*54a0*/  MUFU.EX2 R122, R35 ;  /* 0x00000023007a7308 */ /* 0x0007e40000000800 */
[----:B------:R-:W-:Y:S01]  /*54b0*/  FFMA.FTZ R26, R26, c[0x0][0x23c], -R16 ;  /* 0x00008f001a1a7a23 */ /* 0x000fe20000010810 */
[----:B-1----:R-:W-:Y:S01]  /*54c0*/  LOP3.LUT R30, R109, R179, RZ, 0x3c, !PT ;  /* 0x000000b36d1e7212 */ /* 0x002fe200078e3cff */
[----:B------:R-:W-:Y:S01]  /*54d0*/  IMAD.WIDE.U32 R212, R212, -0x2daee0ad, RZ ;  /* 0xd2511f53d4d47825 */ /* 0x000fe200078e00ff */
[----:B------:R-:W-:Y:S03]  /*54e0*/  LOP3.LUT R4, R61, UR25, R108, 0x96, !PT ;  /* 0x000000193d047c12 */ /* 0x000fe6000f8e966c */
[----:B--2---:R-:W-:Y:S02]  /*54f0*/  IMAD.WIDE.U32 R10, R10, -0x2daee0ad, RZ ;  /* 0xd2511f530a0a7825 */ /* 0x004fe400078e00ff */
[----:B------:R1:W-:Y:S02]  /*5500*/  MUFU.EX2 R240, R14 ;  /* 0x0000000e00f07308 */ /* 0x0003e40000000800 */
[----:B------:R-:W-:Y:S01]  /*5510*/  IMAD.WIDE.U32 R102, R4, -0x2daee0ad, RZ ;  /* 0xd2511f5304667825 */ /* 0x000fe200078e00ff */
[----:B------:R-:W-:Y:S02]  /*5520*/  LOP3.LUT R106, R11, UR23, R210, 0x96, !PT ;  /* 0x000000170b6a7c12 */ /* 0x000fe4000f8e96d2 */
[----:B------:R-:W-:Y:S01]  /*5530*/  LOP3.LUT R10, R213, UR21, R10, 0x96, !PT ;  /* 0x00000015d50a7c12 */ /* 0x000fe2000f8e960a */
[----:B----4-:R-:W-:Y:S04]  /*5540*/  IMAD.WIDE.U32 R30, R30, -0x2daee0ad, RZ ;  /* 0xd2511f531e1e7825 */ /* 0x010fe800078e00ff */
[----:B------:R2:W-:Y:S01]  /*5550*/  MUFU.EX2 R208, R15 ;  /* 0x0000000f00d07308 */ /* 0x0005e20000000800 */
[----:B------:R-:W-:Y:S01]  /*5560*/  LOP3.LUT R110, R110, R31, RZ, 0x3c, !PT ;  /* 0x0000001f6e6e7212 */ /* 0x000fe200078e3cff */
[----:B------:R-:W-:Y:S04]  /*5570*/  IMAD.WIDE.U32 R106, R106, -0x326172a9, RZ ;  /* 0xcd9e8d576a6a7825 */ /* 0x000fe800078e00ff */
[----:B---3--:R-:W-:Y:S01]  /*5580*/  IMAD.WIDE.U32 R34, R34, -0x326172a9, RZ ;  /* 0xcd9e8d5722227825 */ /* 0x008fe200078e00ff */
[----:B------:R-:W-:Y:S03]  /*5590*/  LOP3.LUT R114, R107, UR22, R112, 0x96, !PT ;  /* 0x000000166b727c12 */ /* 0x000fe6000f8e9670 */
[----:B------:R3:W-:Y:S01]  /*55a0*/  MUFU.EX2 R237, R22 ;  /* 0x0000001600ed7308 */ /* 0x0007e20000000800 */
[----:B------:R-:W-:Y:S01]  /*55b0*/  LOP3.LUT R50, R35, UR25, R50, 0x96, !PT ;  /* 0x0000001923327c12 */ /* 0x000fe2000f8e9632 */
[----:B------:R-:W-:Y:S01]  /*55c0*/  IMAD.WIDE.U32 R114, R114, -0x2daee0ad, RZ ;  /* 0xd2511f5372727825 */ /* 0x000fe200078e00ff */
[----:B------:R-:W-:Y:S02]  /*55d0*/  LOP3.LUT R104, R113, UR24, R34, 0x96, !PT ;  /* 0x0000001871687c12 */ /* 0x000fe4000f8e9622 */
[----:B-1----:R-:W-:Y:S01]  /*55e0*/  LOP3.LUT R14, R103, UR23, R30, 0x96, !PT ;  /* 0x00000017670e7c12 */ /* 0x002fe2000f8e961e */
[----:B------:R-:W-:Y:S01]  /*55f0*/  IMAD.WIDE.U32 R110, R110, -0x326172a9, RZ ;  /* 0xcd9e8d576e6e7825 */ /* 0x000fe200078e00ff */
[----:B------:R-:W-:Y:S03]  /*5600*/  LOP3.LUT R108, R35, UR25, R108, 0x96, !PT ;  /* 0x00000019236c7c12 */ /* 0x000fe6000f8e966c */
[----:B------:R1:W-:Y:S01]  /*5610*/  MUFU.EX2 R205, R23 ;  /* 0x0000001700cd7308 */ /* 0x0003e20000000800 */
[C---:B------:R-:W-:Y:S01]  /*5620*/  LOP3.LUT R60, R111.reuse, UR24, R60, 0x96, !PT ;  /* 0x000000186f3c7c12 */ /* 0x040fe2000f8e963c */
[----:B------:R-:W-:Y:S01]  /*5630*/  IMAD.WIDE.U32 R10, R10, -0x326172a9, RZ ;  /* 0xcd9e8d570a0a7825 */ /* 0x000fe200078e00ff */
[----:B------:R-:W-:Y:S03]  /*5640*/  LOP3.LUT R34, R111, UR24, R34, 0x96, !PT ;  /* 0x000000186f227c12 */ /* 0x000fe6000f8e9622 */
[----:B--2---:R-:W-:Y:S01]  /*5650*/  IMAD.WIDE.U32 R14, R14, -0x326172a9, RZ ;  /* 0xcd9e8d570e0e7825 */ /* 0x004fe200078e00ff */
[----:B------:R-:W-:Y:S03]  /*5660*/  LOP3.LUT R106, R11, UR20, R106, 0x96, !PT ;  /* 0x000000140b6a7c12 */ /* 0x000fe6000f8e966a */
[----:B------:R2:W4:Y:S01]  /*5670*/  MUFU.EX2 R121, R32 ;  /* 0x0000002000797308 */ /* 0x0005220000000800 */
[----:B------:R-:W-:Y:S01]  /*5680*/  LOP3.LUT R6, R15, UR22, R110, 0x96, !PT ;  /* 0x000000160f067c12 */ /* 0x000fe2000f8e966e */
[----:B------:R-:W-:Y:S01]  /*5690*/  FFMA.FTZ R27, R27, c[0x0][0x23c], -R16 ;  /* 0x00008f001b1b7a23 */ /* 0x000fe20000010810 */
[----:B---3--:R-:W-:Y:S01]  /*56a0*/  LOP3.LUT R22, R115, UR19, R212, 0x96, !PT ;  /* 0x0000001373167c12 */ /* 0x008fe2000f8e96d4 */
[----:B------:R-:W-:Y:S04]  /*56b0*/  IMAD.WIDE.U32 R104, R104, -0x2daee0ad, RZ ;  /* 0xd2511f5368687825 */ /* 0x000fe800078e00ff */
[----:B------:R-:W-:Y:S02]  /*56c0*/  IMAD.WIDE.U32 R50, R50, -0x2daee0ad, RZ ;  /* 0xd2511f5332327825 */ /* 0x000fe400078e00ff */
[----:B------:R-:W3:Y:S02]  /*56d0*/  MUFU.EX2 R125, R28 ;  /* 0x0000001c007d7308 */ /* 0x000ee40000000800 */
[----:B------:R-:W-:Y:S01]  /*56e0*/  IMAD.WIDE.U32 R106, R106, -0x2daee0ad, RZ ;  /* 0xd2511f536a6a7825 */ /* 0x000fe200078e00ff */
[----:B------:R-:W-:Y:S02]  /*56f0*/  LOP3.LUT R210, R51, UR23, R210, 0x96, !PT ;  /* 0x0000001733d27c12 */ /* 0x000fe4000f8e96d2 */
[----:B------:R-:W-:Y:S01]  /*5700*/  LOP3.LUT R50, R105, UR21, R50, 0x96, !PT ;  /* 0x0000001569327c12 */ /* 0x000fe2000f8e9632 */
[----:B------:R-:W-:Y:S04]  /*5710*/  IMAD.WIDE.U32 R60, R60, -0x2daee0ad, RZ ;  /* 0xd2511f533c3c7825 */ /* 0x000fe800078e00ff */
[----:B------:R3:W-:Y:S01]  /*5720*/  MUFU.EX2 R234, R29 ;  /* 0x0000001d00ea7308 */ /* 0x0007e20000000800 */
[----:B------:R-:W-:Y:S01]  /*5730*/  IMAD.WIDE.U32 R6, R6, -0x2daee0ad, RZ ;  /* 0xd2511f5306067825 */ /* 0x000fe200078e00ff */
[----:B------:R-:W-:Y:S03]  /*5740*/  LOP3.LUT R102, R61, UR21, R102, 0x96, !PT ;  /* 0x000000153d667c12 */ /* 0x000fe6000f8e9666 */
[----:B------:R-:W-:Y:S01]  /*5750*/  FFMA.FTZ R47, R47, c[0x0][0x23c], -R16 ;  /* 0x00008f002f2f7a23 */ /* 0x000fe20000010810 */
[----:B------:R-:W-:Y:S01]  /*5760*/  LOP3.LUT R60, R7, UR19, R60, 0x96, !PT ;  /* 0x00000013073c7c12 */ /* 0x000fe2000f8e963c */
[----:B------:R-:W-:Y:S01]  /*5770*/  IMAD.WIDE.U32 R210, R210, -0x326172a9, RZ ;  /* 0xcd9e8d57d2d27825 */ /* 0x000fe200078e00ff */
[----:B------:R-:W-:Y:S02]  /*5780*/  LOP3.LUT R7, R107, UR17, R114, 0x96, !PT ;  /* 0x000000116b077c12 */ /* 0x000fe4000f8e9672 */
[----:B------:R4:W-:Y:S01]  /*5790*/  MUFU.EX2 R233, R33 ;  /* 0x0000002100e97308 */ /* 0x0009e20000000800 */
[----:B------:R-:W-:Y:S01]  /*57a0*/  IMAD.WIDE.U32 R50, R50, -0x326172a9, RZ ;  /* 0xcd9e8d5732327825 */ /* 0x000fe200078e00ff */
[----:B------:R-:W-:Y:S03]  /*57b0*/  LOP3.LUT R112, R211, UR22, R112, 0x96, !PT ;  /* 0x00000016d3707c12 */ /* 0x000fe6000f8e9670 */
[----:B-1----:R-:W-:Y:S01]  /*57c0*/  IMAD.WIDE.U32 R22, R22, -0x326172a9, RZ ;  /* 0xcd9e8d5716167825 */ /* 0x002fe200078e00ff */
[----:B--2---:R-:W-:Y:S03]  /*57d0*/  LOP3.LUT R32, R51, UR20, R210, 0x96, !PT ;  /* 0x0000001433207c12 */ /* 0x004fe6000f8e96d2 */
[----:B------:R-:W-:Y:S01]  /*57e0*/  IMAD.WIDE.U32 R60, R60, -0x326172a9, RZ ;  /* 0xcd9e8d573c3c7825 */ /* 0x000fe200078e00ff */
[----:B------:R-:W-:Y:S01]  /*57f0*/  LOP3.LUT R10, R23, UR18, R10, 0x96, !PT ;  /* 0x00000012170a7c12 */ /* 0x000fe2000f8e960a */
[----:B------:R1:W-:Y:S02]  /*5800*/  MUFU.EX2 R235, R26 ;  /* 0x0000001a00eb7308 */ /* 0x0003e40000000800 */
[----:B------:R-:W-:Y:S04]  /*5810*/  IMAD.WIDE.U32 R102, R102, -0x326172a9, RZ ;  /* 0xcd9e8d5766667825 */ /* 0x000fe800078e00ff */
[----:B---3--:R-:W-:Y:S01]  /*5820*/  IMAD.WIDE.U32 R28, R7, -0x326172a9, RZ ;  /* 0xcd9e8d57071c7825 */ /* 0x008fe200078e00ff */
[----:B------:R-:W-:Y:S03]  /*5830*/  LOP3.LUT R14, R103, UR20, R14, 0x96, !PT ;  /* 0x00000014670e7c12 */ /* 0x000fe6000f8e960e */
[----:B------:R2:W-:Y:S01]  /*5840*/  MUFU.EX2 R243, R8 ;  /* 0x0000000800f37308 */ /* 0x0005e20000000800 */
[----:B------:R-:W-:Y:S01]  /*5850*/  LOP3.LUT R7, R28, 0xff, RZ, 0xc0, !PT ;  /* 0x000000ff1c077812 */ /* 0x000fe200078ec0ff */
[----:B------:R-:W-:Y:S01]  /*5860*/  IMAD.WIDE.U32 R112, R112, -0x2daee0ad, RZ ;  /* 0xd2511f5370707825 */ /* 0x000fe200078e00ff */
[----:B------:R-:W-:Y:S02]  /*5870*/  LOP3.LUT R22, R29, UR16, R22, 0x96, !PT ;  /* 0x000000101d167c12 */ /* 0x000fe4000f8e9616 */
[----:B------:R-:W-:Y:S01]  /*5880*/  ISETP.LE.U32.AND P3, PT, R7, UR5, PT ;  /* 0x0000000507007c0c */ /* 0x000fe2000bf63070 */
[----:B----4-:R-:W-:Y:S01]  /*5890*/  IMAD.WIDE.U32 R32, R32, -0x2daee0ad, RZ ;  /* 0xd2511f5320207825 */ /* 0x010fe200078e00ff */
[----:B------:R-:W-:Y:S02]  /*58a0*/  LOP3.LUT R104, R113, UR19, R104, 0x96, !PT ;  /* 0x0000001371687c12 */ /* 0x000fe4000f8e9668 */
[----:B------:R-:W-:Y:S01]  /*58b0*/  LOP3.LUT R29, R28, 0xffff, RZ, 0xc0, !PT ;  /* 0x0000ffff1c1d7812 */ /* 0x000fe200078ec0ff */
[----:B------:R-:W-:Y:S01]  /*58c0*/  MUFU.EX2 R202, R27 ;  /* 0x0000001b00ca7308 */ /* 0x000fe20000000800 */
[----:B------:R-:W-:Y:S02]  /*58d0*/  IMAD.WIDE.U32 R10, R10, -0x2daee0ad, RZ ;  /* 0xd2511f530a0a7825 */ /* 0x000fe400078e00ff */
[----:B------:R-:W-:Y:S02]  /*58e0*/  SHF.R.U32.HI R29, RZ, 0x8, R29 ;  /* 0x00000008ff1d7819 */ /* 0x000fe4000001161d */
[----:B-1----:R-:W-:Y:S01]  /*58f0*/  LOP3.LUT R26, R61, UR18, R102, 0x96, !PT ;  /* 0x000000123d1a7c12 */ /* 0x002fe2000f8e9666 */
[----:B------:R-:W-:Y:S01]  /*5900*/  FFMA.FTZ R5, R5, c[0x0][0x23c], -R100 ;  /* 0x00008f0005057a23 */ /* 0x000fe20000010864 */
[----:B------:R-:W-:Y:S01]  /*5910*/  LOP3.LUT R102, R33, UR17, R112, 0x96, !PT ;  /* 0x0000001121667c12 */ /* 0x000fe2000f8e9670 */
[----:B------:R-:W-:Y:S01]  /*5920*/  IMAD.SHL.U32 R112, R139, 0x2, RZ ;  /* 0x000000028b707824 */ /* 0x000fe200078e00ff */
[----:B------:R-:W-:Y:S01]  /*5930*/  SHF.R.U32.HI R40, RZ, 0x10, R10 ;  /* 0x00000010ff287819 */ /* 0x000fe2000001160a */
[----:B------:R1:W-:Y:S01]  /*5940*/  MUFU.EX2 R239, R17 ;  /* 0x0000001100ef7308 */ /* 0x0003e20000000800 */
[----:B------:R-:W-:Y:S01]  /*5950*/  LOP3.LUT R29, R29, 0xffff, RZ, 0xc0, !PT ;  /* 0x0000ffff1d1d7812 */ /* 0x000fe200078ec0ff */
[----:B------:R-:W-:Y:S01]  /*5960*/  IMAD.WIDE.U32 R108, R108, -0x2daee0ad, RZ ;  /* 0xd2511f536c6c7825 */ /* 0x000fe200078e00ff */
[----:B------:R-:W-:Y:S02]  /*5970*/  LOP3.LUT R40, R40, 0xff, RZ, 0xc0, !PT ;  /* 0x000000ff28287812 */ /* 0x000fe400078ec0ff */
[----:B--2---:R-:W-:Y:S01]  /*5980*/  SHF.R.U32.HI R8, RZ, 0x18, R28 ;  /* 0x00000018ff087819 */ /* 0x004fe2000001161c */
[----:B------:R-:W-:Y:S01]  /*5990*/  IMAD.WIDE.U32 R34, R34, -0x2daee0ad, RZ ;  /* 0xd2511f5322227825 */ /* 0x000fe200078e00ff */
[----:B------:R-:W-:Y:S02]  /*59a0*/  LOP3.LUT R30, R109, UR23, R30, 0x96, !PT ;  /* 0x000000176d1e7c12 */ /* 0x000fe4000f8e961e */
[----:B------:R-:W-:Y:S01]  /*59b0*/  ISETP.LE.U32.AND P4, PT, R8, UR5, PT ;  /* 0x0000000508007c0c */ /* 0x000fe2000bf83070 */
[----:B------:R2:W-:Y:S01]  /*59c0*/  MUFU.EX2 R207, R12 ;  /* 0x0000000c00cf7308 */ /* 0x0005e20000000800 */
[----:B------:R-:W-:Y:S01]  /*59d0*/  LOP3.LUT R108, R35, UR21, R108, 0x96, !PT ;  /* 0x00000015236c7c12 */ /* 0x000fe2000f8e966c */
[----:B------:R-:W-:Y:S04]  /*59e0*/  IMAD.WIDE.U32 R102, R102, -0x326172a9, RZ ;  /* 0xcd9e8d5766667825 */ /* 0x000fe800078e00ff */
[----:B------:R-:W-:Y:S01]  /*59f0*/  IMAD.WIDE.U32 R108, R108, -0x326172a9, RZ ;  /* 0xcd9e8d576c6c7825 */ /* 0x000fe200078e00ff */
[----:B------:R-:W-:Y:S03]  /*5a00*/  SHF.R.U32.HI R7, RZ, 0x18, R102 ;  /* 0x00000018ff077819 */ /* 0x000fe60000011666 */
[----:B------:R3:W-:Y:S01]  /*5a10*/  MUFU.EX2 R124, R47 ;  /* 0x0000002f007c7308 */ /* 0x0007e20000000800 */
[----:B------:R-:W-:Y:S02]  /*5a20*/  FFMA.FTZ R20, R20, c[0x0][0x23c], -R100 ;  /* 0x00008f0014147a23 */ /* 0x000fe40000010864 */
[----:B------:R-:W-:Y:S01]  /*5a30*/  FFMA.FTZ R227, R43, c[0x0][0x23c], -R16 ;  /* 0x00008f002be37a23 */ /* 0x000fe20000010810 */
[----:B-1----:R-:W-:Y:S01]  /*5a40*/  LOP3.LUT R17, R10, 0xff, RZ, 0xc0, !PT ;  /* 0x000000ff0a117812 */ /* 0x002fe200078ec0ff */
[----:B------:R-:W-:Y:S01]  /*5a50*/  IMAD.WIDE.U32 R26, R26, -0x2daee0ad, RZ ;  /* 0xd2511f531a1a7825 */ /* 0x000fe200078e00ff */
[----:B------:R-:W-:Y:S02]  /*5a60*/  SHF.R.U32.HI R43, RZ, 0x10, R28 ;  /* 0x00000010ff2b7819 */ /* 0x000fe4000001161c */
[----:B------:R-:W-:Y:S01]  /*5a70*/  ISETP.LE.U32.AND P2, PT, R17, UR5, PT ;  /* 0x0000000511007c0c */ /* 0x000fe2000bf43070 */
[----:B------:R-:W-:Y:S01]  /*5a80*/  IMAD.WIDE.U32 R14, R14, -0x2daee0ad, RZ ;  /* 0xd2511f530e0e7825 */ /* 0x000fe200078e00ff */
[----:B------:R-:W-:Y:S01]  /*5a90*/  LOP3.LUT R28, R10, 0xffff, RZ, 0xc0, !PT ;  /* 0x0000ffff0a1c7812 */ /* 0x000fe200078ec0ff */
[----:B------:R1:W-:Y:S01]  /*5aa0*/  MUFU.EX2 R206, R18 ;  /* 0x0000001200ce7308 */ /* 0x0003e20000000800 */
[----:B------:R-:W-:Y:S01]  /*5ab0*/  LOP3.LUT R43, R43, 0xff, RZ, 0xc0, !PT ;  /* 0x000000ff2b2b7812 */ /* 0x000fe200078ec0ff */
[----:B------:R-:W-:Y:S01]  /*5ac0*/  IMAD.WIDE.U32 R104, R104, -0x326172a9, RZ ;  /* 0xcd9e8d5768687825 */ /* 0x000fe200078e00ff */
[----:B--2---:R-:W-:Y:S02]  /*5ad0*/  SHF.R.U32.HI R12, RZ, 0x18, R10 ;  /* 0x00000018ff0c7819 */ /* 0x004fe4000001160a */
[----:B------:R-:W-:Y:S01]  /*5ae0*/  SHF.R.U32.HI R10, RZ, 0x18, R26 ;  /* 0x00000018ff0a7819 */ /* 0x000fe2000001161a */
[----:B------:R-:W-:Y:S01]  /*5af0*/  FFMA.FTZ R46, R46, c[0x0][0x23c], -R16 ;  /* 0x00008f002e2e7a23 */ /* 0x000fe20000010810 */
[----:B------:R-:W-:Y:S01]  /*5b00*/  LOP3.LUT R6, R15, UR17, R6, 0x96, !PT ;  /* 0x000000110f067c12 */ /* 0x000fe2000f8e9606 */
[----:B------:R-:W-:Y:S01]  /*5b10*/  FFMA.FTZ R48, R48, c[0x0][0x23c], -R100 ;  /* 0x00008f0030307a23 */ /* 0x000fe20000010864 */
[----:B------:R-:W-:Y:S01]  /*5b20*/  ISETP.LE.U32.AND P1, PT, R12, UR5, PT ;  /* 0x000000050c007c0c */ /* 0x000fe2000bf23070 */
[----:B------:R2:W-:Y:S01]  /*5b30*/  MUFU.EX2 R123, R44 ;  /* 0x0000002c007b7308 */ /* 0x0005e20000000800 */
[----:B------:R-:W-:Y:S01]  /*5b40*/  ISETP.LE.U32.AND P5, PT, R10, UR5, PT ;  /* 0x000000050a007c0c */ /* 0x000fe2000bfa3070 */
[----:B------:R-:W-:Y:S01]  /*5b50*/  IMAD.WIDE.U32 R30, R30, -0x326172a9, RZ ;  /* 0xcd9e8d571e1e7825 */ /* 0x000fe200078e00ff */
[----:B---3--:R-:W-:Y:S02]  /*5b60*/  SHF.R.U32.HI R47, RZ, 0x18, R22 ;  /* 0x00000018ff2f7819 */ /* 0x008fe40000011616 */
[----:B------:R-:W-:Y:S01]  /*5b70*/  LOP3.LUT R50, R105, UR18, R50, 0x96, !PT ;  /* 0x0000001269327c12 */ /* 0x000fe2000f8e9632 */
[----:B------:R-:W-:Y:S01]  /*5b80*/  FFMA.FTZ R36, R36, c[0x0][0x23c], -R100 ;  /* 0x00008f0024247a23 */ /* 0x000fe20000010864 */
[----:B------:R-:W-:Y:S01]  /*5b90*/  LOP3.LUT R15, R103, UR16, R104, 0x96, !PT ;  /* 0x00000010670f7c12 */ /* 0x000fe2000f8e9668 */
[----:B------:R-:W-:Y:S01]  /*5ba0*/  IMAD.WIDE.U32 R104, R6, -0x326172a9, RZ ;  /* 0xcd9e8d5706687825 */ /* 0x000fe200078e00ff */
[----:B------:R-:W-:Y:S01]  /*5bb0*/  LOP3.LUT R110, R31, UR22, R110, 0x96, !PT ;  /* 0x000000161f6e7c12 */ /* 0x000fe2000f8e966e */
[----:B------:R3:W-:Y:S01]  /*5bc0*/  MUFU.EX2 R247, R5 ;  /* 0x0000000500f77308 */ /* 0x0007e20000000800 */
[----:B------:R-:W-:Y:S01]  /*5bd0*/  LOP3.LUT R30, R109, UR20, R30, 0x96, !PT ;  /* 0x000000146d1e7c12 */ /* 0x000fe2000f8e961e */
[----:B------:R-:W-:Y:S01]  /*5be0*/  IMAD.WIDE.U32 R50, R50, -0x2daee0ad, RZ ;  /* 0xd2511f5332327825 */ /* 0x000fe200078e00ff */
[----:B------:R-:W-:Y:S02]  /*5bf0*/  LOP3.LUT R14, R27, UR15, R14, 0x96, !PT ;  /* 0x0000000f1b0e7c12 */ /* 0x000fe4000f8e960e */
[----:B-1----:R-:W-:Y:S01]  /*5c00*/  LOP3.LUT R18, R11, UR15, R106, 0x96, !PT ;  /* 0x0000000f0b127c12 */ /* 0x002fe2000f8e966a */
[----:B------:R-:W-:Y:S01]  /*5c10*/  IMAD.WIDE.U32 R110, R110, -0x2daee0ad, RZ ;  /* 0xd2511f536e6e7825 */ /* 0x000fe200078e00ff */
[----:B------:R-:W-:Y:S02]  /*5c20*/  LOP3.LUT R11, R26, 0xff, RZ, 0xc0, !PT ;  /* 0x000000ff1a0b7812 */ /* 0x000fe400078ec0ff */
[----:B------:R-:W-:Y:S01]  /*5c30*/  LOP3.LUT R10, R105, UR16, R60, 0x96, !PT ;  /* 0x00000010690a7c12 */ /* 0x000fe2000f8e963c */
[----:B------:R1:W-:Y:S01]  /*5c40*/  MUFU.EX2 R231, R38 ;  /* 0x0000002600e77308 */ /* 0x0003e20000000800 */
[----:B------:R-:W-:Y:S01]  /*5c50*/  LOP3.LUT R34, R111, UR19, R34, 0x96, !PT ;  /* 0x000000136f227c12 */ /* 0x000fe2000f8e9622 */
[----:B------:R-:W-:Y:S01]  /*5c60*/  FFMA.FTZ R49, R49, c[0x0][0x23c], -R100 ;  /* 0x00008f0031317a23 */ /* 0x000fe20000010864 */
[----:B------:R-:W-:Y:S01]  /*5c70*/  ISETP.LE.U32.AND P6, PT, R11, UR5, PT ;  /* 0x000000050b007c0c */ /* 0x000fe2000bfc3070 */
[----:B------:R-:W-:Y:S01]  /*5c80*/  IMAD.WIDE.U32 R30, R30, -0x2daee0ad, RZ ;  /* 0xd2511f531e1e7825 */ /* 0x000fe200078e00ff */
[----:B--2---:R-:W-:Y:S02]  /*5c90*/  SHF.R.U32.HI R44, RZ, 0x18, R104 ;  /* 0x00000018ff2c7819 */ /* 0x004fe40000011668 */
[----:B------:R-:W-:Y:S01]  /*5ca0*/  SHF.R.U32.HI R28, RZ, 0x8, R28 ;  /* 0x00000008ff1c7819 */ /* 0x000fe2000001161c */
[----:B------:R-:W-:Y:S01]  /*5cb0*/  IMAD.WIDE.U32 R34, R34, -0x326172a9, RZ ;  /* 0xcd9e8d5722227825 */ /* 0x000fe200078e00ff */
[----:B------:R-:W-:Y:S01]  /*5cc0*/  LOP3.LUT R4, R31, UR17, R110, 0x96, !PT ;  /* 0x000000111f047c12 */ /* 0x000fe2000f8e966e */
[----:B------:R2:W-:Y:S01]  /*5cd0*/  MUFU.EX2 R203, R20 ;  /* 0x0000001400cb7308 */ /* 0x0005e20000000800 */
[----:B------:R-:W-:Y:S01]  /*5ce0*/  LOP3.LUT R28, R28, 0xffff, RZ, 0xc0, !PT ;  /* 0x0000ffff1c1c7812 */ /* 0x000fe200078ec0ff */
[--C-:B------:R-:W-:Y:S01]  /*5cf0*/  FFMA.FTZ R21, R21, c[0x0][0x23c], -R100.reuse ;  /* 0x00008f0015157a23 */ /* 0x100fe20000010864 */
[----:B------:R-:W-:Y:S01]  /*5d00*/  LOP3.LUT R12, R50, 0xffff, RZ, 0xc0, !PT ;  /* 0x0000ffff320c7812 */ /* 0x000fe200078ec0ff */
[----:B------:R-:W-:Y:S01]  /*5d10*/  FFMA.FTZ R52, R52, c[0x0][0x23c], -R100 ;  /* 0x00008f0034347a23 */ /* 0x000fe20000010864 */
[----:B---3--:R-:W-:Y:S01]  /*5d20*/  SHF.R.U32.HI R5, RZ, 0x18, R14 ;  /* 0x00000018ff057819 */ /* 0x008fe2000001160e */
[----:B------:R-:W-:Y:S01]  /*5d30*/  FFMA.FTZ R42, R42, c[0x0][0x23c], -R16 ;  /* 0x00008f002a2a7a23 */ /* 0x000fe20000010810 */
[----:B------:R-:W-:Y:S01]  /*5d40*/  SHF.R.U32.HI R12, RZ, 0x8, R12 ;  /* 0x00000008ff0c7819 */ /* 0x000fe2000001160c */
[--C-:B------:R-:W-:Y:S02]  /*5d50*/  FFMA.FTZ R37, R37, c[0x0][0x23c], -R100.reuse ;  /* 0x00008f0025257a23 */ /* 0x100fe40000010864 */
[----:B------:R3:W-:Y:S01]  /*5d60*/  MUFU.EX2 R191, R39 ;  /* 0x0000002700bf7308 */ /* 0x0007e20000000800 */
[----:B------:R-:W-:Y:S01]  /*5d70*/  LOP3.LUT R12, R12, 0xffff, RZ, 0xc0, !PT ;  /* 0x0000ffff0c0c7812 */ /* 0x000fe200078ec0ff */
[----:B------:R-:W-:Y:S01]  /*5d80*/  FFMA.FTZ R100, R53, c[0x0][0x23c], -R100 ;  /* 0x00008f0035647a23 */ /* 0x000fe20000010864 */
[----:B-1----:R-:W-:Y:S01]  /*5d90*/  SHF.R.U32.HI R38, RZ, 0x10, R102 ;  /* 0x00000010ff267819 */ /* 0x002fe20000011666 */
[--C-:B------:R-:W-:Y:S02]  /*5da0*/  FFMA.FTZ R59, R59, c[0x0][0x23c], -R16.reuse ;  /* 0x00008f003b3b7a23 */ /* 0x100fe40000010810 */
[--C-:B------:R-:W-:Y:S01]  /*5db0*/  FFMA.FTZ R58, R58, c[0x0][0x23c], -R16.reuse ;  /* 0x00008f003a3a7a23 */ /* 0x100fe20000010810 */
[----:B------:R-:W-:Y:S01]  /*5dc0*/  LOP3.LUT R38, R38, 0xff, RZ, 0xc0, !PT ;  /* 0x000000ff26267812 */ /* 0x000fe200078ec0ff */
[----:B------:R-:W-:Y:S02]  /*5dd0*/  FFMA.FTZ R16, R62, c[0x0][0x23c], -R16 ;  /* 0x00008f003e107a23 */ /* 0x000fe40000010810 */
[----:B------:R1:W-:Y:S01]  /*5de0*/  MUFU.EX2 R225, R46 ;  /* 0x0000002e00e17308 */ /* 0x0003e20000000800 */
[----:B--2---:R-:W-:Y:S04]  /*5df0*/  LOP3.LUT R20, R102, 0xff, RZ, 0xc0, !PT ;  /* 0x000000ff66147812 */ /* 0x004fe800078ec0ff */
[----:B------:R-:W-:Y:S02]  /*5e00*/  ISETP.LE.U32.AND P0, PT, R20, UR5, PT ;  /* 0x0000000514007c0c */ /* 0x000fe4000bf03070 */
[----:B------:R-:W-:Y:S03]  /*5e10*/  LOP3.LUT R20, R104, 0xffff, RZ, 0xc0, !PT ;  /* 0x0000ffff68147812 */ /* 0x000fe600078ec0ff */
[----:B------:R2:W4:Y:S01]  /*5e20*/  MUFU.EX2 R118, R48 ;  /* 0x0000003000767308 */ /* 0x0005220000000800 */
[----:B---3--:R-:W-:Y:S02]  /*5e30*/  SHF.R.U32.HI R39, RZ, 0x10, R26 ;  /* 0x00000010ff277819 */ /* 0x008fe4000001161a */
[----:B------:R-:W-:Y:S02]  /*5e40*/  LOP3.LUT R26, R26, 0xffff, RZ, 0xc0, !PT ;  /* 0x0000ffff1a1a7812 */ /* 0x000fe400078ec0ff */
[----:B------:R-:W-:Y:S01]  /*5e50*/  LOP3.LUT R27, R102, 0xffff, RZ, 0xc0, !PT ;  /* 0x0000ffff661b7812 */ /* 0x000fe200078ec0ff */
[----:B------:R-:W-:Y:S01]  /*5e60*/  IMAD.WIDE.U32 R102, R4, -0x326172a9, RZ ;  /* 0xcd9e8d5704667825 */ /* 0x000fe200078e00ff */
[----:B------:R-:W-:Y:S03]  /*5e70*/  LOP3.LUT R39, R39, 0xff, RZ, 0xc0, !PT ;  /* 0x000000ff27277812 */ /* 0x000fe600078ec0ff */
[----:B------:R3:W3:Y:S01]  /*5e80*/  MUFU.EX2 R201, R24 ;  /* 0x0000001800c97308 */ /* 0x0006e20000000800 */
[----:B------:R-:W-:Y:S02]  /*5e90*/  SHF.R.U32.HI R27, RZ, 0x8, R27 ;  /* 0x00000008ff1b7819 */ /* 0x000fe4000001161b */
[----:B------:R-:W-:Y:S02]  /*5ea0*/  LOP3.LUT R8, R103, UR16, R34, 0x96, !PT ;  /* 0x0000001067087c12 */ /* 0x000fe4000f8e9622 */
[----:B------:R-:W-:Y:S02]  /*5eb0*/  LOP3.LUT R34, R102, 0xff, RZ, 0xc0, !PT ;  /* 0x000000ff66227812 */ /* 0x000fe400078ec0ff */
[----:B-1----:R-:W-:Y:S02]  /*5ec0*/  LOP3.LUT R46, R104, 0xff, RZ, 0xc0, !PT ;  /* 0x000000ff682e7812 */ /* 0x002fe400078ec0ff */
[----:B------:R-:W-:Y:S01]  /*5ed0*/  SHF.R.U32.HI R23, RZ, 0x10, R102 ;  /* 0x00000010ff177819 */ /* 0x000fe20000011666 */
[----:B------:R1:W1:Y:S01]  /*5ee0*/  MUFU.EX2 R190, R36 ;  /* 0x0000002400be7308 */ /* 0x0002620000000800 */
[----:B------:R-:W-:Y:S02]  /*5ef0*/  LOP3.LUT R27, R27, 0xffff, RZ, 0xc0, !PT ;  /* 0x0000ffff1b1b7812 */ /* 0x000fe400078ec0ff */
[----:B------:R-:W-:Y:S02]  /*5f00*/  LOP3.LUT R23, R23, 0xff, RZ, 0xc0, !PT ;  /* 0x000000ff17177812 */ /* 0x000fe400078ec0ff */
[----:B--2---:R-:W-:Y:S02]  /*5f10*/  LOP3.LUT R48, R35, UR18, R108, 0x96, !PT ;  /* 0x0000001223307c12 */ /* 0x004fe4000f8e966c */
[----:B------:R-:W-:Y:S02]  /*5f20*/  SHF.R.U32.HI R35, RZ, 0x18, R50 ;  /* 0x00000018ff237819 */ /* 0x000fe40000011632 */
[----:B------:R-:W-:Y:S01]  /*5f30*/  SHF.R.U32.HI R26, RZ, 0x8, R26 ;  /* 0x00000008ff1a7819 */ /* 0x000fe2000001161a */
[----:B------:R2:W-:Y:S01]  /*5f40*/  MUFU.EX2 R224, R49 ;  /* 0x0000003100e07308 */ /* 0x0005e20000000800 */
[----:B------:R-:W-:Y:S02]  /*5f50*/  LOP3.LUT R11, R102, 0xffff, RZ, 0xc0, !PT ;  /* 0x0000ffff660b7812 */ /* 0x000fe400078ec0ff */
[----:B------:R-:W-:Y:S02]  /*5f60*/  LOP3.LUT R26, R26, 0xffff, RZ, 0xc0, !PT ;  /* 0x0000ffff1a1a7812 */ /* 0x000fe400078ec0ff */
[----:B---3--:R-:W-:Y:S02]  /*5f70*/  SHF.R.U32.HI R24, RZ, 0x10, R50 ;  /* 0x00000010ff187819 */ /* 0x008fe40000011632 */
[----:B------:R-:W-:Y:S02]  /*5f80*/  SHF.R.U32.HI R11, RZ, 0x8, R11 ;  /* 0x00000008ff0b7819 */ /* 0x000fe4000001160b */
[----:B------:R-:W-:Y:S01]  /*5f90*/  LOP3.LUT R24, R24, 0xff, RZ, 0xc0, !PT ;  /* 0x000000ff18187812 */ /* 0x000fe200078ec0ff */
[----:B------:R3:W-:Y:S01]  /*5fa0*/  MUFU.EX2 R241, R13 ;  /* 0x0000000d00f17308 */ /* 0x0007e20000000800 */
[----:B------:R-:W-:Y:S02]  /*5fb0*/  LOP3.LUT R11, R11, 0xffff, RZ, 0xc0, !PT ;  /* 0x0000ffff0b0b7812 */ /* 0x000fe400078ec0ff */
[----:B------:R-:W-:Y:S02]  /*5fc0*/  SHF.R.U32.HI R20, RZ, 0x8, R20 ;  /* 0x00000008ff147819 */ /* 0x000fe40000011614 */
[----:B-1----:R-:W-:Y:S02]  /*5fd0*/  LOP3.LUT R36, R50, 0xff, RZ, 0xc0, !PT ;  /* 0x000000ff32247812 */ /* 0x002fe400078ec0ff */
[----:B------:R-:W-:Y:S03]  /*5fe0*/  LOP3.LUT R20, R20, 0xffff, RZ, 0xc0, !PT ;  /* 0x0000ffff14147812 */ /* 0x000fe600078ec0ff */
[----:B------:R-:W1:Y:S01]  /*5ff0*/  MUFU.EX2 R197, R67 ;  /* 0x0000004300c57308 */ /* 0x000e620000000800 */
[----:B--2---:R-:W-:Y:S05]  /*6000*/  IMAD.WIDE.U32 R48, R48, -0x2daee0ad, RZ ;  /* 0xd2511f5330307825 */ /* 0x004fea00078e00ff */
[----:B------:R-:W-:Y:S04]  /*6010*/  LOP3.LUT R33, R48, 0xff, RZ, 0xc0, !PT ;  /* 0x000000ff30217812 */ /* 0x000fe800078ec0ff */
[----:B------:R-:W-:Y:S01]  /*6020*/  MUFU.EX2 R216, R66 ;  /* 0x0000004200d87308 */ /* 0x000fe20000000800 */
[----:B------:R-:W-:Y:S02]  /*6030*/  LOP3.LUT R4, R49, UR15, R30, 0x96, !PT ;  /* 0x0000000f31047c12 */ /* 0x000fe4000f8e961e */
[----:B------:R-:W-:Y:S02]  /*6040*/  SHF.R.U32.HI R30, RZ, 0x10, R104 ;  /* 0x00000010ff1e7819 */ /* 0x000fe40000011668 */
[----:B---3--:R-:W-:Y:S02]  /*6050*/  SHF.R.U32.HI R13, RZ, 0x10, R18 ;  /* 0x00000010ff0d7819 */ /* 0x008fe40000011612 */
[----:B------:R-:W-:Y:S02]  /*6060*/  LOP3.LUT R30, R30, 0xff, RZ, 0xc0, !PT ;  /* 0x000000ff1e1e7812 */ /* 0x000fe400078ec0ff */
[----:B------:R-:W-:Y:S01]  /*6070*/  LOP3.LUT R13, R13, 0xff, RZ, 0xc0, !PT ;  /* 0x000000ff0d0d7812 */ /* 0x000fe200078ec0ff */
[----:B------:R2:W-:Y:S01]  /*6080*/  MUFU.EX2 R238, R21 ;  /* 0x0000001500ee7308 */ /* 0x0005e20000000800 */
[----:B------:R-:W-:Y:S02]  /*6090*/  LOP3.LUT R6, R48, 0xffff, RZ, 0xc0, !PT ;  /* 0x0000ffff30067812 */ /* 0x000fe400078ec0ff */
[----:B------:R-:W-:Y:S02]  /*60a0*/  SHF.R.U32.HI R17, RZ, 0x10, R48 ;  /* 0x00000010ff117819 */ /* 0x000fe40000011630 */
[----:B------:R-:W-:Y:S02]  /*60b0*/  SHF.R.U32.HI R6, RZ, 0x8, R6 ;  /* 0x00000008ff067819 */ /* 0x000fe40000011606 */
[----:B------:R-:W-:Y:S02]  /*60c0*/  SHF.R.U32.HI R31, RZ, 0x18, R48 ;  /* 0x00000018ff1f7819 */ /* 0x000fe40000011630 */
[----:B------:R-:W-:Y:S01]  /*60d0*/  LOP3.LUT R6, R6, 0xffff, RZ, 0xc0, !PT ;  /* 0x0000ffff06067812 */ /* 0x000fe200078ec0ff */
[----:B------:R-:W-:Y:S01]  /*60e0*/  MUFU.EX2 R236, R25 ;  /* 0x0000001900ec7308 */ /* 0x000fe20000000800 */
[----:B------:R-:W-:Y:S09]  /*60f0*/  LOP3.LUT R17, R17, 0xff, RZ, 0xc0, !PT ;  /* 0x000000ff11117812 */ /* 0x000ff200078ec0ff */
[----:B------:R-:W-:Y:S01]  /*6100*/  MUFU.EX2 R221, R52 ;  /* 0x0000003400dd7308 */ /* 0x000fe20000000800 */
[----:B--2---:R-:W-:Y:S04]  /*6110*/  SHF.R.U32.HI R21, RZ, 0x10, R10 ;  /* 0x00000010ff157819 */ /* 0x004fe8000001160a */
[----:B------:R-:W-:Y:S05]  /*6120*/  LOP3.LUT R21, R21, 0xff, RZ, 0xc0, !PT ;  /* 0x000000ff15157812 */ /* 0x000fea00078ec0ff */
        /* <DEDUP_REMOVED lines=9> */
[----:B------:R-:W2:Y:S10]  /*61c0*/  MUFU.EX2 R230, R230 ;  /* 0x000000e600e67308 */ /* 0x000eb40000000800 */
        /* <DEDUP_REMOVED lines=8> */
[----:B------:R-:W3:Y:S01]  /*6250*/  MUFU.EX2 R227, R227 ;  /* 0x000000e300e37308 */ /* 0x000ee20000000800 */
        /* <DEDUP_REMOVED lines=12> */
[----:B----4-:R-:W-:Y:S01]  /*6320*/  @!P0 FADD.FTZ R118, -R118, -RZ ;  /* 0x800000ff76768221 */ /* 0x010fe20000010100 */
[----:B------:R-:W-:Y:S01]  /*6330*/  SHF.R.U32.HI R44, RZ, 0x18, R18 ;  /* 0x00000018ff2c7819 */ /* 0x000fe20000011612 */
[----:B------:R-:W-:Y:S01]  /*6340*/  @!P3 FADD.FTZ R119, -R119, -RZ ;  /* 0x800000ff7777b221 */ /* 0x000fe20000010100 */
[----:B------:R-:W-:Y:S01]  /*6350*/  LOP3.LUT R7, R51, UR15, R32, 0x96, !PT ;  /* 0x0000000f33077c12 */ /* 0x000fe2000f8e9620 */
[----:B------:R-:W-:Y:S01]  /*6360*/  @!P4 FADD.FTZ R222, -R222, -RZ ;  /* 0x800000ffdedec221 */ /* 0x000fe20000010100 */
[----:B------:R-:W-:Y:S02]  /*6370*/  ISETP.LE.U32.AND P3, PT, R44, UR5, PT ;  /* 0x000000052c007c0c */ /* 0x000fe4000bf63070 */
[----:B------:R-:W-:Y:S01]  /*6380*/  ISETP.LE.U32.AND P4, PT, R40, UR5, PT ;  /* 0x0000000528007c0c */ /* 0x000fe2000bf83070 */
[----:B------:R-:W-:Y:S01]  /*6390*/  @!P1 FADD.FTZ R206, -R206, -RZ ;  /* 0x800000ffcece9221 */ /* 0x000fe20000010100 */
[----:B------:R-:W-:Y:S01]  /*63a0*/  LOP3.LUT R40, R14, 0xff, RZ, 0xc0, !PT ;  /* 0x000000ff0e287812 */ /* 0x000fe200078ec0ff */
[----:B------:R-:W-:Y:S01]  /*63b0*/  @!P2 FADD.FTZ R223, -R223, -RZ ;  /* 0x800000ffdfdfa221 */ /* 0x000fe20000010100 */
[----:B------:R-:W-:Y:S01]  /*63c0*/  ISETP.LE.U32.AND P1, PT, R5, UR5, PT ;  /* 0x0000000505007c0c */ /* 0x000fe2000bf23070 */
[----:B------:R-:W-:Y:S01]  /*63d0*/  @!P5 FADD.FTZ R208, -R208, -RZ ;  /* 0x800000ffd0d0d221 */ /* 0x000fe20000010100 */
[----:B------:R-:W-:Y:S02]  /*63e0*/  ISETP.LE.U32.AND P2, PT, R40, UR5, PT ;  /* 0x0000000528007c0c */ /* 0x000fe4000bf43070 */
[----:B------:R-:W-:Y:S02]  /*63f0*/  LOP3.LUT R5, R15, 0xff, RZ, 0xc0, !PT ;  /* 0x000000ff0f057812 */ /* 0x000fe400078ec0ff */
[----:B------:R-:W-:Y:S01]  /*6400*/  SHF.R.U32.HI R32, RZ, 0x18, R102 ;  /* 0x00000018ff207819 */ /* 0x000fe20000011666 */
[----:B------:R-:W-:Y:S01]  /*6410*/  @!P3 FADD.FTZ R205, -R205, -RZ ;  /* 0x800000ffcdcdb221 */ /* 0x000fe20000010100 */
[----:B------:R-:W-:Y:S01]  /*6420*/  ISETP.LE.U32.AND P3, PT, R38, UR5, PT ;  /* 0x0000000526007c0c */ /* 0x000fe2000bf63070 */
[----:B------:R-:W-:Y:S01]  /*6430*/  @!P4 FADD.FTZ R196, -R196, -RZ ;  /* 0x800000ffc4c4c221 */ /* 0x000fe20000010100 */
[----:B------:R-:W-:Y:S02]  /*6440*/  ISETP.LE.U32.AND P5, PT, R5, UR5, PT ;  /* 0x0000000505007c0c */ /* 0x000fe4000bfa3070 */
[----:B------:R-:W-:Y:S01]  /*6450*/  ISETP.LE.U32.AND P4, PT, R34, UR5, PT ;  /* 0x0000000522007c0c */ /* 0x000fe2000bf83070 */
[----:B------:R-:W-:Y:S01]  /*6460*/  @!P1 FADD.FTZ R202, -R202, -RZ ;  /* 0x800000ffcaca9221 */ /* 0x000fe20000010100 */
[----:B------:R-:W-:Y:S01]  /*6470*/  ISETP.LE.U32.AND P6, PT, R46, UR5, PT ;  /* 0x000000052e007c0c */ /* 0x000fe2000bfc3070 */
[----:B------:R-:W-:Y:S01]  /*6480*/  @!P2 FADD.FTZ R201, -R201, -RZ ;  /* 0x800000ffc9c9a221 */ /* 0x000fe20000010100 */
[----:B------:R-:W-:Y:S02]  /*6490*/  ISETP.LE.U32.AND P2, PT, R32, UR5, PT ;  /* 0x0000000520007c0c */ /* 0x000fe4000bf43070 */
[----:B------:R-:W-:Y:S02]  /*64a0*/  SHF.R.U32.HI R5, RZ, 0x10, R22 ;  /* 0x00000010ff057819 */ /* 0x000fe40000011616 */
        /* <DEDUP_REMOVED lines=8> */
[----:B------:R-:W-:Y:S01]  /*6530*/  LOP3.LUT R5, R10, 0xff, RZ, 0xc0, !PT ;  /* 0x000000ff0a057812 */ /* 0x000fe200078ec0ff */
[----:B------:R-:W-:Y:S01]  /*6540*/  @!P2 FADD.FTZ R124, -R124, -RZ ;  /* 0x800000ff7c7ca221 */ /* 0x000fe20000010100 */
[----:B------:R-:W-:Y:S02]  /*6550*/  ISETP.LE.U32.AND P4, PT, R29, UR5, PT ;  /* 0x000000051d007c0c */ /* 0x000fe4000bf83070 */
[----:B------:R-:W-:Y:S01]  /*6560*/  ISETP.LE.U32.AND P2, PT, R5, UR5, PT ;  /* 0x0000000505007c0c */ /* 0x000fe2000bf43070 */
[----:B------:R-:W-:Y:S01]  /*6570*/  @!P1 FADD.FTZ R126, -R126, -RZ ;  /* 0x800000ff7e7e9221 */ /* 0x000fe20000010100 */
[----:B------:R-:W-:Y:S02]  /*6580*/  SHF.R.U32.HI R5, RZ, 0x18, R10 ;  /* 0x00000018ff057819 */ /* 0x000fe4000001160a */
[----:B------:R-:W-:Y:S01]  /*6590*/  ISETP.LE.U32.AND P6, PT, R39, UR5, PT ;  /* 0x0000000527007c0c */ /* 0x000fe2000bfc3070 */
[----:B------:R-:W-:Y:S01]  /*65a0*/  @!P5 FADD.FTZ R204, -R204, -RZ ;  /* 0x800000ffccccd221 */ /* 0x000fe20000010100 */
[----:B------:R-:W-:Y:S01]  /*65b0*/  ISETP.LE.U32.AND P1, PT, R5, UR5, PT ;  /* 0x0000000505007c0c */ /* 0x000fe2000bf23070 */
[----:B------:R-:W-:Y:S01]  /*65c0*/  @!P3 FADD.FTZ R242, -R242, -RZ ;  /* 0x800000fff2f2b221 */ /* 0x000fe20000010100 */
[----:B------:R-:W-:Y:S02]  /*65d0*/  SHF.R.U32.HI R5, RZ, 0x10, R14 ;  /* 0x00000010ff057819 */ /* 0x000fe4000001160e */
[----:B------:R-:W-:Y:S01]  /*65e0*/  ISETP.LE.U32.AND P5, PT, R13, UR5, PT ;  /* 0x000000050d007c0c */ /* 0x000fe2000bfa3070 */
[----:B------:R-:W-:Y:S01]  /*65f0*/  @!P4 FADD.FTZ R239, -R239, -RZ ;  /* 0x800000ffefefc221 */ /* 0x000fe20000010100 */
[----:B------:R-:W-:Y:S01]  /*6600*/  LOP3.LUT R5, R5, 0xff, RZ, 0xc0, !PT ;  /* 0x000000ff05057812 */ /* 0x000fe200078ec0ff */
[----:B------:R-:W-:Y:S01]  /*6610*/  @!P2 FADD.FTZ R243, -R243, -RZ ;  /* 0x800000fff3f3a221 */ /* 0x000fe20000010100 */
[----:B------:R-:W-:Y:S02]  /*6620*/  ISETP.LE.U32.AND P3, PT, R28, UR5, PT ;  /* 0x000000051c007c0c */ /* 0x000fe4000bf63070 */
[----:B------:R-:W-:Y:S01]  /*6630*/  ISETP.LE.U32.AND P4, PT, R5, UR5, PT ;  /* 0x0000000505007c0c */ /* 0x000fe2000bf83070 */
[----:B------:R-:W-:Y:S01]  /*6640*/  @!P6 FADD.FTZ R200, -R200, -RZ ;  /* 0x800000ffc8c8e221 */ /* 0x000fe20000010100 */
[----:B------:R-:W-:Y:S01]  /*6650*/  SHF.R.U32.HI R5, RZ, 0x10, R15 ;  /* 0x00000010ff057819 */ /* 0x000fe2000001160f */
[----:B------:R-:W-:Y:S01]  /*6660*/  @!P1 FADD.FTZ R244, -R244, -RZ ;  /* 0x800000fff4f49221 */ /* 0x000fe20000010100 */
[----:B------:R-:W-:Y:S02]  /*6670*/  ISETP.LE.U32.AND P6, PT, R35, UR5, PT ;  /* 0x0000000523007c0c */ /* 0x000fe4000bfc3070 */
[----:B------:R-:W-:Y:S01]  /*6680*/  LOP3.LUT R5, R5, 0xff, RZ, 0xc0, !PT ;  /* 0x000000ff05057812 */ /* 0x000fe200078ec0ff */
[----:B------:R-:W-:Y:S01]  /*6690*/  @!P5 FADD.FTZ R237, -R237, -RZ ;  /* 0x800000ffededd221 */ /* 0x000fe20000010100 */
[----:B------:R-:W-:Y:S02]  /*66a0*/  LOP3.LUT R14, R14, 0xffff, RZ, 0xc0, !PT ;  /* 0x0000ffff0e0e7812 */ /* 0x000fe400078ec0ff */
[----:B------:R-:W-:Y:S01]  /*66b0*/  ISETP.LE.U32.AND P1, PT, R5, UR5, PT ;  /* 0x0000000505007c0c */ /* 0x000fe2000bf23070 */
[----:B------:R-:W-:Y:S01]  /*66c0*/  @!P3 FADD.FTZ R233, -R233, -RZ ;  /* 0x800000ffe9e9b221 */ /* 0x000fe20000010100 */
[----:B------:R-:W-:Y:S01]  /*66d0*/  LOP3.LUT R5, R8, 0xff, RZ, 0xc0, !PT ;  /* 0x000000ff08057812 */ /* 0x000fe200078ec0ff */
[----:B------:R-:W-:Y:S01]  /*66e0*/  @!P4 FADD.FTZ R235, -R235, -RZ ;  /* 0x800000ffebebc221 */ /* 0x000fe20000010100 */
[----:B------:R-:W-:Y:S02]  /*66f0*/  ISETP.LE.U32.AND P4, PT, R23, UR5, PT ;  /* 0x0000000517007c0c */ /* 0x000fe4000bf83070 */
[----:B------:R-:W-:Y:S01]  /*6700*/  ISETP.LE.U32.AND P5, PT, R5, UR5, PT ;  /* 0x0000000505007c0c */ /* 0x000fe2000bfa3070 */
[----:B-1----:R-:W-:Y:S01]  /*6710*/  @!P6 FADD.FTZ R197, -R197, -RZ ;  /* 0x800000ffc5c5e221 */ /* 0x002fe20000010100 */
[----:B------:R-:W-:Y:S02]  /*6720*/  SHF.R.U32.HI R5, RZ, 0x18, R8 ;  /* 0x00000018ff057819 */ /* 0x000fe40000011608 */
[----:B------:R-:W-:Y:S02]  /*6730*/  ISETP.LE.U32.AND P6, PT, R30, UR5, PT ;  /* 0x000000051e007c0c */ /* 0x000fe4000bfc3070 */
[----:B------:R-:W-:Y:S01]  /*6740*/  ISETP.LE.U32.AND P3, PT, R5, UR5, PT ;  /* 0x0000000505007c0c */ /* 0x000fe2000bf63070 */
[----:B------:R-:W-:Y:S01]  /*6750*/  @!P1 FADD.FTZ R231, -R231, -RZ ;  /* 0x800000ffe7e79221 */ /* 0x000fe20000010100 */
[----:B------:R-:W-:Y:S02]  /*6760*/  SHF.R.U32.HI R5, RZ, 0x18, R7 ;  /* 0x00000018ff057819 */ /* 0x000fe40000011607 */
[----:B------:R-:W-:Y:S01]  /*6770*/  ISETP.LE.U32.AND P2, PT, R26, UR5, PT ;  /* 0x000000051a007c0c */ /* 0x000fe2000bf43070 */
[----:B------:R-:W-:Y:S01]  /*6780*/  @!P4 FADD.FTZ R225, -R225, -RZ ;  /* 0x800000ffe1e1c221 */ /* 0x000fe20000010100 */
[----:B------:R-:W-:Y:S01]  /*6790*/  ISETP.LE.U32.AND P1, PT, R5, UR5, PT ;  /* 0x0000000505007c0c */ /* 0x000fe2000bf23070 */
[----:B--2---:R-:W-:Y:S01]  /*67a0*/  @!P5 FADD.FTZ R230, -R230, -RZ ;  /* 0x800000ffe6e6d221 */ /* 0x004fe20000010100 */
[----:B------:R-:W-:Y:S02]  /*67b0*/  LOP3.LUT R5, R22, 0xffff, RZ, 0xc0, !PT ;  /* 0x0000ffff16057812 */ /* 0x000fe400078ec0ff */
[----:B------:R-:W-:Y:S01]  /*67c0*/  SHF.R.U32.HI R14, RZ, 0x8, R14 ;  /* 0x00000008ff0e7819 */ /* 0x000fe2000001160e */
[----:B------:R-:W-:Y:S01]  /*67d0*/  @!P6 FADD.FTZ R240, -R240, -RZ ;  /* 0x800000fff0f0e221 */ /* 0x000fe20000010100 */
[----:B------:R-:W-:Y:S01]  /*67e0*/  SHF.R.U32.HI R5, RZ, 0x8, R5 ;  /* 0x00000008ff057819 */ /* 0x000fe20000011605 */
[----:B---3--:R-:W-:Y:S01]  /*67f0*/  @!P3 FADD.FTZ R227, -R227, -RZ ;  /* 0x800000ffe3e3b221 */ /* 0x008fe20000010100 */
[----:B------:R-:W-:Y:S02]  /*6800*/  ISETP.LE.U32.AND P6, PT, R27, UR5, PT ;  /* 0x000000051b007c0c */ /* 0x000fe4000bfc3070 */
[----:B------:R-:W-:Y:S01]  /*6810*/  LOP3.LUT R5, R5, 0xffff, RZ, 0xc0, !PT ;  /* 0x0000ffff05057812 */ /* 0x000fe200078ec0ff */
[----:B------:R-:W-:Y:S01]  /*6820*/  @!P2 FADD.FTZ R234, -R234, -RZ ;  /* 0x800000ffeaeaa221 */ /* 0x000fe20000010100 */
[C---:B------:R-:W-:Y:S01]  /*6830*/  LOP3.LUT R43, R18.reuse, 0xff, RZ, 0xc0, !PT ;  /* 0x000000ff122b7812 */ /* 0x040fe200078ec0ff */
[----:B------:R-:W-:Y:S01]  /*6840*/  @!P1 FADD.FTZ R217, -R217, -RZ ;  /* 0x800000ffd9d99221 */ /* 0x000fe20000010100 */
[----:B------:R-:W-:Y:S02]  /*6850*/  ISETP.LE.U32.AND P4, PT, R5, UR5, PT ;  /* 0x0000000505007c0c */ /* 0x000fe4000bf83070 */
[----:B------:R-:W-:Y:S02]  /*6860*/  LOP3.LUT R18, R18, 0xffff, RZ, 0xc0, !PT ;  /* 0x0000ffff12127812 */ /* 0x000fe400078ec0ff */
[----:B------:R-:W-:Y:S02]  /*6870*/  LOP3.LUT R14, R14, 0xffff, RZ, 0xc0, !PT ;  /* 0x0000ffff0e0e7812 */ /* 0x000fe400078ec0ff */
[----:B------:R-:W-:Y:S01]  /*6880*/  LOP3.LUT R13, R7, 0xff, RZ, 0xc0, !PT ;  /* 0x000000ff070d7812 */ /* 0x000fe200078ec0ff */
[----:B------:R-:W-:Y:S01]  /*6890*/  @!P6 FADD.FTZ R224, -R224, -RZ ;  /* 0x800000ffe0e0e221 */ /* 0x000fe20000010100 */
[----:B------:R-:W-:Y:S02]  /*68a0*/  ISETP.LE.U32.AND P6, PT, R24, UR5, PT ;  /* 0x0000000518007c0c */ /* 0x000fe4000bfc3070 */
[----:B------:R-:W-:Y:S02]  /*68b0*/  SHF.R.U32.HI R18, RZ, 0x8, R18 ;  /* 0x00000008ff127819 */ /* 0x000fe40000011612 */
[----:B------:R-:W-:Y:S01]  /*68c0*/  ISETP.LE.U32.AND P2, PT, R13, UR5, PT ;  /* 0x000000050d007c0c */ /* 0x000fe2000bf43070 */
[----:B------:R-:W-:Y:S01]  /*68d0*/  @!P4 FADD.FTZ R247, -R247, -RZ ;  /* 0x800000fff7f7c221 */ /* 0x000fe20000010100 */
[----:B------:R-:W-:Y:S02]  /*68e0*/  ISETP.LE.U32.AND P4, PT, R14, UR5, PT ;  /* 0x000000050e007c0c */ /* 0x000fe4000bf83070 */
        /* <DEDUP_REMOVED lines=8> */
[----:B------:R-:W-:Y:S01]  /*6970*/  @!P4 FADD.FTZ R236, -R236, -RZ ;  /* 0x800000ffececc221 */ /* 0x000fe20000010100 */
[----:B------:R-:W-:Y:S02]  /*6980*/  ISETP.LE.U32.AND P4, PT, R11, UR5, PT ;  /* 0x000000050b007c0c */ /* 0x000fe4000bf83070 */
[----:B------:R-:W-:Y:S02]  /*6990*/  SHF.R.U32.HI R39, RZ, 0x18, R15 ;  /* 0x00000018ff277819 */ /* 0x000fe4000001160f */
[----:B------:R-:W-:Y:S02]  /*69a0*/  LOP3.LUT R15, R15, 0xffff, RZ, 0xc0, !PT ;  /* 0x0000ffff0f0f7812 */ /* 0x000fe400078ec0ff */
[----:B------:R-:W-:Y:S01]  /*69b0*/  SHF.R.U32.HI R10, RZ, 0x8, R10 ;  /* 0x00000008ff0a7819 */ /* 0x000fe2000001160a */
[----:B------:R-:W-:Y:S01]  /*69c0*/  @!P6 FADD.FTZ R238, -R238, -RZ ;  /* 0x800000ffeeeee221 */ /* 0x000fe20000010100 */
[----:B------:R-:W-:Y:S02]  /*69d0*/  ISETP.LE.U32.AND P6, PT, R5, UR5, PT ;  /* 0x0000000505007c0c */ /* 0x000fe4000bfc3070 */
[----:B------:R-:W-:Y:S01]  /*69e0*/  SHF.R.U32.HI R15, RZ, 0x8, R15 ;  /* 0x00000008ff0f7819 */ /* 0x000fe2000001160f */
[----:B------:R-:W-:Y:S01]  /*69f0*/  @!P2 FADD.FTZ R245, -R245, -RZ ;  /* 0x800000fff5f5a221 */ /* 0x000fe20000010100 */
[----:B------:R-:W-:Y:S01]  /*6a00*/  LOP3.LUT R10, R10, 0xffff, RZ, 0xc0, !PT ;  /* 0x0000ffff0a0a7812 */ /* 0x000fe200078ec0ff */
[----:B------:R-:W-:Y:S01]  /*6a10*/  @!P4 FADD.FTZ R226, -R226, -RZ ;  /* 0x800000ffe2e2c221 */ /* 0x000fe20000010100 */
[----:B------:R-:W-:Y:S02]  /*6a20*/  LOP3.LUT R15, R15, 0xffff, RZ, 0xc0, !PT ;  /* 0x0000ffff0f0f7812 */ /* 0x000fe400078ec0ff */
[----:B------:R-:W-:Y:S02]  /*6a30*/  ISETP.LE.U32.AND P4, PT, R10, UR5, PT ;  /* 0x000000050a007c0c */ /* 0x000fe4000bf83070 */
[----:B------:R-:W-:Y:S02]  /*6a40*/  ISETP.LE.U32.AND P2, PT, R15, UR5, PT ;  /* 0x000000050f007c0c */ /* 0x000fe4000bf43070 */
[----:B------:R-:W-:Y:S01]  /*6a50*/  SHF.R.U32.HI R5, RZ, 0x10, R4 ;  /* 0x00000010ff057819 */ /* 0x000fe20000011604 */
[----:B------:R-:W-:Y:S01]  /*6a60*/  @!P6 FADD.FTZ R228, -R228, -RZ ;  /* 0x800000ffe4e4e221 */ /* 0x000fe20000010100 */
[----:B------:R-:W-:Y:S02]  /*6a70*/  ISETP.LE.U32.AND P6, PT, R12, UR5, PT ;  /* 0x000000050c007c0c */ /* 0x000fe4000bfc3070 */
[----:B------:R-:W-:Y:S02]  /*6a80*/  SHF.R.U32.HI R9, RZ, 0x10, R7 ;  /* 0x00000010ff097819 */ /* 0x000fe40000011607 */
[----:B------:R-:W-:Y:S02]  /*6a90*/  LOP3.LUT R7, R7, 0xffff, RZ, 0xc0, !PT ;  /* 0x0000ffff07077812 */ /* 0x000fe400078ec0ff */
[----:B------:R-:W-:Y:S01]  /*6aa0*/  LOP3.LUT R5, R5, 0xff, RZ, 0xc0, !PT ;  /* 0x000000ff05057812 */ /* 0x000fe200078ec0ff */
[----:B------:R-:W-:Y:S01]  /*6ab0*/  @!P4 FADD.FTZ R246, -R246, -RZ ;  /* 0x800000fff6f6c221 */ /* 0x000fe20000010100 */
[----:B------:R-:W-:Y:S01]  /*6ac0*/  LOP3.LUT R9, R9, 0xff, RZ, 0xc0, !PT ;  /* 0x000000ff09097812 */ /* 0x000fe200078ec0ff */
[----:B------:R-:W-:Y:S01]  /*6ad0*/  @!P2 FADD.FTZ R232, -R232, -RZ ;  /* 0x800000ffe8e8a221 */ /* 0x000fe20000010100 */
[----:B------:R-:W-:Y:S02]  /*6ae0*/  SHF.R.U32.HI R7, RZ, 0x8, R7 ;  /* 0x00000008ff077819 */ /* 0x000fe40000011607 */
[----:B------:R-:W-:Y:S01]  /*6af0*/  ISETP.LE.U32.AND P4, PT, R5, UR5, PT ;  /* 0x0000000505007c0c */ /* 0x000fe2000bf83070 */
[----:B------:R-:W-:Y:S01]  /*6b00*/  @!P6 FADD.FTZ R219, -R219, -RZ ;  /* 0x800000ffdbdbe221 */ /* 0x000fe20000010100 */
[----:B------:R-:W-:Y:S02]  /*6b10*/  F2FP.RELU.BF16.PACK_AB R5, R222, R242 ;  /* 0x000000f2de05723e */ /* 0x000fe400000018ff */
[----:B------:R-:W-:Y:S02]  /*6b20*/  ISETP.LE.U32.AND P2, PT, R9, UR5, PT ;  /* 0x0000000509007c0c */ /* 0x000fe4000bf43070 */
[----:B------:R-:W-:Y:S01]  /*6b30*/  LOP3.LUT R7, R7, 0xffff, RZ, 0xc0, !PT ;  /* 0x0000ffff07077812 */ /* 0x000fe200078ec0ff */
[----:B------:R1:W-:Y:S01]  /*6b40*/  STS [R164+0x12400], R5 ;  /* 0x01240005a4007388 */ /* 0x0003e20000000800 */
[----:B------:R-:W-:Y:S02]  /*6b50*/  LOP3.LUT R8, R8, 0xffff, RZ, 0xc0, !PT ;  /* 0x0000ffff08087812 */ /* 0x000fe400078ec0ff */
[----:B------:R-:W-:Y:S02]  /*6b60*/  ISETP.LE.U32.AND P6, PT, R7, UR5, PT ;  /* 0x0000000507007c0c */ /* 0x000fe4000bfc3070 */
[----:B------:R-:W-:Y:S01]  /*6b70*/  F2FP.RELU.BF16.PACK_AB R7, R247, R223 ;  /* 0x000000dff707723e */ /* 0x000fe200000018ff */
[----:B------:R-:W-:Y:S01]  /*6b80*/  @!P4 FADD.FTZ R212, -R212, -RZ ;  /* 0x800000ffd4d4c221 */ /* 0x000fe20000010100 */
[----:B------:R-:W-:Y:S02]  /*6b90*/  SHF.R.U32.HI R8, RZ, 0x8, R8 ;  /* 0x00000008ff087819 */ /* 0x000fe40000011608 */
[----:B------:R-:W-:Y:S01]  /*6ba0*/  ISETP.LE.U32.AND P1, PT, R20, UR5, PT ;  /* 0x0000000514007c0c */ /* 0x000fe2000bf23070 */
[----:B------:R2:W-:Y:S01]  /*6bb0*/  STS [R164+0x12000], R7 ;  /* 0x01200007a4007388 */ /* 0x0005e20000000800 */
[----:B------:R-:W-:Y:S01]  /*6bc0*/  LOP3.LUT R8, R8, 0xffff, RZ, 0xc0, !PT ;  /* 0x0000ffff08087812 */ /* 0x000fe200078ec0ff */
[----:B------:R-:W-:Y:S01]  /*6bd0*/  @!P2 FADD.FTZ R218, -R218, -RZ ;  /* 0x800000ffdadaa221 */ /* 0x000fe20000010100 */
[----:B------:R-:W-:Y:S02]  /*6be0*/  LOP3.LUT R13, R4, 0xff, RZ, 0xc0, !PT ;  /* 0x000000ff040d7812 */ /* 0x000fe400078ec0ff */
[----:B------:R-:W-:Y:S01]  /*6bf0*/  ISETP.LE.U32.AND P2, PT, R8, UR5, PT ;  /* 0x0000000508007c0c */ /* 0x000fe2000bf43070 */
[----:B------:R-:W-:Y:S01]  /*6c00*/  @!P6 FADD.FTZ R220, -R220, -RZ ;  /* 0x800000ffdcdce221 */ /* 0x000fe20000010100 */
[----:B------:R-:W-:Y:S02]  /*6c10*/  ISETP.LE.U32.AND P5, PT, R13, UR5, PT ;  /* 0x000000050d007c0c */ /* 0x000fe4000bfa3070 */
[----:B------:R-:W-:Y:S02]  /*6c20*/  SHF.R.U32.HI R13, RZ, 0x18, R4 ;  /* 0x00000018ff0d7819 */ /* 0x000fe40000011604 */
[----:B------:R-:W-:Y:S01]  /*6c30*/  LOP3.LUT R4, R4, 0xffff, RZ, 0xc0, !PT ;  /* 0x0000ffff04047812 */ /* 0x000fe200078ec0ff */
[----:B------:R-:W-:Y:S01]  /*6c40*/  @!P1 FADD.FTZ R241, -R241, -RZ ;  /* 0x800000fff1f19221 */ /* 0x000fe20000010100 */
[----:B------:R-:W-:Y:S02]  /*6c50*/  F2FP.RELU.BF16.PACK_AB R8, R246, R243 ;  /* 0x000000f3f608723e */ /* 0x000fe400000018ff */
[----:B-1----:R-:W-:Y:S02]  /*6c60*/  F2FP.RELU.BF16.PACK_AB R5, R199, R206 ;  /* 0x000000cec705723e */ /* 0x002fe400000018ff */
[----:B------:R-:W-:Y:S01]  /*6c70*/  SHF.R.U32.HI R4, RZ, 0x8, R4 ;  /* 0x00000008ff047819 */ /* 0x000fe20000011604 */
[----:B------:R-:W-:Y:S01]  /*6c80*/  @!P2 FADD.FTZ R229, -R229, -RZ ;  /* 0x800000ffe5e5a221 */ /* 0x000fe20000010100 */
[----:B------:R-:W-:Y:S01]  /*6c90*/  ISETP.LE.U32.AND P2, PT, R6, UR5, PT ;  /* 0x0000000506007c0c */ /* 0x000fe2000bf43070 */
[----:B------:R1:W-:Y:S01]  /*6ca0*/  STS [R170+0x12400], R5 ;  /* 0x01240005aa007388 */ /* 0x0003e20000000800 */
[----:B------:R-:W-:Y:S01]  /*6cb0*/  F2FP.RELU.BF16.PACK_AB R6, R239, R198 ;  /* 0x000000c6ef06723e */ /* 0x000fe200000018ff */
[----:B------:R-:W-:Y:S01]  /*6cc0*/  @!P5 FADD.FTZ R215, -R215, -RZ ;  /* 0x800000ffd7d7d221 */ /* 0x000fe20000010100 */
[----:B------:R-:W-:Y:S02]  /*6cd0*/  LOP3.LUT R4, R4, 0xffff, RZ, 0xc0, !PT ;  /* 0x0000ffff04047812 */ /* 0x000fe400078ec0ff */
[----:B--2---:R-:W-:Y:S01]  /*6ce0*/  F2FP.RELU.BF16.PACK_AB R7, R244, R245 ;  /* 0x000000f5f407723e */ /* 0x004fe200000018ff */
[----:B------:R2:W-:Y:S01]  /*6cf0*/  STS [R170+0x12000], R6 ;  /* 0x01200006aa007388 */ /* 0x0005e20000000800 */
[----:B------:R-:W-:Y:S02]  /*6d00*/  ISETP.LE.U32.AND P6, PT, R4, UR5, PT ;  /* 0x0000000504007c0c */ /* 0x000fe4000bfc3070 */
[----:B------:R-:W-:Y:S01]  /*6d10*/  F2FP.RELU.BF16.PACK_AB R4, R241, R207 ;  /* 0x000000cff104723e */ /* 0x000fe200000018ff */
[----:B------:R3:W-:Y:S01]  /*6d20*/  STS [R164+0x14000], R8 ;  /* 0x01400008a4007388 */ /* 0x0007e20000000800 */
[----:B------:R-:W-:Y:S01]  /*6d30*/  ISETP.LE.U32.AND P0, PT, R43, UR5, PT ;  /* 0x000000052b007c0c */ /* 0x000fe2000bf03070 */
[----:B------:R-:W-:Y:S01]  /*6d40*/  @!P2 FADD.FTZ R213, -R213, -RZ ;  /* 0x800000ffd5d5a221 */ /* 0x000fe20000010100 */
[----:B------:R-:W-:Y:S01]  /*6d50*/  ISETP.LE.U32.AND P3, PT, R13, UR5, PT ;  /* 0x000000050d007c0c */ /* 0x000fe2000bf63070 */
[----:B------:R4:W-:Y:S01]  /*6d60*/  STS [R164+0x14400], R7 ;  /* 0x01440007a4007388 */ /* 0x0009e20000000800 */
[----:B------:R-:W-:Y:S02]  /*6d70*/  ISETP.LE.U32.AND P1, PT, R17, UR5, PT ;  /* 0x0000000511007c0c */ /* 0x000fe4000bf23070 */
[----:B------:R-:W-:Y:S01]  /*6d80*/  FSETP.GE.FTZ.AND P2, PT, R247, RZ, PT ;  /* 0x000000fff700720b */ /* 0x000fe20003f56000 */
[----:B------:R4:W-:Y:S02]  /*6d90*/  STS [R170+0x14000], R4 ;  /* 0x01400004aa007388 */ /* 0x0009e40000000800 */
[----:B------:R-:W-:Y:S04]  /*6da0*/  @!P6 FADD.FTZ R214, -R214, -RZ ;  /* 0x800000ffd6d6e221 */ /* 0x000fe80000010100 */
[----:B------:R-:W-:Y:S01]  /*6db0*/  @!P0 FADD.FTZ R203, -R203, -RZ ;  /* 0x800000ffcbcb8221 */ /* 0x000fe20000010100 */
[----:B-1----:R-:W-:Y:S01]  /*6dc0*/  F2FP.RELU.BF16.PACK_AB R5, R233, R121 ;  /* 0x00000079e905723e */ /* 0x002fe200000018ff */
[----:B------:R-:W-:Y:S01]  /*6dd0*/  @!P3 FADD.FTZ R211, -R211, -RZ ;  /* 0x800000ffd3d3b221 */ /* 0x000fe20000010100 */
[----:B------:R-:W-:Y:S01]  /*6de0*/  ISETP.LE.U32.AND P0, PT, R39, UR5, PT ;  /* 0x0000000527007c0c */ /* 0x000fe2000bf03070 */
[----:B------:R-:W-:Y:S01]  /*6df0*/  @!P1 FADD.FTZ R210, -R210, -RZ ;  /* 0x800000ffd2d29221 */ /* 0x000fe20000010100 */
[----:B------:R-:W-:Y:S02]  /*6e00*/  FSETP.GE.FTZ.AND P3, PT, R223, RZ, PT ;  /* 0x000000ffdf00720b */ /* 0x000fe40003f76000 */
[----:B--2---:R-:W-:Y:S02]  /*6e10*/  F2FP.RELU.BF16.PACK_AB R6, R205, R237 ;  /* 0x000000edcd06723e */ /* 0x004fe400000018ff */
[----:B------:R-:W-:Y:S02]  /*6e20*/  FSETP.GE.FTZ.AND P1, PT, R242, RZ, PT ;  /* 0x000000fff200720b */ /* 0x000fe40003f36000 */
[----:B---3--:R-:W-:Y:S02]  /*6e30*/  F2FP.RELU.BF16.PACK_AB R8, R208, R240 ;  /* 0x000000f0d008723e */ /* 0x008fe400000018ff */
[----:B----4-:R-:W-:Y:S03]  /*6e40*/  F2FP.RELU.BF16.PACK_AB R7, R238, R203 ;  /* 0x000000cbee07723e */ /* 0x010fe600000018ff */
[----:B------:R1:W-:Y:S01]  /*6e50*/  STS [R170+0x14400], R8 ;  /* 0x01440008aa007388 */ /* 0x0003e20000000800 */
[----:B------:R-:W-:Y:S01]  /*6e60*/  @!P0 FADD.FTZ R191, -R191, -RZ ;  /* 0x800000ffbfbf8221 */ /* 0x000fe20000010100 */
[----:B------:R-:W-:Y:S02]  /*6e70*/  ISETP.LE.U32.AND P0, PT, R31, UR5, PT ;  /* 0x000000051f007c0c */ /* 0x000fe4000bf03070 */
[----:B------:R-:W-:Y:S01]  /*6e80*/  F2FP.RELU.BF16.PACK_AB R4, R122, R196 ;  /* 0x000000c47a04723e */ /* 0x000fe200000018ff */
[----:B------:R2:W-:Y:S04]  /*6e90*/  STS [R169+0x12000], R7 ;  /* 0x01200007a9007388 */ /* 0x0005e80000000800 */
[----:B------:R3:W-:Y:S04]  /*6ea0*/  STS [R169+0x12400], R6 ;  /* 0x01240006a9007388 */ /* 0x0007e80000000800 */
[----:B------:R4:W-:Y:S02]  /*6eb0*/  STS [R176+0x12000], R5 ;  /* 0x01200005b0007388 */ /* 0x0009e40000000800 */
[----:B------:R-:W-:Y:S01]  /*6ec0*/  @!P0 FADD.FTZ R209, -R209, -RZ ;  /* 0x800000ffd1d18221 */ /* 0x000fe20000010100 */
[----:B------:R-:W-:Y:S01]  /*6ed0*/  FSETP.GE.FTZ.AND P0, PT, R222, RZ, PT ;  /* 0x000000ffde00720b */ /* 0x000fe20003f16000 */
[----:B------:R4:W-:Y:S01]  /*6ee0*/  STS [R176+0x12400], R4 ;  /* 0x01240004b0007388 */ /* 0x0009e20000000800 */
[----:B-1----:R-:W-:Y:S02]  /*6ef0*/  F2FP.RELU.BF16.PACK_AB R8, R236, R201 ;  /* 0x000000c9ec08723e */ /* 0x002fe400000018ff */
[----:B--2---:R-:W-:Y:S03]  /*6f00*/  F2FP.RELU.BF16.PACK_AB R7, R202, R235 ;  /* 0x000000ebca07723e */ /* 0x004fe600000018ff */
[----:B------:R1:W-:Y:S01]  /*6f10*/  STS [R169+0x14000], R8 ;  /* 0x01400008a9007388 */ /* 0x0003e20000000800 */
        /* <DEDUP_REMOVED lines=15> */
[----:B------:R4:W-:Y:S04]  /*7010*/  STS [R168+0x14000], R7 ;  /* 0x01400007a8007388 */ /* 0x0009e80000000800 */
[----:B------:R4:W-:Y:S01]  /*7020*/  STS [R168+0x14400], R6 ;  /* 0x01440006a8007388 */ /* 0x0009e20000000800 */
[----:B-1----:R-:W-:Y:S05]  /*7030*/  F2FP.RELU.BF16.PACK_AB R8, R226, R123 ;  /* 0x0000007be208723e */ /* 0x002fea00000018ff */
[----:B------:R-:W-:Y:S01]  /*7040*/  STS [R173+0x14000], R8 ;  /* 0x01400008ad007388 */ /* 0x000fe20000000800 */
[----:B--2---:R-:W-:Y:S02]  /*7050*/  F2FP.RELU.BF16.PACK_AB R5, R217, R218 ;  /* 0x000000dad905723e */ /* 0x004fe400000018ff */
[----:B---3--:R-:W-:Y:S02]  /*7060*/  F2FP.RELU.BF16.PACK_AB R4, R219, R126 ;  /* 0x0000007edb04723e */ /* 0x008fe400000018ff */
        /* <DEDUP_REMOVED lines=8> */
[----:B---3--:R-:W-:Y:S02]  /*70f0*/  F2FP.RELU.BF16.PACK_AB R5, R213, R204 ;  /* 0x000000ccd505723e */ /* 0x008fe400000018ff */
[----:B----4-:R-:W-:Y:S05]  /*7100*/  F2FP.RELU.BF16.PACK_AB R4, R197, R216 ;  /* 0x000000d8c504723e */ /* 0x010fea00000018ff */
[----:B------:R1:W-:Y:S04]  /*7110*/  STS [R171+0x12400], R4 ;  /* 0x01240004ab007388 */ /* 0x0003e80000000800 */
[----:B------:R-:W-:Y:S04]  /*7120*/  STS [R172+0x14000], R7 ;  /* 0x01400007ac007388 */ /* 0x000fe80000000800 */
[----:B------:R-:W-:Y:S04]  /*7130*/  STS [R172+0x14400], R6 ;  /* 0x01440006ac007388 */ /* 0x000fe80000000800 */
[----:B------:R-:W-:Y:S01]  /*7140*/  STS [R171+0x14000], R5 ;  /* 0x01400005ab007388 */ /* 0x000fe20000000800 */
[----:B-1----:R-:W-:Y:S05]  /*7150*/  F2FP.RELU.BF16.PACK_AB R4, R209, R210 ;  /* 0x000000d2d104723e */ /* 0x002fea00000018ff */
[----:B------:R-:W-:Y:S04]  /*7160*/  STS [R171+0x14400], R4 ;  /* 0x01440004ab007388 */ /* 0x000fe80000000800 */
[----:B------:R-:W-:Y:S08]  /*7170*/  LDSM.16.M88.4 R64, [R112+0x4000] ;  /* 0x004000007040783b */ /* 0x000ff00000000200 */
[----:B------:R-:W1:Y:S08]  /*7180*/  LDSM.16.M88.4 R16, [R137+0x8000] ;  /* 0x008000008910783b */ /* 0x000e700000000200 */
[----:B------:R2:W3:Y:S08]  /*7190*/  LDSM.16.M88.4 R60, [R112+0x5000] ;  /* 0x00500000703c783b */ /* 0x0004f00000000200 */
[----:B------:R-:W4:Y:S08]  /*71a0*/  LDSM.16.M88.4 R32, [R137+0x8400] ;  /* 0x008400008920783b */ /* 0x000f300000000200 */
[----:B------:R-:W4:Y:S01]  /*71b0*/  LDSM.16.M88.4 R48, [R137+0x8800] ;  /* 0x008800008930783b */ /* 0x000f220000000200 */
[----:B--2---:R-:W-:Y:S07]  /*71c0*/  IMAD.IADD R112, R112, 0x1, R136 ;  /* 0x0000000170707824 */ /* 0x004fee00078e0288 */
[----:B------:R-:W2:Y:S01]  /*71d0*/  LDSM.16.M88.4 R100, [R137+0x8c00] ;  /* 0x008c00008964783b */ /* 0x000ea20000000200 */
[-C--:B-1----:R-:W-:Y:S07]  /*71e0*/  HMMA.16816.F32.BF16 R4, R64, R16.reuse, RZ ;  /* 0x000000104004723c */ /* 0x082fee00000418ff */
[----:B------:R-:W-:Y:S01]  /*71f0*/  LDSM.16.M88.4 R104, [R112+0x4000] ;  /* 0x004000007068783b */ /* 0x000fe20000000200 */
        /* <DEDUP_REMOVED lines=16> */
[----:B------:R-:W-:Y:S01]  /*7300*/  HMMA.16816.F32.BF16 R64, R64, R102, RZ ;  /* 0x000000664040723c */ /* 0x000fe200000418ff */
[----:B------:R-:W2:Y:S07]  /*7310*/  LDSM.16.M88.4 R100, [R129+0x8400] ;  /* 0x008400008164783b */ /* 0x000eae0000000200 */
[-C--:B-1----:R-:W-:Y:S08]  /*7320*/  HMMA.16816.F32.BF16 R4, R104, R108.reuse, R4 ;  /* 0x0000006c6804723c */ /* 0x082ff00000041804 */
[C---:B---3--:R-:W-:Y:S08]  /*7330*/  HMMA.16816.F32.BF16 R8, R112.reuse, R108, R8 ;  /* 0x0000006c7008723c */ /* 0x048ff00000041808 */
[-C--:B------:R-:W-:Y:S08]  /*7340*/  HMMA.16816.F32.BF16 R12, R112, R110.reuse, R12 ;  /* 0x0000006e700c723c */ /* 0x080ff0000004180c */
[C---:B-----5:R-:W-:Y:S01]  /*7350*/  FADD.FTZ R4, -R195.reuse, R4 ;  /* 0x00000004c3047221 */ /* 0x060fe20000010100 */
[C---:B------:R-:W-:Y:S03]  /*7360*/  HMMA.16816.F32.BF16 R16, R104.reuse, R110, R16 ;  /* 0x0000006e6810723c */ /* 0x040fe60000041810 */
        /* <DEDUP_REMOVED lines=8> */
[-C--:B--2---:R-:W-:Y:S01]  /*73f0*/  HMMA.16816.F32.BF16 R20, R104, R100.reuse, R20 ;  /* 0x000000646814723c */ /* 0x084fe20000041814 */
[----:B------:R-:W-:Y:S01]  /*7400*/  FADD.FTZ R8, -R193, R8 ;  /* 0x00000008c1087221 */ /* 0x000fe20000010100 */
[-C--:B------:R-:W-:Y:S01]  /*7410*/  FSEL R6, R6, R194.reuse, P1 ;  /* 0x000000c206067208 */ /* 0x080fe20000800000 */
[----:B------:R-:W-:Y:S01]  /*7420*/  FMUL.FTZ R108, R247, R5 ;  /* 0x00000005f76c7220 */ /* 0x000fe20000410000 */
[----:B------:R-:W-:Y:S01]  /*7430*/  FSEL R7, R7, R194, P0 ;  /* 0x000000c207077208 */ /* 0x000fe20000000000 */
[----:B------:R-:W-:Y:S01]  /*7440*/  FADD.FTZ R9, -R193, R9 ;  /* 0x00000009c1097221 */ /* 0x000fe20000010100 */
[----:B------:R-:W-:Y:S01]  /*7450*/  FSEL R8, R8, R193, P3 ;  /* 0x000000c108087208 */ /* 0x000fe20001800000 */
[----:B------:R-:W-:Y:S01]  /*7460*/  FMUL.FTZ R242, R242, R6 ;  /* 0x00000006f2f27220 */ /* 0x000fe20000410000 */
[----:B------:R-:W-:Y:S01]  /*7470*/  FSETP.GE.FTZ.AND P1, PT, R245, RZ, PT ;  /* 0x000000fff500720b */ /* 0x000fe20003f36000 */
[----:B------:R-:W-:Y:S01]  /*7480*/  FMUL.FTZ R222, R222, R7 ;  /* 0x00000007dede7220 */ /* 0x000fe20000410000 */
[----:B------:R-:W-:Y:S01]  /*7490*/  FSETP.GE.FTZ.AND P0, PT, R244, RZ, PT ;  /* 0x000000fff400720b */ /* 0x000fe20003f16000 */
[----:B------:R-:W1:Y:S01]  /*74a0*/  LDSM.16.M88.4 R4, [R129+0x8800] ;  /* 0x008800008104783b */ /* 0x000e620000000200 */
[C---:B------:R-:W-:Y:S01]  /*74b0*/  FADD.FTZ R10, -R192.reuse, R10 ;  /* 0x0000000ac00a7221 */ /* 0x040fe20000010100 */
[----:B------:R-:W-:Y:S01]  /*74c0*/  FSEL R9, R9, R193, P2 ;  /* 0x000000c109097208 */ /* 0x000fe20001000000 */
[----:B------:R-:W-:Y:S01]  /*74d0*/  FADD.FTZ R11, -R192, R11 ;  /* 0x0000000bc00b7221 */ /* 0x000fe20000010100 */
[----:B------:R-:W-:Y:S01]  /*74e0*/  FSETP.GE.FTZ.AND P2, PT, R241, RZ, PT ;  /* 0x000000fff100720b */ /* 0x000fe20003f56000 */
[----:B------:R-:W-:Y:S01]  /*74f0*/  FMUL.FTZ R243, R243, R8 ;  /* 0x00000008f3f37220 */ /* 0x000fe20000410000 */
[-C--:B------:R-:W-:Y:S01]  /*7500*/  FSEL R10, R10, R192.reuse, P1 ;  /* 0x000000c00a0a7208 */ /* 0x080fe20000800000 */
[----:B------:R-:W-:Y:S01]  /*7510*/  FMUL.FTZ R246, R246, R9 ;  /* 0x00000009f6f67220 */ /* 0x000fe20000410000 */
[----:B------:R-:W-:Y:S01]  /*7520*/  FSEL R11, R11, R192, P0 ;  /* 0x000000c00b0b7208 */ /* 0x000fe20000000000 */
[----:B------:R-:W-:Y:S01]  /*7530*/  FADD.FTZ R14, -R192, R14 ;  /* 0x0000000ec00e7221 */ /* 0x000fe20000010100 */
[----:B------:R-:W-:Y:S01]  /*7540*/  FSETP.GE.FTZ.AND P1, PT, R240, RZ, PT ;  /* 0x000000fff000720b */ /* 0x000fe20003f36000 */
[----:B------:R-:W-:Y:S01]  /*7550*/  FMUL.FTZ R245, R245, R10 ;  /* 0x0000000af5f57220 */ /* 0x000fe20000410000 */
[C---:B------:R-:W-:Y:S01]  /*7560*/  HMMA.16816.F32.BF16 R24, R112.reuse, R100, R24 ;  /* 0x000000647018723c */ /* 0x040fe20000041818 */
[----:B------:R-:W-:Y:S01]  /*7570*/  FMUL.FTZ R244, R244, R11 ;  /* 0x0000000bf4f47220 */ /* 0x000fe20000410000 */
[----:B------:R-:W-:Y:S01]  /*7580*/  FSEL R14, R14, R192, P1 ;  /* 0x000000c00e0e7208 */ /* 0x000fe20000800000 */
[----:B------:R-:W-:Y:S01]  /*7590*/  FADD.FTZ R13, -R193, R13 ;  /* 0x0000000dc10d7221 */ /* 0x000fe20000010100 */
[----:B------:R-:W2:Y:S01]  /*75a0*/  LDSM.16.M88.4 R8, [R129+0x8c00] ;  /* 0x008c00008108783b */ /* 0x000ea20000000200 */
[----:B------:R-:W-:Y:S01]  /*75b0*/  FADD.FTZ R18, -R194, R18 ;  /* 0x00000012c2127221 */ /* 0x000fe20000010100 */
[----:B------:R-:W-:Y:S01]  /*75c0*/  FSETP.GE.FTZ.AND P1, PT, R206, RZ, PT ;  /* 0x000000ffce00720b */ /* 0x000fe20003f36000 */
[----:B------:R-:W-:Y:S01]  /*75d0*/  FADD.FTZ R15, -R192, R15 ;  /* 0x0000000fc00f7221 */ /* 0x000fe20000010100 */
[-C--:B------:R-:W-:Y:S01]  /*75e0*/  HMMA.16816.F32.BF16 R28, R112, R102.reuse, R28 ;  /* 0x00000066701c723c */ /* 0x080fe2000004181c */
[----:B------:R-:W-:Y:S01]  /*75f0*/  FADD.FTZ R17, -R195, R17 ;  /* 0x00000011c3117221 */ /* 0x000fe20000010100 */
[----:B------:R-:W-:Y:S02]  /*7600*/  FSETP.GE.FTZ.AND P0, PT, R208, RZ, PT ;  /* 0x000000ffd000720b */ /* 0x000fe40003f16000 */
[----:B------:R-:W-:Y:S01]  /*7610*/  FADD.FTZ R12, -R193, R12 ;  /* 0x0000000cc10c7221 */ /* 0x000fe20000010100 */
[----:B------:R-:W-:Y:S01]  /*7620*/  FSEL R13, R13, R193, P2 ;  /* 0x000000c10d0d7208 */ /* 0x000fe20001000000 */
[C---:B------:R-:W-:Y:S01]  /*7630*/  FADD.FTZ R22, -R194.reuse, R22 ;  /* 0x00000016c2167221 */ /* 0x040fe20000010100 */
[----:B------:R-:W-:Y:S01]  /*7640*/  FSETP.GE.FTZ.AND P2, PT, R239, RZ, PT ;  /* 0x000000ffef00720b */ /* 0x000fe20003f56000 */
[----:B------:R-:W-:Y:S01]  /*7650*/  FADD.FTZ R19, -R194, R19 ;  /* 0x00000013c2137221 */ /* 0x000fe20000010100 */
[C---:B------:R-:W-:Y:S01]  /*7660*/  HMMA.16816.F32.BF16 R32, R104.reuse, R102, R32 ;  /* 0x000000666820723c */ /* 0x040fe20000041820 */
[----:B------:R-:W-:Y:S02]  /*7670*/  FSETP.GE.FTZ.AND P3, PT, R207, RZ, PT ;  /* 0x000000ffcf00720b */ /* 0x000fe40003f76000 */
[C---:B------:R-:W-:Y:S01]  /*7680*/  FADD.FTZ R21, -R195.reuse, R21 ;  /* 0x00000015c3157221 */ /* 0x040fe20000010100 */
[----:B------:R-:W-:Y:S01]  /*7690*/  FSEL R18, R18, R194, P1 ;  /* 0x000000c212127208 */ /* 0x000fe20000800000 */
[----:B------:R-:W-:Y:S01]  /*76a0*/  FADD.FTZ R16, -R195, R16 ;  /* 0x00000010c3107221 */ /* 0x000fe20000010100 */
[----:B------:R-:W-:Y:S01]  /*76b0*/  FSETP.GE.FTZ.AND P1, PT, R237, RZ, PT ;  /* 0x000000ffed00720b */ /* 0x000fe20003f36000 */
[----:B------:R-:W-:Y:S01]  /*76c0*/  FADD.FTZ R26, -R192, R26 ;  /* 0x0000001ac01a7221 */ /* 0x000fe20000010100 */
[----:B------:R-:W-:Y:S01]  /*76d0*/  FSEL R15, R15, R192, P0 ;  /* 0x000000c00f0f7208 */ /* 0x000fe20000000000 */
[----:B------:R-:W-:Y:S01]  /*76e0*/  FADD.FTZ R23, -R194, R23 ;  /* 0x00000017c2177221 */ /* 0x000fe20000010100 */
[----:B------:R-:W-:Y:S01]  /*76f0*/  FSETP.GE.FTZ.AND P0, PT, R199, RZ, PT ;  /* 0x000000ffc700720b */ /* 0x000fe20003f16000 */
[-C--:B-1----:R-:W-:Y:S01]  /*7700*/  HMMA.16816.F32.BF16 R36, R104, R4.reuse, R36 ;  /* 0x000000046824723c */ /* 0x082fe20000041824 */
[----:B------:R-:W-:Y:S01]  /*7710*/  FADD.FTZ R25, -R193, R25 ;  /* 0x00000019c1197221 */ /* 0x000fe20000010100 */
[----:B------:R-:W-:Y:S01]  /*7720*/  FSEL R17, R17, R195, P2 ;  /* 0x000000c311117208 */ /* 0x000fe20001000000 */
[----:B------:R-:W-:Y:S01]  /*7730*/  FADD.FTZ R20, -R195, R20 ;  /* 0x00000014c3147221 */ /* 0x000fe20000010100 */
[----:B------:R-:W-:Y:S01]  /*7740*/  FSETP.GE.FTZ.AND P2, PT, R238, RZ, PT ;  /* 0x000000ffee00720b */ /* 0x000fe20003f56000 */
[----:B------:R-:W-:Y:S01]  /*7750*/  FADD.FTZ R30, -R192, R30 ;  /* 0x0000001ec01e7221 */ /* 0x000fe20000010100 */
[----:B------:R-:W-:Y:S01]  /*7760*/  FSEL R12, R12, R193, P3 ;  /* 0x000000c10c0c7208 */ /* 0x000fe20001800000 */
[----:B------:R-:W-:Y:S01]  /*7770*/  FADD.FTZ R27, -R192, R27 ;  /* 0x0000001bc01b7221 */ /* 0x000fe20000010100 */
[C---:B------:R-:W-:Y:S01]  /*7780*/  HMMA.16816.F32.BF16 R40, R112.reuse, R4, R40 ;  /* 0x000000047028723c */ /* 0x040fe20000041828 */
[C---:B------:R-:W-:Y:S01]  /*7790*/  FADD.FTZ R29, -R193.reuse, R29 ;  /* 0x0000001dc11d7221 */ /* 0x040fe20000010100 */
[----:B------:R-:W-:Y:S02]  /*77a0*/  FSETP.GE.FTZ.AND P3, PT, R198, RZ, PT ;  /* 0x000000ffc600720b */ /* 0x000fe40003f76000 */
[----:B------:R-:W-:Y:S01]  /*77b0*/  FADD.FTZ R24, -R193, R24 ;  /* 0x00000018c1187221 */ /* 0x000fe20000010100 */
[-C--:B------:R-:W-:Y:S01]  /*77c0*/  FSEL R22, R22, R194.reuse, P1 ;  /* 0x000000c216167208 */ /* 0x080fe20000800000 */
[----:B------:R-:W-:Y:S01]  /*77d0*/  FADD.FTZ R34, -R194, R34 ;  /* 0x00000022c2227221 */ /* 0x000fe20000010100 */
[----:B------:R-:W-:Y:S01]  /*77e0*/  FSETP.GE.FTZ.AND P1, PT, R235, RZ, PT ;  /* 0x000000ffeb00720b */ /* 0x000fe20003f36000 */
[----:B------:R-:W-:Y:S01]  /*77f0*/  FADD.FTZ R31, -R192, R31 ;  /* 0x0000001fc01f7221 */ /* 0x000fe20000010100 */
[-C--:B------:R-:W-:Y:S03]  /*7800*/  HMMA.16816.F32.BF16 R44, R112, R6.reuse, R44 ;  /* 0x00000006702c723c */ /* 0x080fe6000004182c */
[----:B------:R-:W-:Y:S01]  /*7810*/  FADD.FTZ R33, -R195, R33 ;  /* 0x00000021c3217221 */ /* 0x000fe20000010100 */
[----:B------:R-:W-:Y:S01]  /*7820*/  FSEL R19, R19, R194, P0 ;  /* 0x000000c213137208 */ /* 0x000fe20000000000 */
[----:B------:R-:W-:Y:S01]  /*7830*/  FADD.FTZ R28, -R193, R28 ;  /* 0x0000001cc11c7221 */ /* 0x000fe20000010100 */
[----:B------:R-:W-:Y:S01]  /*7840*/  FSETP.GE.FTZ.AND P0, PT, R205, RZ, PT ;  /* 0x000000ffcd00720b */ /* 0x000fe20003f16000 */
[C---:B------:R-:W-:Y:S01]  /*7850*/  FADD.FTZ R38, -R194.reuse, R38 ;  /* 0x00000026c2267221 */ /* 0x040fe20000010100 */
[-C--:B------:R-:W-:Y:S01]  /*7860*/  FSEL R21, R21, R195.reuse, P2 ;  /* 0x000000c315157208 */ /* 0x080fe20001000000 */
[----:B------:R-:W-:Y:S01]  /*7870*/  FADD.FTZ R35, -R194, R35 ;  /* 0x00000023c2237221 */ /* 0x000fe20000010100 */
[----:B------:R-:W-:Y:S01]  /*7880*/  FSETP.GE.FTZ.AND P2, PT, R236, RZ, PT ;  /* 0x000000ffec00720b */ /* 0x000fe20003f56000 */
[C---:B------:R-:W-:Y:S01]  /*7890*/  HMMA.16816.F32.BF16 R48, R104.reuse, R6, R48 ;  /* 0x000000066830723c */ /* 0x040fe20000041830 */
        /* <DEDUP_REMOVED lines=8> */
[----:B------:R-:W-:Y:S01]  /*7920*/  FADD.FTZ R41, -R193, R41 ;  /* 0x00000029c1297221 */ /* 0x000fe20000010100 */
[-C--:B--2---:R-:W-:Y:S02]  /*7930*/  HMMA.16816.F32.BF16 R52, R104, R8.reuse, R52 ;  /* 0x000000086834723c */ /* 0x084fe40000041834 */
[----:B------:R-:W-:Y:S01]  /*7940*/  FSEL R23, R23, R194, P0 ;  /* 0x000000c217177208 */ /* 0x000fe20000000000 */
[----:B------:R-:W-:Y:S01]  /*7950*/  FADD.FTZ R36, -R195, R36 ;  /* 0x00000024c3247221 */ /* 0x000fe20000010100 */
[----:B------:R-:W-:Y:S01]  /*7960*/  FSETP.GE.FTZ.AND P0, PT, R202, RZ, PT ;  /* 0x000000ffca00720b */ /* 0x000fe20003f16000 */
[C---:B------:R-:W-:Y:S01]  /*7970*/  FADD.FTZ R46, -R192.reuse, R46 ;  /* 0x0000002ec02e7221 */ /* 0x040fe20000010100 */
[----:B------:R-:W-:Y:S01]  /*7980*/  FSEL R25, R25, R193, P2 ;  /* 0x000000c119197208 */ /* 0x000fe20001000000 */
[----:B------:R-:W-:Y:S01]  /*7990*/  FADD.FTZ R43, -R192, R43 ;  /* 0x0000002bc02b7221 */ /* 0x000fe20000010100 */
[----:B------:R-:W-:Y:S01]  /*79a0*/  FSETP.GE.FTZ.AND P2, PT, R234, RZ, PT ;  /* 0x000000ffea00720b */ /* 0x000fe20003f56000 */
[C---:B------:R-:W-:Y:S01]  /*79b0*/  FADD.FTZ R45, -R193.reuse, R45 ;  /* 0x0000002dc12d7221 */ /* 0x040fe20000010100 */
[C---:B------:R-:W-:Y:S02]  /*79c0*/  HMMA.16816.F32.BF16 R56, R112.reuse, R8, R56 ;  /* 0x000000087038723c */ /* 0x040fe40000041838 */
[----:B------:R-:W-:Y:S01]  /*79d0*/  FSEL R20, R20, R195, P3 ;  /* 0x000000c314147208 */ /* 0x000fe20001800000 */
[----:B------:R-:W-:Y:S01]  /*79e0*/  FADD.FTZ R40, -R193, R40 ;  /* 0x00000028c1287221 */ /* 0x000fe20000010100 */
[----:B------:R-:W-:Y:S01]  /*79f0*/  FSETP.GE.FTZ.AND P3, PT, R201, RZ, PT ;  /* 0x000000ffc900720b */ /* 0x000fe20003f76000 */
[----:B------:R-:W-:Y:S01]  /*7a00*/  FADD.FTZ R50, -R194, R50 ;  /* 0x00000032c2327221 */ /* 0x000fe20000010100 */
[-C--:B------:R-:W-:Y:S01]  /*7a10*/  FSEL R30, R30, R192.reuse, P1 ;  /* 0x000000c01e1e7208 */ /* 0x080fe20000800000 */
[----:B------:R-:W-:Y:S01]  /*7a20*/  FADD.FTZ R47, -R192, R47 ;  /* 0x0000002fc02f7221 */ /* 0x000fe20000010100 */
[----:B------:R-:W-:Y:S01]  /*7a30*/  FSETP.GE.FTZ.AND P1, PT, R196, RZ, PT ;  /* 0x000000ffc400720b */ /* 0x000fe20003f36000 */
[----:B------:R-:W-:Y:S01]  /*7a40*/  FADD.FTZ R49, -R195, R49 ;  /* 0x00000031c3317221 */ /* 0x000fe20000010100 */
[-C--:B------:R-:W-:Y:S02]  /*7a50*/  HMMA.16816.F32.BF16 R60, R112, R10.reuse, R60 ;  /* 0x0000000a703c723c */ /* 0x080fe4000004183c */
[----:B------:R-:W-:Y:S01]  /*7a60*/  FSEL R27, R27, R192, P0 ;  /* 0x000000c01b1b7208 */ /* 0x000fe20000000000 */
[----:B------:R-:W-:Y:S01]  /*7a70*/  FADD.FTZ R44, -R193, R44 ;  /* 0x0000002cc12c7221 */ /* 0x000fe20000010100 */
[----:B------:R-:W-:Y:S01]  /*7a80*/  FSETP.GE.FTZ.AND P0, PT, R127, RZ, PT ;  /* 0x000000ff7f00720b */ /* 0x000fe20003f16000 */
[C---:B------:R-:W-:Y:S01]  /*7a90*/  FADD.FTZ R54, -R194.reuse, R54 ;  /* 0x00000036c2367221 */ /* 0x040fe20000010100 */
[-C--:B------:R-:W-:Y:S01]  /*7aa0*/  FSEL R29, R29, R193.reuse, P2 ;  /* 0x000000c11d1d7208 */ /* 0x080fe20001000000 */
[----:B------:R-:W-:Y:S01]  /*7ab0*/  FADD.FTZ R51, -R194, R51 ;  /* 0x00000033c2337221 */ /* 0x000fe20000010100 */
[----:B------:R-:W-:Y:S01]  /*7ac0*/  FSETP.GE.FTZ.AND P2, PT, R233, RZ, PT ;  /* 0x000000ffe900720b */ /* 0x000fe20003f56000 */
[C---:B------:R-:W-:Y:S01]  /*7ad0*/  FADD.FTZ R53, -R195.reuse, R53 ;  /* 0x00000035c3357221 */ /* 0x040fe20000010100 */
[----:B------:R-:W-:Y:S02]  /*7ae0*/  HMMA.16816.F32.BF16 R64, R104, R10, R64 ;  /* 0x0000000a6840723c */ /* 0x000fe40000041840 */
[----:B------:R-:W-:Y:S01]  /*7af0*/  FSEL R24, R24, R193, P3 ;  /* 0x000000c118187208 */ /* 0x000fe20001800000 */
[----:B------:R-:W-:Y:S01]  /*7b00*/  FADD.FTZ R48, -R195, R48 ;  /* 0x00000030c3307221 */ /* 0x000fe20000010100 */
[----:B------:R-:W-:Y:S01]  /*7b10*/  FSETP.GE.FTZ.AND P3, PT, R125, RZ, PT ;  /* 0x000000ff7d00720b */ /* 0x000fe20003f76000 */
[----:B------:R-:W-:Y:S01]  /*7b20*/  FADD.FTZ R56, -R193, R56 ;  /* 0x00000038c1387221 */ /* 0x000fe20000010100 */
[----:B------:R-:W-:Y:S01]  /*7b30*/  FSEL R34, R34, R194, P1 ;  /* 0x000000c222227208 */ /* 0x000fe20000800000 */
[----:B------:R-:W-:Y:S01]  /*7b40*/  FADD.FTZ R55, -R194, R55 ;  /* 0x00000037c2377221 */ /* 0x000fe20000010100 */
[----:B------:R-:W-:Y:S01]  /*7b50*/  FSETP.GE.FTZ.AND P1, PT, R231, RZ, PT ;  /* 0x000000ffe700720b */ /* 0x000fe20003f36000 */
[----:B------:R-:W-:Y:S03]  /*7b60*/  FADD.FTZ R52, -R195, R52 ;  /* 0x00000034c3347221 */ /* 0x000fe60000010100 */
[----:B------:R-:W-:Y:S01]  /*7b70*/  FSEL R31, R31, R192, P0 ;  /* 0x000000c01f1f7208 */ /* 0x000fe20000000000 */
[----:B------:R-:W-:Y:S01]  /*7b80*/  FADD.FTZ R59, -R192, R59 ;  /* 0x0000003bc03b7221 */ /* 0x000fe20000010100 */
[----:B------:R-:W-:Y:S01]  /*7b90*/  FSETP.GE.FTZ.AND P0, PT, R122, RZ, PT ;  /* 0x000000ff7a00720b */ /* 0x000fe20003f16000 */
[----:B------:R-:W-:Y:S01]  /*7ba0*/  FADD.FTZ R58, -R192, R58 ;  /* 0x0000003ac03a7221 */ /* 0x000fe20000010100 */
[----:B------:R-:W-:Y:S01]  /*7bb0*/  FSEL R33, R33, R195, P2 ;  /* 0x000000c321217208 */ /* 0x000fe20001000000 */
[C---:B------:R-:W-:Y:S01]  /*7bc0*/  FADD.FTZ R57, -R193.reuse, R57 ;  /* 0x00000039c1397221 */ /* 0x040fe20000010100 */
        /* <DEDUP_REMOVED lines=116> */
[----:B------:R-:W-:Y:S01]  /*8310*/  FMUL.FTZ R62, R210, R62 ;  /* 0x0000003ed23e7220 */ /* 0x000fe20000410000 */
        /* <DEDUP_REMOVED lines=10> */
[----:B------:R-:W-:Y:S01]  /*83c0*/  FMUL.FTZ R194, R197, R194 ;  /* 0x000000c2c5c27220 */ /* 0x000fe20000410000 */
[----:B------:R-:W-:-:S05]  /*83d0*/  @!P1 BRA `(.L_x_984) ;  /* 0x000001f000009947 */ /* 0x000fca0003800000 */
[----:B------:R-:W-:Y:S01]  /*83e0*/  ULOP3.LUT UR7, UR6, 0x1, URZ, 0xc0, !UPT ;  /* 0x0000000106077892 */ /* 0x000fe2000f8ec03f */
[----:B------:R-:W-:Y:S01]  /*83f0*/  IMAD.MOV.U32 R5, RZ, RZ, c[0x0][0x190] ;  /* 0x00006400ff057624 */ /* 0x000fe200078e00ff */
[----:B------:R-:W-:Y:S02]  /*8400*/  ISETP.GE.AND P2, PT, R158, c[0x0][0x220], PT ;  /* 0x000088009e007a0c */ /* 0x000fe40003f46270 */
[----:B------:R-:W-:Y:S01]  /*8410*/  UISETP.NE.U32.AND UP0, UPT, UR7, 0x1, UPT ;  /* 0x000000010700788c */ /* 0x000fe2000bf05070 */
[----:B------:R-:W-:Y:S03]  /*8420*/  IMAD.U32 R4, R5, -0x80, RZ ;  /* 0xffffff8005047824 */ /* 0x000fe600078e00ff */
[----:B------:R-:W-:Y:S02]  /*8430*/  USEL UR7, UR58, 0x2000, !UP0 ;  /* 0x000020003a077887 */ /* 0x000fe4000c000000 */
[----:B------:R-:W-:Y:S04]  /*8440*/  LEA R188, P0, R4, R188, 0x1 ;  /* 0x000000bc04bc7211 */ /* 0x000fe800078008ff */
[----:B------:R-:W-:Y:S02]  /*8450*/  IADD3 R185, R185, UR7, RZ ;  /* 0x00000007b9b97c10 */ /* 0x000fe4000fffe0ff */
[----:B------:R-:W-:Y:S02]  /*8460*/  IADD3 R180, R180, UR7, RZ ;  /* 0x00000007b4b47c10 */ /* 0x000fe4000fffe0ff */
[----:B------:R-:W-:Y:S01]  /*8470*/  LEA.HI.X.SX32 R189, R4, R189, 0x1, P0 ;  /* 0x000000bd04bd7211 */ /* 0x000fe200000f0eff */
[----:B------:R1:W-:Y:S01]  /*8480*/  @P2 STS [R185], RZ ;  /* 0x000000ffb9002388 */ /* 0x0003e20000000800 */
[----:B------:R-:W-:Y:S01]  /*8490*/  @!P2 LEA R6, P0, R5, R188, 0x7 ;  /* 0x000000bc0506a211 */ /* 0x000fe200078038ff */
[----:B------:R-:W-:Y:S01]  /*84a0*/  @!P2 IMAD.MOV.U32 R4, RZ, RZ, c[0x0][0x194] ;  /* 0x00006500ff04a624 */ /* 0x000fe200078e00ff */
[----:B------:R-:W-:Y:S01]  /*84b0*/  IADD3 R131, R131, UR7, RZ ;  /* 0x0000000783837c10 */ /* 0x000fe2000fffe0ff */
[----:B------:R1:W-:Y:S03]  /*84c0*/  @P2 STS [R185+0x4], RZ ;  /* 0x000004ffb9002388 */ /* 0x0003e60000000800 */
[----:B------:R-:W-:Y:S01]  /*84d0*/  @!P2 LEA.HI.X R7, R5, R189, R4, 0x7, P0 ;  /* 0x000000bd0507a211 */ /* 0x000fe200000f3c04 */
        /* <DEDUP_REMOVED lines=15> */
.L_x_984:
        /* <DEDUP_REMOVED lines=62> */
[----:B------:R-:W-:Y:S04]  /*89b0*/  STS [R172+0xc400], R58 ;  /* 0x00c4003aac007388 */ /* 0x000fe80000000800 */
[----:B------:R-:W-:Y:S01]  /*89c0*/  STS [R171+0xc000], R60 ;  /* 0x00c0003cab007388 */ /* 0x000fe20000000800 */
[----:B--2---:R-:W-:Y:S03]  /*89d0*/  IMAD.SHL.U32 R52, R138, 0x2, RZ ;  /* 0x000000028a347824 */ /* 0x004fe600078e00ff */
        /* <DEDUP_REMOVED lines=66> */
[C---:B------:R-:W-:Y:S01]  /*8e00*/  @!P2 LEA R6, P0, R5.reuse, R186, 0x7 ;  /* 0x000000ba0506a211 */ /* 0x040fe200078038ff */
[----:B------:R-:W-:Y:S02]  /*8e10*/  @!P2 IMAD.MOV.U32 R4, RZ, RZ, c[0x0][0x374] ;  /* 0x0000dd00ff04a624 */ /* 0x000fe400078e00ff */
[----:B------:R1:W-:Y:S03]  /*8e20*/  @P2 STS [R53+0x4004], RZ ;  /* 0x004004ff35002388 */ /* 0x0003e60000000800 */
[----:B------:R-:W-:Y:S01]  /*8e30*/  @!P2 LEA.HI.X R7, R5, R187, R4, 0x7, P0 ;  /* 0x000000bb0507a211 */ /* 0x000fe200000f3c04 */
[----:B------:R1:W-:Y:S04]  /*8e40*/  @P2 STS.64 [R53+0x4008], RZ ;  /* 0x004008ff35002388 */ /* 0x0003e80000000a00 */
        /* <DEDUP_REMOVED lines=10> */
.L_x_985:
[----:B------:R-:W-:Y:S01]  /*8ef0*/  LDSM.16.M88.4 R16, [R134] ;  /* 0x000000008610783b */ /* 0x000fe20000000200 */
[----:B------:R-:W-:Y:S01]  /*8f00*/  @P1 IADD3 R54, R140, -0x80, RZ ;  /* 0xffffff808c361810 */ /* 0x000fe20007ffe0ff */
[----:B------:R-:W-:Y:S01]  /*8f10*/  IMAD.U32 R190, RZ, RZ, UR33 ;  /* 0x00000021ffbe7e24 */ /* 0x000fe2000f8e00ff */
[----:B------:R-:W-:Y:S01]  /*8f20*/  @UP2 UIADD3 UR8, UP0, UR10, -0x200, URZ ;  /* 0xfffffe000a082890 */ /* 0x000fe2000ff1e03f */
[----:B------:R-:W2:Y:S01]  /*8f30*/  LDSM.16.MT88.4 R20, [R52+0x6000] ;  /* 0x006000003414783b */ /* 0x000ea20000004200 */
[----:B------:R-:W-:Y:S01]  /*8f40*/  IMAD.U32 R191, RZ, RZ, UR33 ;  /* 0x00000021ffbf7e24 */ /* 0x000fe2000f8e00ff */
[----:B------:R-:W-:Y:S01]  /*8f50*/  UISETP.GT.AND UP1, UPT, UR6, UR32, UPT ;  /* 0x000000200600728c */ /* 0x000fe2000bf24270 */
[----:B------:R-:W-:Y:S01]  /*8f60*/  @P1 IMAD.WIDE R54, R54, R177, UR10 ;  /* 0x0000000a36361e25 */ /* 0x000fe2000f8e02b1 */
[----:B------:R-:W3:Y:S01]  /*8f70*/  LDSM.16.M88.4 R12, [R134+0x2000] ;  /* 0x00200000860c783b */ /* 0x000ee20000000200 */
[----:B------:R-:W-:Y:S01]  /*8f80*/  LEA R190, P0, R190, R116, 0x2 ;  /* 0x00000074bebe7211 */ /* 0x000fe200078010ff */
[----:B------:R-:W-:Y:S02]  /*8f90*/  @UP2 UIADD3.X UR7, UR11, -0x1, URZ, UP0, !UPT ;  /* 0xffffffff0b072890 */ /* 0x000fe400087fe43f */
[----:B------:R-:W-:Y:S01]  /*8fa0*/  LDSM.16.M88.4 R24, [R133] ;  /* 0x000000008518783b */ /* 0x000fe20000000200 */
[----:B------:R-:W-:Y:S01]  /*8fb0*/  LEA.HI.X.SX32 R191, R191, R117, 0x2, P0 ;  /* 0x00000075bfbf7211 */ /* 0x000fe200000f16ff */
[----:B------:R-:W-:Y:S02]  /*8fc0*/  @UP2 UMOV UR10, UR8 ;  /* 0x00000008000a2c82 */ /* 0x000fe40008000000 */
[----:B------:R-:W4:Y:S01]  /*8fd0*/  LDSM.16.MT88.4 R28, [R52+0x6400] ;  /* 0x00640000341c783b */ /* 0x000f220000004200 */
[----:B------:R-:W-:Y:S02]  /*8fe0*/  @UP2 UMOV UR11, UR7 ;  /* 0x00000007000b2c82 */ /* 0x000fe40008000000 */
[----:B------:R-:W-:Y:S01]  /*8ff0*/  ULOP3.LUT UR7, UR6, 0x1, URZ, 0xc0, !UPT ;  /* 0x0000000106077892 */ /* 0x000fe2000f8ec03f */
[----:B------:R-:W1:Y:S01]  /*9000*/  LDSM.16.M88.4 R32, [R128] ;  /* 0x000000008020783b */ /* 0x000e620000000200 */
[----:B------:R-:W-:Y:S02]  /*9010*/  UIADD3 UR6, UR6, -0x1, URZ ;  /* 0xffffffff06067890 */ /* 0x000fe4000fffe03f */
[----:B------:R-:W-:Y:S01]  /*9020*/  UISETP.NE.U32.AND UP0, UPT, UR7, 0x1, UPT ;  /* 0x000000010700788c */ /* 0x000fe2000bf05070 */
[----:B------:R-:W-:Y:S04]  /*9030*/  LDSM.16.M88.4 R36, [R132] ;  /* 0x000000008424783b */ /* 0x000fe80000000200 */
[----:B------:R-:W1:Y:S04]  /*9040*/  LDSM.16.MT88.4 R40, [R52+0x6800] ;  /* 0x006800003428783b */ /* 0x000e680000004200 */
[----:B------:R-:W1:Y:S04]  /*9050*/  LDSM.16.M88.4 R44, [R132+0x2000] ;  /* 0x00200000842c783b */ /* 0x000e680000000200 */
[----:B------:R-:W-:Y:S04]  /*9060*/  LDSM.16.M88.4 R48, [R3+0x2000] ;  /* 0x002000000330783b */ /* 0x000fe80000000200 */
[----:B------:R1:W5:Y:S02]  /*9070*/  @P1 LDG.E R183, [R54.64] ;  /* 0x0000000c36b71981 */ /* 0x000364000c1e1900 */
[-C--:B-12---:R-:W-:Y:S02]  /*9080*/  HMMA.16816.F32.BF16 R4, R16, R20.reuse, RZ ;  /* 0x000000141004723c */ /* 0x086fe400000418ff */
[----:B------:R1:W5:Y:S04]  /*9090*/  @P1 LDG.E R184, [R54.64+0x20] ;  /* 0x0000200c36b81981 */ /* 0x000368000c1e1900 */
[----:B------:R1:W5:Y:S02]  /*90a0*/  @P1 LDG.E R181, [R54.64+0x100] ;  /* 0x0001000c36b51981 */ /* 0x000364000c1e1900 */
[C---:B---3--:R-:W-:Y:S02]  /*90b0*/  HMMA.16816.F32.BF16 R8, R12.reuse, R20, RZ ;  /* 0x000000140c08723c */ /* 0x048fe400000418ff */
[----:B------:R1:W5:Y:S06]  /*90c0*/  @P1 LDG.E R182, [R54.64+0x120] ;  /* 0x0001200c36b61981 */ /* 0x00036c000c1e1900 */
[-C--:B------:R-:W-:Y:S08]  /*90d0*/  HMMA.16816.F32.BF16 R12, R12, R22.reuse, RZ ;  /* 0x000000160c0c723c */ /* 0x080ff000000418ff */
[----:B------:R-:W-:Y:S01]  /*90e0*/  HMMA.16816.F32.BF16 R16, R16, R22, RZ ;  /* 0x000000161010723c */ /* 0x000fe200000418ff */
[----:B------:R-:W-:Y:S07]  /*90f0*/  LDSM.16.M88.4 R20, [R3] ;  /* 0x000000000314783b */ /* 0x000fee0000000200 */
[-C--:B----4-:R-:W-:Y:S08]  /*9100*/  HMMA.16816.F32.BF16 R4, R24, R28.reuse, R4 ;  /* 0x0000001c1804723c */ /* 0x090ff00000041804 */
[C---:B------:R-:W-:Y:S08]  /*9110*/  HMMA.16816.F32.BF16 R8, R32.reuse, R28, R8 ;  /* 0x0000001c2008723c */ /* 0x040ff00000041808 */
[-C--:B------:R-:W-:Y:S01]  /*9120*/  HMMA.16816.F32.BF16 R12, R32, R30.reuse, R12 ;  /* 0x0000001e200c723c */ /* 0x080fe2000004180c */
[----:B------:R-:W2:Y:S07]  /*9130*/  LDSM.16.MT88.4 R32, [R52+0x6c00] ;  /* 0x006c00003420783b */ /* 0x000eae0000004200 */
        /* <DEDUP_REMOVED lines=9> */
[----:B------:R-:W1:Y:S03]  /*91d0*/  LDSM.16.MT88.4 R40, [R52+0x7400] ;  /* 0x007400003428783b */ /* 0x000e660000004200 */
[-C--:B--2---:R-:W-:Y:S08]  /*91e0*/  HMMA.16816.F32.BF16 R4, R20, R32.reuse, R4 ;  /* 0x000000201404723c */ /* 0x084ff00000041804 */
[C---:B------:R-:W-:Y:S08]  /*91f0*/  HMMA.16816.F32.BF16 R8, R48.reuse, R32, R8 ;  /* 0x000000203008723c */ /* 0x040ff00000041808 */
[-C--:B------:R-:W-:Y:S01]  /*9200*/  HMMA.16816.F32.BF16 R12, R48, R34.reuse, R12 ;  /* 0x00000022300c723c */ /* 0x080fe2000004180c */
[----:B------:R-:W2:Y:S07]  /*9210*/  LDSM.16.M88.4 R48, [R0] ;  /* 0x000000000030783b */ /* 0x000eae0000000200 */
        /* <DEDUP_REMOVED lines=10> */
[-C--:B-1----:R-:W-:Y:S08]  /*92c0*/  HMMA.16816.F32.BF16 R4, R36, R40.reuse, R4 ;  /* 0x000000282404723c */ /* 0x082ff00000041804 */
[C---:B--2---:R-:W-:Y:S07]  /*92d0*/  HMMA.16816.F32.BF16 R8, R48.reuse, R40, R8 ;  /* 0x000000283008723c */ /* 0x044fee0000041808 */
[----:B------:R-:W-:Y:S01]  /*92e0*/  IMAD.U32 R41, RZ, RZ, UR44 ;  /* 0x0000002cff297e24 */ /* 0x000fe2000f8e00ff */
[-C--:B------:R-:W-:Y:S01]  /*92f0*/  HMMA.16816.F32.BF16 R12, R48, R42.reuse, R12 ;  /* 0x0000002a300c723c */ /* 0x080fe2000004180c */
[----:B------:R-:W1:Y:S03]  /*9300*/  LDSM.16.M88.4 R48, [R3+0x6000] ;  /* 0x006000000330783b */ /* 0x000e660000000200 */
[-C--:B------:R-:W-:Y:S01]  /*9310*/  LEA R60, P3, R41, R190.reuse, 0x2 ;  /* 0x000000be293c7211 */ /* 0x080fe200078610ff */
[----:B------:R-:W-:Y:S03]  /*9320*/  IMAD.U32 R40, RZ, RZ, UR44 ;  /* 0x0000002cff287e24 */ /* 0x000fe6000f8e00ff */
[----:B------:R-:W-:Y:S04]  /*9330*/  HMMA.16816.F32.BF16 R16, R36, R42, R16 ;  /* 0x0000002a2410723c */ /* 0x000fe80000041810 */
[-C--:B------:R-:W-:Y:S03]  /*9340*/  LEA.HI.X.SX32 R61, R40, R191.reuse, 0x2, P3 ;  /* 0x000000bf283d7211 */ /* 0x080fe600018f16ff */
[----:B------:R-:W-:Y:S01]  /*9350*/  IMAD.U32 R39, RZ, RZ, UR43 ;  /* 0x0000002bff277e24 */ /* 0x000fe2000f8e00ff */
[-C--:B------:R-:W-:Y:S01]  /*9360*/  HMMA.16816.F32.BF16 R4, R20, R32.reuse, R4 ;  /* 0x000000201404723c */ /* 0x080fe20000041804 */
[----:B------:R-:W-:Y:S03]  /*9370*/  IMAD.U32 R37, RZ, RZ, UR42 ;  /* 0x0000002aff257e24 */ /* 0x000fe6000f8e00ff */
[----:B------:R-:W-:Y:S01]  /*9380*/  IMAD.U32 R38, RZ, RZ, UR43 ;  /* 0x0000002bff267e24 */ /* 0x000fe2000f8e00ff */
[-C--:B------:R-:W-:Y:S01]  /*9390*/  LEA R62, P2, R39, R190.reuse, 0x2 ;  /* 0x000000be273e7211 */ /* 0x080fe200078410ff */
[----:B------:R-:W-:Y:S01]  /*93a0*/  IMAD.U32 R36, RZ, RZ, UR42 ;  /* 0x0000002aff247e24 */ /* 0x000fe2000f8e00ff */
[-C--:B------:R-:W-:Y:S01]  /*93b0*/  LEA R64, P1, R37, R190.reuse, 0x2 ;  /* 0x000000be25407211 */ /* 0x080fe200078210ff */
[C---:B---3--:R-:W-:Y:S01]  /*93c0*/  HMMA.16816.F32.BF16 R8, R44.reuse, R32, R8 ;  /* 0x000000202c08723c */ /* 0x048fe20000041808 */
[----:B------:R-:W-:Y:S03]  /*93d0*/  IMAD.U32 R43, RZ, RZ, UR45 ;  /* 0x0000002dff2b7e24 */ /* 0x000fe6000f8e00ff */
[-C--:B------:R-:W-:Y:S01]  /*93e0*/  LEA.HI.X.SX32 R63, R38, R191.reuse, 0x2, P2 ;  /* 0x000000bf263f7211 */ /* 0x080fe200010f16ff */
[----:B------:R-:W-:Y:S01]  /*93f0*/  IMAD.U32 R42, RZ, RZ, UR45 ;  /* 0x0000002dff2a7e24 */ /* 0x000fe2000f8e00ff */
[-C--:B------:R-:W-:Y:S01]  /*9400*/  LEA.HI.X.SX32 R65, R36, R191.reuse, 0x2, P1 ;  /* 0x000000bf24417211 */ /* 0x080fe200008f16ff */
[----:B------:R-:W-:Y:S01]  /*9410*/  IMAD.U32 R33, RZ, RZ, UR40 ;  /* 0x00000028ff217e24 */ /* 0x000fe2000f8e00ff */
[-C--:B------:R-:W-:Y:S01]  /*9420*/  HMMA.16816.F32.BF16 R12, R44, R34.reuse, R12 ;  /* 0x000000222c0c723c */ /* 0x080fe2000004180c */
[----:B------:R-:W-:Y:S03]  /*9430*/  IMAD.U32 R32, RZ, RZ, UR40 ;  /* 0x00000028ff207e24 */ /* 0x000fe6000f8e00ff */
[-C--:B------:R-:W-:Y:S03]  /*9440*/  LEA R58, P4, R43, R190.reuse, 0x2 ;  /* 0x000000be2b3a7211 */ /* 0x080fe600078810ff */
[----:B------:R-:W-:Y:S01]  /*9450*/  IMAD.U32 R47, RZ, RZ, UR47 ;  /* 0x0000002fff2f7e24 */ /* 0x000fe2000f8e00ff */
[----:B------:R-:W-:Y:S01]  /*9460*/  HMMA.16816.F32.BF16 R16, R20, R34, R16 ;  /* 0x000000221410723c */ /* 0x000fe20000041810 */
[----:B------:R-:W-:Y:S03]  /*9470*/  IMAD.U32 R45, RZ, RZ, UR46 ;  /* 0x0000002eff2d7e24 */ /* 0x000fe6000f8e00ff */
[-C--:B------:R-:W-:Y:S01]  /*9480*/  LEA R54, P6, R47, R190.reuse, 0x2 ;  /* 0x000000be2f367211 */ /* 0x080fe200078c10ff */
[----:B------:R-:W-:Y:S01]  /*9490*/  IMAD.U32 R46, RZ, RZ, UR47 ;  /* 0x0000002fff2e7e24 */ /* 0x000fe2000f8e00ff */
[-C--:B------:R-:W-:Y:S01]  /*94a0*/  LEA R56, P5, R45, R190.reuse, 0x2 ;  /* 0x000000be2d387211 */ /* 0x080fe200078a10ff */
[----:B------:R-:W-:Y:S01]  /*94b0*/  IMAD.U32 R23, RZ, RZ, UR35 ;  /* 0x00000023ff177e24 */ /* 0x000fe2000f8e00ff */
[-C--:B----4-:R-:W-:Y:S01]  /*94c0*/  HMMA.16816.F32.BF16 R4, R24, R28.reuse, R4 ;  /* 0x0000001c1804723c */ /* 0x090fe20000041804 */
[----:B------:R-:W-:Y:S03]  /*94d0*/  IMAD.U32 R21, RZ, RZ, UR34 ;  /* 0x00000022ff157e24 */ /* 0x000fe6000f8e00ff */
[----:B------:R-:W-:Y:S01]  /*94e0*/  IMAD.U32 R22, RZ, RZ, UR35 ;  /* 0x00000023ff167e24 */ /* 0x000fe2000f8e00ff */
[-C--:B------:R-:W-:Y:S01]  /*94f0*/  LEA R36, P1, R23, R190.reuse, 0x2 ;  /* 0x000000be17247211 */ /* 0x080fe200078210ff */
[----:B------:R-:W-:Y:S01]  /*9500*/  IMAD.U32 R20, RZ, RZ, UR34 ;  /* 0x00000022ff147e24 */ /* 0x000fe2000f8e00ff */
[-C--:B------:R-:W-:Y:S01]  /*9510*/  LEA.HI.X.SX32 R55, R46, R191.reuse, 0x2, P6 ;  /* 0x000000bf2e377211 */ /* 0x080fe200030f16ff */
[C---:B-1----:R-:W-:Y:S01]  /*9520*/  HMMA.16816.F32.BF16 R8, R48.reuse, R28, R8 ;  /* 0x0000001c3008723c */ /* 0x042fe20000041808 */
[----:B------:R-:W-:Y:S03]  /*9530*/  IMAD.U32 R35, RZ, RZ, UR41 ;  /* 0x00000029ff237e24 */ /* 0x000fe6000f8e00ff */
[-C--:B------:R-:W-:Y:S01]  /*9540*/  LEA.HI.X.SX32 R37, R22, R191.reuse, 0x2, P1 ;  /* 0x000000bf16257211 */ /* 0x080fe200008f16ff */
[----:B------:R-:W-:Y:S01]  /*9550*/  IMAD.U32 R34, RZ, RZ, UR41 ;  /* 0x00000029ff227e24 */ /* 0x000fe2000f8e00ff */
[-C--:B------:R-:W-:Y:S01]  /*9560*/  LEA.HI.X.SX32 R59, R42, R191.reuse, 0x2, P4 ;  /* 0x000000bf2a3b7211 */ /* 0x080fe200020f16ff */
[----:B------:R-:W-:Y:S01]  /*9570*/  IMAD.U32 R44, RZ, RZ, UR46 ;  /* 0x0000002eff2c7e24 */ /* 0x000fe2000f8e00ff */
[-C--:B------:R-:W-:Y:S01]  /*9580*/  HMMA.16816.F32.BF16 R12, R48, R30.reuse, R12 ;  /* 0x0000001e300c723c */ /* 0x080fe2000004180c */
[----:B------:R-:W-:Y:S01]  /*9590*/  IMAD.U32 R29, RZ, RZ, UR38 ;  /* 0x00000026ff1d7e24 */ /* 0x000fe2000f8e00ff */
[----:B------:R-:W-:Y:S01]  /*95a0*/  PLOP3.LUT P1, PT, PT, PT, UP0, 0x80, 0x0 ;  /* 0x000000000000781c */ /* 0x000fe20003f2f008 */
[----:B------:R-:W-:Y:S01]  /*95b0*/  @UP2 UIADD3 UR30, UP0, UR30, -0x200, URZ ;  /* 0xfffffe001e1e2890 */ /* 0x000fe2000ff1e03f */
[-C--:B------:R-:W-:Y:S01]  /*95c0*/  LEA.HI.X.SX32 R57, R44, R191.reuse, 0x2, P5 ;  /* 0x000000bf2c397211 */ /* 0x080fe200028f16ff */
[----:B------:R-:W-:Y:S01]  /*95d0*/  IMAD.U32 R28, RZ, RZ, UR38 ;  /* 0x00000026ff1c7e24 */ /* 0x000fe2000f8e00ff */
[-C--:B------:R-:W-:Y:S01]  /*95e0*/  LEA R46, P6, R33, R190.reuse, 0x2 ;  /* 0x000000be212e7211 */ /* 0x080fe200078c10ff */
[----:B------:R-:W-:Y:S01]  /*95f0*/  IMAD.U32 R49, RZ, RZ, UR48 ;  /* 0x00000030ff317e24 */ /* 0x000fe2000f8e00ff */
[----:B------:R-:W-:Y:S01]  /*9600*/  HMMA.16816.F32.BF16 R16, R24, R30, R16 ;  /* 0x0000001e1810723c */ /* 0x000fe20000041810 */
[----:B------:R-:W-:Y:S01]  /*9610*/  IMAD.U32 R48, RZ, RZ, UR48 ;  /* 0x00000030ff307e24 */ /* 0x000fe2000f8e00ff */
[----:B------:R-:W-:Y:S01]  /*9620*/  RED.E.ADD.F32.FTZ.RN.STRONG.GPU [R190.64], R4 ;  /* 0x00000004be00798e */ /* 0x000fe2000c10e78c */
[----:B------:R-:W-:Y:S01]  /*9630*/  @UP2 UIADD3.X UR29, UR29, -0x1, URZ, UP0, !UPT ;  /* 0xffffffff1d1d2890 */ /* 0x000fe200087fe43f */
[-C--:B------:R-:W-:Y:S02]  /*9640*/  LEA R50, P0, R49, R190.reuse, 0x2 ;  /* 0x000000be31327211 */ /* 0x080fe400078010ff */
[-C--:B------:R-:W-:Y:S01]  /*9650*/  LEA.HI.X.SX32 R47, R32, R191.reuse, 0x2, P6 ;  /* 0x000000bf202f7211 */ /* 0x080fe200030f16ff */
[----:B------:R-:W-:Y:S01]  /*9660*/  IMAD.U32 R31, RZ, RZ, UR39 ;  /* 0x00000027ff1f7e24 */ /* 0x000fe2000f8e00ff */
[-C--:B------:R-:W-:Y:S01]  /*9670*/  LEA.HI.X.SX32 R51, R48, R191.reuse, 0x2, P0 ;  /* 0x000000bf30337211 */ /* 0x080fe200000f16ff */
[----:B------:R-:W-:Y:S03]  /*9680*/  IMAD.U32 R30, RZ, RZ, UR39 ;  /* 0x00000027ff1e7e24 */ /* 0x000fe6000f8e00ff */
[-C--:B------:R-:W-:Y:S01]  /*9690*/  LEA R48, P0, R35, R190.reuse, 0x2 ;  /* 0x000000be23307211 */ /* 0x080fe200078010ff */
[----:B------:R-:W-:Y:S01]  /*96a0*/  RED.E.ADD.F32.FTZ.RN.STRONG.GPU [R50.64], R5 ;  /* 0x000000053200798e */ /* 0x000fe2000c10e78c */
[-C--:B------:R-:W-:Y:S01]  /*96b0*/  LEA R44, P5, R31, R190.reuse, 0x2 ;  /* 0x000000be1f2c7211 */ /* 0x080fe200078a10ff */
[----:B------:R-:W-:Y:S01]  /*96c0*/  IMAD.U32 R27, RZ, RZ, UR37 ;  /* 0x00000025ff1b7e24 */ /* 0x000fe2000f8e00ff */
[-C--:B------:R-:W-:Y:S01]  /*96d0*/  LEA.HI.X.SX32 R49, R34, R191.reuse, 0x2, P0 ;  /* 0x000000bf22317211 */ /* 0x080fe200000f16ff */
[----:B------:R-:W-:Y:S01]  /*96e0*/  RED.E.ADD.F32.FTZ.RN.STRONG.GPU [R54.64], R6 ;  /* 0x000000063600798e */ /* 0x000fe2000c10e78c */
[-C--:B------:R-:W-:Y:S01]  /*96f0*/  LEA R42, P4, R29, R190.reuse, 0x2 ;  /* 0x000000be1d2a7211 */ /* 0x080fe200078810ff */
[----:B------:R-:W-:Y:S01]  /*9700*/  IMAD.U32 R25, RZ, RZ, UR36 ;  /* 0x00000024ff197e24 */ /* 0x000fe2000f8e00ff */
[-C--:B------:R-:W-:Y:S01]  /*9710*/  LEA.HI.X.SX32 R45, R30, R191.reuse, 0x2, P5 ;  /* 0x000000bf1e2d7211 */ /* 0x080fe200028f16ff */
[----:B------:R-:W-:Y:S01]  /*9720*/  RED.E.ADD.F32.FTZ.RN.STRONG.GPU [R56.64], R7 ;  /* 0x000000073800798e */ /* 0x000fe2000c10e78c */
[----:B------:R-:W-:Y:S01]  /*9730*/  IMAD.U32 R26, RZ, RZ, UR37 ;  /* 0x00000025ff1a7e24 */ /* 0x000fe2000f8e00ff */
[-C--:B------:R-:W-:Y:S01]  /*9740*/  LEA R40, P3, R27, R190.reuse, 0x2 ;  /* 0x000000be1b287211 */ /* 0x080fe200078610ff */
[----:B------:R-:W-:Y:S01]  /*9750*/  IMAD.U32 R24, RZ, RZ, UR36 ;  /* 0x00000024ff187e24 */ /* 0x000fe2000f8e00ff */
[----:B------:R-:W-:Y:S01]  /*9760*/  RED.E.ADD.F32.FTZ.RN.STRONG.GPU [R58.64], R8 ;  /* 0x000000083a00798e */ /* 0x000fe2000c10e78c */
[-C--:B------:R-:W-:Y:S02]  /*9770*/  LEA.HI.X.SX32 R43, R28, R191.reuse, 0x2, P4 ;  /* 0x000000bf1c2b7211 */ /* 0x080fe400020f16ff */
[-C--:B------:R-:W-:Y:S01]  /*9780*/  LEA R38, P2, R25, R190.reuse, 0x2 ;  /* 0x000000be19267211 */ /* 0x080fe200078410ff */
[----:B------:R-:W-:Y:S01]  /*9790*/  RED.E.ADD.F32.FTZ.RN.STRONG.GPU [R60.64], R9 ;  /* 0x000000093c00798e */ /* 0x000fe2000c10e78c */
[-C--:B------:R-:W-:Y:S02]  /*97a0*/  LEA.HI.X.SX32 R41, R26, R191.reuse, 0x2, P3 ;  /* 0x000000bf1a297211 */ /* 0x080fe400018f16ff */
[-C--:B------:R-:W-:Y:S01]  /*97b0*/  LEA.HI.X.SX32 R39, R24, R191.reuse, 0x2, P2 ;  /* 0x000000bf18277211 */ /* 0x080fe200010f16ff */
[----:B------:R-:W-:Y:S01]  /*97c0*/  RED.E.ADD.F32.FTZ.RN.STRONG.GPU [R62.64], R10 ;  /* 0x0000000a3e00798e */ /* 0x000fe2000c10e78c */
[----:B------:R-:W-:Y:S03]  /*97d0*/  LEA R34, P0, R21, R190, 0x2 ;  /* 0x000000be15227211 */ /* 0x000fe600078010ff */
[----:B------:R-:W-:Y:S01]  /*97e0*/  RED.E.ADD.F32.FTZ.RN.STRONG.GPU [R64.64], R11 ;  /* 0x0000000b4000798e */ /* 0x000fe2000c10e78c */
[----:B------:R-:W-:Y:S02]  /*97f0*/  LEA.HI.X.SX32 R35, R20, R191, 0x2, P0 ;  /* 0x000000bf14237211 */ /* 0x000fe400000f16ff */
[----:B------:R-:W-:Y:S01]  /*9800*/  PLOP3.LUT P0, PT, PT, PT, UP1, 0x80, 0x0 ;  /* 0x000000000000781c */ /* 0x000fe20003f0f018 */
        /* <DEDUP_REMOVED lines=58> */
[-C--:B------:R-:W-:Y:S08]  /*9bb0*/  HMMA.16816.F32.BF16 R92, R12, R10.reuse, R92 ;  /* 0x0000000a0c5c723c */ /* 0x080ff0000004185c */
[----:B------:R-:W-:Y:S07]  /*9bc0*/  HMMA.16816.F32.BF16 R96, R4, R10, R96 ;  /* 0x0000000a0460723c */ /* 0x000fee0000041860 */
[C---:B------:R-:W-:Y:S01]  /*9bd0*/  IADD3 R4, R130.reuse, -0x2000, RZ ;  /* 0xffffe00082047810 */ /* 0x040fe20007ffe0ff */
[-C--:B--2---:R-:W-:Y:S05]  /*9be0*/  HMMA.16816.F32.BF16 R84, R16, R20.reuse, R84 ;  /* 0x000000141054723c */ /* 0x084fea0000041854 */
[----:B------:R-:W-:Y:S03]  /*9bf0*/  @P1 IADD3 R4, R130, 0x2000, RZ ;  /* 0x0000200082041810 */ /* 0x000fe60007ffe0ff */
[C---:B------:R-:W-:Y:S04]  /*9c00*/  HMMA.16816.F32.BF16 R88, R24.reuse, R20, R88 ;  /* 0x000000141858723c */ /* 0x040fe80000041858 */
[----:B------:R-:W-:Y:S04]  /*9c10*/  IMAD.MOV.U32 R130, RZ, RZ, R4 ;  /* 0x000000ffff827224 */ /* 0x000fe800078e0004 */
        /* <DEDUP_REMOVED lines=90> */
.L_x_987:
        /* <DEDUP_REMOVED lines=18> */
.L_x_988:
[----:B------:R-:W-:Y:S01]  /*a2e0*/  USHF.L.U32 UR6, UR14, 0x7, URZ ;  /* 0x000000070e067899 */ /* 0x000fe2000800063f */
[----:B------:R-:W-:Y:S01]  /*a2f0*/  BAR.SYNC.DEFER_BLOCKING 0x0 ;  /* 0x0000000000007b1d */ /* 0x000fe20000010000 */
[--C-:B------:R-:W-:Y:S01]  /*a300*/  SHF.R.S32.HI R27, RZ, 0x1f, R158.reuse ;  /* 0x0000001fff1b7819 */ /* 0x100fe2000001149e */
[----:B------:R-:W-:Y:S01]  /*a310*/  IMAD.MOV.U32 R26, RZ, RZ, R158 ;  /* 0x000000ffff1a7224 */ /* 0x000fe200078e009e */
[----:B------:R-:W-:Y:S01]  /*a320*/  USHF.R.S32.HI UR7, URZ, 0x1f, UR6 ;  /* 0x0000001f3f077899 */ /* 0x000fe20008011406 */
[----:B------:R-:W-:Y:S01]  /*a330*/  IMAD.U32 R28, RZ, RZ, UR55 ;  /* 0x00000037ff1c7e24 */ /* 0x000fe2000f8e00ff */
[----:B------:R-:W-:Y:S01]  /*a340*/  UIMAD UR4, UR14, -0x80, UR4 ;  /* 0xffffff800e0478a4 */ /* 0x000fe2000f8e0204 */
[----:B------:R-:W-:Y:S01]  /*a350*/  IMAD.U32 R20, RZ, RZ, UR6 ;  /* 0x00000006ff147e24 */ /* 0x000fe2000f8e00ff */
[----:B------:R-:W-:Y:S01]  /*a360*/  ULDC.64 UR10, c[0x0][0x3a0] ;  /* 0x0000e800000a7ab9 */ /* 0x000fe20000000a00 */
[----:B------:R-:W2:Y:S01]  /*a370*/  S2R R17, SR_TID.X ;  /* 0x0000000000117919 */ /* 0x000ea20000002100 */
[----:B------:R-:W-:Y:S01]  /*a380*/  UIMAD UR10, UR7, UR10, URZ ;  /* 0x0000000a070a72a4 */ /* 0x000fe2000f8e023f */
[----:B------:R-:W-:Y:S01]  /*a390*/  IMAD.WIDE.U32 R4, R20, c[0x0][0x3a0], R26 ;  /* 0x0000e80014047a25 */ /* 0x000fe200078e001a */
[----:B------:R-:W-:Y:S01]  /*a3a0*/  ISETP.GE.AND P1, PT, R158, c[0x0][0x220], PT ;  /* 0x000088009e007a0c */ /* 0x000fe20003f26270 */
[----:B------:R-:W-:Y:S01]  /*a3b0*/  USHF.R.S32.HI UR17, URZ, 0x1f, UR55 ;  /* 0x0000001f3f117899 */ /* 0x000fe20008011437 */
[----:B------:R-:W-:Y:S01]  /*a3c0*/  BSSY B0, `(.L_x_989) ;  /* 0x000001d000007945 */ /* 0x000fe20003800000 */
[----:B------:R-:W-:Y:S01]  /*a3d0*/  UIMAD UR10, UR6, UR11, UR10 ;  /* 0x0000000b060a72a4 */ /* 0x000fe2000f8e020a */
[----:B------:R-:W-:-:S05]  /*a3e0*/  IADD3 R6, P0, R4, UR15, RZ ;  /* 0x0000000f04067c10 */ /* 0x000fca000ff1e0ff */
[----:B------:R-:W-:Y:S01]  /*a3f0*/  IMAD.U32 R4, RZ, RZ, UR10 ;  /* 0x0000000aff047e24 */ /* 0x000fe2000f8e00ff */
[----:B------:R-:W-:Y:S02]  /*a400*/  ULDC.64 UR10, c[0x0][0x3b8] ;  /* 0x0000ee00000a7ab9 */ /* 0x000fe40000000a00 */
[----:B------:R-:W-:Y:S01]  /*a410*/  UIMAD UR10, UR17, UR10, URZ ;  /* 0x0000000a110a72a4 */ /* 0x000fe2000f8e023f */
[----:B------:R3:W4:Y:S01]  /*a420*/  LDS.128 R12, [R53+0x7000] ;  /* 0x00700000350c7984 */ /* 0x0007220000000c00 */
[----:B------:R-:W-:Y:S02]  /*a430*/  IADD3.X R7, R5, UR16, R4, P0, !PT ;  /* 0x0000001005077c10 */ /* 0x000fe400087fe404 */
[----:B------:R-:W-:Y:S01]  /*a440*/  UIMAD UR10, UR55, UR11, UR10 ;  /* 0x0000000b370a72a4 */ /* 0x000fe2000f8e020a */
[----:B------:R3:W1:Y:S02]  /*a450*/  LDS.128 R8, [R53+0x8000] ;  /* 0x0080000035087984 */ /* 0x0006640000000c00 */
[----:B------:R-:W-:-:S02]  /*a460*/  IMAD.WIDE.U32 R28, R28, c[0x0][0x3b8], R6 ;  /* 0x0000ee001c1c7a25 */ /* 0x000fc400078e0006 */
[----:B------:R3:W1:Y:S01]  /*a470*/  LDS.128 R4, [R53+0x9000] ;  /* 0x0090000035047984 */ /* 0x0006620000000c00 */
[----:B--2---:R-:W-:Y:S02]  /*a480*/  SHF.R.S32.HI R16, RZ, 0x1f, R17 ;  /* 0x0000001fff107819 */ /* 0x004fe40000011411 */
[----:B------:R-:W-:Y:S02]  /*a490*/  IADD3 R23, R29, UR10, RZ ;  /* 0x0000000a1d177c10 */ /* 0x000fe4000fffe0ff */
[----:B------:R-:W-:-:S04]  /*a4a0*/  LEA.HI R16, R16, R17, RZ, 0x2 ;  /* 0x0000001110107211 */ /* 0x000fc800078f10ff */
[----:B------:R-:W-:-:S04]  /*a4b0*/  SHF.R.S32.HI R22, RZ, 0x2, R16 ;  /* 0x00000002ff167819 */ /* 0x000fc80000011410 */
[----:B------:R-:W-:Y:S02]  /*a4c0*/  ISETP.GE.OR P2, PT, R22, UR4, P1 ;  /* 0x0000000416007c0c */ /* 0x000fe40008f46670 */
[----:B------:R-:W-:-:S11]  /*a4d0*/  SHF.R.S32.HI R21, RZ, 0x1f, R22 ;  /* 0x0000001fff157819 */ /* 0x000fd60000011416 */
[----:B------:R-:W-:Y:S05]  /*a4e0*/  @P2 BRA `(.L_x_990) ;  /* 0x000000a000002947 */ /* 0x000fea0003800000 */
[----:B---3--:R-:W2:Y:S01]  /*a4f0*/  LDS.128 R16, [R53+0x6000] ;  /* 0x0060000035107984 */ /* 0x008ea20000000c00 */
        /* <DEDUP_REMOVED lines=9> */
.L_x_990:
[----:B---3--:R-:W-:Y:S05]  /*a590*/  BSYNC B0 ;  /* 0x0000000000007941 */ /* 0x008fea0003800000 */
.L_x_989:
[----:B--2---:R-:W-:Y:S01]  /*a5a0*/  IADD3 R16, R22, 0x40, RZ ;  /* 0x0000004016107810 */ /* 0x004fe20007ffe0ff */
[----:B------:R-:W-:Y:S03]  /*a5b0*/  BSSY B0, `(.L_x_991) ;  /* 0x000000e000007945 */ /* 0x000fe60003800000 */
[----:B------:R-:W-:-:S13]  /*a5c0*/  ISETP.GE.OR P1, PT, R16, UR4, P1 ;  /* 0x0000000410007c0c */ /* 0x000fda0008f26670 */
        /* <DEDUP_REMOVED lines=11> */
[----:B----4-:R2:W-:Y:S02]  /*a680*/  STG.E.128 [R24.64], R12 ;  /* 0x0000000c18007986 */ /* 0x0105e4000c101d0c */
.L_x_992:
[----:B------:R-:W-:Y:S05]  /*a690*/  BSYNC B0 ;  /* 0x0000000000007941 */ /* 0x000fea0003800000 */
.L_x_991:
[----:B------:R-:W-:Y:S01]  /*a6a0*/  ULDC.64 UR10, c[0x0][0x3a8] ;  /* 0x0000ea00000a7ab9 */ /* 0x000fe20000000a00 */
[----:B------:R-:W-:Y:S01]  /*a6b0*/  IMAD.WIDE.U32 R26, R20, c[0x0][0x3a8], R26 ;  /* 0x0000ea00141a7a25 */ /* 0x000fe200078e001a */
[----:B------:R-:W-:Y:S01]  /*a6c0*/  UIMAD UR7, UR7, UR10, URZ ;  /* 0x0000000a070772a4 */ /* 0x000fe2000f8e023f */
[----:B------:R-:W-:Y:S01]  /*a6d0*/  BSSY B0, `(.L_x_993) ;  /* 0x0000016000007945 */ /* 0x000fe20003800000 */
[----:B------:R-:W-:Y:S02]  /*a6e0*/  USHF.R.S32.HI UR4, URZ, 0x1f, UR55 ;  /* 0x0000001f3f047899 */ /* 0x000fe40008011437 */
[----:B------:R-:W-:Y:S01]  /*a6f0*/  UIMAD UR6, UR6, UR11, UR7 ;  /* 0x0000000b060672a4 */ /* 0x000fe2000f8e0207 */
[----:B--2-4-:R-:W-:-:S05]  /*a700*/  IADD3 R14, P0, R26, UR8, RZ ;  /* 0x000000081a0e7c10 */ /* 0x014fca000ff1e0ff */
        /* <DEDUP_REMOVED lines=18> */
.L_x_994:
[----:B------:R-:W-:Y:S05]  /*a830*/  BSYNC B0 ;  /* 0x0000000000007941 */ /* 0x000fea0003800000 */
.L_x_993:
[----:B------:R-:W-:Y:S05]  /*a840*/  @P1 BRA `(.L_x_965) ;  /* 0x000000b000001947 */ /* 0x000fea0003800000 */
[----:B------:R-:W-:Y:S01]  /*a850*/  IADD3 R22, P0, R22, 0x40, RZ ;  /* 0x0000004016167810 */ /* 0x000fe20007f1e0ff */
[----:B-1----:R-:W-:Y:S01]  /*a860*/  IMAD.MOV.U32 R10, RZ, RZ, R14 ;  /* 0x000000ffff0a7224 */ /* 0x002fe200078e000e */
        /* <DEDUP_REMOVED lines=8> */
[----:B------:R1:W-:Y:S02]  /*a8f0*/  STG.E.128 [R12.64], R4 ;  /* 0x000000040c007986 */ /* 0x0003e4000c101d0c */
.L_x_965:
[----:B------:R-:W-:Y:S05]  /*a900*/  BSYNC B1 ;  /* 0x0000000000017941 */ /* 0x000fea0003800000 */
.L_x_951:
        /* <DEDUP_REMOVED lines=11> */
.L_x_995:
[----:B------:R-:W-:Y:S05]  /*a9c0*/  EXIT ;  /* 0x000000000000794d */ /* 0x000fea0003800000 */
.L_x_997:
        /* <DEDUP_REMOVED lines=11> */
.L_x_1353:


//--------------------- .text._ZN5flash44flash_bwd_dq_dk_dv_loop_seqk_parallel_kernelI23Flash_bwd_kernel_traitsILi32ELi128ELi128ELi8ELi4ELi4ELi4ELb0ELb0EN7cutlass10bfloat16_tE19Flash_kernel_traitsILi32ELi128ELi128ELi8ES3_EELb0ELb0ELb1ELb0ELb0ELb0ELb1EEEvNS_16Flash_bwd_paramsE --------------------------
	.section	.text._ZN5flash44flash_bwd_dq_dk_dv_loop_seqk_parallel_kernelI23Flash_bwd_kernel_traitsILi32ELi128ELi128ELi8ELi4ELi4ELi4ELb0ELb0EN7cutlass10bfloat16_tE19Flash_kernel_traitsILi32ELi128ELi128ELi8ES3_EELb0ELb0ELb1ELb0ELb0ELb0ELb1EEEvNS_16Flash_bwd_paramsE,"ax",@progbits
	.sectioninfo	@"SHI_REGISTERS=255"
	.align	128
        .global         _ZN5flash44flash_bwd_dq_dk_dv_loop_seqk_parallel_kernelI23Flash_bwd_kernel_traitsILi32ELi128ELi128ELi8ELi4ELi4ELi4ELb0ELb0EN7cutlass10bfloat16_tE19Flash_kernel_traitsILi32ELi128ELi128ELi8ES3_EELb0ELb0ELb1ELb0ELb0ELb0ELb1EEEvNS_16Flash_bwd_paramsE
        .type           _ZN5flash44flash_bwd_dq_dk_dv_loop_seqk_parallel_kernelI23Flash_bwd_kernel_traitsILi32ELi128ELi128ELi8ELi4ELi4ELi4ELb0ELb0EN7cutlass10bfloat16_tE19Flash_kernel_traitsILi32ELi128ELi128ELi8ES3_EELb0ELb0ELb1ELb0ELb0ELb0ELb1EEEvNS_16Flash_bwd_paramsE,@function
        .size           _ZN5flash44flash_bwd_dq_dk_dv_loop_seqk_parallel_kernelI23Flash_bwd_kernel_traitsILi32ELi128ELi128ELi8ELi4ELi4ELi4ELb0ELb0EN7cutlass10bfloat16_tE19Flash_kernel_traitsILi32ELi128ELi128ELi8ES3_EELb0ELb0ELb1ELb0ELb0ELb0ELb1EEEvNS_16Flash_bwd_paramsE,(.L_x_1354 - _ZN5flash44flash_bwd_dq_dk_dv_loop_seqk_parallel_kernelI23Flash_bwd_kernel_traitsILi32ELi128ELi128ELi8ELi4ELi4ELi4ELb0ELb0EN7cutlass10bfloat16_tE19Flash_kernel_traitsILi32ELi128ELi128ELi8ES3_EELb0ELb0ELb1ELb0ELb0ELb0ELb1EEEvNS_16Flash_bwd_paramsE)
        .other          _ZN5flash44flash_bwd_dq_dk_dv_loop_seqk_parallel_kernelI23Flash_bwd_kernel_traitsILi32ELi128ELi128ELi8ELi4ELi4ELi4ELb0ELb0EN7cutlass10bfloat16_tE19Flash_kernel_traitsILi32ELi128ELi128ELi8ES3_EELb0ELb0ELb1ELb0ELb0ELb0ELb1EEEvNS_16Flash_bwd_paramsE,@"STO_CUDA_ENTRY STV_DEFAULT"
_ZN5flash44flash_bwd_dq_dk_dv_loop_seqk_parallel_kernelI23Flash_bwd_kernel_traitsILi32ELi128ELi128ELi8ELi4ELi4ELi4ELb0ELb0EN7cutlass10bfloat16_tE19Flash_kernel_traitsILi32ELi128ELi128ELi8ES3_EELb0ELb0ELb1ELb0ELb0ELb0ELb1EEEvNS_16Flash_bwd_paramsE:
.text._ZN5flash44flash_bwd_dq_dk_dv_loop_seqk_parallel_kernelI23Flash_bwd_kernel_traitsILi32ELi128ELi128ELi8ELi4ELi4ELi4ELb0ELb0EN7cutlass10bfloat16_tE19Flash_kernel_traitsILi32ELi128ELi128ELi8ES3_EELb0ELb0ELb1ELb0ELb0ELb0ELb1EEEvNS_16Flash_bwd_paramsE:
        /* <DEDUP_REMOVED lines=94> */
[----:B------:R1:W-:Y:S01]  /*05e0*/  STL [R1], R16 ;  /* 0x0000001001007387 */ /* 0x0003e20000100800 */
        /* <DEDUP_REMOVED lines=179> */
.L_x_1044:
        /* <DEDUP_REMOVED lines=54> */
.L_x_998:
        /* <DEDUP_REMOVED lines=67> */
.L_x_1000:
        /* <DEDUP_REMOVED lines=18> */
.L_x_1001:
        /* <DEDUP_REMOVED lines=87> */
.L_x_1002:
[----:B------:R-:W2:Y:S02]  /*1f40*/  LDL R0, [R1+0x64] ;  /* 0x0000640001007983 */ /* 0x000ea40000100800 */
[----:B--2---:R1:W2:Y:S01]  /*1f50*/  R2UR UR10, R0 ;  /* 0x00000000000a73c2 */ /* 0x0042a200000e0000 */
[----:B------:R-:W-:-:S07]  /*1f60*/  DEPBAR.LE SB1, 0x0, {2} ;  /* 0x000090040000791a */ /* 0x000fce0000000000 */
.L_x_1003:
[----:B------:R-:W2:Y:S04]  /*1f70*/  LDL R8, [R1+0x50] ;  /* 0x0000500001087983 */ /* 0x000ea80000100800 */
[----:B------:R-:W3:Y:S04]  /*1f80*/  LDL R5, [R1+0x5c] ;  /* 0x00005c0001057983 */ /* 0x000ee80000100800 */
[----:B------:R-:W4:Y:S04]  /*1f90*/  LDL R3, [R1+0x40] ;  /* 0x0000400001037983 */ /* 0x000f280000100800 */
[----:B------:R-:W5:Y:S04]  /*1fa0*/  LDL R0, [R1+0x54] ;  /* 0x0000540001007983 */ /* 0x000f680000100800 */
[----:B------:R-:W4:Y:S04]  /*1fb0*/  LDL.64 R6, [R1] ;  /* 0x0000000001067983 */ /* 0x000f280000100a00 */
[----:B------:R1:W5:Y:S04]  /*1fc0*/  LDL.64 R20, [R1] ;  /* 0x0000000001147983 */ /* 0x0003680000100a00 */
        /* <DEDUP_REMOVED lines=104> */
.L_x_1005:
        /* <DEDUP_REMOVED lines=18> */
.L_x_1006:
        /* <DEDUP_REMOVED lines=29> */
.L_x_1008:
[----:B------:R-:W-:Y:S05]  /*2940*/  BSYNC B0 ;  /* 0x0000000000007941 */ /* 0x000fea0003800000 */
.L_x_1007:
        /* <DEDUP_REMOVED lines=14> */
.L_x_1010:
[----:B------:R-:W-:Y:S05]  /*2a30*/  BSYNC B0 ;  /* 0x0000000000007941 */ /* 0x000fea0003800000 */
.L_x_1009:
        /* <DEDUP_REMOVED lines=25> */
.L_x_1012:
[----:B------:R-:W-:Y:S05]  /*2bd0*/  BSYNC B0 ;  /* 0x0000000000007941 */ /* 0x000fea0003800000 */
.L_x_1011:
        /* <DEDUP_REMOVED lines=12> */
.L_x_1004:
[----:B-1----:R-:W2:Y:S01]  /*2ca0*/  LDL R8, [R1+0x28] ;  /* 0x0000280001087983 */ /* 0x002ea20000100800 */
[----:B------:R-:W-:Y:S01]  /*2cb0*/  PLOP3.LUT P0, PT, PT, PT, UP6, 0x80, 0x0 ;  /* 0x000000000000781c */ /* 0x000fe20003f0f068 */
[----:B------:R-:W-:Y:S01]  /*2cc0*/  ULEA.HI UR4, UR8, UR8, URZ, 0x1 ;  /* 0x0000000808047291 */ /* 0x000fe2000f8f083f */
[----:B------:R-:W-:Y:S03]  /*2cd0*/  BSSY B0, `(.L_x_1014) ;  /* 0x0000015000007945 */ /* 0x000fe60003800000 */
[----:B------:R-:W-:-:S04]  /*2ce0*/  ULOP3.LUT UR4, UR4, 0xfffffffe, URZ, 0xc0, !UPT ;  /* 0xfffffffe04047892 */ /* 0x000fc8000f8ec03f */
[----:B------:R-:W-:-:S04]  /*2cf0*/  UIADD3 UR4, UR8, -UR4, URZ ;  /* 0x8000000408047290 */ /* 0x000fc8000fffe03f */
        /* <DEDUP_REMOVED lines=18> */
.L_x_1015:
[----:B------:R-:W-:Y:S05]  /*2e20*/  BSYNC B0 ;  /* 0x0000000000007941 */ /* 0x000fea0003800000 */
.L_x_1014:
        /* <DEDUP_REMOVED lines=16> */
.L_x_1017:
[----:B------:R-:W-:Y:S05]  /*2f30*/  BSYNC B0 ;  /* 0x0000000000007941 */ /* 0x000fea0003800000 */
.L_x_1016:
        /* <DEDUP_REMOVED lines=20> */
.L_x_1019:
[----:B------:R-:W-:Y:S05]  /*3080*/  BSYNC B0 ;  /* 0x0000000000007941 */ /* 0x000fea0003800000 */
.L_x_1018:
        /* <DEDUP_REMOVED lines=13> */
[----:B-1----:R-:W-:-:S03]  /*3160*/  IMAD.MOV.U32 R7, RZ, RZ, c[0x0][0x194] ;  /* 0x00006500ff077624 */ /* 0x002fc600078e00ff */
[----:B------:R-:W-:-:S04]  /*3170*/  LEA R6, P1, R5, R222, 0x7 ;  /* 0x000000de05067211 */ /* 0x000fc800078238ff */
[----:B------:R-:W-:-:S05]  /*3180*/  LEA.HI.X R7, R5, R223, R7, 0x7, P1 ;  /* 0x000000df05077211 */ /* 0x000fca00008f3c07 */
[----:B------:R-:W-:Y:S01]  /*3190*/  @!PT LDS RZ, [RZ] ;  /* 0x00000000fffff984 */ /* 0x000fe20000000800 */
[----:B------:R-:W-:Y:S01]  /*31a0*/  @!PT LDS RZ, [RZ] ;  /* 0x00000000fffff984 */ /* 0x000fe20000000800 */
[----:B------:R-:W-:Y:S01]  /*31b0*/  @!PT LDS RZ, [RZ] ;  /* 0x00000000fffff984 */ /* 0x000fe20000000800 */
[----:B------:R1:W-:Y:S04]  /*31c0*/  LDGSTS.E.BYPASS.LTC128B.128 [R142+0x1000], [R6.64] ;  /* 0x01000000068e7fae */ /* 0x0003e8000b901d66 */
.L_x_1021:
[----:B------:R-:W-:Y:S05]  /*31d0*/  BSYNC B0 ;  /* 0x0000000000007941 */ /* 0x000fea0003800000 */
.L_x_1020:
        /* <DEDUP_REMOVED lines=14> */
[C---:B------:R-:W-:Y:S02]  /*32c0*/  IADD3 R7, R18.reuse, 0x8, RZ ;  /* 0x0000000812077810 */ /* 0x040fe40007ffe0ff */
[----:B------:R-:W-:Y:S02]  /*32d0*/  ISETP.GE.AND P2, PT, R5, UR4, PT ;  /* 0x0000000405007c0c */ /* 0x000fe4000bf46270 */
[C---:B------:R-:W-:Y:S02]  /*32e0*/  IADD3 R6, R18.reuse, 0x40, RZ ;  /* 0x0000004012067810 */ /* 0x040fe40007ffe0ff */
[----:B------:R-:W-:Y:S01]  /*32f0*/  ISETP.GE.AND P4, PT, R7, UR4, PT ;  /* 0x0000000407007c0c */ /* 0x000fe2000bf86270 */
[----:B------:R-:W-:Y:S01]  /*3300*/  IMAD.SHL.U32 R7, R18, 0x4, RZ ;  /* 0x0000000412077824 */ /* 0x000fe200078e00ff */
[----:B------:R-:W-:-:S02]  /*3310*/  ISETP.GE.AND P3, PT, R6, UR4, PT ;  /* 0x0000000406007c0c */ /* 0x000fc4000bf66270 */
        /* <DEDUP_REMOVED lines=13> */
[----:B------:R-:W-:Y:S01]  /*33f0*/  ISETP.GE.AND P3, PT, R3, UR4, PT ;  /* 0x0000000403007c0c */ /* 0x000fe2000bf66270 */
[----:B------:R-:W-:-:S12]  /*3400*/  IMAD R5, R14, c[0x0][0x1b0], RZ ;  /* 0x00006c000e057a24 */ /* 0x000fd800078e02ff */
[----:B------:R-:W-:Y:S04]  /*3410*/  @P3 STS [R0+0x6000], RZ ;  /* 0x006000ff00003388 */ /* 0x000fe80000000800 */
[----:B------:R-:W-:Y:S04]  /*3420*/  @P3 STS [R0+0x6004], RZ ;  /* 0x006004ff00003388 */ /* 0x000fe80000000800 */
[----:B------:R-:W-:Y:S01]  /*3430*/  @P3 STS.64 [R0+0x6008], RZ ;  /* 0x006008ff00003388 */ /* 0x000fe20000000a00 */
[C---:B------:R-:W-:Y:S01]  /*3440*/  IMAD R5, R4.reuse, c[0x0][0x1b4], R5 ;  /* 0x00006d0004057a24 */ /* 0x040fe200078e0205 */
[----:B------:R-:W-:Y:S01]  /*3450*/  BSSY B0, `(.L_x_1022) ;  /* 0x0000019000007945 */ /* 0x000fe20003800000 */
[----:B-1----:R-:W-:Y:S01]  /*3460*/  IMAD.WIDE.U32 R6, R4, c[0x0][0x1b0], R8 ;  /* 0x00006c0004067a25 */ /* 0x002fe200078e0008 */
[----:B-----5:R1:W-:Y:S04]  /*3470*/  STL [R1+0xc], R12 ;  /* 0x00000c0c01007387 */ /* 0x0203e80000100800 */
[----:B--2---:R2:W-:Y:S04]  /*3480*/  STL [R1+0x8], R19 ;  /* 0x0000081301007387 */ /* 0x0045e80000100800 */
[----:B---3--:R2:W-:Y:S04]  /*3490*/  STL [R1+0x14], R22 ;  /* 0x0000141601007387 */ /* 0x0085e80000100800 */
[----:B----4-:R2:W-:Y:S01]  /*34a0*/  STL [R1+0x10], R23 ;  /* 0x0000101701007387 */ /* 0x0105e20000100800 */
[----:B-1----:R-:W-:Y:S01]  /*34b0*/  IMAD.IADD R12, R7, 0x1, R5 ;  /* 0x00000001070c7824 */ /* 0x002fe200078e0205 */
        /* <DEDUP_REMOVED lines=18> */
.L_x_1023:
[----:B------:R-:W-:Y:S05]  /*35e0*/  BSYNC B0 ;  /* 0x0000000000007941 */ /* 0x000fea0003800000 */
.L_x_1022:
[----:B------:R-:W-:Y:S01]  /*35f0*/  ISETP.GE.AND P2, PT, R16, UR4, PT ;  /* 0x0000000410007c0c */ /* 0x000fe2000bf46270 */
[----:B------:R-:W-:-:S12]  /*3600*/  BSSY B0, `(.L_x_1024) ;  /* 0x0000013000007945 */ /* 0x000fd80003800000 */
        /* <DEDUP_REMOVED lines=18> */
.L_x_1025:
[----:B------:R-:W-:Y:S05]  /*3730*/  BSYNC B0 ;  /* 0x0000000000007941 */ /* 0x000fea0003800000 */
.L_x_1024:
[----:B------:R-:W-:Y:S01]  /*3740*/  ULDC.64 UR40, c[0x0][0x1a0] ;  /* 0x0000680000287ab9 */ /* 0x000fe20000000a00 */
[----:B---3--:R-:W-:Y:S01]  /*3750*/  IMAD.WIDE.U32 R6, R13, c[0x0][0x1a0], R20 ;  /* 0x000068000d067a25 */ /* 0x008fe200078e0014 */
        /* <DEDUP_REMOVED lines=31> */
.L_x_1027:
[----:B------:R-:W-:Y:S05]  /*3950*/  BSYNC B0 ;  /* 0x0000000000007941 */ /* 0x000fea0003800000 */
.L_x_1026:
        /* <DEDUP_REMOVED lines=19> */
.L_x_1029:
[----:B------:R-:W-:Y:S05]  /*3a90*/  BSYNC B0 ;  /* 0x0000000000007941 */ /* 0x000fea0003800000 */
.L_x_1028:
[----:B------:R-:W-:Y:S01]  /*3aa0*/  IADD3 R3, R130, 0x1000, RZ ;  /* 0x0000100082037810 */ /* 0x000fe20007ffe0ff */
[----:B-1----:R-:W-:Y:S01]  /*3ab0*/  IMAD.SHL.U32 R4, R18, 0x4, RZ ;  /* 0x0000000412047824 */ /* 0x002fe200078e00ff */
[----:B---34-:R-:W-:Y:S01]  /*3ac0*/  IADD3 R0, R124, 0x1000, RZ ;  /* 0x000010007c007810 */ /* 0x018fe20007ffe0ff */
[----:B------:R-:W0:Y:S01]  /*3ad0*/  LDGDEPBAR ;  /* 0x00000000000079af */ /* 0x000e220000000000 */
[----:B------:R-:W-:Y:S01]  /*3ae0*/  SEL R3, R3, R130, !P0 ;  /* 0x0000008203037207 */ /* 0x000fe20004000000 */
[----:B------:R-:W-:Y:S01]  /*3af0*/  IMAD.MOV.U32 R251, RZ, RZ, R142 ;  /* 0x000000fffffb7224 */ /* 0x000fe200078e008e */
[----:B------:R-:W-:Y:S01]  /*3b00*/  SEL R0, R0, R124, !P0 ;  /* 0x0000007c00007207 */ /* 0x000fe20004000000 */
[----:B------:R-:W-:Y:S01]  /*3b10*/  CS2R R94, SRZ ;  /* 0x00000000005e7805 */ /* 0x000fe2000001ff00 */
[----:B------:R-:W-:Y:S01]  /*3b20*/  SHF.L.U64.HI R5, R18, 0x2, R15 ;  /* 0x0000000212057819 */ /* 0x000fe2000001020f */
[----:B------:R-:W-:Y:S01]  /*3b30*/  IMAD.SHL.U32 R118, R3, 0x2, RZ ;  /* 0x0000000203767824 */ /* 0x000fe200078e00ff */
[----:B------:R-:W-:Y:S01]  /*3b40*/  CS2R R92, SRZ ;  /* 0x00000000005c7805 */ /* 0x000fe2000001ff00 */
[----:B------:R-:W-:Y:S01]  /*3b50*/  IMAD.SHL.U32 R3, R0, 0x2, RZ ;  /* 0x0000000200037824 */ /* 0x000fe200078e00ff */
[----:B------:R-:W-:Y:S01]  /*3b60*/  IADD3 R0, R18, -0x80, RZ ;  /* 0xffffff8012007810 */ /* 0x000fe20007ffe0ff */
[----:B------:R1:W-:Y:S01]  /*3b70*/  STL [R1+0x20], R5 ;  /* 0x0000200501007387 */ /* 0x0003e20000100800 */
        /* <DEDUP_REMOVED lines=17> */
[----:B------:R-:W-:-:S02]  /*3c90*/  ULDC UR14, c[0x0][0x2e4] ;  /* 0x0000b900000e7ab9 */ /* 0x000fc40000000800 */
.L_x_1034:
[----:B------:R-:W3:Y:S01]  /*3ca0*/  LDL R131, [R1+0x24] ;  /* 0x0000240001837983 */ /* 0x000ee20000100800 */
[----:B------:R-:W-:Y:S01]  /*3cb0*/  IADD3 R112, R126, R118, RZ ;  /* 0x000000767e707210 */ /* 0x000fe20007ffe0ff */
[----:B------:R-:W-:Y:S01]  /*3cc0*/  USHF.L.U32 UR10, UR15, 0x7, URZ ;  /* 0x000000070f0a7899 */ /* 0x000fe2000800063f */
[----:B------:R-:W-:Y:S01]  /*3cd0*/  MOV R246, R153 ;  /* 0x0000009900f67202 */ /* 0x000fe20000000f00 */
[----:B-1----:R-:W4:Y:S01]  /*3ce0*/  LDL R0, [R1+0x20] ;  /* 0x0000200001007983 */ /* 0x002f220000100800 */
[----:B------:R-:W-:Y:S01]  /*3cf0*/  ULDC UR5, c[0x0][0x2e8] ;  /* 0x0000ba0000057ab9 */ /* 0x000fe20000000800 */
[----:B------:R-:W-:Y:S01]  /*3d00*/  MOV R247, R137 ;  /* 0x0000008900f77202 */ /* 0x000fe20000000f00 */
        /* <DEDUP_REMOVED lines=10> */
[----:B--2---:R-:W1:Y:S08]  /*3db0*/  LDSM.16.M88.4 R16, [R117+0x6000] ;  /* 0x006000007510783b */ /* 0x004e700000000200 */
        /* <DEDUP_REMOVED lines=45> */
[----:B------:R-:W1:Y:S01]  /*4090*/  MUFU.TANH R136, R6 ;  /* 0x0000000600887308 */ /* 0x000e620000002400 */
[----:B------:R-:W-:Y:S09]  /*40a0*/  FMUL.FTZ R19, R19, c[0x0][0x2ec] ;  /* 0x0000bb0013137a20 */ /* 0x000ff20000410000 */
[----:B------:R4:W1:Y:S01]  /*40b0*/  MUFU.TANH R144, R9 ;  /* 0x0000000900907308 */ /* 0x0008620000002400 */
[----:B---3--:R-:W-:Y:S09]  /*40c0*/  IADD3 R8, P0, R131, UR19, RZ ;  /* 0x0000001383087c10 */ /* 0x008ff2000ff1e0ff */
[----:B------:R3:W1:Y:S10]  /*40d0*/  MUFU.TANH R135, R7 ;  /* 0x0000000700877308 */ /* 0x0006740000002400 */
[----:B------:R-:W1:Y:S01]  /*40e0*/  MUFU.TANH R141, R10 ;  /* 0x0000000a008d7308 */ /* 0x000e620000002400 */
[----:B----4-:R-:W-:Y:S02]  /*40f0*/  IADD3.X R9, R0, UR18, RZ, P0, !PT ;  /* 0x0000001200097c10 */ /* 0x010fe400087fe4ff */
[----:B------:R-:W-:Y:S03]  /*4100*/  PLOP3.LUT P0, PT, PT, PT, UP0, 0x80, 0x0 ;  /* 0x000000000000781c */ /* 0x000fe60003f0f008 */
[----:B------:R4:W5:Y:S04]  /*4110*/  LDG.E R134, [R8.64] ;  /* 0x0000002608867981 */ /* 0x000968000c1e1900 */
[----:B------:R4:W1:Y:S01]  /*4120*/  MUFU.TANH R140, R11 ;  /* 0x0000000b008c7308 */ /* 0x0008620000002400 */
[----:B------:R4:W5:Y:S04]  /*4130*/  LDG.E R133, [R8.64+0x20] ;  /* 0x0000202608857981 */ /* 0x000968000c1e1900 */
[----:B---3--:R-:W3:Y:S05]  /*4140*/  LDSM.16.M88.4 R4, [R116+0x6400] ;  /* 0x006400007404783b */ /* 0x008eea0000000200 */
[----:B------:R1:W1:Y:S03]  /*4150*/  MUFU.TANH R155, R12 ;  /* 0x0000000c009b7308 */ /* 0x0002660000002400 */
[----:B------:R4:W5:Y:S04]  /*4160*/  LDG.E R132, [R8.64+0x100] ;  /* 0x0001002608847981 */ /* 0x000968000c1e1900 */
[----:B------:R4:W5:Y:S03]  /*4170*/  LDG.E R131, [R8.64+0x120] ;  /* 0x0001202608837981 */ /* 0x000966000c1e1900 */
[----:B------:R1:W1:Y:S10]  /*4180*/  MUFU.TANH R146, R13 ;  /* 0x0000000d00927308 */ /* 0x0002740000002400 */
[----:B------:R1:W1:Y:S10]  /*4190*/  MUFU.TANH R145, R14 ;  /* 0x0000000e00917308 */ /* 0x0002740000002400 */
[----:B------:R1:W1:Y:S01]  /*41a0*/  MUFU.TANH R143, R15 ;  /* 0x0000000f008f7308 */ /* 0x0002620000002400 */
[----:B----4-:R-:W4:Y:S01]  /*41b0*/  LDSM.16.M88.4 R8, [R116+0x6800] ;  /* 0x006800007408783b */ /* 0x010f220000000200 */
[-C--:B---3--:R-:W-:Y:S08]  /*41c0*/  HMMA.16816.F32.BF16 R20, R104, R4.reuse, R20 ;  /* 0x000000046814723c */ /* 0x088ff00000041814 */
        /* <DEDUP_REMOVED lines=12> */
[-C--:B----4-:R-:W-:Y:S03]  /*4290*/  HMMA.16816.F32.BF16 R36, R104, R8.reuse, R36 ;  /* 0x000000086824723c */ /* 0x090fe60000041824 */
[----:B------:R-:W-:Y:S02]  /*42a0*/  FMUL.FTZ R24, R24, c[0x0][0x2ec] ;  /* 0x0000bb0018187a20 */ /* 0x000fe40000410000 */
[----:B------:R-:W-:Y:S01]  /*42b0*/  FMUL.FTZ R25, R25, c[0x0][0x2ec] ;  /* 0x0000bb0019197a20 */ /* 0x000fe20000410000 */
[----:B------:R3:W4:Y:S01]  /*42c0*/  MUFU.TANH R161, R20 ;  /* 0x0000001400a17308 */ /* 0x0007220000002400 */
        /* <DEDUP_REMOVED lines=20> */
[----:B------:R-:W-:Y:S02]  /*4410*/  FMUL.FTZ R37, R37, c[0x0][0x2ec] ;  /* 0x0000bb0025257a20 */ /* 0x000fe40000410000 */
[-C--:B------:R-:W-:Y:S04]  /*4420*/  HMMA.16816.F32.BF16 R60, R112, R6.reuse, R60 ;  /* 0x00000006703c723c */ /* 0x080fe8000004183c */
[----:B------:R-:W-:Y:S02]  /*4430*/  FMUL.FTZ R38, R38, c[0x0][0x2ec] ;  /* 0x0000bb0026267a20 */ /* 0x000fe40000410000 */
[----:B------:R-:W-:Y:S01]  /*4440*/  FMUL.FTZ R39, R39, c[0x0][0x2ec] ;  /* 0x0000bb0027277a20 */ /* 0x000fe20000410000 */
[----:B------:R3:W1:Y:S01]  /*4450*/  MUFU.TANH R159, R25 ;  /* 0x00000019009f7308 */ /* 0x0006620000002400 */
[----:B------:R-:W-:Y:S04]  /*4460*/  HMMA.16816.F32.BF16 R64, R104, R6, R64 ;  /* 0x000000066840723c */ /* 0x000fe80000041840 */
        /* <DEDUP_REMOVED lines=33> */
[----:B------:R-:W-:Y:S09]  /*4680*/  FMUL.FTZ R67, R67, c[0x0][0x2ec] ;  /* 0x0000bb0043437a20 */ /* 0x000ff20000410000 */
        /* <DEDUP_REMOVED lines=111> */
.L_x_1030:
[----:B--2-4-:R-:W2:Y:S01]  /*4d80*/  LDL R0, [R1+0x18] ;  /* 0x0000180001007983 */ /* 0x014ea20000100800 */
[----:B------:R-:W-:Y:S02]  /*4d90*/  UIADD3 UR4, -UR5, UR7, -UR11 ;  /* 0x0000000705047290 */ /* 0x000fe4000fffe90b */
[----:B------:R-:W-:Y:S01]  /*4da0*/  ULDC UR9, c[0x0][0x2e8] ;  /* 0x0000ba0000097ab9 */ /* 0x000fe20000000800 */
[----:B------:R-:W4:Y:S01]  /*4db0*/  LDL R8, [R1+0x2c] ;  /* 0x00002c0001087983 */ /* 0x000f220000100800 */
[----:B------:R-:W-:Y:S01]  /*4dc0*/  UMOV UR14, UR5 ;  /* 0x00000005000e7c82 */ /* 0x000fe20008000000 */
[----:B--2---:R-:W-:Y:S04]  /*4dd0*/  IADD3 R0, R0, UR6, RZ ;  /* 0x0000000600007c10 */ /* 0x004fe8000fffe0ff */
[C---:B------:R-:W-:Y:S02]  /*4de0*/  IADD3 R6, R0.reuse, 0x8, RZ ;  /* 0x0000000800067810 */ /* 0x040fe40007ffe0ff */
[C---:B------:R-:W-:Y:S02]  /*4df0*/  IADD3 R5, R0.reuse, 0x40, RZ ;  /* 0x0000004000057810 */ /* 0x040fe40007ffe0ff */
[C---:B------:R-:W-:Y:S02]  /*4e00*/  IADD3 R4, R0.reuse, 0x48, RZ ;  /* 0x0000004800047810 */ /* 0x040fe40007ffe0ff */
[----:B------:R-:W-:Y:S02]  /*4e10*/  IADD3 R7, R0, UR4, RZ ;  /* 0x0000000400077c10 */ /* 0x000fe4000fffe0ff */
[----:B---3--:R-:W-:Y:S02]  /*4e20*/  IADD3 R24, R6, UR4, RZ ;  /* 0x0000000406187c10 */ /* 0x008fe4000fffe0ff */
        /* <DEDUP_REMOVED lines=8> */
[----:B----4-:R-:W-:Y:S01]  /*4eb0*/  IMAD R0, R0, 0x80, R8 ;  /* 0x0000008000007824 */ /* 0x010fe200078e0208 */
        /* <DEDUP_REMOVED lines=124> */
[-C--:B------:R-:W-:Y:S02]  /*5680*/  ISETP.GE.OR P2, PT, R21, R6.reuse, !P2 ;  /* 0x000000061500720c */ /* 0x080fe40005746670 */
[-C--:B------:R-:W-:Y:S02]  /*5690*/  ISETP.GE.OR P1, PT, R20, R6.reuse, !P1 ;  /* 0x000000061400720c */ /* 0x080fe40004f26670 */
[----:B------:R-:W-:Y:S02]  /*56a0*/  ISETP.GE.OR P0, PT, R19, R6, !P0 ;  /* 0x000000061300720c */ /* 0x000fe40004706670 */
[----:B------:R-:W-:Y:S02]  /*56b0*/  IMNMX R5, RZ, R33, !PT ;  /* 0x00000021ff057217 */ /* 0x000fe40007800200 */
        /* <DEDUP_REMOVED lines=12> */
[----:B------:R-:W-:Y:S02]  /*5780*/  ISETP.GE.OR P6, PT, R18, R6, !P6 ;  /* 0x000000061200720c */ /* 0x000fe400077c6670 */
        /* <DEDUP_REMOVED lines=18> */
[-C--:B------:R-:W-:Y:S02]  /*58b0*/  ISETP.GE.OR P4, PT, R9, R6.reuse, !P4 ;  /* 0x000000060900720c */ /* 0x080fe40006786670 */
[----:B------:R-:W-:Y:S02]  /*58c0*/  FSEL R59, R181, -INF , !P0 ;  /* 0xff800000b53b7808 */ /* 0x000fe40004000000 */
[-C--:B------:R-:W-:Y:S02]  /*58d0*/  ISETP.GE.AND P0, PT, R21, R5.reuse, PT ;  /* 0x000000051500720c */ /* 0x080fe40003f06270 */
        /* <DEDUP_REMOVED lines=54> */
.L_x_1031:
        /* <DEDUP_REMOVED lines=8> */
[----:B------:R1:W-:Y:S04]  /*5cc0*/  STL [R1+0xc0], R85 ;  /* 0x0000c05501007387 */ /* 0x0003e80000100800 */
[----:B------:R-:W-:Y:S04]  /*5cd0*/  STL [R1+0xbc], R84 ;  /* 0x0000bc5401007387 */ /* 0x000fe80000100800 */
[----:B------:R-:W-:Y:S04]  /*5ce0*/  STL [R1+0xb8], R83 ;  /* 0x0000b85301007387 */ /* 0x000fe80000100800 */
[----:B------:R-:W-:Y:S04]  /*5cf0*/  STL [R1+0xb4], R82 ;  /* 0x0000b45201007387 */ /* 0x000fe80000100800 */
        /* <DEDUP_REMOVED lines=12> */
[----:B------:R1:W-:Y:S04]  /*5dc0*/  STL [R1+0x80], R69 ;  /* 0x0000804501007387 */ /* 0x0003e80000100800 */
[----:B------:R1:W-:Y:S04]  /*5dd0*/  STL [R1+0x7c], R68 ;  /* 0x00007c4401007387 */ /* 0x0003e80000100800 */
[----:B------:R1:W-:Y:S04]  /*5de0*/  STL [R1+0x78], R3 ;  /* 0x0000780301007387 */ /* 0x0003e80000100800 */
        /* <DEDUP_REMOVED lines=11> */
[--C-:B------:R-:W-:Y:S01]  /*5ea0*/  FFMA.FTZ R10, R58, c[0x0][0x23c], -R6.reuse ;  /* 0x00008f003a0a7a23 */ /* 0x100fe20000010806 */
[----:B------:R2:W-:Y:S01]  /*5eb0*/  MUFU.EX2 R214, R0 ;  /* 0x0000000000d67308 */ /* 0x0005e20000000800 */
[----:B------:R-:W-:Y:S01]  /*5ec0*/  FFMA.FTZ R11, R57, c[0x0][0x23c], -R6 ;  /* 0x00008f00390b7a23 */ /* 0x000fe20000010806 */
[----:B------:R-:W-:Y:S02]  /*5ed0*/  FSEL R4, R4, RZ, P0 ;  /* 0x000000ff04047208 */ /* 0x000fe40000000000 */
[----:B------:R-:W-:Y:S03]  /*5ee0*/  FSETP.NEU.FTZ.AND P0, PT, R8, -INF , PT ;  /* 0xff8000000800780b */ /* 0x000fe60003f1d000 */
[----:B------:R-:W-:Y:S03]  /*5ef0*/  FFMA.FTZ R7, R31, c[0x0][0x23c], -R4 ;  /* 0x00008f001f077a23 */ /* 0x000fe60000010804 */
[----:B-1----:R1:W-:Y:S10]  /*5f00*/  MUFU.EX2 R85, R10 ;  /* 0x0000000a00557308 */ /* 0x0023f40000000800 */
[----:B------:R-:W-:Y:S01]  /*5f10*/  MUFU.EX2 R114, R7 ;  /* 0x0000000700727308 */ /* 0x000fe20000000800 */
[--C-:B--2---:R-:W-:Y:S09]  /*5f20*/  FFMA.FTZ R0, R28, c[0x0][0x23c], -R6.reuse ;  /* 0x00008f001c007a23 */ /* 0x104ff20000010806 */
[----:B------:R2:W-:Y:S01]  /*5f30*/  MUFU.EX2 R212, R0 ;  /* 0x0000000000d47308 */ /* 0x0005e20000000800 */
[--C-:B-1----:R-:W-:Y:S09]  /*5f40*/  FFMA.FTZ R10, R100, c[0x0][0x23c], -R6.reuse ;  /* 0x00008f00640a7a23 */ /* 0x102ff20000010806 */
[----:B------:R-:W-:Y:S10]  /*5f50*/  MUFU.EX2 R81, R10 ;  /* 0x0000000a00517308 */ /* 0x000ff40000000800 */
[----:B------:R1:W-:Y:S01]  /*5f60*/  MUFU.EX2 R249, R9 ;  /* 0x0000000900f97308 */ /* 0x0003e20000000800 */
[--C-:B--2---:R-:W-:Y:S09]  /*5f70*/  FFMA.FTZ R0, R23, c[0x0][0x23c], -R5.reuse ;  /* 0x00008f0017007a23 */ /* 0x104ff20000010805 */
[----:B------:R2:W-:Y:S10]  /*5f80*/  MUFU.EX2 R153, R0 ;  /* 0x0000000000997308 */ /* 0x0005f40000000800 */
[----:B------:R-:W-:Y:S01]  /*5f90*/  MUFU.EX2 R243, R11 ;  /* 0x0000000b00f37308 */ /* 0x000fe20000000800 */
[--C-:B-1----:R-:W-:Y:S09]  /*5fa0*/  FFMA.FTZ R9, R60, c[0x0][0x23c], -R6.reuse ;  /* 0x00008f003c097a23 */ /* 0x102ff20000010806 */
[----:B------:R1:W-:Y:S01]  /*5fb0*/  MUFU.EX2 R84, R9 ;  /* 0x0000000900547308 */ /* 0x0003e20000000800 */
[--C-:B--2---:R-:W-:Y:S09]  /*5fc0*/  FFMA.FTZ R0, R24, c[0x0][0x23c], -R5.reuse ;  /* 0x00008f0018007a23 */ /* 0x104ff20000010805 */
[----:B------:R2:W-:Y:S01]  /*5fd0*/  MUFU.EX2 R137, R0 ;  /* 0x0000000000897308 */ /* 0x0005e20000000800 */
[--C-:B-1----:R-:W-:Y:S09]  /*5fe0*/  FFMA.FTZ R9, R102, c[0x0][0x23c], -R6.reuse ;  /* 0x00008f0066097a23 */ /* 0x102ff20000010806 */
[----:B------:R-:W-:Y:S01]  /*5ff0*/  MUFU.EX2 R80, R9 ;  /* 0x0000000900507308 */ /* 0x000fe20000000800 */
[--C-:B--2---:R-:W-:Y:S09]  /*6000*/  FFMA.FTZ R0, R29, c[0x0][0x23c], -R6.reuse ;  /* 0x00008f001d007a23 */ /* 0x104ff20000010806 */
        /* <DEDUP_REMOVED lines=8> */
[----:B------:R1:W2:Y:S02]  /*6090*/  MUFU.EX2 R115, R0 ;  /* 0x0000000000737308 */ /* 0x0002a40000000800 */
[----:B-1----:R-:W-:Y:S01]  /*60a0*/  FMUL.FTZ R0, R8, 1.4426950216293334961 ;  /* 0x3fb8aa3b08007820 */ /* 0x002fe20000410000 */
[----:B--2---:R-:W-:Y:S01]  /*60b0*/  F2FP.BF16.PACK_AB R9, R114, R115 ;  /* 0x000000737209723e */ /* 0x004fe200000010ff */
[----:B------:R-:W-:Y:S03]  /*60c0*/  FFMA.FTZ R8, R33, c[0x0][0x23c], -R4 ;  /* 0x00008f0021087a23 */ /* 0x000fe60000010804 */
[----:B------:R-:W-:Y:S03]  /*60d0*/  FSEL R0, R0, RZ, P0 ;  /* 0x000000ff00007208 */ /* 0x000fe60000000000 */
[----:B------:R1:W-:Y:S02]  /*60e0*/  MUFU.EX2 R213, R8 ;  /* 0x0000000800d57308 */ /* 0x0003e40000000800 */
[--C-:B------:R-:W-:Y:S02]  /*60f0*/  FFMA.FTZ R7, R18, c[0x0][0x23c], -R0.reuse ;  /* 0x00008f0012077a23 */ /* 0x100fe40000010800 */
[----:B------:R-:W-:Y:S06]  /*6100*/  FFMA.FTZ R10, R62, c[0x0][0x23c], -R0 ;  /* 0x00008f003e0a7a23 */ /* 0x000fec0000010800 */
[----:B------:R2:W-:Y:S10]  /*6110*/  MUFU.EX2 R113, R7 ;  /* 0x0000000700717308 */ /* 0x0005f40000000800 */
[----:B------:R-:W-:Y:S01]  /*6120*/  MUFU.EX2 R71, R10 ;  /* 0x0000000a00477308 */ /* 0x000fe20000000800 */
[----:B-1----:R-:W-:Y:S09]  /*6130*/  FFMA.FTZ R8, R43, c[0x0][0x23c], -R6 ;  /* 0x00008f002b087a23 */ /* 0x002ff20000010806 */
[----:B------:R1:W-:Y:S01]  /*6140*/  MUFU.EX2 R248, R8 ;  /* 0x0000000800f87308 */ /* 0x0003e20000000800 */
[----:B--2---:R-:W-:Y:S09]  /*6150*/  FFMA.FTZ R7, R19, c[0x0][0x23c], -R0 ;  /* 0x00008f0013077a23 */ /* 0x004ff20000010800 */
[----:B------:R2:W3:Y:S01]  /*6160*/  MUFU.EX2 R112, R7 ;  /* 0x0000000700707308 */ /* 0x0004e20000000800 */
        /* <DEDUP_REMOVED lines=12> */
[----:B---3--:R-:W-:Y:S01]  /*6230*/  F2FP.BF16.PACK_AB R8, R112, R113 ;  /* 0x000000717008723e */ /* 0x008fe200000010ff */
        /* <DEDUP_REMOVED lines=33> */
[----:B------:R1:W3:Y:S02]  /*6450*/  MUFU.EX2 R82, R7 ;  /* 0x0000000700527308 */ /* 0x0002e40000000800 */
[--C-:B-1----:R-:W-:Y:S08]  /*6460*/  FFMA.FTZ R7, R55, c[0x0][0x23c], -R4.reuse ;  /* 0x00008f0037077a23 */ /* 0x102ff00000010804 */
[----:B------:R1:W-:Y:S02]  /*6470*/  MUFU.EX2 R215, R7 ;  /* 0x0000000700d77308 */ /* 0x0003e40000000800 */
[----:B-1----:R-:W-:Y:S08]  /*6480*/  FFMA.FTZ R7, R56, c[0x0][0x23c], -R4 ;  /* 0x00008f0038077a23 */ /* 0x002ff00000010804 */
[----:B------:R1:W4:Y:S02]  /*6490*/  MUFU.EX2 R216, R7 ;  /* 0x0000000700d87308 */ /* 0x0003240000000800 */
[--C-:B-1----:R-:W-:Y:S08]  /*64a0*/  FFMA.FTZ R7, R47, c[0x0][0x23c], -R0.reuse ;  /* 0x00008f002f077a23 */ /* 0x102ff00000010800 */
[----:B------:R1:W-:Y:S02]  /*64b0*/  MUFU.EX2 R252, R7 ;  /* 0x0000000700fc7308 */ /* 0x0003e40000000800 */
[----:B-1----:R-:W-:Y:S08]  /*64c0*/  FFMA.FTZ R7, R12, c[0x0][0x23c], -R0 ;  /* 0x00008f000c077a23 */ /* 0x002ff00000010800 */
[----:B------:R1:W1:Y:S02]  /*64d0*/  MUFU.EX2 R250, R7 ;  /* 0x0000000700fa7308 */ /* 0x0002640000000800 */
[----:B-1----:R-:W-:Y:S08]  /*64e0*/  FFMA.FTZ R7, R61, c[0x0][0x23c], -R4 ;  /* 0x00008f003d077a23 */ /* 0x002ff00000010804 */
[----:B------:R1:W1:Y:S02]  /*64f0*/  MUFU.EX2 R218, R7 ;  /* 0x0000000700da7308 */ /* 0x0002640000000800 */
        /* <DEDUP_REMOVED lines=8> */
[--C-:B-1----:R-:W-:Y:S02]  /*6580*/  FFMA.FTZ R7, R106, c[0x0][0x23c], -R6.reuse ;  /* 0x00008f006a077a23 */ /* 0x102fe40000010806 */
[----:B------:R-:W-:Y:S06]  /*6590*/  FFMA.FTZ R6, R107, c[0x0][0x23c], -R6 ;  /* 0x00008f006b067a23 */ /* 0x000fec0000010806 */
[----:B------:R1:W-:Y:S10]  /*65a0*/  MUFU.EX2 R69, R7 ;  /* 0x0000000700457308 */ /* 0x0003f40000000800 */
[----:B------:R2:W2:Y:S01]  /*65b0*/  MUFU.EX2 R68, R6 ;  /* 0x0000000600447308 */ /* 0x0004a20000000800 */
[--C-:B-1----:R-:W-:Y:S09]  /*65c0*/  FFMA.FTZ R7, R66, c[0x0][0x23c], -R4.reuse ;  /* 0x00008f0042077a23 */ /* 0x102ff20000010804 */
[----:B------:R1:W-:Y:S01]  /*65d0*/  MUFU.EX2 R77, R7 ;  /* 0x00000007004d7308 */ /* 0x0003e20000000800 */
[--C-:B--2---:R-:W-:Y:S02]  /*65e0*/  FFMA.FTZ R6, R103, c[0x0][0x23c], -R5.reuse ;  /* 0x00008f0067067a23 */ /* 0x104fe40000010805 */
[----:B------:R-:W-:Y:S07]  /*65f0*/  FFMA.FTZ R5, R104, c[0x0][0x23c], -R5 ;  /* 0x00008f0068057a23 */ /* 0x000fee0000010805 */
[----:B------:R2:W-:Y:S10]  /*6600*/  MUFU.EX2 R3, R6 ;  /* 0x0000000600037308 */ /* 0x0005f40000000800 */
[----:B------:R3:W-:Y:S01]  /*6610*/  MUFU.EX2 R2, R5 ;  /* 0x0000000500027308 */ /* 0x0007e20000000800 */
[--C-:B-1----:R-:W-:Y:S09]  /*6620*/  FFMA.FTZ R7, R67, c[0x0][0x23c], -R4.reuse ;  /* 0x00008f0043077a23 */ /* 0x102ff20000010804 */
[----:B------:R1:W-:Y:S01]  /*6630*/  MUFU.EX2 R73, R7 ;  /* 0x0000000700497308 */ /* 0x0003e20000000800 */
[----:B--2---:R-:W-:Y:S05]  /*6640*/  F2FP.BF16.PACK_AB R6, R212, R214 ;  /* 0x000000d6d406723e */ /* 0x004fea00000010ff */
[----:B------:R2:W-:Y:S01]  /*6650*/  STS [R210+0x12000], R6 ;  /* 0x01200006d2007388 */ /* 0x0005e20000000800 */
[--C-:B---3--:R-:W-:Y:S02]  /*6660*/  FFMA.FTZ R5, R101, c[0x0][0x23c], -R4.reuse ;  /* 0x00008f0065057a23 */ /* 0x108fe40000010804 */
[----:B------:R-:W-:Y:S02]  /*6670*/  FFMA.FTZ R4, R105, c[0x0][0x23c], -R4 ;  /* 0x00008f0069047a23 */ /* 0x000fe40000010804 */
[----:B------:R3:W3:Y:S01]  /*6680*/  MUFU.EX2 R76, R5 ;  /* 0x00000005004c7308 */ /* 0x0006e20000000800 */
[----:B-1----:R-:W-:Y:S09]  /*6690*/  F2FP.BF16.PACK_AB R7, R231, R233 ;  /* 0x000000e9e707723e */ /* 0x002ff200000010ff */
[----:B------:R1:W-:Y:S01]  /*66a0*/  MUFU.EX2 R72, R4 ;  /* 0x0000000400487308 */ /* 0x0003e20000000800 */
[----:B--2---:R-:W-:Y:S01]  /*66b0*/  F2FP.BF16.PACK_AB R6, R228, R229 ;  /* 0x000000e5e406723e */ /* 0x004fe200000010ff */
[--C-:B---3--:R-:W-:Y:S08]  /*66c0*/  FFMA.FTZ R5, R51, c[0x0][0x23c], -R0.reuse ;  /* 0x00008f0033057a23 */ /* 0x108ff00000010800 */
[----:B------:R2:W-:Y:S01]  /*66d0*/  MUFU.EX2 R75, R5 ;  /* 0x00000005004b7308 */ /* 0x0005e20000000800 */
[----:B-1----:R-:W-:Y:S01]  /*66e0*/  F2FP.BF16.PACK_AB R4, R244, R245 ;  /* 0x000000f5f404723e */ /* 0x002fe200000010ff */
[--C-:B--2---:R-:W-:Y:S02]  /*66f0*/  FFMA.FTZ R5, R54, c[0x0][0x23c], -R0.reuse ;  /* 0x00008f0036057a23 */ /* 0x104fe40000010800 */
[----:B------:R-:W-:Y:S06]  /*6700*/  FFMA.FTZ R0, R63, c[0x0][0x23c], -R0 ;  /* 0x00008f003f007a23 */ /* 0x000fec0000010800 */
[----:B------:R1:W2:Y:S10]  /*6710*/  MUFU.EX2 R74, R5 ;  /* 0x00000005004a7308 */ /* 0x0002b40000000800 */
[----:B------:R3:W2:Y:S01]  /*6720*/  MUFU.EX2 R70, R0 ;  /* 0x0000000000467308 */ /* 0x0006a20000000800 */
[----:B-1----:R-:W-:Y:S05]  /*6730*/  F2FP.BF16.PACK_AB R5, R137, R153 ;  /* 0x000000998905723e */ /* 0x002fea00000010ff */
[----:B------:R1:W-:Y:S04]  /*6740*/  STS [R210+0x12400], R5 ;  /* 0x01240005d2007388 */ /* 0x0003e80000000800 */
[----:B------:R2:W-:Y:S01]  /*6750*/  STS [R209+0x12000], R7 ;  /* 0x01200007d1007388 */ /* 0x0005e20000000800 */
[----:B---3--:R-:W-:Y:S03]  /*6760*/  F2FP.BF16.PACK_AB R0, R82, R83 ;  /* 0x000000535200723e */ /* 0x008fe600000010ff */
[----:B------:R3:W-:Y:S04]  /*6770*/  STS [R209+0x12400], R6 ;  /* 0x01240006d1007388 */ /* 0x0007e80000000800 */
[----:B------:R4:W-:Y:S04]  /*6780*/  STS [R210+0x14400], R8 ;  /* 0x01440008d2007388 */ /* 0x0009e80000000800 */
[----:B------:R-:W-:Y:S01]  /*6790*/  STS [R210+0x14000], R9 ;  /* 0x01400009d2007388 */ /* 0x000fe20000000800 */
[----:B-1----:R-:W-:Y:S02]  /*67a0*/  F2FP.BF16.PACK_AB R5, R213, R219 ;  /* 0x000000dbd505723e */ /* 0x002fe400000010ff */
[----:B--2---:R-:W-:Y:S03]  /*67b0*/  F2FP.BF16.PACK_AB R7, R226, R227 ;  /* 0x000000e3e207723e */ /* 0x004fe600000010ff */
[----:B------:R1:W-:Y:S01]  /*67c0*/  STS [R209+0x14000], R5 ;  /* 0x01400005d1007388 */ /* 0x0003e20000000800 */
[----:B---3--:R-:W-:Y:S02]  /*67d0*/  F2FP.BF16.PACK_AB R6, R224, R225 ;  /* 0x000000e1e006723e */ /* 0x008fe400000010ff */
[----:B----4-:R-:W-:Y:S05]  /*67e0*/  F2FP.BF16.PACK_AB R8, R202, R211 ;  /* 0x000000d3ca08723e */ /* 0x010fea00000010ff */
[----:B------:R2:W-:Y:S04]  /*67f0*/  STS [R209+0x14400], R8 ;  /* 0x01440008d1007388 */ /* 0x0005e80000000800 */
[----:B------:R3:W-:Y:S04]  /*6800*/  STS [R208+0x12000], R7 ;  /* 0x01200007d0007388 */ /* 0x0007e80000000800 */
[----:B------:R4:W-:Y:S04]  /*6810*/  STS [R208+0x12400], R6 ;  /* 0x01240006d0007388 */ /* 0x0009e80000000800 */
[----:B------:R4:W-:Y:S01]  /*6820*/  STS [R207+0x12400], R4 ;  /* 0x01240004cf007388 */ /* 0x0009e20000000800 */
[----:B-1----:R-:W-:Y:S05]  /*6830*/  F2FP.BF16.PACK_AB R5, R248, R249 ;  /* 0x000000f9f805723e */ /* 0x002fea00000010ff */
[----:B------:R1:W-:Y:S01]  /*6840*/  STS [R207+0x12000], R5 ;  /* 0x01200005cf007388 */ /* 0x0003e20000000800 */
[----:B--2---:R-:W-:Y:S02]  /*6850*/  F2FP.BF16.PACK_AB R8, R234, R235 ;  /* 0x000000ebea08723e */ /* 0x004fe400000010ff */
[----:B---3--:R-:W-:Y:S03]  /*6860*/  F2FP.BF16.PACK_AB R7, R230, R232 ;  /* 0x000000e8e607723e */ /* 0x008fe600000010ff */
[----:B------:R-:W-:Y:S01]  /*6870*/  STS [R208+0x14000], R8 ;  /* 0x01400008d0007388 */ /* 0x000fe20000000800 */
[----:B----4-:R-:W-:Y:S03]  /*6880*/  F2FP.BF16.PACK_AB R6, R238, R239 ;  /* 0x000000efee06723e */ /* 0x010fe600000010ff */
[----:B------:R2:W-:Y:S01]  /*6890*/  STS [R208+0x14400], R7 ;  /* 0x01440007d0007388 */ /* 0x0005e20000000800 */
[----:B------:R-:W-:Y:S03]  /*68a0*/  F2FP.BF16.PACK_AB R4, R242, R243 ;  /* 0x000000f3f204723e */ /* 0x000fe600000010ff */
[----:B------:R3:W-:Y:S01]  /*68b0*/  STS [R207+0x14000], R6 ;  /* 0x01400006cf007388 */ /* 0x0007e20000000800 */
[----:B-1----:R-:W-:Y:S05]  /*68c0*/  F2FP.BF16.PACK_AB R5, R236, R237 ;  /* 0x000000edec05723e */ /* 0x002fea00000010ff */
[----:B------:R1:W-:Y:S04]  /*68d0*/  STS [R207+0x14400], R5 ;  /* 0x01440005cf007388 */ /* 0x0003e80000000800 */
[----:B------:R4:W-:Y:S01]  /*68e0*/  STS [R206+0x12000], R4 ;  /* 0x01200004ce007388 */ /* 0x0009e20000000800 */
[----:B--2---:R-:W-:Y:S02]  /*68f0*/  F2FP.BF16.PACK_AB R7, R240, R241 ;  /* 0x000000f1f007723e */ /* 0x004fe400000010ff */
[----:B---3--:R-:W-:Y:S03]  /*6900*/  F2FP.BF16.PACK_AB R6, R216, R215 ;  /* 0x000000d7d806723e */ /* 0x008fe600000010ff */
[----:B------:R2:W-:Y:S04]  /*6910*/  STS [R206+0x12400], R7 ;  /* 0x01240007ce007388 */ /* 0x0005e80000000800 */
[----:B------:R3:W-:Y:S01]  /*6920*/  STS [R203+0x12400], R0 ;  /* 0x01240000cb007388 */ /* 0x0007e20000000800 */
[----:B-1----:R-:W-:Y:S02]  /*6930*/  F2FP.BF16.PACK_AB R5, R250, R252 ;  /* 0x000000fcfa05723e */ /* 0x002fe400000010ff */
[----:B----4-:R-:W-:Y:S05]  /*6940*/  F2FP.BF16.PACK_AB R4, R84, R85 ;  /* 0x000000555404723e */ /* 0x010fea00000010ff */
[----:B------:R1:W-:Y:S04]  /*6950*/  STS [R203+0x12000], R4 ;  /* 0x01200004cb007388 */ /* 0x0003e80000000800 */
[----:B------:R4:W-:Y:S01]  /*6960*/  STS [R206+0x14000], R6 ;  /* 0x01400006ce007388 */ /* 0x0009e20000000800 */
[----:B--2---:R-:W-:Y:S03]  /*6970*/  F2FP.BF16.PACK_AB R7, R218, R217 ;  /* 0x000000d9da07723e */ /* 0x004fe600000010ff */
[----:B------:R2:W-:Y:S01]  /*6980*/  STS [R206+0x14400], R5 ;  /* 0x01440005ce007388 */ /* 0x0005e20000000800 */
[----:B---3--:R-:W-:Y:S03]  /*6990*/  F2FP.BF16.PACK_AB R0, R68, R69 ;  /* 0x000000454400723e */ /* 0x008fe600000010ff */
[----:B------:R3:W-:Y:S01]  /*69a0*/  STS [R203+0x14000], R7 ;  /* 0x01400007cb007388 */ /* 0x0007e20000000800 */
[----:B-1----:R-:W-:Y:S02]  /*69b0*/  F2FP.BF16.PACK_AB R4, R78, R79 ;  /* 0x0000004f4e04723e */ /* 0x002fe400000010ff */
[----:B----4-:R-:W-:Y:S02]  /*69c0*/  F2FP.BF16.PACK_AB R6, R86, R87 ;  /* 0x000000575606723e */ /* 0x010fe400000010ff */
[----:B--2---:R-:W-:Y:S03]  /*69d0*/  F2FP.BF16.PACK_AB R5, R80, R81 ;  /* 0x000000515005723e */ /* 0x004fe600000010ff */
        /* <DEDUP_REMOVED lines=20> */
[----:B------:R-:W4:Y:S08]  /*6b20*/  LDSM.16.M88.4 R48, [R117+0x8800] ;  /* 0x008800007530783b */ /* 0x000f300000000200 */
[----:B------:R-:W1:Y:S01]  /*6b30*/  LDSM.16.M88.4 R100, [R117+0x8c00] ;  /* 0x008c00007564783b */ /* 0x000e620000000200 */
[-C--:B--2---:R-:W-:Y:S07]  /*6b40*/  HMMA.16816.F32.BF16 R4, R64, R16.reuse, RZ ;  /* 0x000000104004723c */ /* 0x084fee00000418ff */
[----:B------:R-:W-:Y:S01]  /*6b50*/  LDSM.16.M88.4 R104, [R123+0x4000] ;  /* 0x004000007b68783b */ /* 0x000fe20000000200 */
[C---:B---3--:R-:W-:Y:S07]  /*6b60*/  HMMA.16816.F32.BF16 R8, R60.reuse, R16, RZ ;  /* 0x000000103c08723c */ /* 0x048fee00000418ff */
[----:B------:R-:W-:Y:S01]  /*6b70*/  LDSM.16.M88.4 R108, [R123+0x5000] ;  /* 0x005000007b6c783b */ /* 0x000fe20000000200 */
[-C--:B------:R-:W-:Y:S08]  /*6b80*/  HMMA.16816.F32.BF16 R12, R60, R18.reuse, RZ ;  /* 0x000000123c0c723c */ /* 0x080ff000000418ff */
[C---:B------:R-:W-:Y:S08]  /*6b90*/  HMMA.16816.F32.BF16 R16, R64.reuse, R18, RZ ;  /* 0x000000124010723c */ /* 0x040ff000000418ff */
[-C--:B-1----:R-:W-:Y:S08]  /*6ba0*/  HMMA.16816.F32.BF16 R20, R64, R32.reuse, RZ ;  /* 0x000000204014723c */ /* 0x082ff000000418ff */
        /* <DEDUP_REMOVED lines=12> */
[-C--:B-1----:R-:W-:Y:S08]  /*6c70*/  HMMA.16816.F32.BF16 R4, R104, R100.reuse, R4 ;  /* 0x000000646804723c */ /* 0x082ff00000041804 */
[C---:B------:R-:W-:Y:S08]  /*6c80*/  HMMA.16816.F32.BF16 R8, R108.reuse, R100, R8 ;  /* 0x000000646c08723c */ /* 0x040ff00000041808 */
[-C--:B------:R-:W-:Y:S08]  /*6c90*/  HMMA.16816.F32.BF16 R12, R108, R102.reuse, R12 ;  /* 0x000000666c0c723c */ /* 0x080ff0000004180c */
[C---:B-----5:R-:W-:Y:S01]  /*6ca0*/  FADD.FTZ R5, -R134.reuse, R5 ;  /* 0x0000000586057221 */ /* 0x060fe20000010100 */
[C---:B------:R-:W-:Y:S01]  /*6cb0*/  HMMA.16816.F32.BF16 R16, R104.reuse, R102, R16 ;  /* 0x000000666810723c */ /* 0x040fe20000041810 */
[----:B------:R-:W1:Y:S03]  /*6cc0*/  LDSM.16.M88.4 R100, [R116+0x8400] ;  /* 0x008400007464783b */ /* 0x000e660000000200 */
[C---:B------:R-:W-:Y:S02]  /*6cd0*/  FADD.FTZ R6, -R133.reuse, R6 ;  /* 0x0000000685067221 */ /* 0x040fe40000010100 */
[----:B------:R-:W-:Y:S02]  /*6ce0*/  FADD.FTZ R4, -R134, R4 ;  /* 0x0000000486047221 */ /* 0x000fe40000010100 */
[----:B------:R-:W-:Y:S04]  /*6cf0*/  FADD.FTZ R7, -R133, R7 ;  /* 0x0000000785077221 */ /* 0x000fe80000010100 */
[----:B------:R-:W-:Y:S02]  /*6d00*/  FMUL.FTZ R7, R137, R7 ;  /* 0x0000000789077220 */ /* 0x000fe40000410000 */
[C---:B------:R-:W-:Y:S02]  /*6d10*/  FADD.FTZ R11, -R131.reuse, R11 ;  /* 0x0000000b830b7221 */ /* 0x040fe40000010100 */
[----:B------:R-:W-:Y:S02]  /*6d20*/  FADD.FTZ R9, -R132, R9 ;  /* 0x0000000984097221 */ /* 0x000fe40000010100 */
[----:B------:R-:W-:Y:S02]  /*6d30*/  FADD.FTZ R10, -R131, R10 ;  /* 0x0000000a830a7221 */ /* 0x000fe40000010100 */
[----:B------:R-:W-:Y:S01]  /*6d40*/  FMUL.FTZ R11, R112, R11 ;  /* 0x0000000b700b7220 */ /* 0x000fe20000410000 */
[----:B------:R-:W-:Y:S01]  /*6d50*/  MOV R112, R215 ;  /* 0x000000d700707202 */ /* 0x000fe20000000f00 */
[----:B------:R-:W-:Y:S02]  /*6d60*/  FMUL.FTZ R215, R7, R0 ;  /* 0x0000000007d77220 */ /* 0x000fe40000410000 */
[----:B------:R-:W-:Y:S02]  /*6d70*/  FFMA.FTZ R0, -R140, R140, 1 ;  /* 0x3f8000008c007423 */ /* 0x000fe4000001018c */
[----:B------:R-:W-:Y:S02]  /*6d80*/  FADD.FTZ R8, -R132, R8 ;  /* 0x0000000884087221 */ /* 0x000fe40000010100 */
[----:B------:R-:W-:Y:S02]  /*6d90*/  FMUL.FTZ R9, R114, R9 ;  /* 0x0000000972097220 */ /* 0x000fe40000410000 */
[----:B------:R-:W-:Y:S01]  /*6da0*/  FMUL.FTZ R10, R113, R10 ;  /* 0x0000000a710a7220 */ /* 0x000fe20000410000 */
[----:B------:R-:W-:Y:S01]  /*6db0*/  MOV R113, R216 ;  /* 0x000000d800717202 */ /* 0x000fe20000000f00 */
[----:B------:R-:W-:Y:S02]  /*6dc0*/  FADD.FTZ R13, -R132, R13 ;  /* 0x0000000d840d7221 */ /* 0x000fe40000010100 */
[----:B------:R-:W-:Y:S02]  /*6dd0*/  FADD.FTZ R14, -R131, R14 ;  /* 0x0000000e830e7221 */ /* 0x000fe40000010100 */
[----:B------:R-:W-:Y:S02]  /*6de0*/  FMUL.FTZ R0, R0, c[0x0][0x2ec] ;  /* 0x0000bb0000007a20 */ /* 0x000fe40000410000 */
[----:B------:R-:W-:Y:S02]  /*6df0*/  FMUL.FTZ R8, R115, R8 ;  /* 0x0000000873087220 */ /* 0x000fe40000410000 */
[----:B------:R-:W-:Y:S01]  /*6e00*/  FADD.FTZ R15, -R131, R15 ;  /* 0x0000000f830f7221 */ /* 0x000fe20000010100 */
[-C--:B-1----:R-:W-:Y:S03]  /*6e10*/  HMMA.16816.F32.BF16 R20, R104, R100.reuse, R20 ;  /* 0x000000646814723c */ /* 0x082fe60000041814 */
[----:B------:R-:W-:Y:S02]  /*6e20*/  FMUL.FTZ R13, R213, R13 ;  /* 0x0000000dd50d7220 */ /* 0x000fe40000410000 */
[----:B------:R-:W-:Y:S02]  /*6e30*/  FMUL.FTZ R14, R211, R14 ;  /* 0x0000000ed30e7220 */ /* 0x000fe40000410000 */
[----:B------:R-:W-:Y:S01]  /*6e40*/  FMUL.FTZ R211, R11, R0 ;  /* 0x000000000bd37220 */ /* 0x000fe20000410000 */
[C---:B------:R-:W-:Y:S04]  /*6e50*/  HMMA.16816.F32.BF16 R24, R108.reuse, R100, R24 ;  /* 0x000000646c18723c */ /* 0x040fe80000041818 */
[----:B------:R-:W-:Y:S02]  /*6e60*/  FFMA.FTZ R0, -R143, R143, 1 ;  /* 0x3f8000008f007423 */ /* 0x000fe4000001018f */
[----:B------:R-:W-:Y:S02]  /*6e70*/  FADD.FTZ R12, -R132, R12 ;  /* 0x0000000c840c7221 */ /* 0x000fe40000010100 */
[----:B------:R-:W-:Y:S01]  /*6e80*/  FMUL.FTZ R101, R212, R5 ;  /* 0x00000005d4657220 */ /* 0x000fe20000410000 */
[-C--:B------:R-:W-:Y:S03]  /*6e90*/  HMMA.16816.F32.BF16 R28, R108, R102.reuse, R28 ;  /* 0x000000666c1c723c */ /* 0x080fe6000004181c */
[----:B------:R-:W-:Y:S02]  /*6ea0*/  FMUL.FTZ R100, R153, R6 ;  /* 0x0000000699647220 */ /* 0x000fe40000410000 */
[----:B------:R-:W-:Y:S02]  /*6eb0*/  FFMA.FTZ R6, -R139, R139, 1 ;  /* 0x3f8000008b067423 */ /* 0x000fe4000001018b */
[----:B------:R-:W-:Y:S01]  /*6ec0*/  FFMA.FTZ R5, -R138, R138, 1 ;  /* 0x3f8000008a057423 */ /* 0x000fe2000001018a */
[C---:B------:R-:W-:Y:S04]  /*6ed0*/  HMMA.16816.F32.BF16 R32, R104.reuse, R102, R32 ;  /* 0x000000666820723c */ /* 0x040fe80000041820 */
[----:B------:R-:W-:Y:S02]  /*6ee0*/  FMUL.FTZ R6, R6, c[0x0][0x2ec] ;  /* 0x0000bb0006067a20 */ /* 0x000fe40000410000 */
[----:B------:R-:W-:Y:S01]  /*6ef0*/  FMUL.FTZ R5, R5, c[0x0][0x2ec] ;  /* 0x0000bb0005057a20 */ /* 0x000fe20000410000 */
[----:B------:R-:W-:Y:S01]  /*6f00*/  MOV R103, R218 ;  /* 0x000000da00677202 */ /* 0x000fe20000000f00 */
[----:B------:R-:W-:Y:S04]  /*6f10*/  FMUL.FTZ R102, R214, R4 ;  /* 0x00000004d6667220 */ /* 0x000fe80000410000 */
[----:B------:R-:W-:Y:S02]  /*6f20*/  FFMA.FTZ R4, -R136, R136, 1 ;  /* 0x3f80000088047423 */ /* 0x000fe40000010188 */
[----:B------:R-:W-:Y:S01]  /*6f30*/  FMUL.FTZ R218, R102, R6 ;  /* 0x0000000666da7220 */ /* 0x000fe20000410000 */
[----:B------:R-:W-:Y:S01]  /*6f40*/  MOV R102, R217 ;  /* 0x000000d900667202 */ /* 0x000fe20000000f00 */
[----:B------:R-:W-:Y:S02]  /*6f50*/  FMUL.FTZ R4, R4, c[0x0][0x2ec] ;  /* 0x0000bb0004047a20 */ /* 0x000fe40000410000 */
[----:B------:R-:W-:Y:S02]  /*6f60*/  FMUL.FTZ R217, R101, R5 ;  /* 0x0000000565d97220 */ /* 0x000fe40000410000 */
[----:B------:R-:W-:Y:S02]  /*6f70*/  FFMA.FTZ R5, -R144, R144, 1 ;  /* 0x3f80000090057423 */ /* 0x000fe40000010190 */
[----:B------:R-:W-:Y:S02]  /*6f80*/  FMUL.FTZ R216, R100, R4 ;  /* 0x0000000464d87220 */ /* 0x000fe40000410000 */
[----:B------:R-:W-:Y:S02]  /*6f90*/  FFMA.FTZ R6, -R149, R149, 1 ;  /* 0x3f80000095067423 */ /* 0x000fe40000010195 */
[----:B------:R-:W-:Y:S02]  /*6fa0*/  FFMA.FTZ R4, -R141, R141, 1 ;  /* 0x3f8000008d047423 */ /* 0x000fe4000001018d */
[----:B------:R-:W-:Y:S02]  /*6fb0*/  FMUL.FTZ R5, R5, c[0x0][0x2ec] ;  /* 0x0000bb0005057a20 */ /* 0x000fe40000410000 */
[----:B------:R-:W-:Y:S02]  /*6fc0*/  FMUL.FTZ R6, R6, c[0x0][0x2ec] ;  /* 0x0000bb0006067a20 */ /* 0x000fe40000410000 */
[----:B------:R-:W-:Y:S02]  /*6fd0*/  FMUL.FTZ R4, R4, c[0x0][0x2ec] ;  /* 0x0000bb0004047a20 */ /* 0x000fe40000410000 */
[----:B------:R-:W-:Y:S02]  /*6fe0*/  FMUL.FTZ R213, R9, R5 ;  /* 0x0000000509d57220 */ /* 0x000fe40000410000 */
[----:B------:R-:W-:Y:S02]  /*6ff0*/  FFMA.FTZ R5, -R146, R146, 1 ;  /* 0x3f80000092057423 */ /* 0x000fe40000010192 */
[----:B------:R-:W-:Y:S02]  /*7000*/  FMUL.FTZ R15, R202, R15 ;  /* 0x0000000fca0f7220 */ /* 0x000fe40000410000 */
[----:B------:R-:W-:Y:S02]  /*7010*/  FMUL.FTZ R214, R8, R6 ;  /* 0x0000000608d67220 */ /* 0x000fe40000410000 */
[----:B------:R-:W-:Y:S02]  /*7020*/  FMUL.FTZ R212, R10, R4 ;  /* 0x000000040ad47220 */ /* 0x000fe40000410000 */
[----:B------:R-:W-:Y:S02]  /*7030*/  FFMA.FTZ R6, -R155, R155, 1 ;  /* 0x3f8000009b067423 */ /* 0x000fe4000001019b */
[----:B------:R-:W-:Y:S02]  /*7040*/  FFMA.FTZ R4, -R145, R145, 1 ;  /* 0x3f80000091047423 */ /* 0x000fe40000010191 */
[----:B------:R-:W-:Y:S02]  /*7050*/  FMUL.FTZ R5, R5, c[0x0][0x2ec] ;  /* 0x0000bb0005057a20 */ /* 0x000fe40000410000 */
[----:B------:R-:W-:Y:S02]  /*7060*/  FMUL.FTZ R0, R0, c[0x0][0x2ec] ;  /* 0x0000bb0000007a20 */ /* 0x000fe40000410000 */
[----:B------:R-:W-:Y:S02]  /*7070*/  FMUL.FTZ R12, R219, R12 ;  /* 0x0000000cdb0c7220 */ /* 0x000fe40000410000 */
[C---:B------:R-:W-:Y:S02]  /*7080*/  FADD.FTZ R16, -R134.reuse, R16 ;  /* 0x0000001086107221 */ /* 0x040fe40000010100 */
[----:B------:R-:W-:Y:S02]  /*7090*/  FADD.FTZ R17, -R134, R17 ;  /* 0x0000001186117221 */ /* 0x000fe40000010100 */
        /* <DEDUP_REMOVED lines=8> */
[----:B------:R-:W-:Y:S02]  /*7120*/  FMUL.FTZ R202, R12, R6 ;  /* 0x000000060cca7220 */ /* 0x000fe40000410000 */
[----:B------:R-:W-:Y:S02]  /*7130*/  FMUL.FTZ R153, R14, R4 ;  /* 0x000000040e997220 */ /* 0x000fe40000410000 */
[----:B------:R-:W-:Y:S02]  /*7140*/  FMUL.FTZ R6, R0, c[0x0][0x2ec] ;  /* 0x0000bb0000067a20 */ /* 0x000fe40000410000 */
[----:B------:R-:W-:Y:S02]  /*7150*/  FFMA.FTZ R4, -R150, R150, 1 ;  /* 0x3f80000096047423 */ /* 0x000fe40000010196 */
[----:B------:R-:W-:Y:S02]  /*7160*/  FMUL.FTZ R5, R5, c[0x0][0x2ec] ;  /* 0x0000bb0005057a20 */ /* 0x000fe40000410000 */
[----:B------:R-:W-:Y:S02]  /*7170*/  FMUL.FTZ R146, R16, R6 ;  /* 0x0000000610927220 */ /* 0x000fe40000410000 */
[----:B------:R-:W-:Y:S02]  /*7180*/  FMUL.FTZ R8, R4, c[0x0][0x2ec] ;  /* 0x0000bb0004087a20 */ /* 0x000fe40000410000 */
[----:B------:R-:W-:Y:S02]  /*7190*/  FMUL.FTZ R145, R17, R5 ;  /* 0x0000000511917220 */ /* 0x000fe40000410000 */
[C---:B------:R-:W-:Y:S01]  /*71a0*/  FADD.FTZ R18, -R133.reuse, R18 ;  /* 0x0000001285127221 */ /* 0x040fe20000010100 */
[----:B------:R-:W1:Y:S01]  /*71b0*/  LDSM.16.M88.4 R4, [R116+0x8800] ;  /* 0x008800007404783b */ /* 0x000e620000000200 */
[----:B------:R-:W-:Y:S02]  /*71c0*/  FADD.FTZ R22, -R133, R22 ;  /* 0x0000001685167221 */ /* 0x000fe40000010100 */
[----:B------:R-:W-:Y:S02]  /*71d0*/  FMUL.FTZ R18, R229, R18 ;  /* 0x00000012e5127220 */ /* 0x000fe40000410000 */
[----:B------:R-:W-:Y:S02]  /*71e0*/  FADD.FTZ R19, -R133, R19 ;  /* 0x0000001385137221 */ /* 0x000fe40000010100 */
[----:B------:R-:W-:Y:S02]  /*71f0*/  FMUL.FTZ R144, R18, R8 ;  /* 0x0000000812907220 */ /* 0x000fe40000410000 */
[----:B------:R-:W-:Y:S02]  /*7200*/  FFMA.FTZ R8, -R154, R154, 1 ;  /* 0x3f8000009a087423 */ /* 0x000fe4000001019a */
        /* <DEDUP_REMOVED lines=8> */
[----:B------:R-:W-:Y:S02]  /*7290*/  FADD.FTZ R21, -R134, R21 ;  /* 0x0000001586157221 */ /* 0x000fe40000010100 */
[----:B------:R-:W-:Y:S02]  /*72a0*/  FADD.FTZ R23, -R133, R23 ;  /* 0x0000001785177221 */ /* 0x000fe40000010100 */
[----:B------:R-:W-:Y:S02]  /*72b0*/  FMUL.FTZ R143, R19, R0 ;  /* 0x00000000138f7220 */ /* 0x000fe40000410000 */
[----:B------:R-:W-:Y:S02]  /*72c0*/  FMUL.FTZ R26, R232, R26 ;  /* 0x0000001ae81a7220 */ /* 0x000fe40000410000 */
[----:B------:R-:W-:Y:S02]  /*72d0*/  FFMA.FTZ R9, -R156, R156, 1 ;  /* 0x3f8000009c097423 */ /* 0x000fe4000001019c */
[----:B------:R-:W-:Y:S02]  /*72e0*/  FFMA.FTZ R0, -R152, R152, 1 ;  /* 0x3f80000098007423 */ /* 0x000fe40000010198 */
[----:B------:R-:W-:Y:S01]  /*72f0*/  FADD.FTZ R30, -R131, R30 ;  /* 0x0000001e831e7221 */ /* 0x000fe20000010100 */
[-C--:B-1----:R-:W-:Y:S03]  /*7300*/  HMMA.16816.F32.BF16 R36, R104, R4.reuse, R36 ;  /* 0x000000046824723c */ /* 0x082fe60000041824 */
[----:B------:R-:W-:Y:S02]  /*7310*/  FMUL.FTZ R8, R8, c[0x0][0x2ec] ;  /* 0x0000bb0008087a20 */ /* 0x000fe40000410000 */
[----:B------:R-:W-:Y:S02]  /*7320*/  FADD.FTZ R20, -R134, R20 ;  /* 0x0000001486147221 */ /* 0x000fe40000010100 */
[----:B------:R-:W-:Y:S01]  /*7330*/  FMUL.FTZ R21, R226, R21 ;  /* 0x00000015e2157220 */ /* 0x000fe20000410000 */
[C---:B------:R-:W-:Y:S04]  /*7340*/  HMMA.16816.F32.BF16 R40, R108.reuse, R4, R40 ;  /* 0x000000046c28723c */ /* 0x040fe80000041828 */
[----:B------:R-:W-:Y:S02]  /*7350*/  FMUL.FTZ R23, R224, R23 ;  /* 0x00000017e0177220 */ /* 0x000fe40000410000 */
[----:B------:R-:W-:Y:S02]  /*7360*/  FFMA.FTZ R10, -R161, R161, 1 ;  /* 0x3f800000a10a7423 */ /* 0x000fe400000101a1 */
[----:B------:R-:W-:Y:S01]  /*7370*/  FFMA.FTZ R4, -R163, R163, 1 ;  /* 0x3f800000a3047423 */ /* 0x000fe200000101a3 */
[-C--:B------:R-:W-:Y:S03]  /*7380*/  HMMA.16816.F32.BF16 R44, R108, R6.reuse, R44 ;  /* 0x000000066c2c723c */ /* 0x080fe6000004182c */
[----:B------:R-:W-:Y:S02]  /*7390*/  FMUL.FTZ R9, R9, c[0x0][0x2ec] ;  /* 0x0000bb0009097a20 */ /* 0x000fe40000410000 */
[----:B------:R-:W-:Y:S02]  /*73a0*/  FMUL.FTZ R0, R0, c[0x0][0x2ec] ;  /* 0x0000bb0000007a20 */ /* 0x000fe40000410000 */
[----:B------:R-:W-:Y:S01]  /*73b0*/  FADD.FTZ R28, -R132, R28 ;  /* 0x0000001c841c7221 */ /* 0x000fe20000010100 */
[C---:B------:R-:W-:Y:S04]  /*73c0*/  HMMA.16816.F32.BF16 R48, R104.reuse, R6, R48 ;  /* 0x000000066830723c */ /* 0x040fe80000041830 */
[----:B------:R-:W-:Y:S02]  /*73d0*/  FMUL.FTZ R30, R237, R30 ;  /* 0x0000001eed1e7220 */ /* 0x000fe40000410000 */
[----:B------:R-:W-:Y:S02]  /*73e0*/  FMUL.FTZ R137, R26, R8 ;  /* 0x000000081a897220 */ /* 0x000fe40000410000 */
[----:B------:R-:W-:Y:S04]  /*73f0*/  FFMA.FTZ R8, -R165, R165, 1 ;  /* 0x3f800000a5087423 */ /* 0x000fe800000101a5 */
[----:B------:R-:W-:Y:S02]  /*7400*/  FMUL.FTZ R4, R4, c[0x0][0x2ec] ;  /* 0x0000bb0004047a20 */ /* 0x000fe40000410000 */
[----:B------:R-:W-:Y:S02]  /*7410*/  FMUL.FTZ R20, R227, R20 ;  /* 0x00000014e3147220 */ /* 0x000fe40000410000 */
[C---:B------:R-:W-:Y:S02]  /*7420*/  FADD.FTZ R24, -R132.reuse, R24 ;  /* 0x0000001884187221 */ /* 0x040fe40000010100 */
[----:B------:R-:W-:Y:S02]  /*7430*/  FADD.FTZ R25, -R132, R25 ;  /* 0x0000001984197221 */ /* 0x000fe40000010100 */
[----:B------:R-:W-:Y:S02]  /*7440*/  FMUL.FTZ R10, R10, c[0x0][0x2ec] ;  /* 0x0000bb000a0a7a20 */ /* 0x000fe40000410000 */
[----:B------:R-:W-:Y:S02]  /*7450*/  FMUL.FTZ R140, R21, R9 ;  /* 0x00000009158c7220 */ /* 0x000fe40000410000 */
[----:B------:R-:W-:Y:S02]  /*7460*/  FMUL.FTZ R23, R23, R0 ;  /* 0x0000000017177220 */ /* 0x000fe40000410000 */
[----:B------:R-:W-:Y:S02]  /*7470*/  FMUL.FTZ R28, R239, R28 ;  /* 0x0000001cef1c7220 */ /* 0x000fe40000410000 */
[----:B------:R-:W-:Y:S02]  /*7480*/  FFMA.FTZ R0, -R160, R160, 1 ;  /* 0x3f800000a0007423 */ /* 0x000fe400000101a0 */
[----:B------:R-:W-:Y:S02]  /*7490*/  FFMA.FTZ R9, -R159, R159, 1 ;  /* 0x3f8000009f097423 */ /* 0x000fe4000001019f */
[----:B------:R-:W-:Y:S02]  /*74a0*/  FADD.FTZ R32, -R134, R32 ;  /* 0x0000002086207221 */ /* 0x000fe40000010100 */
[----:B------:R-:W-:Y:S02]  /*74b0*/  FMUL.FTZ R8, R8, c[0x0][0x2ec] ;  /* 0x0000bb0008087a20 */ /* 0x000fe40000410000 */
[----:B------:R-:W-:Y:S02]  /*74c0*/  FMUL.FTZ R115, R30, R4 ;  /* 0x000000041e737220 */ /* 0x000fe40000410000 */
[----:B------:R-:W-:Y:S02]  /*74d0*/  FFMA.FTZ R4, -R169, R169, 1 ;  /* 0x3f800000a9047423 */ /* 0x000fe400000101a9 */
[----:B------:R-:W-:Y:S02]  /*74e0*/  FMUL.FTZ R24, R235, R24 ;  /* 0x00000018eb187220 */ /* 0x000fe40000410000 */
[----:B------:R-:W-:Y:S02]  /*74f0*/  FMUL.FTZ R25, R234, R25 ;  /* 0x00000019ea197220 */ /* 0x000fe40000410000 */
[----:B------:R-:W-:Y:S02]  /*7500*/  FMUL.FTZ R141, R20, R10 ;  /* 0x0000000a148d7220 */ /* 0x000fe40000410000 */
[----:B------:R-:W-:Y:S02]  /*7510*/  FMUL.FTZ R10, R0, c[0x0][0x2ec] ;  /* 0x0000bb00000a7a20 */ /* 0x000fe40000410000 */
[----:B------:R-:W-:Y:S02]  /*7520*/  FMUL.FTZ R9, R9, c[0x0][0x2ec] ;  /* 0x0000bb0009097a20 */ /* 0x000fe40000410000 */
[----:B------:R-:W-:Y:S02]  /*7530*/  FMUL.FTZ R32, R249, R32 ;  /* 0x00000020f9207220 */ /* 0x000fe40000410000 */
[----:B------:R-:W-:Y:S02]  /*7540*/  FMUL.FTZ R136, R28, R8 ;  /* 0x000000081c887220 */ /* 0x000fe40000410000 */
[----:B------:R-:W-:Y:S02]  /*7550*/  FMUL.FTZ R8, R4, c[0x0][0x2ec] ;  /* 0x0000bb0004087a20 */ /* 0x000fe40000410000 */
[----:B------:R-:W-:Y:S02]  /*7560*/  FMUL.FTZ R138, R24, R10 ;  /* 0x0000000a188a7220 */ /* 0x000fe40000410000 */
[----:B------:R-:W-:Y:S02]  /*7570*/  FMUL.FTZ R22, R25, R9 ;  /* 0x0000000919167220 */ /* 0x000fe40000410000 */
[----:B------:R-:W-:Y:S02]  /*7580*/  FMUL.FTZ R18, R32, R8 ;  /* 0x0000000820127220 */ /* 0x000fe40000410000 */
[----:B------:R-:W-:Y:S01]  /*7590*/  FADD.FTZ R27, -R131, R27 ;  /* 0x0000001b831b7221 */ /* 0x000fe20000010100 */
[----:B------:R-:W1:Y:S01]  /*75a0*/  LDSM.16.M88.4 R8, [R116+0x8c00] ;  /* 0x008c00007408783b */ /* 0x000e620000000200 */
[----:B------:R-:W-:Y:S02]  /*75b0*/  FFMA.FTZ R0, -R157, R157, 1 ;  /* 0x3f8000009d007423 */ /* 0x000fe4000001019d */
[----:B------:R-:W-:Y:S02]  /*75c0*/  FMUL.FTZ R27, R230, R27 ;  /* 0x0000001be61b7220 */ /* 0x000fe40000410000 */
[----:B------:R-:W-:Y:S02]  /*75d0*/  FMUL.FTZ R0, R0, c[0x0][0x2ec] ;  /* 0x0000bb0000007a20 */ /* 0x000fe40000410000 */
[----:B------:R-:W-:Y:S02]  /*75e0*/  FADD.FTZ R31, -R131, R31 ;  /* 0x0000001f831f7221 */ /* 0x000fe40000010100 */
[----:B------:R-:W-:Y:S02]  /*75f0*/  FMUL.FTZ R21, R27, R0 ;  /* 0x000000001b157220 */ /* 0x000fe40000410000 */
[----:B------:R-:W-:Y:S02]  /*7600*/  FFMA.FTZ R0, -R162, R162, 1 ;  /* 0x3f800000a2007423 */ /* 0x000fe400000101a2 */
[----:B------:R-:W-:Y:S02]  /*7610*/  FADD.FTZ R29, -R132, R29 ;  /* 0x0000001d841d7221 */ /* 0x000fe40000010100 */
[----:B------:R-:W-:Y:S02]  /*7620*/  FMUL.FTZ R31, R236, R31 ;  /* 0x0000001fec1f7220 */ /* 0x000fe40000410000 */
[----:B------:R-:W-:Y:S02]  /*7630*/  FFMA.FTZ R5, -R164, R164, 1 ;  /* 0x3f800000a4057423 */ /* 0x000fe400000101a4 */
[----:B------:R-:W-:Y:S02]  /*7640*/  FMUL.FTZ R0, R0, c[0x0][0x2ec] ;  /* 0x0000bb0000007a20 */ /* 0x000fe40000410000 */
[----:B------:R-:W-:Y:S02]  /*7650*/  FMUL.FTZ R29, R238, R29 ;  /* 0x0000001dee1d7220 */ /* 0x000fe40000410000 */
[----:B------:R-:W-:Y:S02]  /*7660*/  FADD.FTZ R33, -R134, R33 ;  /* 0x0000002186217221 */ /* 0x000fe40000010100 */
[----:B------:R-:W-:Y:S02]  /*7670*/  FMUL.FTZ R5, R5, c[0x0][0x2ec] ;  /* 0x0000bb0005057a20 */ /* 0x000fe40000410000 */
[----:B------:R-:W-:Y:S02]  /*7680*/  FMUL.FTZ R114, R31, R0 ;  /* 0x000000001f727220 */ /* 0x000fe40000410000 */
[----:B------:R-:W-:Y:S02]  /*7690*/  FFMA.FTZ R0, -R166, R166, 1 ;  /* 0x3f800000a6007423 */ /* 0x000fe400000101a6 */
[----:B------:R-:W-:Y:S02]  /*76a0*/  FMUL.FTZ R33, R248, R33 ;  /* 0x00000021f8217220 */ /* 0x000fe40000410000 */
[----:B------:R-:W-:Y:S02]  /*76b0*/  FMUL.FTZ R135, R29, R5 ;  /* 0x000000051d877220 */ /* 0x000fe40000410000 */
[----:B------:R-:W-:Y:S02]  /*76c0*/  FMUL.FTZ R5, R0, c[0x0][0x2ec] ;  /* 0x0000bb0000057a20 */ /* 0x000fe40000410000 */
[----:B------:R-:W-:Y:S02]  /*76d0*/  FADD.FTZ R46, -R131, R46 ;  /* 0x0000002e832e7221 */ /* 0x000fe40000010100 */
[----:B------:R-:W-:Y:S01]  /*76e0*/  FADD.FTZ R35, -R133, R35 ;  /* 0x0000002385237221 */ /* 0x000fe20000010100 */
[-C--:B-1----:R-:W-:Y:S03]  /*76f0*/  HMMA.16816.F32.BF16 R52, R104, R8.reuse, R52 ;  /* 0x000000086834723c */ /* 0x082fe60000041834 */
[----:B------:R-:W-:Y:S02]  /*7700*/  FADD.FTZ R37, -R134, R37 ;  /* 0x0000002586257221 */ /* 0x000fe40000010100 */
[----:B------:R-:W-:Y:S02]  /*7710*/  FFMA.FTZ R0, -R167, R167, 1 ;  /* 0x3f800000a7007423 */ /* 0x000fe400000101a7 */
[----:B------:R-:W-:Y:S01]  /*7720*/  FMUL.FTZ R20, R33, R5 ;  /* 0x0000000521147220 */ /* 0x000fe20000410000 */
[C---:B------:R-:W-:Y:S04]  /*7730*/  HMMA.16816.F32.BF16 R56, R108.reuse, R8, R56 ;  /* 0x000000086c38723c */ /* 0x040fe80000041838 */
[----:B------:R-:W-:Y:S02]  /*7740*/  FFMA.FTZ R5, -R172, R172, 1 ;  /* 0x3f800000ac057423 */ /* 0x000fe400000101ac */
[----:B------:R-:W-:Y:S02]  /*7750*/  FADD.FTZ R47, -R131, R47 ;  /* 0x0000002f832f7221 */ /* 0x000fe40000010100 */
[----:B------:R-:W-:Y:S01]  /*7760*/  FMUL.FTZ R46, R87, R46 ;  /* 0x0000002e572e7220 */ /* 0x000fe20000410000 */
[-C--:B------:R-:W-:Y:S01]  /*7770*/  HMMA.16816.F32.BF16 R60, R108, R10.reuse, R60 ;  /* 0x0000000a6c3c723c */ /* 0x080fe2000004183c */
[----:B------:R1:W5:Y:S02]  /*7780*/  LDL.LU R87, [R1+0xc8] ;  /* 0x0000c80001577983 */ /* 0x0003640000300800 */
[----:B------:R-:W-:Y:S02]  /*7790*/  FMUL.FTZ R35, R244, R35 ;  /* 0x00000023f4237220 */ /* 0x000fe40000410000 */
[----:B------:R-:W-:Y:S02]  /*77a0*/  FMUL.FTZ R37, R242, R37 ;  /* 0x00000025f2257220 */ /* 0x000fe40000410000 */
[----:B------:R-:W-:Y:S01]  /*77b0*/  FMUL.FTZ R0, R0, c[0x0][0x2ec] ;  /* 0x0000bb0000007a20 */ /* 0x000fe20000410000 */
[----:B------:R-:W-:Y:S04]  /*77c0*/  HMMA.16816.F32.BF16 R64, R104, R10, R64 ;  /* 0x0000000a6840723c */ /* 0x000fe80000041840 */
[----:B------:R-:W-:Y:S02]  /*77d0*/  FMUL.FTZ R5, R5, c[0x0][0x2ec] ;  /* 0x0000bb0005057a20 */ /* 0x000fe40000410000 */
[----:B------:R-:W-:Y:S02]  /*77e0*/  FMUL.FTZ R47, R86, R47 ;  /* 0x0000002f562f7220 */ /* 0x000fe40000410000 */
[----:B------:R-:W-:Y:S01]  /*77f0*/  FADD.FTZ R48, -R134, R48 ;  /* 0x0000003086307221 */ /* 0x000fe20000010100 */
[----:B------:R1:W5:Y:S03]  /*7800*/  LDL.LU R86, [R1+0xc4] ;  /* 0x0000c40001567983 */ /* 0x0003660000300800 */
[----:B------:R-:W-:Y:S02]  /*7810*/  FADD.FTZ R39, -R133, R39 ;  /* 0x0000002785277221 */ /* 0x000fe40000010100 */
[----:B------:R-:W-:Y:S02]  /*7820*/  FMUL.FTZ R19, R35, R0 ;  /* 0x0000000023137220 */ /* 0x000fe40000410000 */
[----:B------:R-:W-:Y:S02]  /*7830*/  FADD.FTZ R41, -R132, R41 ;  /* 0x0000002984297221 */ /* 0x000fe40000010100 */
[----:B------:R-:W-:Y:S02]  /*7840*/  FFMA.FTZ R0, -R170, R170, 1 ;  /* 0x3f800000aa007423 */ /* 0x000fe400000101aa */
[----:B------:R-:W-:Y:S02]  /*7850*/  FMUL.FTZ R16, R37, R5 ;  /* 0x0000000525107220 */ /* 0x000fe40000410000 */
[----:B------:R-:W-:Y:S02]  /*7860*/  FFMA.FTZ R5, -R176, R176, 1 ;  /* 0x3f800000b0057423 */ /* 0x000fe400000101b0 */
[C---:B------:R-:W-:Y:S02]  /*7870*/  FADD.FTZ R49, -R134.reuse, R49 ;  /* 0x0000003186317221 */ /* 0x040fe40000010100 */
[----:B------:R-:W-:Y:S02]  /*7880*/  FMUL.FTZ R48, R85, R48 ;  /* 0x0000003055307220 */ /* 0x000fe40000410000 */
[----:B------:R-:W-:Y:S01]  /*7890*/  FADD.FTZ R36, -R134, R36 ;  /* 0x0000002486247221 */ /* 0x000fe20000010100 */
[----:B------:R1:W5:Y:S01]  /*78a0*/  LDL.LU R85, [R1+0xc0] ;  /* 0x0000c00001557983 */ /* 0x0003620000300800 */
[----:B------:R-:W-:Y:S02]  /*78b0*/  FMUL.FTZ R39, R240, R39 ;  /* 0x00000027f0277220 */ /* 0x000fe40000410000 */
[----:B------:R-:W-:Y:S02]  /*78c0*/  FMUL.FTZ R41, R113, R41 ;  /* 0x0000002971297220 */ /* 0x000fe40000410000 */
[----:B------:R-:W-:Y:S02]  /*78d0*/  FFMA.FTZ R6, -R173, R173, 1 ;  /* 0x3f800000ad067423 */ /* 0x000fe400000101ad */
[----:B------:R-:W-:Y:S02]  /*78e0*/  FMUL.FTZ R0, R0, c[0x0][0x2ec] ;  /* 0x0000bb0000007a20 */ /* 0x000fe40000410000 */
[----:B------:R-:W-:Y:S02]  /*78f0*/  FMUL.FTZ R5, R5, c[0x0][0x2ec] ;  /* 0x0000bb0005057a20 */ /* 0x000fe40000410000 */
[----:B------:R-:W-:Y:S02]  /*7900*/  FADD.FTZ R50, -R133, R50 ;  /* 0x0000003285327221 */ /* 0x000fe40000010100 */
[----:B------:R-:W-:Y:S02]  /*7910*/  FMUL.FTZ R49, R84, R49 ;  /* 0x0000003154317220 */ /* 0x000fe40000410000 */
[----:B------:R-:W-:Y:S01]  /*7920*/  FMUL.FTZ R36, R243, R36 ;  /* 0x00000024f3247220 */ /* 0x000fe20000410000 */
[----:B------:R1:W5:Y:S01]  /*7930*/  LDL.LU R84, [R1+0xbc] ;  /* 0x0000bc0001547983 */ /* 0x0003620000300800 */
[----:B------:R-:W-:Y:S02]  /*7940*/  FADD.FTZ R40, -R132, R40 ;  /* 0x0000002884287221 */ /* 0x000fe40000010100 */
[----:B------:R-:W-:Y:S02]  /*7950*/  FMUL.FTZ R6, R6, c[0x0][0x2ec] ;  /* 0x0000bb0006067a20 */ /* 0x000fe40000410000 */
[----:B------:R-:W-:Y:S02]  /*7960*/  FMUL.FTZ R15, R39, R0 ;  /* 0x00000000270f7220 */ /* 0x000fe40000410000 */
[----:B------:R-:W-:Y:S02]  /*7970*/  FADD.FTZ R45, -R132, R45 ;  /* 0x0000002d842d7221 */ /* 0x000fe40000010100 */
[----:B------:R-:W-:Y:S02]  /*7980*/  FFMA.FTZ R0, -R177, R177, 1 ;  /* 0x3f800000b1007423 */ /* 0x000fe400000101b1 */
[----:B------:R-:W-:Y:S02]  /*7990*/  FMUL.FTZ R14, R41, R5 ;  /* 0x00000005290e7220 */ /* 0x000fe40000410000 */
[----:B------:R-:W-:Y:S02]  /*79a0*/  FADD.FTZ R51, -R133, R51 ;  /* 0x0000003385337221 */ /* 0x000fe40000010100 */
[----:B------:R-:W-:Y:S02]  /*79b0*/  FMUL.FTZ R50, R83, R50 ;  /* 0x0000003253327220 */ /* 0x000fe40000410000 */
[----:B------:R-:W-:Y:S01]  /*79c0*/  FFMA.FTZ R5, -R180, R180, 1 ;  /* 0x3f800000b4057423 */ /* 0x000fe200000101b4 */
[----:B------:R1:W5:Y:S01]  /*79d0*/  LDL.LU R83, [R1+0xb8] ;  /* 0x0000b80001537983 */ /* 0x0003620000300800 */
[----:B------:R-:W-:Y:S02]  /*79e0*/  FADD.FTZ R34, -R133, R34 ;  /* 0x0000002285227221 */ /* 0x000fe40000010100 */
[----:B------:R-:W-:Y:S02]  /*79f0*/  FFMA.FTZ R4, -R168, R168, 1 ;  /* 0x3f800000a8047423 */ /* 0x000fe400000101a8 */
[----:B------:R-:W-:Y:S02]  /*7a00*/  FMUL.FTZ R40, R112, R40 ;  /* 0x0000002870287220 */ /* 0x000fe40000410000 */
[----:B------:R-:W-:Y:S02]  /*7a10*/  FMUL.FTZ R113, R36, R6 ;  /* 0x0000000624717220 */ /* 0x000fe40000410000 */
[----:B------:R-:W-:Y:S02]  /*7a20*/  FMUL.FTZ R45, R103, R45 ;  /* 0x0000002d672d7220 */ /* 0x000fe40000410000 */
[----:B------:R-:W-:Y:S02]  /*7a30*/  FMUL.FTZ R6, R0, c[0x0][0x2ec] ;  /* 0x0000bb0000067a20 */ /* 0x000fe40000410000 */
[----:B------:R-:W-:Y:S02]  /*7a40*/  FMUL.FTZ R51, R82, R51 ;  /* 0x0000003352337220 */ /* 0x000fe40000410000 */
[----:B------:R-:W-:Y:S01]  /*7a50*/  FMUL.FTZ R5, R5, c[0x0][0x2ec] ;  /* 0x0000bb0005057a20 */ /* 0x000fe20000410000 */
[----:B------:R1:W5:Y:S01]  /*7a60*/  LDL.LU R82, [R1+0xb4] ;  /* 0x0000b40001527983 */ /* 0x0003620000300800 */
[----:B------:R-:W-:Y:S02]  /*7a70*/  FADD.FTZ R52, -R134, R52 ;  /* 0x0000003486347221 */ /* 0x000fe40000010100 */
[----:B------:R-:W-:Y:S02]  /*7a80*/  FMUL.FTZ R34, R245, R34 ;  /* 0x00000022f5227220 */ /* 0x000fe40000410000 */
[----:B------:R-:W-:Y:S02]  /*7a90*/  FMUL.FTZ R4, R4, c[0x0][0x2ec] ;  /* 0x0000bb0004047a20 */ /* 0x000fe40000410000 */
[----:B------:R-:W-:Y:S02]  /*7aa0*/  FADD.FTZ R44, -R132, R44 ;  /* 0x0000002c842c7221 */ /* 0x000fe40000010100 */
[----:B------:R-:W-:Y:S02]  /*7ab0*/  FMUL.FTZ R103, R40, R6 ;  /* 0x0000000628677220 */ /* 0x000fe40000410000 */
[----:B------:R-:W-:Y:S02]  /*7ac0*/  FFMA.FTZ R6, -R181, R181, 1 ;  /* 0x3f800000b5067423 */ /* 0x000fe400000101b5 */
[----:B------:R-:W-:Y:S02]  /*7ad0*/  FMUL.FTZ R100, R45, R5 ;  /* 0x000000052d647220 */ /* 0x000fe40000410000 */
[----:B------:R-:W-:Y:S02]  /*7ae0*/  FADD.FTZ R53, -R134, R53 ;  /* 0x0000003586357221 */ /* 0x000fe40000010100 */
[----:B------:R-:W-:Y:S02]  /*7af0*/  FMUL.FTZ R45, R81, R52 ;  /* 0x00000034512d7220 */ /* 0x000fe40000410000 */
[----:B------:R-:W-:Y:S01]  /*7b00*/  FADD.FTZ R38, -R133, R38 ;  /* 0x0000002685267221 */ /* 0x000fe20000010100 */
[----:B------:R1:W5:Y:S01]  /*7b10*/  LDL.LU R81, [R1+0xb0] ;  /* 0x0000b00001517983 */ /* 0x0003620000300800 */
[----:B------:R-:W-:Y:S02]  /*7b20*/  FMUL.FTZ R17, R34, R4 ;  /* 0x0000000422117220 */ /* 0x000fe40000410000 */
[----:B------:R-:W-:Y:S02]  /*7b30*/  FFMA.FTZ R4, -R171, R171, 1 ;  /* 0x3f800000ab047423 */ /* 0x000fe400000101ab */
[----:B------:R-:W-:Y:S02]  /*7b40*/  FMUL.FTZ R44, R102, R44 ;  /* 0x0000002c662c7220 */ /* 0x000fe40000410000 */
[----:B------:R-:W-:Y:S02]  /*7b50*/  FMUL.FTZ R6, R6, c[0x0][0x2ec] ;  /* 0x0000bb0006067a20 */ /* 0x000fe40000410000 */
[----:B------:R-:W-:Y:S02]  /*7b60*/  FADD.FTZ R54, -R133, R54 ;  /* 0x0000003685367221 */ /* 0x000fe40000010100 */
[----:B------:R-:W-:Y:S02]  /*7b70*/  FMUL.FTZ R8, R80, R53 ;  /* 0x0000003550087220 */ /* 0x000fe40000410000 */
[----:B------:R-:W-:Y:S01]  /*7b80*/  FMUL.FTZ R38, R241, R38 ;  /* 0x00000026f1267220 */ /* 0x000fe20000410000 */
[----:B------:R1:W5:Y:S01]  /*7b90*/  LDL.LU R80, [R1+0xac] ;  /* 0x0000ac0001507983 */ /* 0x0003620000300800 */
[----:B------:R-:W-:Y:S02]  /*7ba0*/  FADD.FTZ R43, -R131, R43 ;  /* 0x0000002b832b7221 */ /* 0x000fe40000010100 */
[----:B------:R-:W-:Y:S02]  /*7bb0*/  FMUL.FTZ R4, R4, c[0x0][0x2ec] ;  /* 0x0000bb0004047a20 */ /* 0x000fe40000410000 */
[----:B------:R-:W-:Y:S02]  /*7bc0*/  FFMA.FTZ R0, -R174, R174, 1 ;  /* 0x3f800000ae007423 */ /* 0x000fe400000101ae */
[----:B------:R-:W-:Y:S02]  /*7bd0*/  FMUL.FTZ R101, R44, R6 ;  /* 0x000000062c657220 */ /* 0x000fe40000410000 */
[----:B------:R-:W-:Y:S02]  /*7be0*/  FADD.FTZ R55, -R133, R55 ;  /* 0x0000003785377221 */ /* 0x000fe40000010100 */
[----:B------:R-:W-:Y:S02]  /*7bf0*/  FMUL.FTZ R44, R79, R54 ;  /* 0x000000364f2c7220 */ /* 0x000fe40000410000 */
[----:B------:R-:W-:Y:S01]  /*7c00*/  FADD.FTZ R42, -R131, R42 ;  /* 0x0000002a832a7221 */ /* 0x000fe20000010100 */
[----:B------:R1:W5:Y:S01]  /*7c10*/  LDL.LU R79, [R1+0xa8] ;  /* 0x0000a800014f7983 */ /* 0x0003620000300800 */
[----:B------:R-:W-:Y:S02]  /*7c20*/  FMUL.FTZ R43, R250, R43 ;  /* 0x0000002bfa2b7220 */ /* 0x000fe40000410000 */
[----:B------:R-:W-:Y:S02]  /*7c30*/  FMUL.FTZ R112, R38, R4 ;  /* 0x0000000426707220 */ /* 0x000fe40000410000 */
[----:B------:R-:W-:Y:S02]  /*7c40*/  FFMA.FTZ R4, -R175, R175, 1 ;  /* 0x3f800000af047423 */ /* 0x000fe400000101af */
[----:B------:R-:W-:Y:S02]  /*7c50*/  FMUL.FTZ R0, R0, c[0x0][0x2ec] ;  /* 0x0000bb0000007a20 */ /* 0x000fe40000410000 */
[----:B------:R-:W-:Y:S02]  /*7c60*/  FMUL.FTZ R7, R78, R55 ;  /* 0x000000374e077220 */ /* 0x000fe40000410000 */
[----:B------:R-:W-:Y:S01]  /*7c70*/  FADD.FTZ R56, -R132, R56 ;  /* 0x0000003884387221 */ /* 0x000fe20000010100 */
[----:B------:R1:W5:Y:S01]  /*7c80*/  LDL.LU R78, [R1+0xa4] ;  /* 0x0000a400014e7983 */ /* 0x0003620000300800 */
[----:B------:R-:W-:Y:S02]  /*7c90*/  FMUL.FTZ R42, R252, R42 ;  /* 0x0000002afc2a7220 */ /* 0x000fe40000410000 */
[----:B------:R-:W-:Y:S02]  /*7ca0*/  FMUL.FTZ R4, R4, c[0x0][0x2ec] ;  /* 0x0000bb0004047a20 */ /* 0x000fe40000410000 */
        /* <DEDUP_REMOVED lines=41> */
[----:B------:R1:W5:Y:S01]  /*7f40*/  LDL.64 R60, [R1] ;  /* 0x00000000013c7983 */ /* 0x0003620000100a00 */
        /* <DEDUP_REMOVED lines=96> */
.L_x_1032:
        /* <DEDUP_REMOVED lines=149> */
.L_x_1033:
[----:B------:R-:W2:Y:S01]  /*8ea0*/  LDL R58, [R1+0x1c] ;  /* 0x00001c00013a7983 */ /* 0x000ea20000100800 */
[----:B------:R-:W-:Y:S01]  /*8eb0*/  IMAD.U32 R59, RZ, RZ, UR28 ;  /* 0x0000001cff3b7e24 */ /* 0x000fe2000f8e00ff */
[----:B------:R-:W-:Y:S02]  /*8ec0*/  ULOP3.LUT UR4, UR8, 0x1, URZ, 0xc0, !UPT ;  /* 0x0000000108047892 */ /* 0x000fe4000f8ec03f */
[----:B------:R-:W3:Y:S01]  /*8ed0*/  LDL R57, [R1+0x30] ;  /* 0x0000300001397983 */ /* 0x000ee20000100800 */
[----:B------:R-:W-:Y:S02]  /*8ee0*/  UISETP.GT.AND UP2, UPT, UR8, UR20, UPT ;  /* 0x000000140800728c */ /* 0x000fe4000bf44270 */
[----:B------:R-:W-:Y:S01]  /*8ef0*/  UISETP.NE.U32.AND UP0, UPT, UR4, 0x1, UPT ;  /* 0x000000010400788c */ /* 0x000fe2000bf05070 */
[----:B------:R4:W5:Y:S01]  /*8f00*/  LDL R56, [R1+0x10] ;  /* 0x0000100001387983 */ /* 0x0009620000100800 */
[----:B------:R-:W-:Y:S03]  /*8f10*/  UIADD3 UR4, UR8, -0x1, URZ ;  /* 0xffffffff08047890 */ /* 0x000fe6000fffe03f */
[----:B------:R4:W3:Y:S04]  /*8f20*/  LDL R55, [R1+0x14] ;  /* 0x0000140001377983 */ /* 0x0008e80000100800 */
[----:B------:R4:W4:Y:S01]  /*8f30*/  LDL R54, [R1+0x8] ;  /* 0x0000080001367983 */ /* 0x0009220000100800 */
[----:B------:R-:W-:Y:S03]  /*8f40*/  UMOV UR8, UR4 ;  /* 0x0000000400087c82 */ /* 0x000fe60008000000 */
        /* <DEDUP_REMOVED lines=67> */
[C---:B-1----:R-:W-:Y:S04]  /*9380*/  HMMA.16816.F32.BF16 R8, R32.reuse, R28, R8 ;  /* 0x0000001c2008723c */ /* 0x042fe80000041808 */
[----:B------:R-:W-:Y:S01]  /*9390*/  @P1 IADD3 R20, P2, R58, UR17, RZ ;  /* 0x000000113a141c10 */ /* 0x000fe2000ff5e0ff */
[----:B------:R-:W-:Y:S01]  /*93a0*/  IMAD.U32 R58, RZ, RZ, UR27 ;  /* 0x0000001bff3a7e24 */ /* 0x000fe2000f8e00ff */
[----:B------:R-:W-:Y:S01]  /*93b0*/  LEA.HI.X.SX32 R137, R0, R247, 0x2, P0 ;  /* 0x000000f700897211 */ /* 0x000fe200000f16ff */
[----:B------:R-:W-:Y:S01]  /*93c0*/  IMAD.U32 R0, RZ, RZ, UR36 ;  /* 0x00000024ff007e24 */ /* 0x000fe2000f8e00ff */
[-C--:B------:R-:W-:Y:S01]  /*93d0*/  HMMA.16816.F32.BF16 R12, R32, R30.reuse, R12 ;  /* 0x0000001e200c723c */ /* 0x080fe2000004180c */
[----:B------:R-:W-:Y:S01]  /*93e0*/  IMAD.U32 R28, RZ, RZ, UR25 ;  /* 0x00000019ff1c7e24 */ /* 0x000fe2000f8e00ff */
[----:B------:R-:W-:Y:S02]  /*93f0*/  @UP3 UIADD3 UR17, UP1, UR17, -0x200, URZ ;  /* 0xfffffe0011113890 */ /* 0x000fe4000ff3e03f */
        /* <DEDUP_REMOVED lines=212> */
.L_x_1035:
        /* <DEDUP_REMOVED lines=19> */
.L_x_1036:
        /* <DEDUP_REMOVED lines=43> */
.L_x_1038:
[----:B--2---:R-:W-:Y:S05]  /*a520*/  BSYNC B0 ;  /* 0x0000000000007941 */ /* 0x004fea0003800000 */
.L_x_1037:
        /* <DEDUP_REMOVED lines=15> */
.L_x_1040:
[----:B------:R-:W-:Y:S05]  /*a620*/  BSYNC B0 ;  /* 0x0000000000007941 */ /* 0x000fea0003800000 */
.L_x_1039:
        /* <DEDUP_REMOVED lines=25> */
.L_x_1042:
[----:B------:R-:W-:Y:S05]  /*a7c0*/  BSYNC B0 ;  /* 0x0000000000007941 */ /* 0x000fea0003800000 */
.L_x_1041:
        /* <DEDUP_REMOVED lines=11> */
.L_x_1013:
[----:B------:R-:W-:Y:S05]  /*a880*/  BSYNC B1 ;  /* 0x0000000000017941 */ /* 0x000fea0003800000 */
.L_x_999:
        /* <DEDUP_REMOVED lines=11> */
.L_x_1043:
[----:B------:R-:W-:Y:S05]  /*a940*/  EXIT ;  /* 0x000000000000794d */ /* 0x000fea0003800000 */
.L_x_1045:
        /* <DEDUP_REMOVED lines=11> */
.L_x_1354:


//--------------------- .text._ZN5flash44flash_bwd_dq_dk_dv_loop_seqk_parallel_kernelI23Flash_bwd_kernel_traitsILi32ELi128ELi128ELi8ELi4ELi4ELi4ELb0ELb0EN7cutlass10bfloat16_tE19Flash_kernel_traitsILi32ELi128ELi128ELi8ES3_EELb1ELb0ELb0ELb0ELb1ELb1ELb0EEEvNS_16Flash_bwd_paramsE --------------------------
	.section	.text._ZN5flash44flash_bwd_dq_dk_dv_loop_seqk_parallel_kernelI23Flash_bwd_kernel_traitsILi32ELi128ELi128ELi8ELi4ELi4ELi4ELb0ELb0EN7cutlass10bfloat16_tE19Flash_kernel_traitsILi32ELi128ELi128ELi8ES3_EELb1ELb0ELb0ELb0ELb1ELb1ELb0EEEvNS_16Flash_bwd_paramsE,"ax",@progbits
	.sectioninfo	@"SHI_REGISTERS=255"
	.align	128
        .global         _ZN5flash44flash_bwd_dq_dk_dv_loop_seqk_parallel_kernelI23Flash_bwd_kernel_traitsILi32ELi128ELi128ELi8ELi4ELi4ELi4ELb0ELb0EN7cutlass10bfloat16_tE19Flash_kernel_traitsILi32ELi128ELi128ELi8ES3_EELb1ELb0ELb0ELb0ELb1ELb1ELb0EEEvNS_16Flash_bwd_paramsE
        .type           _ZN5flash44flash_bwd_dq_dk_dv_loop_seqk_parallel_kernelI23Flash_bwd_kernel_traitsILi32ELi128ELi128ELi8ELi4ELi4ELi4ELb0ELb0EN7cutlass10bfloat16_tE19Flash_kernel_traitsILi32ELi128ELi128ELi8ES3_EELb1ELb0ELb0ELb0ELb1ELb1ELb0EEEvNS_16Flash_bwd_paramsE,@function
        .size           _ZN5flash44flash_bwd_dq_dk_dv_loop_seqk_parallel_kernelI23Flash_bwd_kernel_traitsILi32ELi128ELi128ELi8ELi4ELi4ELi4ELb0ELb0EN7cutlass10bfloat16_tE19Flash_kernel_traitsILi32ELi128ELi128ELi8ES3_EELb1ELb0ELb0ELb0ELb1ELb1ELb0EEEvNS_16Flash_bwd_paramsE,(.L_x_1355 - _ZN5flash44flash_bwd_dq_dk_dv_loop_seqk_parallel_kernelI23Flash_bwd_kernel_traitsILi32ELi128ELi128ELi8ELi4ELi4ELi4ELb0ELb0EN7cutlass10bfloat16_tE19Flash_kernel_traitsILi32ELi128ELi128ELi8ES3_EELb1ELb0ELb0ELb0ELb1ELb1ELb0EEEvNS_16Flash_bwd_paramsE)
        .other          _ZN5flash44flash_bwd_dq_dk_dv_loop_seqk_parallel_kernelI23Flash_bwd_kernel_traitsILi32ELi128ELi128ELi8ELi4ELi4ELi4ELb0ELb0EN7cutlass10bfloat16_tE19Flash_kernel_traitsILi32ELi128ELi128ELi8ES3_EELb1ELb0ELb0ELb0ELb1ELb1ELb0EEEvNS_16Flash_bwd_paramsE,@"STO_CUDA_ENTRY STV_DEFAULT"
_ZN5flash44flash_bwd_dq_dk_dv_loop_seqk_parallel_kernelI23Flash_bwd_kernel_traitsILi32ELi128ELi128ELi8ELi4ELi4ELi4ELb0ELb0EN7cutlass10bfloat16_tE19Flash_kernel_traitsILi32ELi128ELi128ELi8ES3_EELb1ELb0ELb0ELb0ELb1ELb1ELb0EEEvNS_16Flash_bwd_paramsE:
.text._ZN5flash44flash_bwd_dq_dk_dv_loop_seqk_parallel_kernelI23Flash_bwd_kernel_traitsILi32ELi128ELi128ELi8ELi4ELi4ELi4ELb0ELb0EN7cutlass10bfloat16_tE19Flash_kernel_traitsILi32ELi128ELi128ELi8ES3_EELb1ELb0ELb0ELb0ELb1ELb1ELb0EEEvNS_16Flash_bwd_paramsE:
        /* <DEDUP_REMOVED lines=12> */
[----:B------:R-:W-:Y:S01]  /*00c0*/  UMOV UR7, 0x80 ;  /* 0x0000008000077882 */ /* 0x000fe20000000000 */
[----:B------:R-:W-:Y:S01]  /*00d0*/  IMAD.MOV.U32 R156, RZ, RZ, -0x10 ;  /* 0xfffffff0ff9c7424 */ /* 0x000fe200078e00ff */
[----:B------:R-:W-:Y:S01]  /*00e0*/  ULDC UR8, c[0x0][0x210] ;  /* 0x0000840000087ab9 */ /* 0x000fe20000000800 */
[----:B------:R-:W-:Y:S01]  /*00f0*/  IMAD.MOV.U32 R133, RZ, RZ, 0x40 ;  /* 0x00000040ff857424 */ /* 0x000fe200078e00ff */
[----:B------:R-:W-:Y:S02]  /*0100*/  ULDC UR31, c[0x0][0x234] ;  /* 0x00008d00001f7ab9 */ /* 0x000fe40000000800 */
[----:B------:R-:W-:Y:S02]  /*0110*/  ULDC UR30, c[0x0][0x224] ;  /* 0x00008900001e7ab9 */ /* 0x000fe40000000800 */
[----:B------:R-:W-:-:S02]  /*0120*/  ULDC UR5, c[0x0][0x22c] ;  /* 0x00008b0000057ab9 */ /* 0x000fc40000000800 */
[----:B------:R-:W-:Y:S02]  /*0130*/  UIMAD UR31, UR7, UR8, UR31 ;  /* 0x00000008071f72a4 */ /* 0x000fe4000f8e021f */
[----:B------:R-:W-:Y:S02]  /*0140*/  UIADD3 UR30, UR7, UR30, URZ ;  /* 0x0000001e071e7290 */ /* 0x000fe4000fffe03f */
[----:B------:R-:W-:Y:S02]  /*0150*/  USHF.R.S32.HI UR7, URZ, 0x1f, UR5 ;  /* 0x0000001f3f077899 */ /* 0x000fe40008011405 */
[----:B------:R-:W-:Y:S02]  /*0160*/  ULDC UR6, c[0x0][0x1c0] ;  /* 0x0000700000067ab9 */ /* 0x000fe40000000800 */
[----:B------:R-:W-:Y:S02]  /*0170*/  ULDC UR22, c[0x0][0x1c0] ;  /* 0x0000700000167ab9 */ /* 0x000fe40000000800 */
[----:B------:R-:W-:Y:S01]  /*0180*/  UIMAD UR29, UR5, UR6, URZ ;  /* 0x00000006051d72a4 */ /* 0x000fe2000f8e023f */
[----:B-1----:R-:W-:Y:S01]  /*0190*/  SHF.R.S32.HI R5, RZ, 0x1f, R8 ;  /* 0x0000001fff057819 */ /* 0x002fe20000011408 */
[----:B------:R-:W-:-:S02]  /*01a0*/  UIMAD.WIDE.U32 UR38, UR5, UR6, URZ ;  /* 0x00000006052672a5 */ /* 0x000fc4000f8e003f */
[----:B------:R-:W-:Y:S01]  /*01b0*/  USHF.R.S32.HI UR22, URZ, 0x1f, UR22 ;  /* 0x0000001f3f167899 */ /* 0x000fe20008011416 */
[CC--:B------:R-:W-:Y:S01]  /*01c0*/  LEA.HI R11, R5.reuse, R8.reuse, RZ, 0x3 ;  /* 0x00000008050b7211 */ /* 0x0c0fe200078f18ff */
[----:B------:R-:W-:Y:S01]  /*01d0*/  UIMAD UR6, UR7, UR6, URZ ;  /* 0x00000006070672a4 */ /* 0x000fe2000f8e023f */
[-C--:B------:R-:W-:Y:S01]  /*01e0*/  LEA.HI R19, R5, R8.reuse, RZ, 0x2 ;  /* 0x0000000805137211 */ /* 0x080fe200078f10ff */
[----:B------:R-:W-:Y:S01]  /*01f0*/  USHF.L.U32 UR28, UR29, 0x7, URZ ;  /* 0x000000071d1c7899 */ /* 0x000fe2000800063f */
[----:B------:R-:W-:Y:S01]  /*0200*/  SHF.R.S32.HI R2, RZ, 0x3, R11 ;  /* 0x00000003ff027819 */ /* 0x000fe2000001140b */
[----:B------:R-:W-:Y:S01]  /*0210*/  UIMAD UR5, UR22, UR5, UR6 ;  /* 0x00000005160572a4 */ /* 0x000fe2000f8e0206 */
[----:B------:R-:W-:Y:S01]  /*0220*/  LOP3.LUT R9, R19, 0xfffffffc, RZ, 0xc0, !PT ;  /* 0xfffffffc13097812 */ /* 0x000fe200078ec0ff */
[----:B------:R-:W-:Y:S01]  /*0230*/  ULDC.64 UR36, c[0x0][0x118] ;  /* 0x0000460000247ab9 */ /* 0x000fe20000000a00 */
[CC--:B------:R-:W-:Y:S01]  /*0240*/  LEA.HI R148, R5.reuse, R8.reuse, RZ, 0x5 ;  /* 0x0000000805947211 */ /* 0x0c0fe200078f28ff */
[----:B------:R-:W-:Y:S01]  /*0250*/  IMAD.SHL.U32 R2, R2, 0x40, RZ ;  /* 0x0000004002027824 */ /* 0x000fe200078e00ff */
[----:B------:R-:W-:Y:S01]  /*0260*/  SHF.R.S32.HI R6, RZ, 0x2, R19 ;  /* 0x00000002ff067819 */ /* 0x000fe20000011413 */
[----:B------:R-:W-:Y:S01]  /*0270*/  IMAD.IADD R9, R8, 0x1, -R9 ;  /* 0x0000000108097824 */ /* 0x000fe200078e0a09 */
[----:B------:R-:W-:Y:S01]  /*0280*/  LEA.HI R0, R5, R8, RZ, 0x4 ;  /* 0x0000000805007211 */ /* 0x000fe200078f20ff */
[----:B------:R-:W-:Y:S01]  /*0290*/  ULDC.U8 UR4, c[0x0][0x3d0] ;  /* 0x0000f40000047ab9 */ /* 0x000fe20000000000 */
[----:B------:R-:W-:Y:S01]  /*02a0*/  LOP3.LUT R15, R148, 0xffffffe0, RZ, 0xc0, !PT ;  /* 0xffffffe0940f7812 */ /* 0x000fe200078ec0ff */
[C---:B------:R-:W-:Y:S01]  /*02b0*/  IMAD.SHL.U32 R17, R9.reuse, 0x8, RZ ;  /* 0x0000000809117824 */ /* 0x040fe200078e00ff */
[--C-:B------:R-:W-:Y:S01]  /*02c0*/  SHF.R.S32.HI R149, RZ, 0x5, R148.reuse ;  /* 0x00000005ff957819 */ /* 0x100fe20000011494 */
[----:B------:R-:W-:Y:S01]  /*02d0*/  IMAD.SHL.U32 R9, R9, 0x2, RZ ;  /* 0x0000000209097824 */ /* 0x000fe200078e00ff */
[----:B------:R-:W-:Y:S01]  /*02e0*/  SHF.R.S32.HI R148, RZ, 0x1f, R148 ;  /* 0x0000001fff947819 */ /* 0x000fe20000011494 */
[----:B------:R-:W-:Y:S01]  /*02f0*/  IMAD.IADD R15, R8, 0x1, -R15 ;  /* 0x00000001080f7824 */ /* 0x000fe200078e0a0f */
[----:B------:R-:W-:Y:S01]  /*0300*/  SHF.R.S32.HI R13, RZ, 0x1f, R19 ;  /* 0x0000001fff0d7819 */ /* 0x000fe20000011413 */
[----:B------:R-:W-:Y:S01]  /*0310*/  USHF.L.U32 UR21, UR29, 0x3, URZ ;  /* 0x000000031d157899 */ /* 0x000fe2000800063f */
[----:B------:R-:W-:Y:S01]  /*0320*/  LEA.HI R19, R19, R6, RZ, 0x1 ;  /* 0x0000000613137211 */ /* 0x000fe200078f08ff */
[----:B------:R-:W-:Y:S01]  /*0330*/  USHF.L.U32 UR20, UR29, 0x4, URZ ;  /* 0x000000041d147899 */ /* 0x000fe2000800063f */
[----:B------:R-:W-:Y:S01]  /*0340*/  LOP3.LUT R7, R0, 0xfffffff0, RZ, 0xc0, !PT ;  /* 0xfffffff000077812 */ /* 0x000fe200078ec0ff */
[----:B------:R-:W-:Y:S01]  /*0350*/  UIMAD UR19, UR29, 0x18, URZ ;  /* 0x000000181d1378a4 */ /* 0x000fe2000f8e023f */
[----:B------:R-:W-:Y:S01]  /*0360*/  LOP3.LUT R3, R11, 0xfffffff8, RZ, 0xc0, !PT ;  /* 0xfffffff80b037812 */ /* 0x000fe200078ec0ff */
[----:B------:R-:W-:Y:S01]  /*0370*/  USHF.L.U32 UR18, UR29, 0x5, URZ ;  /* 0x000000051d127899 */ /* 0x000fe2000800063f */
[----:B------:R-:W-:Y:S01]  /*0380*/  LEA.HI R148, R148, R149, RZ, 0x2 ;  /* 0x0000009594947211 */ /* 0x000fe200078f10ff */
[----:B------:R-:W-:Y:S01]  /*0390*/  IMAD.IADD R7, R8, 0x1, -R7 ;  /* 0x0000000108077824 */ /* 0x000fe200078e0a07 */
[----:B------:R-:W-:Y:S01]  /*03a0*/  LOP3.LUT R2, R2, 0xc0, RZ, 0xc0, !PT ;  /* 0x000000c002027812 */ /* 0x000fe200078ec0ff */
[----:B------:R-:W-:Y:S01]  /*03b0*/  UIMAD UR17, UR29, 0x28, URZ ;  /* 0x000000281d1178a4 */ /* 0x000fe2000f8e023f */
[----:B------:R-:W-:Y:S01]  /*03c0*/  LOP3.LUT R19, R19, 0x7fffffe, RZ, 0xc0, !PT ;  /* 0x07fffffe13137812 */ /* 0x000fe200078ec0ff */
[----:B------:R-:W-:Y:S01]  /*03d0*/  UIMAD UR16, UR29, 0x30, URZ ;  /* 0x000000301d1078a4 */ /* 0x000fe2000f8e023f */
[----:B------:R-:W-:Y:S01]  /*03e0*/  LEA.HI R5, R5, R8, RZ, 0x7 ;  /* 0x0000000805057211 */ /* 0x000fe200078f38ff */
[----:B------:R-:W-:Y:S01]  /*03f0*/  IMAD.IADD R8, R8, 0x1, -R3 ;  /* 0x0000000108087824 */ /* 0x000fe200078e0a03 */
[----:B------:R-:W-:Y:S01]  /*0400*/  LOP3.LUT R17, R2, 0x18, R17, 0xf8, !PT ;  /* 0x0000001802117812 */ /* 0x000fe200078ef811 */
[----:B------:R-:W-:Y:S01]  /*0410*/  IMAD.IADD R4, R6, 0x1, -R19 ;  /* 0x0000000106047824 */ /* 0x000fe200078e0a13 */
[----:B------:R-:W-:Y:S01]  /*0420*/  LOP3.LUT R148, R148, 0xfffffffc, RZ, 0xc0, !PT ;  /* 0xfffffffc94947812 */ /* 0x000fe200078ec0ff */
[----:B------:R-:W-:Y:S01]  /*0430*/  UIMAD UR15, UR29, 0x38, URZ ;  /* 0x000000381d0f78a4 */ /* 0x000fe2000f8e023f */
[----:B------:R-:W-:Y:S01]  /*0440*/  SHF.R.S32.HI R3, RZ, 0x4, R0 ;  /* 0x00000004ff037819 */ /* 0x000fe20000011400 */
[----:B------:R-:W-:Y:S01]  /*0450*/  USHF.L.U32 UR14, UR29, 0x6, URZ ;  /* 0x000000061d0e7899 */ /* 0x000fe2000800063f */
        /* <DEDUP_REMOVED lines=10> */
[----:B------:R-:W-:Y:S01]  /*0500*/  SHF.R.S32.HI R2, RZ, 0x1f, R7 ;  /* 0x0000001fff027819 */ /* 0x000fe20000011407 */
[----:B------:R-:W-:Y:S01]  /*0510*/  IMAD.IADD R0, R3, 0x1, -R0 ;  /* 0x0000000103007824 */ /* 0x000fe200078e0a00 */
[----:B------:R-:W-:Y:S01]  /*0520*/  LEA.HI R13, R13, R6, RZ, 0x3 ;  /* 0x000000060d0d7211 */ /* 0x000fe200078f18ff */
[----:B------:R-:W-:Y:S01]  /*0530*/  UIMAD UR12, UR29, 0x50, URZ ;  /* 0x000000501d0c78a4 */ /* 0x000fe2000f8e023f */
[----:B------:R-:W-:Y:S01]  /*0540*/  LEA.HI R14, R14, R15, RZ, 0x2 ;  /* 0x0000000f0e0e7211 */ /* 0x000fe200078f10ff */
[----:B------:R-:W-:Y:S01]  /*0550*/  IMAD.SHL.U32 R145, R0, 0x8, RZ ;  /* 0x0000000800917824 */ /* 0x000fe200078e00ff */
[-C--:B------:R-:W-:Y:S01]  /*0560*/  LEA.HI R3, R7, R7.reuse, RZ, 0x1 ;  /* 0x0000000707037211 */ /* 0x080fe200078f08ff */
[----:B------:R-:W-:Y:S01]  /*0570*/  UIMAD UR11, UR29, 0x58, URZ ;  /* 0x000000581d0b78a4 */ /* 0x000fe2000f8e023f */
[----:B------:R-:W-:Y:S01]  /*0580*/  LEA.HI R15, R2, R7, RZ, 0x3 ;  /* 0x00000007020f7211 */ /* 0x000fe200078f18ff */
[----:B------:R-:W-:Y:S01]  /*0590*/  UIMAD UR10, UR29, 0x60, URZ ;  /* 0x000000601d0a78a4 */ /* 0x000fe2000f8e023f */
[----:B------:R-:W-:Y:S01]  /*05a0*/  LOP3.LUT R13, R13, 0xfffffff8, RZ, 0xc0, !PT ;  /* 0xfffffff80d0d7812 */ /* 0x000fe200078ec0ff */
[----:B------:R-:W-:Y:S01]  /*05b0*/  UIMAD UR9, UR29, 0x68, URZ ;  /* 0x000000681d0978a4 */ /* 0x000fe2000f8e023f */
[----:B------:R-:W-:Y:S01]  /*05c0*/  LEA.HI R10, R8, R8, RZ, 0x1 ;  /* 0x00000008080a7211 */ /* 0x000fe200078f08ff */
[----:B------:R-:W-:Y:S01]  /*05d0*/  UIMAD UR8, UR29, 0x70, URZ ;  /* 0x000000701d0878a4 */ /* 0x000fe2000f8e023f */
[----:B------:R-:W-:Y:S01]  /*05e0*/  LOP3.LUT R16, R3, 0x7fffffe, RZ, 0xc0, !PT ;  /* 0x07fffffe03107812 */ /* 0x000fe200078ec0ff */
[----:B------:R-:W-:Y:S01]  /*05f0*/  IMAD.IADD R13, R6, 0x1, -R13 ;  /* 0x00000001060d7824 */ /* 0x000fe200078e0a0d */
[----:B------:R-:W-:Y:S01]  /*0600*/  LOP3.LUT R2, R15, 0xfffffff8, RZ, 0xc0, !PT ;  /* 0xfffffff80f027812 */ /* 0x000fe200078ec0ff */
[----:B------:R-:W-:Y:S01]  /*0610*/  UIMAD UR7, UR29, 0x78, URZ ;  /* 0x000000781d0778a4 */ /* 0x000fe2000f8e023f */
[--C-:B------:R-:W-:Y:S01]  /*0620*/  SHF.R.S32.HI R4, RZ, 0x1, R3.reuse ;  /* 0x00000001ff047819 */ /* 0x100fe20000011403 */
[C---:B------:R-:W-:Y:S01]  /*0630*/  IMAD.IADD R16, R7.reuse, 0x1, -R16 ;  /* 0x0000000107107824 */ /* 0x040fe200078e0a10 */
[----:B------:R-:W-:Y:S01]  /*0640*/  SHF.R.S32.HI R3, RZ, 0x1f, R3 ;  /* 0x0000001fff037819 */ /* 0x000fe20000011403 */
[----:B------:R-:W-:Y:S01]  /*0650*/  IMAD.IADD R2, R7, 0x1, -R2 ;  /* 0x0000000107027824 */ /* 0x000fe200078e0a02 */
[----:B------:R-:W-:Y:S01]  /*0660*/  LOP3.LUT R17, R10, 0x3fffffe, RZ, 0xc0, !PT ;  /* 0x03fffffe0a117812 */ /* 0x000fe200078ec0ff */
[----:B------:R-:W-:Y:S01]  /*0670*/  USHF.R.S32.HI UR6, URZ, 0x1f, UR28 ;  /* 0x0000001f3f067899 */ /* 0x000fe2000801141c */
[----:B------:R-:W-:Y:S01]  /*0680*/  LEA.HI R7, R3, R4, RZ, 0x2 ;  /* 0x0000000403077211 */ /* 0x000fe200078f10ff */
[----:B------:R-:W-:Y:S01]  /*0690*/  UIADD3 UR5, UR39, UR5, URZ ;  /* 0x0000000527057290 */ /* 0x000fe2000fffe03f */
[C---:B------:R-:W-:Y:S01]  /*06a0*/  LOP3.LUT R3, R13.reuse, 0x1, RZ, 0xc0, !PT ;  /* 0x000000010d037812 */ /* 0x040fe200078ec0ff */
[C---:B------:R-:W-:Y:S01]  /*06b0*/  IMAD.IADD R17, R8.reuse, 0x1, -R17 ;  /* 0x0000000108117824 */ /* 0x040fe200078e0a11 */
[----:B------:R-:W-:Y:S01]  /*06c0*/  LEA.HI R6, R13, R13, RZ, 0x1 ;  /* 0x0000000d0d067211 */ /* 0x000fe200078f08ff */
[----:B------:R-:W-:Y:S01]  /*06d0*/  IMAD.SHL.U32 R8, R8, 0x40, RZ ;  /* 0x0000004008087824 */ /* 0x000fe200078e00ff */
[----:B------:R-:W-:Y:S01]  /*06e0*/  ISETP.NE.U32.AND P6, PT, R3, 0x1, PT ;  /* 0x000000010300780c */ /* 0x000fe20003fc5070 */
[----:B------:R-:W-:Y:S01]  /*06f0*/  IMAD.SHL.U32 R3, R148, 0x10, RZ ;  /* 0x0000001094037824 */ /* 0x000fe200078e00ff */
[----:B------:R-:W-:Y:S01]  /*0700*/  LOP3.LUT R7, R7, 0xfffffffc, RZ, 0xc0, !PT ;  /* 0xfffffffc07077812 */ /* 0x000fe200078ec0ff */
[----:B------:R-:W-:Y:S01]  /*0710*/  ULDC.64 UR34, c[0x0][0x118] ;  /* 0x0000460000227ab9 */ /* 0x000fe20000000a00 */
[----:B------:R-:W-:-:S02]  /*0720*/  LOP3.LUT R8, R8, 0x1c0, RZ, 0xc0, !PT ;  /* 0x000001c008087812 */ /* 0x000fc400078ec0ff */
[----:B------:R-:W-:Y:S01]  /*0730*/  LOP3.LUT R158, R6, 0x3fffffe, RZ, 0xc0, !PT ;  /* 0x03fffffe069e7812 */ /* 0x000fe200078ec0ff */
[----:B------:R-:W-:Y:S01]  /*0740*/  IMAD.IADD R4, R4, 0x1, -R7 ;  /* 0x0000000104047824 */ /* 0x000fe200078e0a07 */
[----:B------:R-:W-:Y:S02]  /*0750*/  LEA.HI.SX32 R147, R14, R3, 0x1e ;  /* 0x000000030e937211 */ /* 0x000fe400078ff2ff */
[----:B------:R-:W-:Y:S01]  /*0760*/  SHF.R.S32.HI R10, RZ, 0x1, R10 ;  /* 0x00000001ff0a7819 */ /* 0x000fe2000001140a */
[C---:B------:R-:W-:Y:S01]  /*0770*/  IMAD.IADD R158, R13.reuse, 0x1, -R158 ;  /* 0x000000010d9e7824 */ /* 0x040fe200078e0a9e */
[----:B------:R-:W-:Y:S02]  /*0780*/  LOP3.LUT R14, R8, 0x30, R3, 0xf8, !PT ;  /* 0x00000030080e7812 */ /* 0x000fe400078ef803 */
[----:B------:R-:W-:Y:S02]  /*0790*/  SHF.R.S32.HI R6, RZ, 0x1, R6 ;  /* 0x00000001ff067819 */ /* 0x000fe40000011406 */
[C---:B------:R-:W-:Y:S01]  /*07a0*/  LOP3.LUT P0, RZ, R10.reuse, 0x2, RZ, 0xc0, !PT ;  /* 0x000000020aff7812 */ /* 0x040fe2000780c0ff */
[----:B------:R-:W-:Y:S01]  /*07b0*/  IMAD.SHL.U32 R10, R10, 0x40, RZ ;  /* 0x000000400a0a7824 */ /* 0x000fe200078e00ff */
[----:B------:R-:W-:-:S02]  /*07c0*/  LOP3.LUT P5, RZ, R13, 0x2, RZ, 0xc0, !PT ;  /* 0x000000020dff7812 */ /* 0x000fc400078ac0ff */
[C---:B------:R-:W-:Y:S01]  /*07d0*/  LOP3.LUT P4, RZ, R13.reuse, 0x4, RZ, 0xc0, !PT ;  /* 0x000000040dff7812 */ /* 0x040fe2000788c0ff */
[----:B------:R-:W-:Y:S01]  /*07e0*/  IMAD.SHL.U32 R13, R13, 0x40, RZ ;  /* 0x000000400d0d7824 */ /* 0x000fe200078e00ff */
[----:B------:R-:W-:Y:S02]  /*07f0*/  LOP3.LUT R7, R14, 0x8, R11, 0xf8, !PT ;  /* 0x000000080e077812 */ /* 0x000fe400078ef80b */
[----:B------:R-:W-:Y:S02]  /*0800*/  SHF.R.U32.HI R8, RZ, 0x3, R8 ;  /* 0x00000003ff087819 */ /* 0x000fe40000011608 */
[C---:B------:R-:W-:Y:S01]  /*0810*/  LOP3.LUT P3, RZ, R6.reuse, 0x2, RZ, 0xc0, !PT ;  /* 0x0000000206ff7812 */ /* 0x040fe2000786c0ff */
[----:B------:R-:W-:Y:S01]  /*0820*/  IMAD.SHL.U32 R6, R6, 0x40, RZ ;  /* 0x0000004006067824 */ /* 0x000fe200078e00ff */
[----:B------:R-:W-:Y:S02]  /*0830*/  LOP3.LUT R7, R7, R8, RZ, 0x3c, !PT ;  /* 0x0000000807077212 */ /* 0x000fe400078e3cff */
[C---:B------:R-:W-:Y:S01]  /*0840*/  R2P PR, R2.reuse, 0x6 ;  /* 0x0000000602007804 */ /* 0x040fe20000000000 */
[----:B------:R-:W-:Y:S01]  /*0850*/  IMAD.SHL.U32 R2, R2, 0x40, RZ ;  /* 0x0000004002027824 */ /* 0x000fe200078e00ff */
[----:B------:R-:W-:Y:S01]  /*0860*/  SHF.R.S32.HI R5, RZ, 0x7, R5 ;  /* 0x00000007ff057819 */ /* 0x000fe20000011405 */
[----:B------:R-:W-:Y:S01]  /*0870*/  IMAD R141, R0, 0x200, R7 ;  /* 0x00000200008d7824 */ /* 0x000fe200078e0207 */
[----:B------:R-:W-:-:S02]  /*0880*/  LOP3.LUT R13, R13, 0x1c0, RZ, 0xc0, !PT ;  /* 0x000001c00d0d7812 */ /* 0x000fc400078ec0ff */
        /* <DEDUP_REMOVED lines=66> */
.L_x_1054:
[----:B------:R-:W-:Y:S01]  /*0cb0*/  ISETP.NE.U32.AND P0, PT, RZ, c[0x0][0x250], PT ;  /* 0x00009400ff007a0c */ /* 0x000fe20003f05070 */
[----:B------:R-:W-:Y:S01]  /*0cc0*/  IMAD.MOV.U32 R161, RZ, RZ, RZ ;  /* 0x000000ffffa17224 */ /* 0x000fe200078e00ff */
[----:B------:R-:W-:Y:S02]  /*0cd0*/  ISETP.NE.U32.AND P1, PT, RZ, c[0x0][0x258], PT ;  /* 0x00009600ff007a0c */ /* 0x000fe40003f25070 */
[----:B------:R-:W-:Y:S02]  /*0ce0*/  ISETP.NE.AND.EX P0, PT, RZ, c[0x0][0x254], PT, P0 ;  /* 0x00009500ff007a0c */ /* 0x000fe40003f05300 */
[----:B------:R-:W-:-:S11]  /*0cf0*/  ISETP.NE.AND.EX P1, PT, RZ, c[0x0][0x25c], PT, P1 ;  /* 0x00009700ff007a0c */ /* 0x000fd60003f25310 */
[----:B--2---:R-:W1:Y:S01]  /*0d00*/  @P0 S2R R7, SR_CTAID.Y ;  /* 0x0000000000070919 */ /* 0x004e620000002600 */
[----:B------:R-:W-:Y:S02]  /*0d10*/  @P0 IMAD.MOV.U32 R2, RZ, RZ, 0x4 ;  /* 0x00000004ff020424 */ /* 0x000fe400078e00ff */
[----:B------:R-:W-:Y:S01]  /*0d20*/  @P1 IMAD.MOV.U32 R0, RZ, RZ, 0x4 ;  /* 0x00000004ff001424 */ /* 0x000fe200078e00ff */
[----:B------:R-:W2:Y:S01]  /*0d30*/  @P1 S2R R5, SR_CTAID.Y ;  /* 0x0000000000051919 */ /* 0x000ea20000002600 */
[----:B-1----:R-:W-:-:S04]  /*0d40*/  @P0 IMAD.WIDE R6, R7, R2, c[0x0][0x250] ;  /* 0x0000940007060625 */ /* 0x002fc800078e0202 */
[----:B--2---:R-:W-:Y:S01]  /*0d50*/  @P1 IMAD.WIDE R4, R5, R0, c[0x0][0x258] ;  /* 0x0000960005041625 */ /* 0x004fe200078e0200 */
[----:B------:R-:W2:Y:S04]  /*0d60*/  @P0 LDG.E R161, [R6.64] ;  /* 0x0000002406a10981 */ /* 0x000ea8000c1e1900 */
[----:B------:R-:W2:Y:S01]  /*0d70*/  @P1 LDG.E R2, [R4.64] ;  /* 0x0000002404021981 */ /* 0x000ea2000c1e1900 */
[----:B------:R-:W-:Y:S01]  /*0d80*/  @!P1 ISETP.NE.U32.AND P0, PT, RZ, c[0x0][0x268], PT ;  /* 0x00009a00ff009a0c */ /* 0x000fe20003f05070 */
[----:B------:R-:W-:-:S03]  /*0d90*/  USHF.L.U32 UR23, UR32, 0x7, URZ ;  /* 0x0000000720177899 */ /* 0x000fc6000800063f */
[----:B------:R-:W-:-:S04]  /*0da0*/  @!P1 ISETP.NE.AND.EX P0, PT, RZ, c[0x0][0x26c], PT, P0 ;  /* 0x00009b00ff009a0c */ /* 0x000fc80003f05300 */
[----:B------:R-:W-:Y:S01]  /*0db0*/  @!P1 SEL R0, RZ, c[0x0][0x21c], !P0 ;  /* 0x00008700ff009a07 */ /* 0x000fe20004000000 */
[----:B--2---:R-:W-:-:S03]  /*0dc0*/  @P1 IMAD.IADD R2, R2, 0x1, -R161 ;  /* 0x0000000102021824 */ /* 0x004fc600078e0aa1 */
[----:B------:R-:W-:-:S04]  /*0dd0*/  @!P1 IADD3 R2, R0, c[0x0][0x218], -R161 ;  /* 0x0000860000029a10 */ /* 0x000fc80007ffe8a1 */
[----:B------:R-:W-:-:S13]  /*0de0*/  ISETP.LE.AND P0, PT, R2, UR23, PT ;  /* 0x0000001702007c0c */ /* 0x000fda000bf03270 */
[----:B-----5:R-:W-:Y:S05]  /*0df0*/  @P0 BRA `(.L_x_1046) ;  /* 0x0000691000000947 */ /* 0x020fea0003800000 */
[----:B------:R-:W-:Y:S01]  /*0e00*/  IABS R0, c[0x0][0x1c8] ;  /* 0x0000720000007a13 */ /* 0x000fe20000000000 */
[----:B------:R-:W1:Y:S01]  /*0e10*/  S2R R9, SR_CTAID.Z ;  /* 0x0000000000097919 */ /* 0x000e620000002700 */
[----:B------:R-:W-:Y:S01]  /*0e20*/  ISETP.NE.U32.AND P1, PT, RZ, c[0x0][0x240], PT ;  /* 0x00009000ff007a0c */ /* 0x000fe20003f25070 */
[----:B------:R-:W-:Y:S01]  /*0e30*/  IMAD.MOV.U32 R8, RZ, RZ, c[0x0][0x214] ;  /* 0x00008500ff087624 */ /* 0x000fe200078e00ff */
[----:B------:R-:W2:Y:S01]  /*0e40*/  I2F.RP R7, R0 ;  /* 0x0000000000077306 */ /* 0x000ea20000209400 */
[----:B------:R-:W3:Y:S01]  /*0e50*/  S2R R17, SR_CTAID.X ;  /* 0x0000000000117919 */ /* 0x000ee20000002500 */
[----:B------:R-:W-:Y:S01]  /*0e60*/  ISETP.NE.AND.EX P1, PT, RZ, c[0x0][0x244], PT, P1 ;  /* 0x00009100ff007a0c */ /* 0x000fe20003f25310 */
[----:B------:R-:W-:Y:S01]  /*0e70*/  USHF.R.S32.HI UR22, URZ, 0x1f, UR23 ;  /* 0x0000001f3f167899 */ /* 0x000fe20008011417 */
[----:B------:R-:W-:Y:S02]  /*0e80*/  ISETP.NE.AND P5, PT, RZ, UR4, PT ;  /* 0x00000004ff007c0c */ /* 0x000fe4000bfa5270 */
[----:B------:R-:W-:-:S02]  /*0e90*/  SHF.R.S32.HI R160, RZ, 0x1f, R161 ;  /* 0x0000001fffa07819 */ /* 0x000fc400000114a1 */
[----:B--2---:R-:W2:Y:S01]  /*0ea0*/  MUFU.RCP R4, R7 ;  /* 0x0000000700047308 */ /* 0x004ea20000001000 */
[----:B-1----:R-:W-:Y:S01]  /*0eb0*/  IABS R6, R9 ;  /* 0x0000000900067213 */ /* 0x002fe20000000000 */
[----:B------:R-:W-:-:S05]  /*0ec0*/  IMAD R21, R9, c[0x0][0x22c], RZ ;  /* 0x00008b0009157a24 */ /* 0x000fca00078e02ff */
[----:B------:R-:W-:Y:S02]  /*0ed0*/  SHF.R.S32.HI R23, RZ, 0x1f, R21 ;  /* 0x0000001fff177819 */ /* 0x000fe40000011415 */
[----:B--2---:R-:W-:-:S04]  /*0ee0*/  IADD3 R4, R4, 0xffffffe, RZ ;  /* 0x0ffffffe04047810 */ /* 0x004fc80007ffe0ff */
[----:B------:R-:W1:Y:S02]  /*0ef0*/  F2I.FTZ.U32.TRUNC.NTZ R5, R4 ;  /* 0x0000000400057305 */ /* 0x000e64000021f000 */
[----:B-1----:R-:W-:Y:S02]  /*0f00*/  IMAD.MOV R2, RZ, RZ, -R5 ;  /* 0x000000ffff027224 */ /* 0x002fe400078e0a05 */
[----:B------:R-:W-:Y:S02]  /*0f10*/  IMAD.MOV.U32 R4, RZ, RZ, RZ ;  /* 0x000000ffff047224 */ /* 0x000fe400078e00ff */
[----:B------:R-:W-:-:S04]  /*0f20*/  IMAD R2, R2, R0, RZ ;  /* 0x0000000002027224 */ /* 0x000fc800078e02ff */
[----:B------:R-:W-:Y:S02]  /*0f30*/  IMAD.HI.U32 R5, R5, R2, R4 ;  /* 0x0000000205057227 */ /* 0x000fe400078e0004 */
[----:B------:R-:W1:Y:S01]  /*0f40*/  S2R R2, SR_CTAID.Y ;  /* 0x0000000000027919 */ /* 0x000e620000002600 */
[----:B------:R-:W2:Y:S03]  /*0f50*/  LDC.U8 R4, c[0x0][0x328] ;  /* 0x0000ca00ff047b82 */ /* 0x000ea60000000000 */
[----:B------:R-:W-:-:S04]  /*0f60*/  IMAD.HI.U32 R5, R5, R6, RZ ;  /* 0x0000000605057227 */ /* 0x000fc800078e00ff */
[----:B------:R-:W-:-:S04]  /*0f70*/  IMAD.MOV R7, RZ, RZ, -R5 ;  /* 0x000000ffff077224 */ /* 0x000fc800078e0a05 */
[----:B------:R-:W-:-:S05]  /*0f80*/  IMAD R7, R0, R7, R6 ;  /* 0x0000000700077224 */ /* 0x000fca00078e0206 */
[----:B------:R-:W-:Y:S01]  /*0f90*/  ISETP.GT.U32.AND P2, PT, R0, R7, PT ;  /* 0x000000070000720c */ /* 0x000fe20003f44070 */
[----:B-1----:R-:W-:Y:S01]  /*0fa0*/  IMAD.WIDE R10, R2, 0x80, RZ ;  /* 0x00000080020a7825 */ /* 0x002fe200078e02ff */
[----:B--2---:R-:W-:Y:S02]  /*0fb0*/  ISETP.NE.AND P0, PT, R4, RZ, PT ;  /* 0x000000ff0400720c */ /* 0x004fe40003f05270 */
[----:B------:R-:W-:Y:S02]  /*0fc0*/  IADD3 R4, R8, 0x7f, RZ ;  /* 0x0000007f08047810 */ /* 0x000fe40007ffe0ff */
[----:B------:R-:W-:-:S07]  /*0fd0*/  SEL R19, R10, RZ, P1 ;  /* 0x000000ff0a137207 */ /* 0x000fce0000800000 */
[----:B------:R-:W-:Y:S01]  /*0fe0*/  @!P2 IMAD.IADD R7, R7, 0x1, -R0 ;  /* 0x000000010707a824 */ /* 0x000fe200078e0a00 */
[----:B------:R-:W-:Y:S02]  /*0ff0*/  SEL R15, R11, RZ, P1 ;  /* 0x000000ff0b0f7207 */ /* 0x000fe40000800000 */
[----:B------:R-:W-:Y:S02]  /*1000*/  @!P2 IADD3 R5, R5, 0x1, RZ ;  /* 0x000000010505a810 */ /* 0x000fe40007ffe0ff */
[----:B------:R-:W-:Y:S01]  /*1010*/  ISETP.GE.U32.AND P3, PT, R7, R0, PT ;  /* 0x000000000700720c */ /* 0x000fe20003f66070 */
[----:B---3--:R-:W-:Y:S01]  /*1020*/  IMAD.WIDE.U32 R6, R17, c[0x0][0x3d8], RZ ;  /* 0x0000f60011067a25 */ /* 0x008fe200078e00ff */
[----:B------:R-:W-:Y:S02]  /*1030*/  LOP3.LUT R0, R9, c[0x0][0x1c8], RZ, 0x3c, !PT ;  /* 0x0000720009007a12 */ /* 0x000fe400078e3cff */
[----:B------:R-:W-:Y:S01]  /*1040*/  ISETP.NE.AND P2, PT, RZ, c[0x0][0x1c8], PT ;  /* 0x00007200ff007a0c */ /* 0x000fe20003f45270 */
[----:B------:R-:W-:Y:S01]  /*1050*/  IMAD R17, R17, c[0x0][0x3dc], R7 ;  /* 0x0000f70011117a24 */ /* 0x000fe200078e0207 */
[----:B------:R-:W-:Y:S01]  /*1060*/  ISETP.GE.AND P1, PT, R0, RZ, PT ;  /* 0x000000ff0000720c */ /* 0x000fe20003f26270 */
[----:B------:R-:W-:Y:S01]  /*1070*/  @!P0 IMAD R0, R2, c[0x0][0x1c0], R9 ;  /* 0x0000700002008a24 */ /* 0x000fe200078e0209 */
[----:B------:R-:W-:-:S02]  /*1080*/  SHF.R.S32.HI R173, RZ, 0x1f, R4 ;  /* 0x0000001fffad7819 */ /* 0x000fc40000011404 */
[----:B------:R-:W-:Y:S01]  /*1090*/  SEL R18, R6, RZ, P5 ;  /* 0x000000ff06127207 */ /* 0x000fe20002800000 */
[----:B------:R-:W-:Y:S01]  /*10a0*/  @P0 IMAD R6, R2, c[0x0][0x214], RZ ;  /* 0x0000850002060a24 */ /* 0x000fe200078e02ff */
[----:B------:R-:W-:Y:S02]  /*10b0*/  LEA.HI R173, R173, R4, RZ, 0x7 ;  /* 0x00000004adad7211 */ /* 0x000fe400078f38ff */
[----:B------:R-:W-:Y:S01]  /*10c0*/  @P3 IADD3 R5, R5, 0x1, RZ ;  /* 0x0000000105053810 */ /* 0x000fe20007ffe0ff */
[----:B------:R-:W-:Y:S01]  /*10d0*/  @P0 IMAD R185, R9, c[0x0][0x234], R6 ;  /* 0x00008d0009b90a24 */ /* 0x000fe200078e0206 */
[----:B------:R-:W-:Y:S01]  /*10e0*/  LOP3.LUT R26, R173, 0xffffff80, RZ, 0xc0, !PT ;  /* 0xffffff80ad1a7812 */ /* 0x000fe200078ec0ff */
[----:B------:R-:W-:Y:S01]  /*10f0*/  @!P0 IMAD R185, R0, c[0x0][0x214], RZ ;  /* 0x0000850000b98a24 */ /* 0x000fe200078e02ff */
[----:B------:R-:W-:Y:S01]  /*1100*/  SHF.R.S32.HI R6, RZ, 0x1f, R2 ;  /* 0x0000001fff067819 */ /* 0x000fe20000011402 */
[----:B------:R-:W-:Y:S01]  /*1110*/  @!P1 IMAD.MOV R5, RZ, RZ, -R5 ;  /* 0x000000ffff059224 */ /* 0x000fe200078e0a05 */
[----:B------:R-:W-:-:S02]  /*1120*/  IADD3 R26, R26, -0x80, RZ ;  /* 0xffffff801a1a7810 */ /* 0x000fc40007ffe0ff */
[----:B------:R-:W-:Y:S02]  /*1130*/  @!P2 LOP3.LUT R5, RZ, c[0x0][0x1c8], RZ, 0x33, !PT ;  /* 0x00007200ff05aa12 */ /* 0x000fe400078e33ff */
[----:B------:R-:W-:Y:S02]  /*1140*/  SHF.R.S32.HI R4, RZ, 0x1f, R9 ;  /* 0x0000001fff047819 */ /* 0x000fe40000011409 */
[----:B------:R-:W-:Y:S02]  /*1150*/  SHF.R.S32.HI R27, RZ, 0x1f, R26 ;  /* 0x0000001fff1b7819 */ /* 0x000fe4000001141a */
[----:B------:R-:W-:Y:S02]  /*1160*/  SEL R17, R17, RZ, P5 ;  /* 0x000000ff11117207 */ /* 0x000fe40002800000 */
[----:B------:R-:W-:Y:S01]  /*1170*/  SHF.R.S32.HI R10, RZ, 0x1f, R5 ;  /* 0x0000001fff0a7819 */ /* 0x000fe20000011405 */
[----:B------:R-:W-:Y:S05]  /*1180*/  @!P0 BRA `(.L_x_1047) ;  /* 0x0000003000008947 */ /* 0x000fea0003800000 */
[----:B------:R-:W-:-:S04]  /*1190*/  IMAD R0, R2, UR30, RZ ;  /* 0x0000001e02007c24 */ /* 0x000fc8000f8e02ff */
[----:B------:R-:W-:Y:S01]  /*11a0*/  IMAD R163, R9, UR31, R0 ;  /* 0x0000001f09a37c24 */ /* 0x000fe2000f8e0200 */
[----:B------:R-:W-:Y:S05]  /*11b0*/  BRA `(.L_x_1048) ;  /* 0x0000002000007947 */ /* 0x000fea0003800000 */
.L_x_1047:
[----:B------:R-:W-:-:S04]  /*11c0*/  IMAD R163, R2, c[0x0][0x1c0], R9 ;  /* 0x0000700002a37a24 */ /* 0x000fc800078e0209 */
[----:B------:R-:W-:Y:S02]  /*11d0*/  IMAD R163, R163, c[0x0][0x224], RZ ;  /* 0x00008900a3a37a24 */ /* 0x000fe400078e02ff */
.L_x_1048:
[----:B------:R-:W1:Y:S01]  /*11e0*/  S2R R7, SR_TID.X ;  /* 0x0000000000077919 */ /* 0x000e620000002100 */
[----:B------:R-:W-:Y:S01]  /*11f0*/  IMAD.WIDE R12, R2, c[0x0][0x224], R26 ;  /* 0x00008900020c7a25 */ /* 0x000fe200078e021a */
[----:B------:R-:W-:Y:S01]  /*1200*/  ISETP.GE.AND P4, PT, R8, 0x1, PT ;  /* 0x000000010800780c */ /* 0x000fe20003f86270 */
[----:B------:R-:W-:Y:S01]  /*1210*/  CS2R R94, SRZ ;  /* 0x00000000005e7805 */ /* 0x000fe2000001ff00 */
[C---:B------:R-:W-:Y:S01]  /*1220*/  IADD3 R163, R26.reuse, R163, RZ ;  /* 0x000000a31aa37210 */ /* 0x040fe20007ffe0ff */
[----:B------:R-:W-:Y:S01]  /*1230*/  IMAD.IADD R185, R26, 0x1, R185 ;  /* 0x000000011ab97824 */ /* 0x000fe200078e02b9 */
[----:B------:R-:W-:Y:S01]  /*1240*/  IADD3 R19, P0, R12, R19, RZ ;  /* 0x000000130c137210 */ /* 0x000fe20007f1e0ff */
[----:B------:R-:W-:Y:S01]  /*1250*/  @P5 BAR.SYNC.DEFER_BLOCKING 0x0 ;  /* 0x0000000000005b1d */ /* 0x000fe20000010000 */
[----:B------:R-:W-:Y:S01]  /*1260*/  LEA.HI.SX32 R173, R173, 0xffffffff, 0x19 ;  /* 0xffffffffadad7811 */ /* 0x000fe200078fcaff */
[----:B------:R-:W-:Y:S01]  /*1270*/  CS2R R92, SRZ ;  /* 0x00000000005c7805 */ /* 0x000fe2000001ff00 */
[----:B------:R-:W-:Y:S01]  /*1280*/  IADD3.X R15, R13, R15, RZ, P0, !PT ;  /* 0x0000000f0d0f7210 */ /* 0x000fe200007fe4ff */
[----:B------:R-:W-:Y:S01]  /*1290*/  IMAD R8, R19, UR5, RZ ;  /* 0x0000000513087c24 */ /* 0x000fe2000f8e02ff */
[----:B------:R-:W-:Y:S01]  /*12a0*/  MOV R162, 0x4 ;  /* 0x0000000400a27802 */ /* 0x000fe20000000f00 */
[----:B------:R-:W-:Y:S01]  /*12b0*/  CS2R R98, SRZ ;  /* 0x0000000000627805 */ /* 0x000fe2000001ff00 */
[----:B------:R-:W-:Y:S01]  /*12c0*/  CS2R R96, SRZ ;  /* 0x0000000000607805 */ /* 0x000fe2000001ff00 */
[----:B------:R-:W-:Y:S01]  /*12d0*/  IMAD R8, R15, UR38, R8 ;  /* 0x000000260f087c24 */ /* 0x000fe2000f8e0208 */
[----:B------:R-:W-:Y:S01]  /*12e0*/  CS2R R90, SRZ ;  /* 0x00000000005a7805 */ /* 0x000fe2000001ff00 */
[-C--:B------:R-:W-:Y:S01]  /*12f0*/  IMAD.WIDE R184, R185, R162.reuse, c[0x0][0x200] ;  /* 0x00008000b9b87625 */ /* 0x080fe200078e02a2 */
[----:B------:R-:W-:Y:S01]  /*1300*/  CS2R R88, SRZ ;  /* 0x0000000000587805 */ /* 0x000fe2000001ff00 */
[----:B------:R-:W-:Y:S01]  /*1310*/  CS2R R86, SRZ ;  /* 0x0000000000567805 */ /* 0x000fe2000001ff00 */
[----:B------:R-:W-:Y:S01]  /*1320*/  CS2R R84, SRZ ;  /* 0x0000000000547805 */ /* 0x000fe2000001ff00 */
[----:B------:R-:W-:Y:S01]  /*1330*/  CS2R R78, SRZ ;  /* 0x00000000004e7805 */ /* 0x000fe2000001ff00 */
[----:B------:R-:W-:Y:S01]  /*1340*/  CS2R R76, SRZ ;  /* 0x00000000004c7805 */ /* 0x000fe2000001ff00 */
[----:B------:R-:W-:Y:S01]  /*1350*/  CS2R R82, SRZ ;  /* 0x0000000000527805 */ /* 0x000fe2000001ff00 */
[----:B-1----:R-:W-:Y:S01]  /*1360*/  SHF.R.S32.HI R0, RZ, 0x1f, R7 ;  /* 0x0000001fff007819 */ /* 0x002fe20000011407 */
[----:B------:R-:W-:Y:S01]  /*1370*/  CS2R R80, SRZ ;  /* 0x0000000000507805 */ /* 0x000fe2000001ff00 */
[----:B------:R-:W-:Y:S01]  /*1380*/  CS2R R74, SRZ ;  /* 0x00000000004a7805 */ /* 0x000fe2000001ff00 */
[----:B------:R-:W-:Y:S01]  /*1390*/  CS2R R72, SRZ ;  /* 0x0000000000487805 */ /* 0x000fe2000001ff00 */
[CC--:B------:R-:W-:Y:S01]  /*13a0*/  LEA.HI R11, R0.reuse, R7.reuse, RZ, 0x5 ;  /* 0x00000007000b7211 */ /* 0x0c0fe200078f28ff */
[----:B------:R-:W-:Y:S01]  /*13b0*/  CS2R R70, SRZ ;  /* 0x0000000000467805 */ /* 0x000fe2000001ff00 */
[----:B------:R-:W-:Y:S01]  /*13c0*/  LEA.HI R14, R0, R7, RZ, 0x2 ;  /* 0x00000007000e7211 */ /* 0x000fe200078f10ff */
[----:B------:R-:W-:Y:S01]  /*13d0*/  CS2R R68, SRZ ;  /* 0x0000000000447805 */ /* 0x000fe2000001ff00 */
[----:B------:R-:W-:Y:S01]  /*13e0*/  LOP3.LUT R178, R11, 0xffffffe0, RZ, 0xc0, !PT ;  /* 0xffffffe00bb27812 */ /* 0x000fe200078ec0ff */
[----:B------:R-:W-:Y:S01]  /*13f0*/  IMAD.WIDE R162, R163, R162, c[0x0][0x3c8] ;  /* 0x0000f200a3a27625 */ /* 0x000fe200078e02a2 */
[----:B------:R-:W-:-:S02]  /*1400*/  SHF.R.S32.HI R13, RZ, 0x2, R14 ;  /* 0x00000002ff0d7819 */ /* 0x000fc4000001140e */
[----:B------:R-:W-:Y:S01]  /*1410*/  SHF.R.S32.HI R11, RZ, 0x5, R11 ;  /* 0x00000005ff0b7819 */ /* 0x000fe2000001140b */
[----:B------:R-:W-:Y:S01]  /*1420*/  IMAD.IADD R178, R7, 0x1, -R178 ;  /* 0x0000000107b27824 */ /* 0x000fe200078e0ab2 */
[----:B------:R-:W-:Y:S01]  /*1430*/  LOP3.LUT R14, R14, 0xfffffffc, RZ, 0xc0, !PT ;  /* 0xfffffffc0e0e7812 */ /* 0x000fe200078ec0ff */
[----:B------:R-:W-:Y:S01]  /*1440*/  IMAD.WIDE.U32 R28, R13, c[0x0][0x1a0], RZ ;  /* 0x000068000d1c7a25 */ /* 0x000fe200078e00ff */
[----:B------:R-:W-:-:S03]  /*1450*/  SHF.R.S32.HI R12, RZ, 0x1f, R13 ;  /* 0x0000001fff0c7819 */ /* 0x000fc6000001140d */
[----:B------:R-:W-:Y:S01]  /*1460*/  IMAD R20, R11, UR29, R178 ;  /* 0x0000001d0b147c24 */ /* 0x000fe2000f8e02b2 */
[----:B------:R-:W-:Y:S01]  /*1470*/  IADD3 R11, P2, R13, R26, RZ ;  /* 0x0000001a0d0b7210 */ /* 0x000fe20007f5e0ff */
[----:B------:R-:W-:Y:S02]  /*1480*/  IMAD.IADD R14, R7, 0x1, -R14 ;  /* 0x00000001070e7824 */ /* 0x000fe400078e0a0e */
[----:B------:R-:W-:Y:S01]  /*1490*/  IMAD R22, R12, c[0x0][0x1a0], RZ ;  /* 0x000068000c167a24 */ /* 0x000fe200078e02ff */
[----:B------:R-:W-:Y:S01]  /*14a0*/  IADD3 R21, P1, P0, R20, UR28, R21 ;  /* 0x0000001c14157c10 */ /* 0x000fe2000f83e015 */
[----:B------:R-:W-:Y:S01]  /*14b0*/  IMAD R16, R12, c[0x0][0x198], RZ ;  /* 0x000066000c107a24 */ /* 0x000fe200078e02ff */
[----:B------:R-:W-:Y:S01]  /*14c0*/  SHF.R.S32.HI R20, RZ, 0x1f, R20 ;  /* 0x0000001fff147819 */ /* 0x000fe20000011414 */
[----:B------:R-:W-:Y:S01]  /*14d0*/  IMAD.SHL.U32 R32, R14, 0x8, RZ ;  /* 0x000000080e207824 */ /* 0x000fe200078e00ff */
[----:B------:R-:W-:Y:S01]  /*14e0*/  IADD3.X R12, R12, R27, RZ, P2, !PT ;  /* 0x0000001b0c0c7210 */ /* 0x000fe200017fe4ff */
[C---:B------:R-:W-:Y:S01]  /*14f0*/  IMAD R15, R13.reuse, c[0x0][0x1a4], R22 ;  /* 0x000069000d0f7a24 */ /* 0x040fe200078e0216 */
[----:B------:R-:W-:Y:S01]  /*1500*/  IADD3.X R20, R20, UR6, R23, P1, P0 ;  /* 0x0000000614147c10 */ /* 0x000fe20008fe0417 */
[----:B------:R-:W-:Y:S01]  /*1510*/  IMAD.WIDE.U32 R24, R13, c[0x0][0x198], RZ ;  /* 0x000066000d187a25 */ /* 0x000fe200078e00ff */
[----:B------:R-:W-:-:S02]  /*1520*/  IADD3 R22, P0, R21, R18, RZ ;  /* 0x0000001215167210 */ /* 0x000fc40007f1e0ff */
[----:B------:R-:W-:Y:S01]  /*1530*/  SHF.R.S32.HI R33, RZ, 0x1f, R32 ;  /* 0x0000001fff217819 */ /* 0x000fe20000011420 */
[----:B------:R-:W-:Y:S01]  /*1540*/  IMAD R16, R13, c[0x0][0x19c], R16 ;  /* 0x000067000d107a24 */ /* 0x000fe200078e0210 */
[----:B------:R-:W-:Y:S01]  /*1550*/  IADD3.X R23, R20, R17, RZ, P0, !PT ;  /* 0x0000001114177210 */ /* 0x000fe200007fe4ff */
[----:B------:R-:W-:Y:S01]  /*1560*/  IMAD.IADD R29, R29, 0x1, R15 ;  /* 0x000000011d1d7824 */ /* 0x000fe200078e020f */
[----:B------:R-:W-:Y:S01]  /*1570*/  IADD3 R161, P0, R161, UR23, RZ ;  /* 0x00000017a1a17c10 */ /* 0x000fe2000ff1e0ff */
[C---:B------:R-:W-:Y:S01]  /*1580*/  IMAD R15, R6.reuse, c[0x0][0x180], RZ ;  /* 0x00006000060f7a24 */ /* 0x040fe200078e02ff */
[----:B------:R-:W-:Y:S01]  /*1590*/  IADD3 R25, R25, R16, RZ ;  /* 0x0000001019197210 */ /* 0x000fe20007ffe0ff */
[----:B------:R-:W-:Y:S01]  /*15a0*/  IMAD R17, R6, c[0x0][0x368], RZ ;  /* 0x0000da0006117a24 */ /* 0x000fe200078e02ff */
[----:B------:R-:W-:Y:S01]  /*15b0*/  IADD3.X R160, R160, UR22, RZ, P0, !PT ;  /* 0x00000016a0a07c10 */ /* 0x000fe200087fe4ff */
[C---:B------:R-:W-:Y:S02]  /*15c0*/  IMAD R16, R2.reuse, c[0x0][0x184], R15 ;  /* 0x0000610002107a24 */ /* 0x040fe400078e020f */
[----:B------:R-:W-:-:S04]  /*15d0*/  IMAD.WIDE.U32 R34, R2, c[0x0][0x180], R32 ;  /* 0x0000600002227a25 */ /* 0x000fc800078e0020 */
[----:B------:R-:W-:Y:S02]  /*15e0*/  IMAD R13, R6, c[0x0][0x188], RZ ;  /* 0x00006200060d7a24 */ /* 0x000fe400078e02ff */
[C---:B------:R-:W-:Y:S01]  /*15f0*/  IMAD R30, R2.reuse, c[0x0][0x36c], R17 ;  /* 0x0000db00021e7a24 */ /* 0x040fe200078e0211 */
[----:B------:R-:W-:Y:S01]  /*1600*/  IADD3 R17, R35, R16, RZ ;  /* 0x0000001023117210 */ /* 0x000fe20007ffe0ff */
[----:B------:R-:W-:Y:S01]  /*1610*/  IMAD.WIDE.U32 R36, R2, c[0x0][0x368], R32 ;  /* 0x0000da0002247a25 */ /* 0x000fe200078e0020 */
[----:B------:R-:W-:-:S03]  /*1620*/  MOV R16, R34 ;  /* 0x0000002200107202 */ /* 0x000fc60000000f00 */
[----:B------:R-:W-:Y:S01]  /*1630*/  IMAD.WIDE.U32 R26, R19, UR38, R22 ;  /* 0x00000026131a7c25 */ /* 0x000fe2000f8e0016 */
[----:B------:R-:W-:-:S03]  /*1640*/  MOV R19, c[0x0][0x370] ;  /* 0x0000dc0000137a02 */ /* 0x000fc60000000f00 */
[----:B------:R-:W-:Y:S01]  /*1650*/  IMAD R20, R12, c[0x0][0x190], RZ ;  /* 0x000064000c147a24 */ /* 0x000fe200078e02ff */
[----:B------:R-:W-:Y:S01]  /*1660*/  LEA R186, P0, R26, c[0x0][0x350], 0x2 ;  /* 0x0000d4001aba7a11 */ /* 0x000fe200078010ff */
[----:B------:R-:W-:Y:S02]  /*1670*/  IMAD R22, R12, c[0x0][0x370], RZ ;  /* 0x0000dc000c167a24 */ /* 0x000fe400078e02ff */
[----:B------:R-:W-:-:S04]  /*1680*/  IMAD.WIDE.U32 R38, R11, c[0x0][0x190], R32 ;  /* 0x000064000b267a25 */ /* 0x000fc800078e0020 */
[----:B------:R-:W-:Y:S02]  /*1690*/  IMAD R12, R10, c[0x0][0x1b0], RZ ;  /* 0x00006c000a0c7a24 */ /* 0x000fe400078e02ff */
[C---:B------:R-:W-:Y:S02]  /*16a0*/  IMAD R14, R2.reuse, c[0x0][0x18c], R13 ;  /* 0x00006300020e7a24 */ /* 0x040fe400078e020d */
[----:B------:R-:W-:-:S04]  /*16b0*/  IMAD.WIDE.U32 R32, R2, c[0x0][0x188], R32 ;  /* 0x0000620002207a25 */ /* 0x000fc800078e0020 */
[----:B------:R-:W-:Y:S02]  /*16c0*/  IMAD.IADD R31, R37, 0x1, R30 ;  /* 0x00000001251f7824 */ /* 0x000fe400078e021e */
[----:B------:R-:W-:Y:S02]  /*16d0*/  IMAD.MOV.U32 R30, RZ, RZ, R36 ;  /* 0x000000ffff1e7224 */ /* 0x000fe400078e0024 */
[C---:B------:R-:W-:Y:S02]  /*16e0*/  IMAD R12, R5.reuse, c[0x0][0x1b4], R12 ;  /* 0x00006d00050c7a24 */ /* 0x040fe400078e020c */
[----:B------:R-:W-:-:S04]  /*16f0*/  IMAD.WIDE.U32 R16, R5, c[0x0][0x1b0], R16 ;  /* 0x00006c0005107a25 */ /* 0x000fc800078e0010 */
[----:B------:R-:W-:-:S04]  /*1700*/  IMAD.WIDE.U32 R24, R161, c[0x0][0x198], R24 ;  /* 0x00006600a1187a25 */ /* 0x000fc800078e0018 */
[----:B------:R-:W-:Y:S02]  /*1710*/  IMAD.IADD R15, R33, 0x1, R14 ;  /* 0x00000001210f7824 */ /* 0x000fe400078e020e */
[----:B------:R-:W-:Y:S02]  /*1720*/  IMAD.MOV.U32 R14, RZ, RZ, R32 ;  /* 0x000000ffff0e7224 */ /* 0x000fe400078e0020 */
[----:B------:R-:W-:Y:S02]  /*1730*/  IMAD R18, R10, c[0x0][0x1b8], RZ ;  /* 0x00006e000a127a24 */ /* 0x000fe400078e02ff */
[C---:B------:R-:W-:Y:S02]  /*1740*/  IMAD R20, R11.reuse, c[0x0][0x194], R20 ;  /* 0x000065000b147a24 */ /* 0x040fe400078e0214 */
[C---:B------:R-:W-:Y:S02]  /*1750*/  IMAD R10, R11.reuse, c[0x0][0x374], R22 ;  /* 0x0000dd000b0a7a24 */ /* 0x040fe400078e0216 */
[----:B------:R-:W-:Y:S01]  /*1760*/  IMAD.WIDE.U32 R30, R11, c[0x0][0x370], R30 ;  /* 0x0000dc000b1e7a25 */ /* 0x000fe200078e001e */
[----:B------:R-:W-:-:S02]  /*1770*/  IADD3 R11, R27, R8, RZ ;  /* 0x000000081b0b7210 */ /* 0x000fc40007ffe0ff */
[----:B------:R-:W-:Y:S01]  /*1780*/  IADD3 R21, R39, R20, RZ ;  /* 0x0000001427157210 */ /* 0x000fe20007ffe0ff */
[----:B------:R-:W-:Y:S01]  /*1790*/  IMAD.IADD R12, R17, 0x1, R12 ;  /* 0x00000001110c7824 */ /* 0x000fe200078e020c */
[----:B------:R-:W-:Y:S01]  /*17a0*/  IADD3 R17, P1, R16, R24, RZ ;  /* 0x0000001810117210 */ /* 0x000fe20007f3e0ff */
[----:B------:R-:W-:Y:S01]  /*17b0*/  IMAD R8, R160, c[0x0][0x198], RZ ;  /* 0x00006600a0087a24 */ /* 0x000fe200078e02ff */
[----:B------:R-:W-:Y:S01]  /*17c0*/  MOV R20, R38 ;  /* 0x0000002600147202 */ /* 0x000fe20000000f00 */
[C---:B------:R-:W-:Y:S01]  /*17d0*/  IMAD R18, R5.reuse, c[0x0][0x1bc], R18 ;  /* 0x00006f0005127a24 */ /* 0x040fe200078e0212 */
[----:B------:R-:W-:Y:S01]  /*17e0*/  LEA.HI.X R187, R26, c[0x0][0x354], R11, 0x2, P0 ;  /* 0x0000d5001abb7a11 */ /* 0x000fe200000f140b */
[----:B------:R-:W-:-:S04]  /*17f0*/  IMAD.WIDE.U32 R14, R5, c[0x0][0x1b8], R14 ;  /* 0x00006e00050e7a25 */ /* 0x000fc800078e000e */
[----:B------:R-:W-:Y:S01]  /*1800*/  IMAD.WIDE.U32 R28, R161, c[0x0][0x1a0], R28 ;  /* 0x00006800a11c7a25 */ /* 0x000fe200078e001c */
[----:B------:R-:W-:-:S03]  /*1810*/  IADD3 R18, R15, R18, RZ ;  /* 0x000000120f127210 */ /* 0x000fc60007ffe0ff */
[----:B------:R-:W-:Y:S01]  /*1820*/  IMAD R16, R160, c[0x0][0x1a0], RZ ;  /* 0x00006800a0107a24 */ /* 0x000fe200078e02ff */
[----:B------:R-:W-:Y:S01]  /*1830*/  IADD3 R14, P0, R14, R28, RZ ;  /* 0x0000001c0e0e7210 */ /* 0x000fe20007f1e0ff */
[----:B------:R-:W-:Y:S01]  /*1840*/  IMAD R5, R161, c[0x0][0x19c], R8 ;  /* 0x00006700a1057a24 */ /* 0x000fe200078e0208 */
[----:B------:R-:W-:Y:S01]  /*1850*/  LEA.HI R8, R173, R173, RZ, 0x1 ;  /* 0x000000adad087211 */ /* 0x000fe200078f08ff */
[----:B------:R-:W-:Y:S02]  /*1860*/  IMAD R13, R161, c[0x0][0x1a4], R16 ;  /* 0x00006900a10d7a24 */ /* 0x000fe400078e0210 */
[----:B------:R-:W-:Y:S01]  /*1870*/  IMAD R11, R6, c[0x0][0x178], RZ ;  /* 0x00005e00060b7a24 */ /* 0x000fe200078e02ff */
[----:B------:R-:W-:Y:S01]  /*1880*/  IADD3.X R12, R12, R25, R5, P1, !PT ;  /* 0x000000190c0c7210 */ /* 0x000fe20000ffe405 */
[----:B------:R-:W-:Y:S01]  /*1890*/  IMAD.IADD R31, R31, 0x1, R10 ;  /* 0x000000011f1f7824 */ /* 0x000fe200078e020a */
[----:B------:R-:W-:Y:S01]  /*18a0*/  IADD3.X R13, R18, R29, R13, P0, !PT ;  /* 0x0000001d120d7210 */ /* 0x000fe200007fe40d */
[C---:B------:R-:W-:Y:S01]  /*18b0*/  IMAD R11, R2.reuse, c[0x0][0x17c], R11 ;  /* 0x00005f00020b7a24 */ /* 0x040fe200078e020b */
[----:B------:R-:W-:Y:S01]  /*18c0*/  LEA R10, P0, R17, c[0x0][0x168], 0x1 ;  /* 0x00005a00110a7a11 */ /* 0x000fe200078008ff */
[----:B------:R-:W-:Y:S01]  /*18d0*/  IMAD.WIDE.U32 R24, R2, c[0x0][0x178], R20 ;  /* 0x00005e0002187a25 */ /* 0x000fe200078e0014 */
[----:B------:R-:W-:-:S02]  /*18e0*/  MOV R5, c[0x0][0x198] ;  /* 0x0000660000057a02 */ /* 0x000fc40000000f00 */
[----:B------:R-:W-:Y:S01]  /*18f0*/  MOV R6, c[0x0][0x19c] ;  /* 0x0000670000067a02 */ /* 0x000fe20000000f00 */
[----:B------:R-:W-:Y:S01]  /*1900*/  IMAD.IADD R25, R25, 0x1, R11 ;  /* 0x0000000119197824 */ /* 0x000fe200078e020b */
[----:B------:R-:W-:Y:S01]  /*1910*/  LEA.HI.X R11, R17, c[0x0][0x16c], R12, 0x1, P0 ;  /* 0x00005b00110b7a11 */ /* 0x000fe200000f0c0c */
[----:B------:R-:W-:Y:S01]  /*1920*/  IMAD R12, R4, c[0x0][0x1a8], RZ ;  /* 0x00006a00040c7a24 */ /* 0x000fe200078e02ff */
[----:B------:R-:W-:Y:S01]  /*1930*/  LEA R22, P1, R5, R10, 0x7 ;  /* 0x0000000a05167211 */ /* 0x000fe200078238ff */
[----:B------:R-:W-:Y:S01]  /*1940*/  IMAD.WIDE.U32 R30, R9, c[0x0][0x378], R30 ;  /* 0x0000de00091e7a25 */ /* 0x000fe200078e001e */
[----:B------:R-:W-:Y:S02]  /*1950*/  LEA R20, P0, R14, c[0x0][0x170], 0x1 ;  /* 0x00005c000e147a11 */ /* 0x000fe400078008ff */
[----:B------:R-:W-:Y:S01]  /*1960*/  LEA.HI.X R23, R5, R11, R6, 0x7, P1 ;  /* 0x0000000b05177211 */ /* 0x000fe200008f3c06 */
[----:B------:R-:W-:Y:S01]  /*1970*/  IMAD R6, R4, c[0x0][0x378], RZ ;  /* 0x0000de0004067a24 */ /* 0x000fe200078e02ff */
[----:B------:R-:W-:Y:S01]  /*1980*/  LEA.HI.X R21, R14, c[0x0][0x174], R13, 0x1, P0 ;  /* 0x00005d000e157a11 */ /* 0x000fe200000f0c0d */
[C---:B------:R-:W-:Y:S01]  /*1990*/  IMAD R4, R9.reuse, c[0x0][0x1ac], R12 ;  /* 0x00006b0009047a24 */ /* 0x040fe200078e020c */
[----:B------:R-:W-:Y:S01]  /*19a0*/  LOP3.LUT R8, R8, 0xfffffffe, RZ, 0xc0, !PT ;  /* 0xfffffffe08087812 */ /* 0x000fe200078ec0ff */
[----:B------:R-:W-:Y:S01]  /*19b0*/  IMAD.WIDE.U32 R14, R9, c[0x0][0x1a8], R24 ;  /* 0x00006a00090e7a25 */ /* 0x000fe200078e0018 */
[----:B------:R-:W-:-:S02]  /*19c0*/  LEA R180, P2, R30, c[0x0][0x330], 0x1 ;  /* 0x0000cc001eb47a11 */ /* 0x000fc400078408ff */
[----:B------:R-:W-:Y:S01]  /*19d0*/  MOV R5, c[0x0][0x1a4] ;  /* 0x0000690000057a02 */ /* 0x000fe20000000f00 */
[----:B------:R-:W-:Y:S01]  /*19e0*/  IMAD R6, R9, c[0x0][0x37c], R6 ;  /* 0x0000df0009067a24 */ /* 0x000fe200078e0206 */
[C---:B------:R-:W-:Y:S01]  /*19f0*/  LEA R182, P3, R14.reuse, c[0x0][0x160], 0x1 ;  /* 0x000058000eb67a11 */ /* 0x040fe200078608ff */
[----:B------:R-:W-:Y:S01]  /*1a00*/  IMAD.IADD R4, R15, 0x1, R4 ;  /* 0x000000010f047824 */ /* 0x000fe200078e0204 */
[----:B------:R-:W-:Y:S01]  /*1a10*/  MOV R15, c[0x0][0x190] ;  /* 0x00006400000f7a02 */ /* 0x000fe20000000f00 */
[----:B------:R-:W-:Y:S01]  /*1a20*/  IMAD.MOV.U32 R13, RZ, RZ, c[0x0][0x1a0] ;  /* 0x00006800ff0d7624 */ /* 0x000fe200078e00ff */
[----:B------:R-:W-:Y:S01]  /*1a30*/  IADD3 R6, R31, R6, RZ ;  /* 0x000000061f067210 */ /* 0x000fe20007ffe0ff */
[----:B------:R-:W-:Y:S01]  /*1a40*/  IMAD.IADD R8, R173, 0x1, -R8 ;  /* 0x00000001ad087824 */ /* 0x000fe200078e0a08 */
[----:B------:R-:W-:Y:S01]  /*1a50*/  LEA.HI.X R183, R14, c[0x0][0x164], R4, 0x1, P3 ;  /* 0x000059000eb77a11 */ /* 0x000fe200018f0c04 */
[----:B------:R-:W-:Y:S01]  /*1a60*/  IMAD.MOV.U32 R17, RZ, RZ, c[0x0][0x374] ;  /* 0x0000dd00ff117624 */ /* 0x000fe200078e00ff */
[----:B------:R-:W-:-:S02]  /*1a70*/  LEA R24, P1, R13, R20, 0x7 ;  /* 0x000000140d187211 */ /* 0x000fc400078238ff */
[----:B------:R-:W-:Y:S02]  /*1a80*/  ISETP.NE.AND P0, PT, R8, 0x1, PT ;  /* 0x000000010800780c */ /* 0x000fe40003f05270 */
[----:B------:R-:W-:Y:S02]  /*1a90*/  IADD3 R4, R149, 0x1000, RZ ;  /* 0x0000100095047810 */ /* 0x000fe40007ffe0ff */
[----:B------:R-:W-:Y:S02]  /*1aa0*/  LEA.HI.X R181, R30, c[0x0][0x334], R6, 0x1, P2 ;  /* 0x0000cd001eb57a11 */ /* 0x000fe400010f0c06 */
[----:B------:R-:W-:Y:S02]  /*1ab0*/  LEA R16, P2, R19, R180, 0x7 ;  /* 0x000000b413107211 */ /* 0x000fe400078438ff */
[----:B------:R-:W-:Y:S01]  /*1ac0*/  LEA.HI.X R25, R13, R21, R5, 0x7, P1 ;  /* 0x000000150d197211 */ /* 0x000fe200008f3c05 */
[----:B------:R-:W-:Y:S01]  /*1ad0*/  IMAD.SHL.U32 R5, R149, 0x2, RZ ;  /* 0x0000000295057824 */ /* 0x000fe200078e00ff */
[----:B------:R-:W-:-:S02]  /*1ae0*/  SEL R4, R4, R149, !P0 ;  /* 0x0000009504047207 */ /* 0x000fc40004000000 */
[----:B------:R-:W-:Y:S02]  /*1af0*/  MOV R13, c[0x0][0x194] ;  /* 0x00006500000d7a02 */ /* 0x000fe40000000f00 */
[----:B------:R-:W-:Y:S01]  /*1b00*/  LEA R12, P1, R15, R182, 0x7 ;  /* 0x000000b60f0c7211 */ /* 0x000fe200078238ff */
[----:B------:R-:W-:Y:S01]  /*1b10*/  @!PT LDS RZ, [RZ] ;  /* 0x00000000fffff984 */ /* 0x000fe20000000800 */
[----:B------:R-:W-:Y:S01]  /*1b20*/  @!PT LDS RZ, [RZ] ;  /* 0x00000000fffff984 */ /* 0x000fe20000000800 */
[----:B------:R-:W-:Y:S01]  /*1b30*/  @!PT LDS RZ, [RZ] ;  /* 0x00000000fffff984 */ /* 0x000fe20000000800 */
[----:B------:R1:W-:Y:S01]  /*1b40*/  LDGSTS.E.BYPASS.LTC128B.128 [R5+0x4000], [R180.64] ;  /* 0x04000000b4057fae */ /* 0x0003e2000b901d64 */
[----:B------:R-:W-:Y:S02]  /*1b50*/  LEA.HI.X R17, R19, R181, R17, 0x7, P2 ;  /* 0x000000b513117211 */ /* 0x000fe400010f3c11 */
[----:B------:R-:W-:Y:S02]  /*1b60*/  SHF.L.U32 R171, R4, 0x1, RZ ;  /* 0x0000000104ab7819 */ /* 0x000fe400000006ff */
[----:B------:R-:W-:Y:S01]  /*1b70*/  LEA.HI.X R13, R15, R183, R13, 0x7, P1 ;  /* 0x000000b70f0d7211 */ /* 0x000fe200008f3c0d */
[----:B------:R1:W-:Y:S04]  /*1b80*/  LDGSTS.E.BYPASS.LTC128B.128 [R5+0x5000], [R16.64] ;  /* 0x0500000010057fae */ /* 0x0003e8000b901d64 */
[----:B------:R1:W-:Y:S04]  /*1b90*/  LDGSTS.E.BYPASS.LTC128B.128 [R171], [R182.64] ;  /* 0x00000000b6ab7fae */ /* 0x0003e8000b901d64 */
[----:B------:R1:W-:Y:S04]  /*1ba0*/  LDGSTS.E.BYPASS.LTC128B.128 [R171+0x1000], [R12.64] ;  /* 0x010000000cab7fae */ /* 0x0003e8000b901d64 */
[----:B------:R1:W-:Y:S04]  /*1bb0*/  LDGSTS.E.BYPASS.LTC128B.128 [R5+0x6000], [R10.64] ;  /* 0x060000000a057fae */ /* 0x0003e8000b901d64 */
[----:B------:R1:W-:Y:S04]  /*1bc0*/  LDGSTS.E.BYPASS.LTC128B.128 [R5+0x7000], [R22.64] ;  /* 0x0700000016057fae */ /* 0x0003e8000b901d64 */
[----:B------:R1:W-:Y:S04]  /*1bd0*/  LDGSTS.E.BYPASS.LTC128B.128 [R5+0x8000], [R20.64] ;  /* 0x0800000014057fae */ /* 0x0003e8000b901d64 */
[----:B------:R1:W-:Y:S04]  /*1be0*/  LDGSTS.E.BYPASS.LTC128B.128 [R5+0x9000], [R24.64] ;  /* 0x0900000018057fae */ /* 0x0003e8000b901d64 */
[----:B------:R-:W0:Y:S01]  /*1bf0*/  LDGDEPBAR ;  /* 0x00000000000079af */ /* 0x000e220000000000 */
[----:B------:R-:W-:Y:S05]  /*1c00*/  @!P4 BRA `(.L_x_1049) ;  /* 0x000052500000c947 */ /* 0x000fea0003800000 */
[----:B------:R-:W-:Y:S02]  /*1c10*/  IMAD.MOV.U32 R14, RZ, RZ, c[0x0][0x308] ;  /* 0x0000c200ff0e7624 */ /* 0x000fe400078e00ff */
[----:B------:R-:W-:-:S05]  /*1c20*/  IMAD.MOV.U32 R15, RZ, RZ, c[0x0][0x30c] ;  /* 0x0000c300ff0f7624 */ /* 0x000fca00078e00ff */
[----:B-1----:R-:W2:Y:S04]  /*1c30*/  LDG.E.64 R4, [R14.64] ;  /* 0x000000240e047981 */ /* 0x002ea8000c1e1b00 */
[----:B------:R-:W3:Y:S01]  /*1c40*/  LDG.E.64 R10, [R14.64+0x8] ;  /* 0x000008240e0a7981 */ /* 0x000ee2000c1e1b00 */
[----:B------:R-:W-:-:S05]  /*1c50*/  IMAD.WIDE R12, R147, 0x4, R184 ;  /* 0x00000004930c7825 */ /* 0x000fca00078e02b8 */
[----:B------:R1:W5:Y:S04]  /*1c60*/  LDG.E R170, [R12.64] ;  /* 0x000000240caa7981 */ /* 0x000368000c1e1900 */
[----:B------:R1:W5:Y:S04]  /*1c70*/  LDG.E R169, [R12.64+0x20] ;  /* 0x000020240ca97981 */ /* 0x000368000c1e1900 */
[----:B------:R1:W5:Y:S04]  /*1c80*/  LDG.E R168, [R12.64+0x100] ;  /* 0x000100240ca87981 */ /* 0x000368000c1e1900 */
[----:B------:R1:W5:Y:S01]  /*1c90*/  LDG.E R167, [R12.64+0x120] ;  /* 0x000120240ca77981 */ /* 0x000362000c1e1900 */
[----:B------:R-:W-:Y:S01]  /*1ca0*/  IMAD R2, R2, c[0x0][0x1c0], R9 ;  /* 0x0000700002027a24 */ /* 0x000fe200078e0209 */
[----:B------:R-:W-:Y:S01]  /*1cb0*/  LEA.HI R9, R0, R7, RZ, 0x7 ;  /* 0x0000000700097211 */ /* 0x000fe200078f38ff */
[----:B------:R-:W-:Y:S01]  /*1cc0*/  IMAD.U32 R0, RZ, RZ, UR32 ;  /* 0x00000020ff007e24 */ /* 0x000fe2000f8e00ff */
[----:B------:R-:W-:Y:S01]  /*1cd0*/  SHF.R.S32.HI R166, RZ, 0x1f, R178 ;  /* 0x0000001fffa67819 */ /* 0x000fe200000114b2 */
[----:B------:R-:W-:Y:S01]  /*1ce0*/  IMAD.SHL.U32 R7, R2, 0x20, RZ ;  /* 0x0000002002077824 */ /* 0x000fe200078e00ff */
[----:B------:R-:W-:Y:S01]  /*1cf0*/  SHF.R.S32.HI R9, RZ, 0x7, R9 ;  /* 0x00000007ff097819 */ /* 0x000fe20000011409 */
[----:B------:R-:W-:Y:S01]  /*1d00*/  IMAD.MOV.U32 R164, RZ, RZ, R162 ;  /* 0x000000ffffa47224 */ /* 0x000fe200078e00a2 */
[----:B------:R-:W-:Y:S01]  /*1d10*/  IADD3 R2, R145, 0x1000, RZ ;  /* 0x0000100091027810 */ /* 0x000fe20007ffe0ff */
[----:B------:R-:W-:-:S02]  /*1d20*/  IMAD.MOV.U32 R95, RZ, RZ, RZ ;  /* 0x000000ffff5f7224 */ /* 0x000fc400078e00ff */
[----:B------:R-:W-:Y:S01]  /*1d30*/  IMAD R0, R0, 0x2, R9 ;  /* 0x0000000200007824 */ /* 0x000fe200078e0209 */
[----:B------:R-:W-:-:S03]  /*1d40*/  SEL R2, R2, R145, !P0 ;  /* 0x0000009102027207 */ /* 0x000fc60004000000 */
[----:B------:R-:W-:Y:S02]  /*1d50*/  IMAD.SHL.U32 R0, R0, 0x2, RZ ;  /* 0x0000000200007824 */ /* 0x000fe400078e00ff */
[----:B------:R-:W-:Y:S01]  /*1d60*/  IMAD.SHL.U32 R136, R2, 0x2, RZ ;  /* 0x0000000202887824 */ /* 0x000fe200078e00ff */
[----:B--2---:R2:W4:Y:S01]  /*1d70*/  R2UR UR26, R5 ;  /* 0x00000000051a73c2 */ /* 0x00452200000e0000 */
[----:B---3--:R-:W-:Y:S02]  /*1d80*/  IADD3 R178, P2, P1, R7, R10, R178 ;  /* 0x0000000a07b27210 */ /* 0x008fe4000795e0b2 */
[----:B------:R-:W-:-:S05]  /*1d90*/  SHF.R.S32.HI R7, RZ, 0x1f, R7 ;  /* 0x0000001fff077819 */ /* 0x000fca0000011407 */
[----:B------:R-:W3:Y:S01]  /*1da0*/  R2UR UR27, R4 ;  /* 0x00000000041b73c2 */ /* 0x000ee200000e0000 */
[----:B------:R-:W-:Y:S02]  /*1db0*/  IADD3.X R166, R7, R11, R166, P2, P1 ;  /* 0x0000000b07a67210 */ /* 0x000fe400017e24a6 */
[----:B--2---:R-:W-:Y:S02]  /*1dc0*/  IADD3 R5, R144, 0x1000, RZ ;  /* 0x0000100090057810 */ /* 0x004fe40007ffe0ff */
[----:B----4-:R-:W-:Y:S02]  /*1dd0*/  LOP3.LUT R7, R0, UR26, RZ, 0x3c, !PT ;  /* 0x0000001a00077c12 */ /* 0x010fe4000f8e3cff */
[----:B------:R-:W-:-:S05]  /*1de0*/  SEL R5, R5, R144, !P0 ;  /* 0x0000009005057207 */ /* 0x000fca0004000000 */
[----:B------:R-:W-:Y:S01]  /*1df0*/  IMAD.SHL.U32 R137, R5, 0x2, RZ ;  /* 0x0000000205897824 */ /* 0x000fe200078e00ff */
[----:B------:R-:W-:Y:S02]  /*1e00*/  IADD3 R5, R0, 0x1, RZ ;  /* 0x0000000100057810 */ /* 0x000fe40007ffe0ff */
[----:B---3--:R-:W-:Y:S02]  /*1e10*/  LOP3.LUT R166, R166, UR27, RZ, 0x3c, !PT ;  /* 0x0000001ba6a67c12 */ /* 0x008fe4000f8e3cff */
[----:B------:R-:W-:Y:S02]  /*1e20*/  LOP3.LUT R5, R5, UR26, RZ, 0x3c, !PT ;  /* 0x0000001a05057c12 */ /* 0x000fe4000f8e3cff */
[----:B-1----:R-:W-:Y:S01]  /*1e30*/  MOV R162, c[0x0][0x22c] ;  /* 0x00008b0000a27a02 */ /* 0x002fe20000000f00 */
[----:B------:R-:W-:Y:S01]  /*1e40*/  IMAD.WIDE.U32 R178, R178, -0x2daee0ad, RZ ;  /* 0xd2511f53b2b27825 */ /* 0x000fe200078e00ff */
[----:B------:R-:W-:-:S03]  /*1e50*/  SHF.L.U32 R2, R145, 0x1, RZ ;  /* 0x0000000191027819 */ /* 0x000fc600000006ff */
[----:B------:R-:W-:Y:S01]  /*1e60*/  IMAD R162, R162, c[0x0][0x1c0], RZ ;  /* 0x00007000a2a27a24 */ /* 0x000fe200078e02ff */
[C---:B------:R-:W-:Y:S02]  /*1e70*/  LOP3.LUT R176, R179.reuse, R7, RZ, 0x3c, !PT ;  /* 0x00000007b3b07212 */ /* 0x040fe400078e3cff */
[----:B------:R-:W-:Y:S02]  /*1e80*/  LOP3.LUT R174, R179, R5, RZ, 0x3c, !PT ;  /* 0x00000005b3ae7212 */ /* 0x000fe400078e3cff */
[----:B------:R-:W-:Y:S01]  /*1e90*/  IADD3 R0, R2, R143, RZ ;  /* 0x0000008f02007210 */ /* 0x000fe20007ffe0ff */
[----:B------:R-:W-:Y:S01]  /*1ea0*/  IMAD.WIDE.U32 R176, R176, -0x326172a9, RZ ;  /* 0xcd9e8d57b0b07825 */ /* 0x000fe200078e00ff */
[----:B------:R-:W-:-:S03]  /*1eb0*/  LEA R162, -R162, RZ, 0x7 ;  /* 0x000000ffa2a27211 */ /* 0x000fc600078e39ff */
[----:B------:R-:W-:-:S04]  /*1ec0*/  IMAD.WIDE.U32 R174, R174, -0x326172a9, RZ ;  /* 0xcd9e8d57aeae7825 */ /* 0x000fc800078e00ff */
.L_x_1052:
        /* <DEDUP_REMOVED lines=8> */
[----:B------:R-:W-:Y:S01]  /*1f50*/  FMUL.FTZ R165, R167, 1.4426950216293334961 ;  /* 0x3fb8aa3ba7a57820 */ /* 0x000fe20000410000 */
[----:B------:R-:W-:Y:S01]  /*1f60*/  FSEL R246, R246, RZ, P0 ;  /* 0x000000fff6f67208 */ /* 0x000fe20000000000 */
[----:B------:R-:W-:Y:S01]  /*1f70*/  FMUL.FTZ R249, R168, 1.4426950216293334961 ;  /* 0x3fb8aa3ba8f97820 */ /* 0x000fe20000410000 */
[----:B------:R-:W-:Y:S01]  /*1f80*/  FSETP.NEU.FTZ.AND P0, PT, R169, -INF , PT ;  /* 0xff800000a900780b */ /* 0x000fe20003f1d000 */
[----:B------:R-:W-:Y:S01]  /*1f90*/  IMAD R202, R173, 0x8, R148 ;  /* 0x00000008adca7824 */ /* 0x000fe200078e0294 */
[----:B------:R-:W-:Y:S02]  /*1fa0*/  UIADD3 UR24, UR26, -0x4498517b, URZ ;  /* 0xbb67ae851a187890 */ /* 0x000fe4000fffe03f */
[----:B------:R-:W-:Y:S01]  /*1fb0*/  FSEL R252, R252, RZ, P0 ;  /* 0x000000fffcfc7208 */ /* 0x000fe20000000000 */
[----:B------:R-:W-:Y:S01]  /*1fc0*/  IMAD.WIDE.U32 R222, R202, -0x326172a9, RZ ;  /* 0xcd9e8d57cade7825 */ /* 0x000fe200078e00ff */
[----:B------:R-:W-:Y:S02]  /*1fd0*/  FSETP.NEU.FTZ.AND P0, PT, R168, -INF , PT ;  /* 0xff800000a800780b */ /* 0x000fe40003f1d000 */
[----:B------:R-:W-:Y:S02]  /*1fe0*/  IADD3 R202, R202, 0x4, RZ ;  /* 0x00000004caca7810 */ /* 0x000fe40007ffe0ff */
[----:B------:R-:W-:Y:S02]  /*1ff0*/  FSEL R249, R249, RZ, P0 ;  /* 0x000000fff9f97208 */ /* 0x000fe40000000000 */
[----:B------:R-:W-:Y:S01]  /*2000*/  FSETP.NEU.FTZ.AND P0, PT, R167, -INF , PT ;  /* 0xff800000a700780b */ /* 0x000fe20003f1d000 */
[----:B------:R-:W-:Y:S01]  /*2010*/  IMAD.WIDE.U32 R238, R202, -0x326172a9, RZ ;  /* 0xcd9e8d57caee7825 */ /* 0x000fe200078e00ff */
[-C--:B------:R-:W-:Y:S01]  /*2020*/  LOP3.LUT R232, R223, R166.reuse, RZ, 0x3c, !PT ;  /* 0x000000a6dfe87212 */ /* 0x080fe200078e3cff */
[----:B------:R-:W-:Y:S04]  /*2030*/  DEPBAR.LE SB0, 0x0 ;  /* 0x000080000000791a */ /* 0x000fe80000000000 */
[--C-:B------:R-:W-:Y:S01]  /*2040*/  LOP3.LUT R220, R177, UR22, R222.reuse, 0x96, !PT ;  /* 0x00000016b1dc7c12 */ /* 0x100fe2000f8e96de */
[----:B------:R-:W-:Y:S01]  /*2050*/  BAR.SYNC.DEFER_BLOCKING 0x0 ;  /* 0x0000000000007b1d */ /* 0x000fe20000010000 */
[----:B------:R-:W-:Y:S01]  /*2060*/  LOP3.LUT R222, R175, UR22, R222, 0x96, !PT ;  /* 0x00000016afde7c12 */ /* 0x000fe2000f8e96de */
[----:B------:R-:W-:Y:S01]  /*2070*/  IMAD.WIDE.U32 R232, R232, -0x2daee0ad, RZ ;  /* 0xd2511f53e8e87825 */ /* 0x000fe200078e00ff */
[----:B------:R-:W-:Y:S02]  /*2080*/  LOP3.LUT R208, R239, R166, RZ, 0x3c, !PT ;  /* 0x000000a6efd07212 */ /* 0x000fe400078e3cff */
[--C-:B------:R-:W-:Y:S01]  /*2090*/  LOP3.LUT R216, R177, UR22, R238.reuse, 0x96, !PT ;  /* 0x00000016b1d87c12 */ /* 0x100fe2000f8e96ee */
[----:B------:R-:W-:Y:S01]  /*20a0*/  IMAD.WIDE.U32 R220, R220, -0x2daee0ad, RZ ;  /* 0xd2511f53dcdc7825 */ /* 0x000fe200078e00ff */
[----:B------:R-:W-:Y:S01]  /*20b0*/  LOP3.LUT R238, R175, UR22, R238, 0x96, !PT ;  /* 0x00000016afee7c12 */ /* 0x000fe2000f8e96ee */
[----:B------:R-:W-:Y:S01]  /*20c0*/  UIADD3 UR22, UR27, 0x3c6ef372, URZ ;  /* 0x3c6ef3721b167890 */ /* 0x000fe2000fffe03f */
[----:B------:R-:W-:Y:S01]  /*20d0*/  LOP3.LUT R210, R178, UR24, RZ, 0x3c, !PT ;  /* 0x00000018b2d27c12 */ /* 0x000fe2000f8e3cff */
[----:B------:R-:W-:Y:S01]  /*20e0*/  IMAD.WIDE.U32 R218, R208, -0x2daee0ad, RZ ;  /* 0xd2511f53d0da7825 */ /* 0x000fe200078e00ff */
[----:B------:R-:W-:Y:S01]  /*20f0*/  LOP3.LUT R240, R221, UR23, R232, 0x96, !PT ;  /* 0x00000017ddf07c12 */ /* 0x000fe2000f8e96e8 */
[----:B------:R-:W-:Y:S01]  /*2100*/  UIADD3 UR24, UR26, 0x32370b8f, URZ ;  /* 0x32370b8f1a187890 */ /* 0x000fe2000fffe03f */
[----:B------:R-:W-:Y:S01]  /*2110*/  LOP3.LUT R209, R210, R233, RZ, 0x3c, !PT ;  /* 0x000000e9d2d17212 */ /* 0x000fe200078e3cff */
[----:B------:R-:W-:Y:S01]  /*2120*/  IMAD.WIDE.U32 R216, R216, -0x2daee0ad, RZ ;  /* 0xd2511f53d8d87825 */ /* 0x000fe200078e00ff */
[----:B------:R-:W-:Y:S03]  /*2130*/  LOP3.LUT R210, R210, R219, RZ, 0x3c, !PT ;  /* 0x000000dbd2d27212 */ /* 0x000fe600078e3cff */
[----:B------:R-:W-:Y:S01]  /*2140*/  IMAD.WIDE.U32 R222, R222, -0x2daee0ad, RZ ;  /* 0xd2511f53dede7825 */ /* 0x000fe200078e00ff */
[----:B------:R-:W-:Y:S03]  /*2150*/  LOP3.LUT R228, R217, UR23, R218, 0x96, !PT ;  /* 0x00000017d9e47c12 */ /* 0x000fe6000f8e96da */
[----:B------:R-:W-:Y:S01]  /*2160*/  IMAD.WIDE.U32 R238, R238, -0x2daee0ad, RZ ;  /* 0xd2511f53eeee7825 */ /* 0x000fe200078e00ff */
[----:B------:R-:W-:Y:S01]  /*2170*/  LOP3.LUT R232, R223, UR23, R232, 0x96, !PT ;  /* 0x00000017dfe87c12 */ /* 0x000fe2000f8e96e8 */
[----:B------:R-:W-:Y:S02]  /*2180*/  LDSM.16.M88.4 R100, [R136] ;  /* 0x000000008864783b */ /* 0x000fe40000000200 */
[----:B------:R-:W-:Y:S01]  /*2190*/  IMAD.WIDE.U32 R224, R209, -0x326172a9, RZ ;  /* 0xcd9e8d57d1e07825 */ /* 0x000fe200078e00ff */
[----:B------:R-:W-:Y:S01]  /*21a0*/  LOP3.LUT R218, R239, UR23, R218, 0x96, !PT ;  /* 0x00000017efda7c12 */ /* 0x000fe2000f8e96da */
[----:B------:R-:W-:Y:S02]  /*21b0*/  UIADD3 UR23, UR27, -0x255992d5, URZ ;  /* 0xdaa66d2b1b177890 */ /* 0x000fe4000fffe03f */
[----:B------:R-:W-:Y:S01]  /*21c0*/  IMAD.WIDE.U32 R240, R240, -0x326172a9, RZ ;  /* 0xcd9e8d57f0f07825 */ /* 0x000fe200078e00ff */
[----:B------:R-:W-:Y:S01]  /*21d0*/  LOP3.LUT R211, R225, UR22, R174, 0x96, !PT ;  /* 0x00000016e1d37c12 */ /* 0x000fe2000f8e96ae */
[----:B------:R-:W1:Y:S02]  /*21e0*/  LDSM.16.M88.4 R104, [R142+0x6000] ;  /* 0x006000008e68783b */ /* 0x000e640000000200 */
[----:B------:R-:W-:Y:S01]  /*21f0*/  IMAD.WIDE.U32 R236, R210, -0x326172a9, RZ ;  /* 0xcd9e8d57d2ec7825 */ /* 0x000fe200078e00ff */
[----:B------:R-:W-:Y:S03]  /*2200*/  LOP3.LUT R226, R241, UR23, R224, 0x96, !PT ;  /* 0x00000017f1e27c12 */ /* 0x000fe6000f8e96e0 */
[----:B------:R-:W-:Y:S01]  /*2210*/  IMAD.WIDE.U32 R234, R211, -0x2daee0ad, RZ ;  /* 0xd2511f53d3ea7825 */ /* 0x000fe200078e00ff */
[----:B------:R-:W-:Y:S01]  /*2220*/  LOP3.LUT R214, R237, UR22, R176, 0x96, !PT ;  /* 0x00000016edd67c12 */ /* 0x000fe2000f8e96b0 */
[----:B------:R-:W2:Y:S02]  /*2230*/  LDSM.16.M88.4 R108, [R136+0x1000] ;  /* 0x00100000886c783b */ /* 0x000ea40000000200 */
[----:B------:R-:W-:Y:S04]  /*2240*/  IMAD.WIDE.U32 R226, R226, -0x2daee0ad, RZ ;  /* 0xd2511f53e2e27825 */ /* 0x000fe800078e00ff */
[----:B------:R-:W-:Y:S02]  /*2250*/  IMAD.WIDE.U32 R228, R228, -0x326172a9, RZ ;  /* 0xcd9e8d57e4e47825 */ /* 0x000fe400078e00ff */
[----:B------:R-:W3:Y:S02]  /*2260*/  LDSM.16.M88.4 R112, [R142+0x6400] ;  /* 0x006400008e70783b */ /* 0x000ee40000000200 */
[----:B------:R-:W-:Y:S01]  /*2270*/  IMAD.WIDE.U32 R232, R232, -0x326172a9, RZ ;  /* 0xcd9e8d57e8e87825 */ /* 0x000fe200078e00ff */
[----:B------:R-:W-:Y:S03]  /*2280*/  LOP3.LUT R230, R229, UR23, R236, 0x96, !PT ;  /* 0x00000017e5e67c12 */ /* 0x000fe6000f8e96ec */
[----:B------:R-:W-:Y:S01]  /*2290*/  IMAD.WIDE.U32 R218, R218, -0x326172a9, RZ ;  /* 0xcd9e8d57dada7825 */ /* 0x000fe200078e00ff */
[----:B------:R-:W-:Y:S01]  /*22a0*/  LOP3.LUT R224, R233, UR23, R224, 0x96, !PT ;  /* 0x00000017e9e07c12 */ /* 0x000fe2000f8e96e0 */
[----:B------:R-:W4:Y:S02]  /*22b0*/  LDSM.16.M88.4 R116, [R142+0x6800] ;  /* 0x006800008e74783b */ /* 0x000f240000000200 */
[----:B------:R-:W-:Y:S01]  /*22c0*/  IMAD.WIDE.U32 R230, R230, -0x2daee0ad, RZ ;  /* 0xd2511f53e6e67825 */ /* 0x000fe200078e00ff */
[----:B------:R-:W-:Y:S01]  /*22d0*/  LOP3.LUT R236, R219, UR23, R236, 0x96, !PT ;  /* 0x00000017dbec7c12 */ /* 0x000fe2000f8e96ec */
[----:B------:R-:W-:Y:S04]  /*22e0*/  UIADD3 UR23, UR27, 0x78dde6e4, URZ ;  /* 0x78dde6e41b177890 */ /* 0x000fe8000fffe03f */
[----:B------:R-:W3:Y:S01]  /*22f0*/  LDSM.16.M88.4 R120, [R142+0x6c00] ;  /* 0x006c00008e78783b */ /* 0x000ee20000000200 */
[-C--:B-1----:R-:W-:Y:S07]  /*2300*/  HMMA.16816.F32.BF16 R4, R100, R104.reuse, RZ ;  /* 0x000000686404723c */ /* 0x082fee00000418ff */
[----:B------:R-:W-:Y:S01]  /*2310*/  LDSM.16.M88.4 R124, [R146] ;  /* 0x00000000927c783b */ /* 0x000fe20000000200 */
[C---:B--2---:R-:W-:Y:S07]  /*2320*/  HMMA.16816.F32.BF16 R8, R108.reuse, R104, RZ ;  /* 0x000000686c08723c */ /* 0x044fee00000418ff */
[----:B------:R-:W1:Y:S01]  /*2330*/  LDSM.16.M88.4 R128, [R135+0x6000] ;  /* 0x006000008780783b */ /* 0x000e620000000200 */
[-C--:B------:R-:W-:Y:S08]  /*2340*/  HMMA.16816.F32.BF16 R12, R108, R106.reuse, RZ ;  /* 0x0000006a6c0c723c */ /* 0x080ff000000418ff */
[C---:B------:R-:W-:Y:S01]  /*2350*/  HMMA.16816.F32.BF16 R16, R100.reuse, R106, RZ ;  /* 0x0000006a6410723c */ /* 0x040fe200000418ff */
[----:B------:R-:W-:Y:S07]  /*2360*/  LDSM.16.M88.4 R104, [R135+0x6400] ;  /* 0x006400008768783b */ /* 0x000fee0000000200 */
        /* <DEDUP_REMOVED lines=12> */
[----:B------:R-:W2:Y:S07]  /*2430*/  LDSM.16.M88.4 R100, [R146+0x1000] ;  /* 0x001000009264783b */ /* 0x000eae0000000200 */
[-C--:B-1----:R-:W-:Y:S11]  /*2440*/  HMMA.16816.F32.BF16 R4, R124, R128.reuse, R4 ;  /* 0x000000807c04723c */ /* 0x082ff60000041804 */
[----:B------:R-:W-:Y:S11]  /*2450*/  @!UPT UIADD3 URZ, URZ, URZ, URZ ;  /* 0x0000003f3f3ff290 */ /* 0x000ff6000fffe03f */
[----:B------:R-:W-:Y:S02]  /*2460*/  @!UPT UIADD3 URZ, URZ, URZ, URZ ;  /* 0x0000003f3f3ff290 */ /* 0x000fe4000fffe03f */
[----:B------:R-:W-:Y:S01]  /*2470*/  FFMA.FTZ R189, R5, c[0x0][0x23c], -R246 ;  /* 0x00008f0005bd7a23 */ /* 0x000fe200000108f6 */
[----:B------:R-:W-:Y:S01]  /*2480*/  FSEL R5, R165, RZ, P0 ;  /* 0x000000ffa5057208 */ /* 0x000fe20000000000 */
[----:B------:R-:W-:Y:S01]  /*2490*/  IMAD.MOV.U32 R165, RZ, RZ, R163 ;  /* 0x000000ffffa57224 */ /* 0x000fe200078e00a3 */
[----:B------:R-:W-:Y:S01]  /*24a0*/  LEA R212, P0, R147, R164, 0x2 ;  /* 0x000000a493d47211 */ /* 0x000fe200078010ff */
[--C-:B------:R-:W-:Y:S02]  /*24b0*/  FFMA.FTZ R188, R6, c[0x0][0x23c], -R252.reuse ;  /* 0x00008f0006bc7a23 */ /* 0x100fe400000108fc */
[----:B------:R-:W-:Y:S01]  /*24c0*/  FFMA.FTZ R191, R7, c[0x0][0x23c], -R252 ;  /* 0x00008f0007bf7a23 */ /* 0x000fe200000108fc */
[----:B------:R-:W-:Y:S01]  /*24d0*/  LEA.HI.X.SX32 R213, R147, R165, 0x2, P0 ;  /* 0x000000a593d57211 */ /* 0x000fe200000f16ff */
[----:B------:R-:W-:Y:S01]  /*24e0*/  FFMA.FTZ R172, R4, c[0x0][0x23c], -R246 ;  /* 0x00008f0004ac7a23 */ /* 0x000fe200000108f6 */
[C---:B--2---:R-:W-:Y:S01]  /*24f0*/  HMMA.16816.F32.BF16 R8, R100.reuse, R128, R8 ;  /* 0x000000806408723c */ /* 0x044fe20000041808 */
[----:B------:R-:W-:Y:S02]  /*2500*/  MUFU.EX2 R189, R189 ;  /* 0x000000bd00bd7308 */ /* 0x000fe40000000800 */
[----:B------:R1:W2:Y:S04]  /*2510*/  LDG.E R207, [R212.64] ;  /* 0x00000024d4cf7981 */ /* 0x0002a8000c1e1900 */
[----:B------:R1:W3:Y:S01]  /*2520*/  LDG.E R206, [R212.64+0x20] ;  /* 0x00002024d4ce7981 */ /* 0x0002e2000c1e1900 */
[-C--:B------:R-:W-:Y:S03]  /*2530*/  HMMA.16816.F32.BF16 R12, R100, R130.reuse, R12 ;  /* 0x00000082640c723c */ /* 0x080fe6000004180c */
[----:B------:R1:W4:Y:S01]  /*2540*/  LDG.E R205, [R212.64+0x100] ;  /* 0x00010024d4cd7981 */ /* 0x000322000c1e1900 */
[----:B------:R-:W1:Y:S03]  /*2550*/  MUFU.EX2 R172, R172 ;  /* 0x000000ac00ac7308 */ /* 0x000e660000000800 */
[----:B------:R1:W2:Y:S01]  /*2560*/  LDG.E R204, [R212.64+0x120] ;  /* 0x00012024d4cc7981 */ /* 0x0002a2000c1e1900 */
[C---:B------:R-:W-:Y:S06]  /*2570*/  HMMA.16816.F32.BF16 R16, R124.reuse, R130, R16 ;  /* 0x000000827c10723c */ /* 0x040fec0000041810 */
[----:B------:R-:W1:Y:S02]  /*2580*/  MUFU.EX2 R191, R191 ;  /* 0x000000bf00bf7308 */ /* 0x000e640000000800 */
[-C--:B------:R-:W-:Y:S01]  /*2590*/  HMMA.16816.F32.BF16 R20, R124, R104.reuse, R20 ;  /* 0x000000687c14723c */ /* 0x080fe20000041814 */
[--C-:B------:R-:W-:Y:S03]  /*25a0*/  FFMA.FTZ R192, R10, c[0x0][0x23c], -R5.reuse ;  /* 0x00008f000ac07a23 */ /* 0x100fe60000010805 */
[----:B------:R-:W-:Y:S02]  /*25b0*/  FFMA.FTZ R195, R11, c[0x0][0x23c], -R5 ;  /* 0x00008f000bc37a23 */ /* 0x000fe40000010805 */
[--C-:B------:R-:W-:Y:S02]  /*25c0*/  FFMA.FTZ R193, R9, c[0x0][0x23c], -R249.reuse ;  /* 0x00008f0009c17a23 */ /* 0x100fe400000108f9 */
[C---:B------:R-:W-:Y:S01]  /*25d0*/  HMMA.16816.F32.BF16 R24, R100.reuse, R104, R24 ;  /* 0x000000686418723c */ /* 0x040fe20000041818 */
[----:B------:R-:W-:Y:S01]  /*25e0*/  FFMA.FTZ R197, R13, c[0x0][0x23c], -R249 ;  /* 0x00008f000dc57a23 */ /* 0x000fe200000108f9 */
[----:B------:R-:W-:Y:S02]  /*25f0*/  MUFU.EX2 R188, R188 ;  /* 0x000000bc00bc7308 */ /* 0x000fe40000000800 */
[----:B------:R-:W-:Y:S02]  /*2600*/  FFMA.FTZ R196, R14, c[0x0][0x23c], -R5 ;  /* 0x00008f000ec47a23 */ /* 0x000fe40000010805 */
[----:B------:R-:W-:Y:S01]  /*2610*/  FFMA.FTZ R194, R12, c[0x0][0x23c], -R249 ;  /* 0x00008f000cc27a23 */ /* 0x000fe200000108f9 */
[----:B-1----:R-:W-:Y:S01]  /*2620*/  LOP3.LUT R212, R225, UR22, R176, 0x96, !PT ;  /* 0x00000016e1d47c12 */ /* 0x002fe2000f8e96b0 */
[-C--:B------:R-:W-:Y:S01]  /*2630*/  HMMA.16816.F32.BF16 R28, R100, R106.reuse, R28 ;  /* 0x0000006a641c723c */ /* 0x080fe2000004181c */
[----:B------:R-:W-:Y:S03]  /*2640*/  LOP3.LUT R213, R235, UR24, R222, 0x96, !PT ;  /* 0x00000018ebd57c12 */ /* 0x000fe6000f8e96de */
[----:B------:R-:W-:Y:S01]  /*2650*/  IMAD.WIDE.U32 R242, R212, -0x2daee0ad, RZ ;  /* 0xd2511f53d4f27825 */ /* 0x000fe200078e00ff */
[----:B------:R-:W-:Y:S01]  /*2660*/  LOP3.LUT R212, R237, UR22, R174, 0x96, !PT ;  /* 0x00000016edd47c12 */ /* 0x000fe2000f8e96ae */
[----:B------:R-:W-:Y:S01]  /*2670*/  UIADD3 UR22, UR27, 0x1715609d, URZ ;  /* 0x1715609d1b167890 */ /* 0x000fe2000fffe03f */
[----:B------:R-:W-:Y:S01]  /*2680*/  MUFU.EX2 R193, R193 ;  /* 0x000000c100c17308 */ /* 0x000fe20000000800 */
[C---:B------:R-:W-:Y:S01]  /*2690*/  HMMA.16816.F32.BF16 R32, R124.reuse, R106, R32 ;  /* 0x0000006a7c20723c */ /* 0x040fe20000041820 */
[----:B------:R-:W-:Y:S01]  /*26a0*/  LOP3.LUT R215, R243, UR24, R220, 0x96, !PT ;  /* 0x00000018f3d77c12 */ /* 0x000fe2000f8e96dc */
[----:B------:R-:W1:Y:S02]  /*26b0*/  LDSM.16.M88.4 R104, [R135+0x6800] ;  /* 0x006800008768783b */ /* 0x000e640000000200 */
[----:B------:R-:W-:Y:S01]  /*26c0*/  LOP3.LUT R220, R227, UR25, R242, 0x96, !PT ;  /* 0x00000019e3dc7c12 */ /* 0x000fe2000f8e96f2 */
[----:B------:R-:W-:Y:S04]  /*26d0*/  IMAD.WIDE.U32 R242, R212, -0x2daee0ad, RZ ;  /* 0xd2511f53d4f27825 */ /* 0x000fe800078e00ff */
[----:B------:R-:W-:Y:S01]  /*26e0*/  FFMA.FTZ R217, R27, c[0x0][0x23c], -R5 ;  /* 0x00008f001bd97a23 */ /* 0x000fe20000010805 */
[----:B------:R-:W-:Y:S02]  /*26f0*/  MUFU.EX2 R192, R192 ;  /* 0x000000c000c07308 */ /* 0x000fe40000000800 */
[----:B------:R-:W-:Y:S01]  /*2700*/  IMAD.WIDE.U32 R222, R214, -0x2daee0ad, RZ ;  /* 0xd2511f53d6de7825 */ /* 0x000fe200078e00ff */
[----:B------:R-:W-:Y:S03]  /*2710*/  LOP3.LUT R214, R243, UR24, R238, 0x96, !PT ;  /* 0x00000018f3d67c12 */ /* 0x000fe6000f8e96ee */
[----:B------:R-:W-:Y:S01]  /*2720*/  IMAD.WIDE.U32 R244, R213, -0x326172a9, RZ ;  /* 0xcd9e8d57d5f47825 */ /* 0x000fe200078e00ff */
[----:B------:R-:W-:Y:S01]  /*2730*/  LOP3.LUT R216, R223, UR24, R216, 0x96, !PT ;  /* 0x00000018dfd87c12 */ /* 0x000fe2000f8e96d8 */
[----:B------:R-:W-:Y:S01]  /*2740*/  UIADD3 UR24, UR26, 0x646e171e, URZ ;  /* 0x646e171e1a187890 */ /* 0x000fe2000fffe03f */
[----:B------:R-:W-:Y:S01]  /*2750*/  LOP3.LUT R222, R231, UR25, R222, 0x96, !PT ;  /* 0x00000019e7de7c12 */ /* 0x000fe2000f8e96de */
[----:B------:R-:W-:Y:S01]  /*2760*/  FFMA.FTZ R227, R28, c[0x0][0x23c], -R249 ;  /* 0x00008f001ce37a23 */ /* 0x000fe200000108f9 */
[----:B------:R-:W-:Y:S01]  /*2770*/  LOP3.LUT R219, R245, UR23, R232, 0x96, !PT ;  /* 0x00000017f5db7c12 */ /* 0x000fe2000f8e96e8 */
        /* <DEDUP_REMOVED lines=12> */
[----:B------:R-:W-:Y:S01]  /*2840*/  UIADD3 UR23, UR26, -0x56f99767, URZ ;  /* 0xa90668991a177890 */ /* 0x000fe2000fffe03f */
[-C--:B-1----:R-:W-:Y:S01]  /*2850*/  HMMA.16816.F32.BF16 R36, R124, R104.reuse, R36 ;  /* 0x000000687c24723c */ /* 0x082fe20000041824 */
[----:B------:R-:W-:Y:S01]  /*2860*/  IMAD.WIDE.U32 R234, R234, -0x326172a9, RZ ;  /* 0xcd9e8d57eaea7825 */ /* 0x000fe200078e00ff */
[----:B------:R-:W-:Y:S01]  /*2870*/  LOP3.LUT R238, R237, UR25, R242, 0x96, !PT ;  /* 0x00000019edee7c12 */ /* 0x000fe2000f8e96f2 */
[----:B------:R-:W-:Y:S02]  /*2880*/  MUFU.EX2 R165, R203 ;  /* 0x000000cb00a57308 */ /* 0x000fe40000000800 */
[----:B------:R-:W-:Y:S01]  /*2890*/  IMAD.WIDE.U32 R222, R222, -0x326172a9, RZ ;  /* 0xcd9e8d57dede7825 */ /* 0x000fe200078e00ff */
[----:B------:R-:W-:Y:S02]  /*28a0*/  LOP3.LUT R216, R235, UR22, R244, 0x96, !PT ;  /* 0x00000016ebd87c12 */ /* 0x000fe4000f8e96f4 */
[C---:B------:R-:W-:Y:S01]  /*28b0*/  HMMA.16816.F32.BF16 R40, R100.reuse, R104, R40 ;  /* 0x000000686428723c */ /* 0x040fe20000041828 */
[----:B------:R-:W-:Y:S03]  /*28c0*/  IMAD.WIDE.U32 R242, R215, -0x2daee0ad, RZ ;  /* 0xd2511f53d7f27825 */ /* 0x000fe600078e00ff */
[----:B------:R-:W-:Y:S01]  /*28d0*/  LOP3.LUT R217, R223, UR22, R240, 0x96, !PT ;  /* 0x00000016dfd97c12 */ /* 0x000fe2000f8e96f0 */
[----:B------:R-:W-:Y:S01]  /*28e0*/  IMAD.WIDE.U32 R220, R220, -0x326172a9, RZ ;  /* 0xcd9e8d57dcdc7825 */ /* 0x000fe200078e00ff */
[----:B------:R-:W-:Y:S01]  /*28f0*/  LOP3.LUT R223, R243, UR23, R226, 0x96, !PT ;  /* 0x00000017f3df7c12 */ /* 0x000fe2000f8e96e2 */
[----:B------:R-:W-:Y:S01]  /*2900*/  MUFU.EX2 R195, R195 ;  /* 0x000000c300c37308 */ /* 0x000fe20000000800 */
[-C--:B------:R-:W-:Y:S01]  /*2910*/  HMMA.16816.F32.BF16 R44, R100, R106.reuse, R44 ;  /* 0x0000006a642c723c */ /* 0x080fe2000004182c */
[--C-:B------:R-:W-:Y:S03]  /*2920*/  FFMA.FTZ R227, R30, c[0x0][0x23c], -R5.reuse ;  /* 0x00008f001ee37a23 */ /* 0x100fe60000010805 */
[----:B------:R-:W-:Y:S01]  /*2930*/  LOP3.LUT R221, R221, UR22, R250, 0x96, !PT ;  /* 0x00000016dddd7c12 */ /* 0x000fe2000f8e96fa */
[----:B------:R-:W-:Y:S02]  /*2940*/  FFMA.FTZ R226, R31, c[0x0][0x23c], -R5 ;  /* 0x00008f001fe27a23 */ /* 0x000fe40000010805 */
[----:B------:R-:W-:Y:S01]  /*2950*/  IMAD.WIDE.U32 R6, R217, -0x2daee0ad, RZ ;  /* 0xd2511f53d9067825 */ /* 0x000fe200078e00ff */
[C---:B------:R-:W-:Y:S01]  /*2960*/  HMMA.16816.F32.BF16 R48, R124.reuse, R106, R48 ;  /* 0x0000006a7c30723c */ /* 0x040fe20000041830 */
[----:B------:R-:W-:Y:S03]  /*2970*/  MUFU.EX2 R217, R226 ;  /* 0x000000e200d97308 */ /* 0x000fe60000000800 */
[----:B------:R-:W-:Y:S01]  /*2980*/  LOP3.LUT R243, R6, 0xffff, RZ, 0xc0, !PT ;  /* 0x0000ffff06f37812 */ /* 0x000fe200078ec0ff */
[----:B------:R-:W-:Y:S03]  /*2990*/  IMAD.WIDE.U32 R250, R216, -0x2daee0ad, RZ ;  /* 0xd2511f53d8fa7825 */ /* 0x000fe600078e00ff */
[----:B------:R-:W-:Y:S01]  /*29a0*/  SHF.R.U32.HI R243, RZ, 0x8, R243 ;  /* 0x00000008fff37819 */ /* 0x000fe200000116f3 */
[----:B------:R-:W-:Y:S02]  /*29b0*/  IMAD.WIDE.U32 R240, R221, -0x2daee0ad, RZ ;  /* 0xd2511f53ddf07825 */ /* 0x000fe400078e00ff */
[----:B------:R1:W-:Y:S01]  /*29c0*/  MUFU.EX2 R216, R227 ;  /* 0x000000e300d87308 */ /* 0x0003e20000000800 */
[----:B------:R-:W-:Y:S01]  /*29d0*/  SHF.R.U32.HI R248, RZ, 0x10, R250 ;  /* 0x00000010fff87819 */ /* 0x000fe200000116fa */
[----:B------:R-:W-:Y:S01]  /*29e0*/  IMAD.WIDE.U32 R244, R219, -0x2daee0ad, RZ ;  /* 0xd2511f53dbf47825 */ /* 0x000fe200078e00ff */
[----:B------:R-:W-:Y:S02]  /*29f0*/  LOP3.LUT R229, R241, UR24, R242, 0x96, !PT ;  /* 0x00000018f1e57c12 */ /* 0x000fe4000f8e96f2 */
[----:B------:R-:W-:Y:S01]  /*2a00*/  SHF.R.U32.HI R221, RZ, 0x18, R240 ;  /* 0x00000018ffdd7819 */ /* 0x000fe200000116f0 */
[----:B------:R-:W-:Y:S01]  /*2a10*/  IMAD.WIDE.U32 R10, R225, -0x2daee0ad, RZ ;  /* 0xd2511f53e10a7825 */ /* 0x000fe200078e00ff */
[----:B------:R-:W-:Y:S02]  /*2a20*/  LOP3.LUT R233, R245, UR23, R224, 0x96, !PT ;  /* 0x00000017f5e97c12 */ /* 0x000fe4000f8e96e0 */
[----:B------:R-:W-:Y:S01]  /*2a30*/  LOP3.LUT R224, R240, 0xff, RZ, 0xc0, !PT ;  /* 0x000000fff0e07812 */ /* 0x000fe200078ec0ff */
[----:B------:R-:W-:Y:S01]  /*2a40*/  FFMA.FTZ R225, R32, c[0x0][0x23c], -R246 ;  /* 0x00008f0020e17a23 */ /* 0x000fe200000108f6 */
[----:B------:R-:W-:Y:S01]  /*2a50*/  SHF.R.U32.HI R237, RZ, 0x10, R240 ;  /* 0x00000010ffed7819 */ /* 0x000fe200000116f0 */
[--C-:B------:R-:W-:Y:S01]  /*2a60*/  FFMA.FTZ R198, R16, c[0x0][0x23c], -R246.reuse ;  /* 0x00008f0010c67a23 */ /* 0x100fe200000108f6 */
[----:B------:R-:W-:Y:S01]  /*2a70*/  LOP3.LUT R235, R240, 0xffff, RZ, 0xc0, !PT ;  /* 0x0000fffff0eb7812 */ /* 0x000fe200078ec0ff */
[----:B------:R-:W-:Y:S01]  /*2a80*/  FFMA.FTZ R48, R48, c[0x0][0x23c], -R246 ;  /* 0x00008f0030307a23 */ /* 0x000fe200000108f6 */
[----:B------:R-:W-:Y:S01]  /*2a90*/  LOP3.LUT R244, R251, UR24, R244, 0x96, !PT ;  /* 0x00000018fbf47c12 */ /* 0x000fe2000f8e96f4 */
[--C-:B------:R-:W-:Y:S01]  /*2aa0*/  FFMA.FTZ R50, R50, c[0x0][0x23c], -R252.reuse ;  /* 0x00008f0032327a23 */ /* 0x100fe200000108fc */
[C---:B------:R-:W-:Y:S01]  /*2ab0*/  LOP3.LUT R242, R250.reuse, 0xff, RZ, 0xc0, !PT ;  /* 0x000000fffaf27812 */ /* 0x040fe200078ec0ff */
[----:B------:R-:W-:Y:S01]  /*2ac0*/  FFMA.FTZ R51, R51, c[0x0][0x23c], -R252 ;  /* 0x00008f0033337a23 */ /* 0x000fe200000108fc */
[----:B------:R-:W-:Y:S01]  /*2ad0*/  SHF.R.U32.HI R240, RZ, 0x18, R250 ;  /* 0x00000018fff07819 */ /* 0x000fe200000116fa */
[----:B------:R-:W-:Y:S01]  /*2ae0*/  FFMA.FTZ R49, R49, c[0x0][0x23c], -R246 ;  /* 0x00008f0031317a23 */ /* 0x000fe200000108f6 */
[----:B------:R-:W-:Y:S01]  /*2af0*/  LOP3.LUT R247, R250, 0xffff, RZ, 0xc0, !PT ;  /* 0x0000fffffaf77812 */ /* 0x000fe200078ec0ff */
[----:B------:R-:W-:Y:S01]  /*2b00*/  IMAD.WIDE.U32 R250, R218, -0x2daee0ad, RZ ;  /* 0xd2511f53dafa7825 */ /* 0x000fe200078e00ff */
[----:B------:R-:W-:Y:S01]  /*2b10*/  LOP3.LUT R230, R11, UR23, R230, 0x96, !PT ;  /* 0x000000170be67c12 */ /* 0x000fe2000f8e96e6 */
[----:B------:R1:W1:Y:S01]  /*2b20*/  MUFU.EX2 R218, R225 ;  /* 0x000000e100da7308 */ /* 0x0002620000000800 */
[----:B------:R-:W-:Y:S01]  /*2b30*/  LOP3.LUT R245, R6, 0xff, RZ, 0xc0, !PT ;  /* 0x000000ff06f57812 */ /* 0x000fe200078ec0ff */
[----:B------:R-:W-:Y:S01]  /*2b40*/  IMAD.WIDE.U32 R238, R238, -0x326172a9, RZ ;  /* 0xcd9e8d57eeee7825 */ /* 0x000fe200078e00ff */
[----:B------:R-:W-:Y:S01]  /*2b50*/  LOP3.LUT R236, R251, UR23, R236, 0x96, !PT ;  /* 0x00000017fbec7c12 */ /* 0x000fe2000f8e96ec */
[----:B------:R-:W-:Y:S01]  /*2b60*/  UIADD3 UR23, UR27, -0x4ab325aa, URZ ;  /* 0xb54cda561b177890 */ /* 0x000fe2000fffe03f */
[----:B------:R-:W-:Y:S01]  /*2b70*/  SHF.R.U32.HI R241, RZ, 0x10, R6 ;  /* 0x00000010fff17819 */ /* 0x000fe20000011606 */
[----:B------:R-:W-:Y:S01]  /*2b80*/  FFMA.FTZ R190, R8, c[0x0][0x23c], -R249 ;  /* 0x00008f0008be7a23 */ /* 0x000fe200000108f9 */
[----:B------:R-:W-:Y:S01]  /*2b90*/  LOP3.LUT R219, R239, UR22, R232, 0x96, !PT ;  /* 0x00000016efdb7c12 */ /* 0x000fe2000f8e96e8 */
[----:B------:R-:W-:Y:S01]  /*2ba0*/  ULDC.U8 UR22, c[0x0][0x2d8] ;  /* 0x0000b60000167ab9 */ /* 0x000fe20000000000 */
[----:B------:R-:W-:Y:S01]  /*2bb0*/  LOP3.LUT R232, R7, UR24, R10, 0x96, !PT ;  /* 0x0000001807e87c12 */ /* 0x000fe2000f8e960a */
[----:B------:R-:W-:Y:S01]  /*2bc0*/  FFMA.FTZ R200, R18, c[0x0][0x23c], -R252 ;  /* 0x00008f0012c87a23 */ /* 0x000fe200000108fc */
[----:B------:R-:W-:Y:S01]  /*2bd0*/  ISETP.LE.U32.AND P4, PT, R224, UR22, PT ;  /* 0x00000016e0007c0c */ /* 0x000fe2000bf83070 */
[----:B------:R-:W-:Y:S01]  /*2be0*/  FFMA.FTZ R224, R33, c[0x0][0x23c], -R246 ;  /* 0x00008f0021e07a23 */ /* 0x000fe200000108f6 */
[----:B------:R-:W-:Y:S01]  /*2bf0*/  SHF.R.U32.HI R239, RZ, 0x18, R6 ;  /* 0x00000018ffef7819 */ /* 0x000fe20000011606 */
[----:B-1----:R-:W-:Y:S01]  /*2c00*/  IMAD.WIDE.U32 R226, R219, -0x2daee0ad, RZ ;  /* 0xd2511f53dbe27825 */ /* 0x002fe200078e00ff */
[----:B------:R-:W-:Y:S01]  /*2c10*/  ISETP.LE.U32.AND P3, PT, R221, UR22, PT ;  /* 0x00000016dd007c0c */ /* 0x000fe2000bf63070 */
[----:B------:R1:W-:Y:S01]  /*2c20*/  MUFU.EX2 R219, R224 ;  /* 0x000000e000db7308 */ /* 0x0003e20000000800 */
[----:B------:R-:W-:Y:S01]  /*2c30*/  LOP3.LUT R241, R241, 0xff, RZ, 0xc0, !PT ;  /* 0x000000fff1f17812 */ /* 0x000fe200078ec0ff */
[----:B------:R-:W-:Y:S01]  /*2c40*/  IMAD.WIDE.U32 R32, R223, -0x326172a9, RZ ;  /* 0xcd9e8d57df207825 */ /* 0x000fe200078e00ff */
[----:B------:R-:W-:Y:S02]  /*2c50*/  LOP3.LUT R9, R226, 0xff, RZ, 0xc0, !PT ;  /* 0x000000ffe2097812 */ /* 0x000fe400078ec0ff */
[----:B------:R-:W-:Y:S01]  /*2c60*/  SHF.R.U32.HI R6, RZ, 0x18, R226 ;  /* 0x00000018ff067819 */ /* 0x000fe200000116e2 */
[----:B------:R-:W-:Y:S01]  /*2c70*/  FFMA.FTZ R199, R15, c[0x0][0x23c], -R5 ;  /* 0x00008f000fc77a23 */ /* 0x000fe20000010805 */
[----:B------:R-:W-:Y:S01]  /*2c80*/  LOP3.LUT R223, R33, UR23, R220, 0x96, !PT ;  /* 0x0000001721df7c12 */ /* 0x000fe2000f8e96dc */
[--C-:B------:R-:W-:Y:S01]  /*2c90*/  FFMA.FTZ R220, R34, c[0x0][0x23c], -R252.reuse ;  /* 0x00008f0022dc7a23 */ /* 0x100fe200000108fc */
[----:B------:R-:W-:Y:S01]  /*2ca0*/  LOP3.LUT R251, R226, 0xffff, RZ, 0xc0, !PT ;  /* 0x0000ffffe2fb7812 */ /* 0x000fe200078ec0ff */
[----:B------:R-:W-:Y:S01]  /*2cb0*/  FFMA.FTZ R221, R35, c[0x0][0x23c], -R252 ;  /* 0x00008f0023dd7a23 */ /* 0x000fe200000108fc */
[----:B------:R-:W-:Y:S01]  /*2cc0*/  LOP3.LUT R225, R223, 0xffff, RZ, 0xc0, !PT ;  /* 0x0000ffffdfe17812 */ /* 0x000fe200078ec0ff */
[----:B------:R-:W-:Y:S01]  /*2cd0*/  FFMA.FTZ R202, R20, c[0x0][0x23c], -R246 ;  /* 0x00008f0014ca7a23 */ /* 0x000fe200000108f6 */
[----:B------:R-:W-:Y:S01]  /*2ce0*/  SHF.R.U32.HI R7, RZ, 0x10, R226 ;  /* 0x00000010ff077819 */ /* 0x000fe200000116e2 */
[--C-:B------:R-:W-:Y:S01]  /*2cf0*/  FFMA.FTZ R203, R21, c[0x0][0x23c], -R246.reuse ;  /* 0x00008f0015cb7a23 */ /* 0x100fe200000108f6 */
[----:B------:R-:W-:Y:S01]  /*2d00*/  LOP3.LUT R226, R223, 0xff, RZ, 0xc0, !PT ;  /* 0x000000ffdfe27812 */ /* 0x000fe200078ec0ff */
[----:B------:R-:W-:Y:S01]  /*2d10*/  FFMA.FTZ R201, R17, c[0x0][0x23c], -R246 ;  /* 0x00008f0011c97a23 */ /* 0x000fe200000108f6 */
[----:B------:R-:W-:Y:S01]  /*2d20*/  SHF.R.U32.HI R225, RZ, 0x8, R225 ;  /* 0x00000008ffe17819 */ /* 0x000fe200000116e1 */
[----:B------:R-:W-:Y:S01]  /*2d30*/  IMAD.WIDE.U32 R230, R230, -0x326172a9, RZ ;  /* 0xcd9e8d57e6e67825 */ /* 0x000fe200078e00ff */
[----:B------:R-:W-:Y:S01]  /*2d40*/  ISETP.LE.U32.AND P6, PT, R226, UR22, PT ;  /* 0x00000016e2007c0c */ /* 0x000fe2000bfc3070 */
[----:B------:R-:W1:Y:S01]  /*2d50*/  MUFU.EX2 R197, R197 ;  /* 0x000000c500c57308 */ /* 0x000e620000000800 */
[----:B------:R-:W-:Y:S01]  /*2d60*/  LOP3.LUT R225, R225, 0xffff, RZ, 0xc0, !PT ;  /* 0x0000ffffe1e17812 */ /* 0x000fe200078ec0ff */
[----:B------:R-:W-:Y:S01]  /*2d70*/  FFMA.FTZ R210, R24, c[0x0][0x23c], -R249 ;  /* 0x00008f0018d27a23 */ /* 0x000fe200000108f9 */
[----:B------:R-:W-:Y:S01]  /*2d80*/  SHF.R.U32.HI R226, RZ, 0x18, R223 ;  /* 0x00000018ffe27819 */ /* 0x000fe200000116df */
[----:B------:R-:W-:Y:S01]  /*2d90*/  FFMA.FTZ R209, R23, c[0x0][0x23c], -R252 ;  /* 0x00008f0017d17a23 */ /* 0x000fe200000108fc */
[----:B-1----:R-:W-:Y:S01]  /*2da0*/  LOP3.LUT R224, R231, UR23, R222, 0x96, !PT ;  /* 0x00000017e7e07c12 */ /* 0x002fe2000f8e96de */
[----:B------:R-:W-:Y:S01]  /*2db0*/  FFMA.FTZ R222, R36, c[0x0][0x23c], -R246 ;  /* 0x00008f0024de7a23 */ /* 0x000fe200000108f6 */
[----:B------:R-:W-:Y:S01]  /*2dc0*/  ISETP.LE.U32.AND P5, PT, R225, UR22, PT ;  /* 0x00000016e1007c0c */ /* 0x000fe2000bfa3070 */
[----:B------:R-:W-:Y:S01]  /*2dd0*/  FFMA.FTZ R212, R26, c[0x0][0x23c], -R5 ;  /* 0x00008f001ad47a23 */ /* 0x000fe20000010805 */
[----:B------:R-:W-:Y:S01]  /*2de0*/  SHF.R.U32.HI R225, RZ, 0x10, R223 ;  /* 0x00000010ffe17819 */ /* 0x000fe200000116df */
[--C-:B------:R-:W-:Y:S01]  /*2df0*/  FFMA.FTZ R40, R40, c[0x0][0x23c], -R249.reuse ;  /* 0x00008f0028287a23 */ /* 0x100fe200000108f9 */
[----:B------:R-:W-:Y:S01]  /*2e00*/  LOP3.LUT R223, R230, 0xff, RZ, 0xc0, !PT ;  /* 0x000000ffe6df7812 */ /* 0x000fe200078ec0ff */
[----:B------:R-:W-:Y:S01]  /*2e10*/  @!P6 FADD.FTZ R172, -R172, -RZ ;  /* 0x800000ffacace221 */ /* 0x000fe20000010100 */
[----:B------:R-:W-:Y:S01]  /*2e20*/  LOP3.LUT R36, R224, 0xffff, RZ, 0xc0, !PT ;  /* 0x0000ffffe0247812 */ /* 0x000fe200078ec0ff */
[--C-:B------:R-:W-:Y:S01]  /*2e30*/  FFMA.FTZ R41, R41, c[0x0][0x23c], -R249.reuse ;  /* 0x00008f0029297a23 */ /* 0x100fe200000108f9 */
[----:B------:R-:W-:Y:S01]  /*2e40*/  ISETP.LE.U32.AND P1, PT, R226, UR22, PT ;  /* 0x00000016e2007c0c */ /* 0x000fe2000bf23070 */
[----:B------:R-:W-:Y:S01]  /*2e50*/  FFMA.FTZ R226, R38, c[0x0][0x23c], -R252 ;  /* 0x00008f0026e27a23 */ /* 0x000fe200000108fc */
[----:B------:R-:W-:Y:S01]  /*2e60*/  ISETP.LE.U32.AND P0, PT, R223, UR22, PT ;  /* 0x00000016df007c0c */ /* 0x000fe2000bf03070 */
[----:B------:R-:W-:Y:S01]  /*2e70*/  FFMA.FTZ R223, R37, c[0x0][0x23c], -R246 ;  /* 0x00008f0025df7a23 */ /* 0x000fe200000108f6 */
[----:B------:R-:W-:Y:S01]  /*2e80*/  LOP3.LUT R37, R224, 0xff, RZ, 0xc0, !PT ;  /* 0x000000ffe0257812 */ /* 0x000fe200078ec0ff */
[----:B------:R-:W-:Y:S01]  /*2e90*/  @!P5 FADD.FTZ R189, -R189, -RZ ;  /* 0x800000ffbdbdd221 */ /* 0x000fe20000010100 */
[----:B------:R-:W-:Y:S01]  /*2ea0*/  SHF.R.U32.HI R36, RZ, 0x8, R36 ;  /* 0x00000008ff247819 */ /* 0x000fe20000011624 */
[--C-:B------:R-:W-:Y:S01]  /*2eb0*/  FFMA.FTZ R44, R44, c[0x0][0x23c], -R249.reuse ;  /* 0x00008f002c2c7a23 */ /* 0x100fe200000108f9 */
[----:B------:R-:W-:Y:S01]  /*2ec0*/  ISETP.LE.U32.AND P6, PT, R37, UR22, PT ;  /* 0x0000001625007c0c */ /* 0x000fe2000bfc3070 */
[----:B------:R-:W-:Y:S01]  /*2ed0*/  FFMA.FTZ R228, R29, c[0x0][0x23c], -R249 ;  /* 0x00008f001de47a23 */ /* 0x000fe200000108f9 */
[----:B------:R-:W-:Y:S01]  /*2ee0*/  SHF.R.U32.HI R37, RZ, 0x10, R224 ;  /* 0x00000010ff257819 */ /* 0x000fe200000116e0 */
[--C-:B------:R-:W-:Y:S01]  /*2ef0*/  FFMA.FTZ R42, R42, c[0x0][0x23c], -R5.reuse ;  /* 0x00008f002a2a7a23 */ /* 0x100fe20000010805 */
[----:B------:R-:W-:Y:S01]  /*2f00*/  LOP3.LUT R225, R225, 0xff, RZ, 0xc0, !PT ;  /* 0x000000ffe1e17812 */ /* 0x000fe200078ec0ff */
[----:B------:R-:W-:Y:S01]  /*2f10*/  @!P1 FADD.FTZ R191, -R191, -RZ ;  /* 0x800000ffbfbf9221 */ /* 0x000fe20000010100 */
[----:B------:R-:W-:Y:S01]  /*2f20*/  LOP3.LUT R36, R36, 0xffff, RZ, 0xc0, !PT ;  /* 0x0000ffff24247812 */ /* 0x000fe200078ec0ff */
[----:B------:R-:W-:Y:S01]  /*2f30*/  FFMA.FTZ R43, R43, c[0x0][0x23c], -R5 ;  /* 0x00008f002b2b7a23 */ /* 0x000fe20000010805 */
[----:B------:R-:W-:Y:S01]  /*2f40*/  LOP3.LUT R37, R37, 0xff, RZ, 0xc0, !PT ;  /* 0x000000ff25257812 */ /* 0x000fe200078ec0ff */
[----:B------:R-:W-:Y:S01]  /*2f50*/  @!P4 FADD.FTZ R218, -R218, -RZ ;  /* 0x800000ffdadac221 */ /* 0x000fe20000010100 */
[----:B------:R-:W-:Y:S01]  /*2f60*/  ISETP.LE.U32.AND P2, PT, R225, UR22, PT ;  /* 0x00000016e1007c0c */ /* 0x000fe2000bf43070 */
[----:B------:R-:W-:Y:S01]  /*2f70*/  FFMA.FTZ R39, R39, c[0x0][0x23c], -R252 ;  /* 0x00008f0027277a23 */ /* 0x000fe200000108fc */
[----:B------:R-:W-:Y:S01]  /*2f80*/  ISETP.LE.U32.AND P5, PT, R36, UR22, PT ;  /* 0x0000001624007c0c */ /* 0x000fe2000bfa3070 */
[----:B------:R-:W-:Y:S01]  /*2f90*/  FFMA.FTZ R211, R25, c[0x0][0x23c], -R249 ;  /* 0x00008f0019d37a23 */ /* 0x000fe200000108f9 */
[----:B------:R-:W-:Y:S01]  /*2fa0*/  LOP3.LUT R36, R230, 0xffff, RZ, 0xc0, !PT ;  /* 0x0000ffffe6247812 */ /* 0x000fe200078ec0ff */
[----:B------:R-:W-:Y:S01]  /*2fb0*/  FFMA.FTZ R47, R47, c[0x0][0x23c], -R5 ;  /* 0x00008f002f2f7a23 */ /* 0x000fe20000010805 */
[----:B------:R-:W-:Y:S01]  /*2fc0*/  ISETP.LE.U32.AND P1, PT, R37, UR22, PT ;  /* 0x0000001625007c0c */ /* 0x000fe2000bf23070 */
[----:B------:R-:W1:Y:S01]  /*2fd0*/  MUFU.EX2 R196, R196 ;  /* 0x000000c400c47308 */ /* 0x000e620000000800 */
[----:B------:R-:W-:Y:S01]  /*2fe0*/  SHF.R.U32.HI R36, RZ, 0x8, R36 ;  /* 0x00000008ff247819 */ /* 0x000fe20000011624 */
[----:B------:R-:W-:Y:S01]  /*2ff0*/  FFMA.FTZ R45, R45, c[0x0][0x23c], -R249 ;  /* 0x00008f002d2d7a23 */ /* 0x000fe200000108f9 */
[----:B------:R-:W-:Y:S01]  /*3000*/  SHF.R.U32.HI R37, RZ, 0x10, R230 ;  /* 0x00000010ff257819 */ /* 0x000fe200000116e6 */
[----:B------:R-:W-:Y:S01]  /*3010*/  FFMA.FTZ R208, R22, c[0x0][0x23c], -R252 ;  /* 0x00008f0016d07a23 */ /* 0x000fe200000108fc */
[----:B------:R-:W-:Y:S01]  /*3020*/  SHF.R.U32.HI R38, RZ, 0x18, R224 ;  /* 0x00000018ff267819 */ /* 0x000fe200000116e0 */
[----:B------:R-:W-:Y:S01]  /*3030*/  @!P2 FADD.FTZ R188, -R188, -RZ ;  /* 0x800000ffbcbca221 */ /* 0x000fe20000010100 */
[----:B------:R-:W-:Y:S01]  /*3040*/  LOP3.LUT R36, R36, 0xffff, RZ, 0xc0, !PT ;  /* 0x0000ffff24247812 */ /* 0x000fe200078ec0ff */
[----:B------:R-:W-:Y:S01]  /*3050*/  @!P5 FADD.FTZ R193, -R193, -RZ ;  /* 0x800000ffc1c1d221 */ /* 0x000fe20000010100 */
[----:B------:R-:W-:Y:S01]  /*3060*/  LOP3.LUT R37, R37, 0xff, RZ, 0xc0, !PT ;  /* 0x000000ff25257812 */ /* 0x000fe200078ec0ff */
[----:B------:R-:W1:Y:S01]  /*3070*/  MUFU.EX2 R194, R194 ;  /* 0x000000c200c27308 */ /* 0x000e620000000800 */
[----:B------:R-:W-:Y:S01]  /*3080*/  ISETP.LE.U32.AND P2, PT, R38, UR22, PT ;  /* 0x0000001626007c0c */ /* 0x000fe2000bf43070 */
[----:B------:R-:W-:Y:S01]  /*3090*/  @!P1 FADD.FTZ R192, -R192, -RZ ;  /* 0x800000ffc0c09221 */ /* 0x000fe20000010100 */
[----:B------:R-:W-:Y:S01]  /*30a0*/  ISETP.LE.U32.AND P5, PT, R36, UR22, PT ;  /* 0x0000001624007c0c */ /* 0x000fe2000bfa3070 */
[----:B------:R-:W-:Y:S01]  /*30b0*/  FFMA.FTZ R46, R46, c[0x0][0x23c], -R5 ;  /* 0x00008f002e2e7a23 */ /* 0x000fe20000010805 */
[----:B------:R-:W-:Y:S01]  /*30c0*/  ISETP.LE.U32.AND P1, PT, R37, UR22, PT ;  /* 0x0000001625007c0c */ /* 0x000fe2000bf23070 */
[----:B------:R-:W-:Y:S01]  /*30d0*/  IMAD.WIDE.U32 R36, R233, -0x326172a9, RZ ;  /* 0xcd9e8d57e9247825 */ /* 0x000fe200078e00ff */
[C---:B------:R-:W-:Y:S02]  /*30e0*/  LOP3.LUT R33, R32.reuse, 0xffff, RZ, 0xc0, !PT ;  /* 0x0000ffff20217812 */ /* 0x040fe400078ec0ff */
[----:B------:R-:W-:Y:S01]  /*30f0*/  SHF.R.U32.HI R34, RZ, 0x10, R32 ;  /* 0x00000010ff227819 */ /* 0x000fe20000011620 */
[----:B------:R-:W1:Y:S01]  /*3100*/  MUFU.EX2 R198, R198 ;  /* 0x000000c600c67308 */ /* 0x000e620000000800 */
[----:B------:R-:W-:Y:S02]  /*3110*/  SHF.R.U32.HI R33, RZ, 0x8, R33 ;  /* 0x00000008ff217819 */ /* 0x000fe40000011621 */
[----:B------:R-:W-:Y:S01]  /*3120*/  LOP3.LUT R35, R32, 0xff, RZ, 0xc0, !PT ;  /* 0x000000ff20237812 */ /* 0x000fe200078ec0ff */
        /* <DEDUP_REMOVED lines=8> */
[----:B------:R-:W-:Y:S01]  /*31b0*/  SHF.R.U32.HI R230, RZ, 0x18, R230 ;  /* 0x00000018ffe67819 */ /* 0x000fe200000116e6 */
[----:B------:R-:W-:Y:S01]  /*31c0*/  @!P0 FADD.FTZ R194, -R194, -RZ ;  /* 0x800000ffc2c28221 */ /* 0x000fe20000010100 */
[----:B------:R-:W-:Y:S02]  /*31d0*/  ISETP.LE.U32.AND P1, PT, R33, UR22, PT ;  /* 0x0000001621007c0c */ /* 0x000fe4000bf23070 */
[C---:B------:R-:W-:Y:S02]  /*31e0*/  LOP3.LUT R33, R229.reuse, 0xffff, RZ, 0xc0, !PT ;  /* 0x0000ffffe5217812 */ /* 0x040fe400078ec0ff */
[----:B------:R-:W-:Y:S01]  /*31f0*/  ISETP.LE.U32.AND P0, PT, R230, UR22, PT ;  /* 0x00000016e6007c0c */ /* 0x000fe2000bf03070 */
[----:B------:R-:W1:Y:S01]  /*3200*/  MUFU.EX2 R200, R200 ;  /* 0x000000c800c87308 */ /* 0x000e620000000800 */
[----:B------:R-:W-:Y:S02]  /*3210*/  SHF.R.U32.HI R33, RZ, 0x8, R33 ;  /* 0x00000008ff217819 */ /* 0x000fe40000011621 */
[----:B------:R-:W-:Y:S01]  /*3220*/  SHF.R.U32.HI R32, RZ, 0x18, R32 ;  /* 0x00000018ff207819 */ /* 0x000fe20000011620 */
[----:B------:R-:W-:Y:S01]  /*3230*/  @!P2 FADD.FTZ R198, -R198, -RZ ;  /* 0x800000ffc6c6a221 */ /* 0x000fe20000010100 */
[----:B------:R-:W-:Y:S02]  /*3240*/  LOP3.LUT R38, R229, 0xff, RZ, 0xc0, !PT ;  /* 0x000000ffe5267812 */ /* 0x000fe400078ec0ff */
[----:B------:R-:W-:Y:S02]  /*3250*/  LOP3.LUT R33, R33, 0xffff, RZ, 0xc0, !PT ;  /* 0x0000ffff21217812 */ /* 0x000fe400078ec0ff */
[----:B------:R-:W-:Y:S01]  /*3260*/  ISETP.LE.U32.AND P2, PT, R32, UR22, PT ;  /* 0x0000001620007c0c */ /* 0x000fe2000bf43070 */
[----:B------:R-:W3:Y:S01]  /*3270*/  MUFU.EX2 R199, R199 ;  /* 0x000000c700c77308 */ /* 0x000ee20000000800 */
[--C-:B------:R-:W-:Y:S02]  /*3280*/  SHF.R.U32.HI R34, RZ, 0x18, R229.reuse ;  /* 0x00000018ff227819 */ /* 0x100fe400000116e5 */
[----:B------:R-:W-:Y:S01]  /*3290*/  LOP3.LUT R32, R232, 0xff, RZ, 0xc0, !PT ;  /* 0x000000ffe8207812 */ /* 0x000fe200078ec0ff */
[----:B-1----:R-:W-:Y:S01]  /*32a0*/  @!P6 FADD.FTZ R190, -R190, -RZ ;  /* 0x800000ffbebee221 */ /* 0x002fe20000010100 */
[----:B------:R-:W-:Y:S02]  /*32b0*/  ISETP.LE.U32.AND P6, PT, R38, UR22, PT ;  /* 0x0000001626007c0c */ /* 0x000fe4000bfc3070 */
[----:B------:R-:W-:Y:S02]  /*32c0*/  SHF.R.U32.HI R229, RZ, 0x10, R229 ;  /* 0x00000010ffe57819 */ /* 0x000fe400000116e5 */
[----:B------:R-:W-:Y:S01]  /*32d0*/  LOP3.LUT R250, R227, UR24, R250, 0x96, !PT ;  /* 0x00000018e3fa7c12 */ /* 0x000fe2000f8e96fa */
[----:B------:R-:W1:Y:S01]  /*32e0*/  MUFU.EX2 R202, R202 ;  /* 0x000000ca00ca7308 */ /* 0x000e620000000800 */
[----:B------:R-:W-:Y:S01]  /*32f0*/  LOP3.LUT R229, R229, 0xff, RZ, 0xc0, !PT ;  /* 0x000000ffe5e57812 */ /* 0x000fe200078ec0ff */
[----:B------:R-:W-:Y:S01]  /*3300*/  @!P2 FADD.FTZ R165, -R165, -RZ ;  /* 0x800000ffa5a5a221 */ /* 0x000fe20000010100 */
[----:B------:R-:W-:Y:S01]  /*3310*/  ISETP.LE.U32.AND P2, PT, R32, UR22, PT ;  /* 0x0000001620007c0c */ /* 0x000fe2000bf43070 */
[----:B------:R-:W-:Y:S01]  /*3320*/  @!P5 FADD.FTZ R200, -R200, -RZ ;  /* 0x800000ffc8c8d221 */ /* 0x000fe20000010100 */
[----:B------:R-:W-:Y:S02]  /*3330*/  ISETP.LE.U32.AND P5, PT, R33, UR22, PT ;  /* 0x0000001621007c0c */ /* 0x000fe4000bfa3070 */
[----:B------:R-:W-:Y:S02]  /*3340*/  LOP3.LUT R33, R232, 0xffff, RZ, 0xc0, !PT ;  /* 0x0000ffffe8217812 */ /* 0x000fe400078ec0ff */
[----:B------:R-:W-:Y:S01]  /*3350*/  LOP3.LUT R243, R243, 0xffff, RZ, 0xc0, !PT ;  /* 0x0000fffff3f37812 */ /* 0x000fe200078ec0ff */
[----:B------:R-:W2:Y:S01]  /*3360*/  MUFU.EX2 R203, R203 ;  /* 0x000000cb00cb7308 */ /* 0x000ea20000000800 */
[----:B------:R-:W-:Y:S02]  /*3370*/  SHF.R.U32.HI R33, RZ, 0x8, R33 ;  /* 0x00000008ff217819 */ /* 0x000fe40000011621 */
[----:B------:R-:W-:Y:S01]  /*3380*/  LOP3.LUT R237, R237, 0xff, RZ, 0xc0, !PT ;  /* 0x000000ffeded7812 */ /* 0x000fe200078ec0ff */
[----:B---3--:R-:W-:Y:S01]  /*3390*/  @!P0 FADD.FTZ R199, -R199, -RZ ;  /* 0x800000ffc7c78221 */ /* 0x008fe20000010100 */
[----:B------:R-:W-:Y:S02]  /*33a0*/  ISETP.LE.U32.AND P0, PT, R34, UR22, PT ;  /* 0x0000001622007c0c */ /* 0x000fe4000bf03070 */
[--C-:B------:R-:W-:Y:S02]  /*33b0*/  SHF.R.U32.HI R34, RZ, 0x10, R232.reuse ;  /* 0x00000010ff227819 */ /* 0x100fe400000116e8 */
[----:B------:R-:W-:Y:S01]  /*33c0*/  LOP3.LUT R33, R33, 0xffff, RZ, 0xc0, !PT ;  /* 0x0000ffff21217812 */ /* 0x000fe200078ec0ff */
[----:B------:R-:W3:Y:S01]  /*33d0*/  MUFU.EX2 R201, R201 ;  /* 0x000000c900c97308 */ /* 0x000ee20000000800 */
[----:B------:R-:W-:Y:S02]  /*33e0*/  LOP3.LUT R34, R34, 0xff, RZ, 0xc0, !PT ;  /* 0x000000ff22227812 */ /* 0x000fe400078ec0ff */
[----:B------:R-:W-:Y:S01]  /*33f0*/  SHF.R.U32.HI R232, RZ, 0x18, R232 ;  /* 0x00000018ffe87819 */ /* 0x000fe200000116e8 */
[----:B-1----:R-:W-:Y:S01]  /*3400*/  @!P6 FADD.FTZ R202, -R202, -RZ ;  /* 0x800000ffcacae221 */ /* 0x002fe20000010100 */
[----:B------:R-:W-:Y:S02]  /*3410*/  ISETP.LE.U32.AND P6, PT, R34, UR22, PT ;  /* 0x0000001622007c0c */ /* 0x000fe4000bfc3070 */
[----:B------:R-:W-:Y:S02]  /*3420*/  LOP3.LUT R38, R36, 0xffff, RZ, 0xc0, !PT ;  /* 0x0000ffff24267812 */ /* 0x000fe400078ec0ff */
[----:B------:R-:W-:Y:S01]  /*3430*/  SHF.R.U32.HI R247, RZ, 0x8, R247 ;  /* 0x00000008fff77819 */ /* 0x000fe200000116f7 */
[----:B------:R-:W1:Y:S01]  /*3440*/  MUFU.EX2 R210, R210 ;  /* 0x000000d200d27308 */ /* 0x000e620000000800 */
[----:B------:R-:W-:Y:S02]  /*3450*/  SHF.R.U32.HI R38, RZ, 0x8, R38 ;  /* 0x00000008ff267819 */ /* 0x000fe40000011626 */
[----:B------:R-:W-:Y:S01]  /*3460*/  LOP3.LUT R247, R247, 0xffff, RZ, 0xc0, !PT ;  /* 0x0000fffff7f77812 */ /* 0x000fe200078ec0ff */
[----:B--2---:R-:W-:Y:S01]  /*3470*/  @!P5 FADD.FTZ R203, -R203, -RZ ;  /* 0x800000ffcbcbd221 */ /* 0x004fe20000010100 */
[----:B------:R-:W-:Y:S02]  /*3480*/  ISETP.LE.U32.AND P5, PT, R33, UR22, PT ;  /* 0x0000001621007c0c */ /* 0x000fe4000bfa3070 */
[----:B------:R-:W-:Y:S01]  /*3490*/  LOP3.LUT R38, R38, 0xffff, RZ, 0xc0, !PT ;  /* 0x0000ffff26267812 */ /* 0x000fe200078ec0ff */
[----:B------:R-:W2:Y:S01]  /*34a0*/  LDSM.16.M88.4 R32, [R135+0x6c00] ;  /* 0x006c00008720783b */ /* 0x000ea20000000200 */
[----:B------:R-:W-:Y:S01]  /*34b0*/  SHF.R.U32.HI R251, RZ, 0x8, R251 ;  /* 0x00000008fffb7819 */ /* 0x000fe200000116fb */
[----:B------:R-:W4:Y:S01]  /*34c0*/  MUFU.EX2 R209, R209 ;  /* 0x000000d100d17308 */ /* 0x000f220000000800 */
[----:B------:R-:W-:Y:S02]  /*34d0*/  LOP3.LUT R248, R248, 0xff, RZ, 0xc0, !PT ;  /* 0x000000fff8f87812 */ /* 0x000fe400078ec0ff */
[----:B------:R-:W-:Y:S01]  /*34e0*/  LOP3.LUT R251, R251, 0xffff, RZ, 0xc0, !PT ;  /* 0x0000fffffbfb7812 */ /* 0x000fe200078ec0ff */
[----:B---3--:R-:W-:Y:S01]  /*34f0*/  @!P1 FADD.FTZ R201, -R201, -RZ ;  /* 0x800000ffc9c99221 */ /* 0x008fe20000010100 */
[----:B------:R-:W-:Y:S05]  /*3500*/  ISETP.LE.U32.AND P1, PT, R229, UR22, PT ;  /* 0x00000016e5007c0c */ /* 0x000fea000bf23070 */
[----:B------:R-:W-:Y:S01]  /*3510*/  MUFU.EX2 R224, R226 ;  /* 0x000000e200e07308 */ /* 0x000fe20000000800 */
[----:B-1----:R-:W-:Y:S01]  /*3520*/  @!P2 FADD.FTZ R210, -R210, -RZ ;  /* 0x800000ffd2d2a221 */ /* 0x002fe20000010100 */
[----:B------:R-:W-:Y:S08]  /*3530*/  ISETP.LE.U32.AND P2, PT, R245, UR22, PT ;  /* 0x00000016f5007c0c */ /* 0x000ff0000bf43070 */
[----:B------:R1:W-:Y:S01]  /*3540*/  MUFU.EX2 R226, R40 ;  /* 0x0000002800e27308 */ /* 0x0003e20000000800 */
[----:B----4-:R-:W-:Y:S01]  /*3550*/  @!P0 FADD.FTZ R209, -R209, -RZ ;  /* 0x800000ffd1d18221 */ /* 0x010fe20000010100 */
[----:B------:R-:W-:Y:S03]  /*3560*/  ISETP.LE.U32.AND P0, PT, R232, UR22, PT ;  /* 0x00000016e8007c0c */ /* 0x000fe6000bf03070 */
[----:B------:R-:W-:Y:S01]  /*3570*/  @!P2 FADD.FTZ R214, -R214, -RZ ;  /* 0x800000ffd6d6a221 */ /* 0x000fe20000010100 */
[----:B------:R-:W-:Y:S04]  /*3580*/  ISETP.LE.U32.AND P2, PT, R241, UR22, PT ;  /* 0x00000016f1007c0c */ /* 0x000fe8000bf43070 */
[----:B------:R-:W3:Y:S01]  /*3590*/  MUFU.EX2 R212, R212 ;  /* 0x000000d400d47308 */ /* 0x000ee20000000800 */
[-C--:B--2---:R-:W-:Y:S04]  /*35a0*/  HMMA.16816.F32.BF16 R52, R124, R32.reuse, R52 ;  /* 0x000000207c34723c */ /* 0x084fe80000041834 */
[----:B------:R-:W-:Y:S01]  /*35b0*/  @!P0 FADD.FTZ R213, -R213, -RZ ;  /* 0x800000ffd5d58221 */ /* 0x000fe20000010100 */
[----:B------:R-:W-:Y:S04]  /*35c0*/  ISETP.LE.U32.AND P0, PT, R239, UR22, PT ;  /* 0x00000016ef007c0c */ /* 0x000fe8000bf03070 */
[----:B------:R2:W-:Y:S03]  /*35d0*/  MUFU.EX2 R227, R41 ;  /* 0x0000002900e37308 */ /* 0x0005e60000000800 */
[----:B------:R-:W-:Y:S01]  /*35e0*/  @!P2 FADD.FTZ R216, -R216, -RZ ;  /* 0x800000ffd8d8a221 */ /* 0x000fe20000010100 */
[----:B-1----:R-:W-:Y:S02]  /*35f0*/  LOP3.LUT R40, R37, UR23, R234, 0x96, !PT ;  /* 0x0000001725287c12 */ /* 0x002fe4000f8e96ea */
[----:B------:R-:W-:Y:S01]  /*3600*/  SHF.R.U32.HI R37, RZ, 0x10, R36 ;  /* 0x00000010ff257819 */ /* 0x000fe20000011624 */
[C---:B------:R-:W-:Y:S03]  /*3610*/  HMMA.16816.F32.BF16 R56, R100.reuse, R32, R56 ;  /* 0x000000206438723c */ /* 0x040fe60000041838 */
[----:B------:R-:W-:Y:S01]  /*3620*/  LOP3.LUT R37, R37, 0xff, RZ, 0xc0, !PT ;  /* 0x000000ff25257812 */ /* 0x000fe200078ec0ff */
[----:B------:R1:W-:Y:S01]  /*3630*/  MUFU.EX2 R230, R44 ;  /* 0x0000002c00e67308 */ /* 0x0003e20000000800 */
[----:B------:R-:W-:Y:S03]  /*3640*/  @!P0 FADD.FTZ R217, -R217, -RZ ;  /* 0x800000ffd9d98221 */ /* 0x000fe60000010100 */
[-C--:B------:R-:W-:Y:S01]  /*3650*/  HMMA.16816.F32.BF16 R60, R100, R34.reuse, R60 ;  /* 0x00000022643c723c */ /* 0x080fe2000004183c */
[----:B---3--:R-:W-:Y:S01]  /*3660*/  @!P6 FADD.FTZ R212, -R212, -RZ ;  /* 0x800000ffd4d4e221 */ /* 0x008fe20000010100 */
[----:B------:R-:W-:Y:S04]  /*3670*/  ISETP.LE.U32.AND P6, PT, R243, UR22, PT ;  /* 0x00000016f3007c0c */ /* 0x000fe8000bfc3070 */
[----:B------:R-:W3:Y:S01]  /*3680*/  MUFU.EX2 R215, R228 ;  /* 0x000000e400d77308 */ /* 0x000ee20000000800 */
[----:B------:R-:W-:Y:S01]  /*3690*/  FFMA.FTZ R52, R52, c[0x0][0x23c], -R246 ;  /* 0x00008f0034347a23 */ /* 0x000fe200000108f6 */
[----:B------:R-:W-:Y:S01]  /*36a0*/  HMMA.16816.F32.BF16 R64, R124, R34, R64 ;  /* 0x000000227c40723c */ /* 0x000fe20000041840 */
[----:B------:R-:W-:Y:S03]  /*36b0*/  FFMA.FTZ R54, R54, c[0x0][0x23c], -R252 ;  /* 0x00008f0036367a23 */ /* 0x000fe600000108fc */
[----:B--2---:R-:W-:Y:S01]  /*36c0*/  SHF.R.U32.HI R41, RZ, 0x8, R235 ;  /* 0x00000008ff297819 */ /* 0x004fe200000116eb */
[----:B------:R-:W-:Y:S02]  /*36d0*/  FFMA.FTZ R53, R53, c[0x0][0x23c], -R246 ;  /* 0x00008f0035357a23 */ /* 0x000fe400000108f6 */
[----:B------:R-:W-:Y:S01]  /*36e0*/  F2FP.RELU.BF16.PACK_AB R35, R191, R188 ;  /* 0x000000bcbf23723e */ /* 0x000fe200000018ff */
[----:B------:R-:W-:Y:S01]  /*36f0*/  MUFU.EX2 R228, R42 ;  /* 0x0000002a00e47308 */ /* 0x000fe20000000800 */
[----:B------:R-:W-:Y:S03]  /*3700*/  LOP3.LUT R41, R41, 0xffff, RZ, 0xc0, !PT ;  /* 0x0000ffff29297812 */ /* 0x000fe600078ec0ff */
[----:B-1----:R-:W-:Y:S01]  /*3710*/  LOP3.LUT R44, R40, 0xff, RZ, 0xc0, !PT ;  /* 0x000000ff282c7812 */ /* 0x002fe200078ec0ff */
[----:B------:R1:W-:Y:S01]  /*3720*/  STS [R150+0x12400], R35 ;  /* 0x0124002396007388 */ /* 0x0003e20000000800 */
[----:B------:R-:W-:Y:S01]  /*3730*/  ISETP.LE.U32.AND P2, PT, R41, UR22, PT ;  /* 0x0000001629007c0c */ /* 0x000fe2000bf43070 */
[--C-:B------:R-:W-:Y:S01]  /*3740*/  FFMA.FTZ R56, R56, c[0x0][0x23c], -R249.reuse ;  /* 0x00008f0038387a23 */ /* 0x100fe200000108f9 */
[----:B------:R-:W-:Y:S01]  /*3750*/  ISETP.LE.U32.AND P4, PT, R44, UR22, PT ;  /* 0x000000162c007c0c */ /* 0x000fe2000bf83070 */
[----:B------:R-:W-:Y:S01]  /*3760*/  FFMA.FTZ R60, R60, c[0x0][0x23c], -R249 ;  /* 0x00008f003c3c7a23 */ /* 0x000fe200000108f9 */
[----:B------:R-:W-:Y:S01]  /*3770*/  SHF.R.U32.HI R44, RZ, 0x10, R40 ;  /* 0x00000010ff2c7819 */ /* 0x000fe20000011628 */
[----:B------:R2:W-:Y:S01]  /*3780*/  MUFU.EX2 R229, R43 ;  /* 0x0000002b00e57308 */ /* 0x0005e20000000800 */
[----:B------:R-:W-:Y:S01]  /*3790*/  LOP3.LUT R41, R244, 0xff, RZ, 0xc0, !PT ;  /* 0x000000fff4297812 */ /* 0x000fe200078ec0ff */
[----:B------:R-:W-:Y:S01]  /*37a0*/  FFMA.FTZ R62, R62, c[0x0][0x23c], -R5 ;  /* 0x00008f003e3e7a23 */ /* 0x000fe20000010805 */
[----:B------:R-:W-:Y:S01]  /*37b0*/  LOP3.LUT R44, R44, 0xff, RZ, 0xc0, !PT ;  /* 0x000000ff2c2c7812 */ /* 0x000fe200078ec0ff */
[----:B---3--:R-:W-:Y:S01]  /*37c0*/  @!P6 FADD.FTZ R215, -R215, -RZ ;  /* 0x800000ffd7d7e221 */ /* 0x008fe20000010100 */
[----:B------:R-:W-:Y:S01]  /*37d0*/  ISETP.LE.U32.AND P0, PT, R41, UR22, PT ;  /* 0x0000001629007c0c */ /* 0x000fe2000bf03070 */
[--C-:B------:R-:W-:Y:S01]  /*37e0*/  FFMA.FTZ R64, R64, c[0x0][0x23c], -R246.reuse ;  /* 0x00008f0040407a23 */ /* 0x100fe200000108f6 */
[----:B------:R-:W-:Y:S01]  /*37f0*/  LOP3.LUT R41, R40, 0xffff, RZ, 0xc0, !PT ;  /* 0x0000ffff28297812 */ /* 0x000fe200078ec0ff */
[----:B------:R-:W-:Y:S01]  /*3800*/  FFMA.FTZ R246, R65, c[0x0][0x23c], -R246 ;  /* 0x00008f0041f67a23 */ /* 0x000fe200000108f6 */
[----:B------:R-:W-:Y:S01]  /*3810*/  ISETP.LE.U32.AND P6, PT, R237, UR22, PT ;  /* 0x00000016ed007c0c */ /* 0x000fe2000bfc3070 */
[----:B------:R-:W3:Y:S01]  /*3820*/  MUFU.EX2 R221, R221 ;  /* 0x000000dd00dd7308 */ /* 0x000ee20000000800 */
[----:B------:R-:W-:Y:S01]  /*3830*/  SHF.R.U32.HI R41, RZ, 0x8, R41 ;  /* 0x00000008ff297819 */ /* 0x000fe20000011629 */
[----:B------:R-:W-:Y:S01]  /*3840*/  FFMA.FTZ R66, R66, c[0x0][0x23c], -R252 ;  /* 0x00008f0042427a23 */ /* 0x000fe200000108fc */
[----:B------:R-:W-:Y:S01]  /*3850*/  SHF.R.U32.HI R40, RZ, 0x18, R40 ;  /* 0x00000018ff287819 */ /* 0x000fe20000011628 */
[----:B------:R-:W-:Y:S01]  /*3860*/  @!P2 FADD.FTZ R219, -R219, -RZ ;  /* 0x800000ffdbdba221 */ /* 0x000fe20000010100 */
[----:B------:R-:W-:Y:S01]  /*3870*/  LOP3.LUT R41, R41, 0xffff, RZ, 0xc0, !PT ;  /* 0x0000ffff29297812 */ /* 0x000fe200078ec0ff */
[----:B------:R-:W-:Y:S02]  /*3880*/  FFMA.FTZ R58, R58, c[0x0][0x23c], -R5 ;  /* 0x00008f003a3a7a23 */ /* 0x000fe40000010805 */
[--C-:B------:R-:W-:Y:S01]  /*3890*/  FFMA.FTZ R55, R55, c[0x0][0x23c], -R252.reuse ;  /* 0x00008f0037377a23 */ /* 0x100fe200000108fc */
[----:B------:R-:W-:Y:S01]  /*38a0*/  ISETP.LE.U32.AND P2, PT, R41, UR22, PT ;  /* 0x0000001629007c0c */ /* 0x000fe2000bf43070 */
[----:B------:R-:W4:Y:S01]  /*38b0*/  MUFU.EX2 R222, R222 ;  /* 0x000000de00de7308 */ /* 0x000f220000000800 */
[----:B-1----:R-:W-:Y:S01]  /*38c0*/  F2FP.RELU.BF16.PACK_AB R35, R203, R202 ;  /* 0x000000cacb23723e */ /* 0x002fe200000018ff */
[--C-:B------:R-:W-:Y:S02]  /*38d0*/  FFMA.FTZ R57, R57, c[0x0][0x23c], -R249.reuse ;  /* 0x00008f0039397a23 */ /* 0x100fe400000108f9 */
[----:B--2---:R-:W-:Y:S04]  /*38e0*/  IMAD.WIDE.U32 R42, R236, -0x326172a9, RZ ;  /* 0xcd9e8d57ec2a7825 */ /* 0x004fe800078e00ff */
[----:B------:R-:W-:Y:S01]  /*38f0*/  FFMA.FTZ R252, R67, c[0x0][0x23c], -R252 ;  /* 0x00008f0043fc7a23 */ /* 0x000fe200000108fc */
[----:B------:R-:W-:Y:S01]  /*3900*/  LOP3.LUT R239, R43, UR23, R238, 0x96, !PT ;  /* 0x000000172bef7c12 */ /* 0x000fe2000f8e96ee */
[----:B------:R-:W1:Y:S01]  /*3910*/  MUFU.EX2 R220, R220 ;  /* 0x000000dc00dc7308 */ /* 0x000e620000000800 */
[----:B------:R-:W-:Y:S01]  /*3920*/  LOP3.LUT R32, R42, 0xff, RZ, 0xc0, !PT ;  /* 0x000000ff2a207812 */ /* 0x000fe200078ec0ff */
[----:B------:R-:W-:Y:S01]  /*3930*/  FFMA.FTZ R249, R61, c[0x0][0x23c], -R249 ;  /* 0x00008f003df97a23 */ /* 0x000fe200000108f9 */
[----:B------:R-:W-:Y:S01]  /*3940*/  SHF.R.U32.HI R41, RZ, 0x18, R239 ;  /* 0x00000018ff297819 */ /* 0x000fe200000116ef */
[----:B---3--:R-:W-:Y:S01]  /*3950*/  @!P3 FADD.FTZ R221, -R221, -RZ ;  /* 0x800000ffddddb221 */ /* 0x008fe20000010100 */
[----:B------:R-:W-:Y:S01]  /*3960*/  ISETP.LE.U32.AND P3, PT, R44, UR22, PT ;  /* 0x000000162c007c0c */ /* 0x000fe2000bf63070 */
[--C-:B------:R-:W-:Y:S01]  /*3970*/  FFMA.FTZ R59, R59, c[0x0][0x23c], -R5.reuse ;  /* 0x00008f003b3b7a23 */ /* 0x100fe20000010805 */
[----:B------:R-:W-:Y:S01]  /*3980*/  LOP3.LUT R44, R239, 0xff, RZ, 0xc0, !PT ;  /* 0x000000ffef2c7812 */ /* 0x000fe200078ec0ff */
[----:B------:R-:W-:Y:S01]  /*3990*/  FFMA.FTZ R5, R63, c[0x0][0x23c], -R5 ;  /* 0x00008f003f057a23 */ /* 0x000fe20000010805 */
[----:B------:R-:W-:Y:S01]  /*39a0*/  LOP3.LUT R33, R42, 0xffff, RZ, 0xc0, !PT ;  /* 0x0000ffff2a217812 */ /* 0x000fe200078ec0ff */
[----:B------:R-:W2:Y:S01]  /*39b0*/  MUFU.EX2 R223, R223 ;  /* 0x000000df00df7308 */ /* 0x000ea20000000800 */
[----:B------:R-:W-:Y:S02]  /*39c0*/  F2FP.RELU.BF16.PACK_AB R43, R213, R212 ;  /* 0x000000d4d52b723e */ /* 0x000fe400000018ff */
[----:B------:R-:W-:Y:S01]  /*39d0*/  SHF.R.U32.HI R33, RZ, 0x8, R33 ;  /* 0x00000008ff217819 */ /* 0x000fe20000011621 */
[----:B----4-:R-:W-:Y:S01]  /*39e0*/  @!P4 FADD.FTZ R222, -R222, -RZ ;  /* 0x800000ffdedec221 */ /* 0x010fe20000010100 */
[----:B------:R-:W-:Y:S02]  /*39f0*/  ISETP.LE.U32.AND P4, PT, R44, UR22, PT ;  /* 0x000000162c007c0c */ /* 0x000fe4000bf83070 */
[----:B------:R-:W-:Y:S01]  /*3a00*/  LOP3.LUT R33, R33, 0xffff, RZ, 0xc0, !PT ;  /* 0x0000ffff21217812 */ /* 0x000fe200078ec0ff */
[----:B------:R-:W-:Y:S01]  /*3a10*/  @!P3 FADD.FTZ R224, -R224, -RZ ;  /* 0x800000ffe0e0b221 */ /* 0x000fe20000010100 */
[----:B------:R-:W-:Y:S01]  /*3a20*/  F2FP.RELU.BF16.PACK_AB R44, R217, R216 ;  /* 0x000000d8d92c723e */ /* 0x000fe200000018ff */
[----:B------:R-:W3:Y:S01]  /*3a30*/  MUFU.EX2 R225, R39 ;  /* 0x0000002700e17308 */ /* 0x000ee20000000800 */
[----:B-1----:R-:W-:Y:S01]  /*3a40*/  @!P6 FADD.FTZ R220, -R220, -RZ ;  /* 0x800000ffdcdce221 */ /* 0x002fe20000010100 */
[----:B------:R-:W-:Y:S02]  /*3a50*/  ISETP.LE.U32.AND P6, PT, R40, UR22, PT ;  /* 0x0000001628007c0c */ /* 0x000fe4000bfc3070 */
[----:B------:R-:W-:Y:S04]  /*3a60*/  LOP3.LUT R40, R239, 0xffff, RZ, 0xc0, !PT ;  /* 0x0000ffffef287812 */ /* 0x000fe800078ec0ff */
[----:B------:R-:W-:Y:S01]  /*3a70*/  @!P4 FADD.FTZ R226, -R226, -RZ ;  /* 0x800000ffe2e2c221 */ /* 0x000fe20000010100 */
[----:B------:R-:W-:Y:S01]  /*3a80*/  ISETP.LE.U32.AND P4, PT, R32, UR22, PT ;  /* 0x0000001620007c0c */ /* 0x000fe2000bf83070 */
[----:B------:R-:W-:Y:S01]  /*3a90*/  MUFU.EX2 R234, R48 ;  /* 0x0000003000ea7308 */ /* 0x000fe20000000800 */
[----:B------:R-:W-:Y:S02]  /*3aa0*/  SHF.R.U32.HI R40, RZ, 0x8, R40 ;  /* 0x00000008ff287819 */ /* 0x000fe40000011628 */
[--C-:B------:R-:W-:Y:S01]  /*3ab0*/  SHF.R.U32.HI R32, RZ, 0x10, R42.reuse ;  /* 0x00000010ff207819 */ /* 0x100fe2000001162a */
[----:B--2---:R-:W-:Y:S01]  /*3ac0*/  @!P2 FADD.FTZ R223, -R223, -RZ ;  /* 0x800000ffdfdfa221 */ /* 0x004fe20000010100 */
[----:B------:R-:W-:Y:S02]  /*3ad0*/  LOP3.LUT R40, R40, 0xffff, RZ, 0xc0, !PT ;  /* 0x0000ffff28287812 */ /* 0x000fe400078ec0ff */
[----:B------:R-:W-:Y:S02]  /*3ae0*/  ISETP.LE.U32.AND P2, PT, R41, UR22, PT ;  /* 0x0000001629007c0c */ /* 0x000fe4000bf43070 */
[----:B------:R-:W-:Y:S01]  /*3af0*/  ISETP.LE.U32.AND P3, PT, R40, UR22, PT ;  /* 0x0000001628007c0c */ /* 0x000fe2000bf63070 */
[----:B------:R-:W1:Y:S01]  /*3b00*/  MUFU.EX2 R211, R211 ;  /* 0x000000d300d37308 */ /* 0x000e620000000800 */
[----:B------:R-:W-:Y:S01]  /*3b10*/  SHF.R.U32.HI R41, RZ, 0x10, R239 ;  /* 0x00000010ff297819 */ /* 0x000fe200000116ef */
[----:B------:R-:W-:Y:S01]  /*3b20*/  @!P4 FADD.FTZ R230, -R230, -RZ ;  /* 0x800000ffe6e6c221 */ /* 0x000fe20000010100 */
[----:B------:R-:W-:Y:S01]  /*3b30*/  SHF.R.U32.HI R42, RZ, 0x18, R42 ;  /* 0x00000018ff2a7819 */ /* 0x000fe2000001162a */
[----:B---3--:R-:W-:Y:S01]  /*3b40*/  @!P6 FADD.FTZ R225, -R225, -RZ ;  /* 0x800000ffe1e1e221 */ /* 0x008fe20000010100 */
[----:B------:R-:W-:Y:S02]  /*3b50*/  LOP3.LUT R40, R41, 0xff, RZ, 0xc0, !PT ;  /* 0x000000ff29287812 */ /* 0x000fe400078ec0ff */
[----:B------:R-:W-:Y:S02]  /*3b60*/  ISETP.LE.U32.AND P4, PT, R42, UR22, PT ;  /* 0x000000162a007c0c */ /* 0x000fe4000bf83070 */
[----:B------:R-:W-:Y:S01]  /*3b70*/  LOP3.LUT R39, R36, 0xff, RZ, 0xc0, !PT ;  /* 0x000000ff24277812 */ /* 0x000fe200078ec0ff */
[----:B------:R-:W2:Y:S01]  /*3b80*/  MUFU.EX2 R233, R47 ;  /* 0x0000002f00e97308 */ /* 0x000ea20000000800 */
[----:B------:R-:W-:Y:S01]  /*3b90*/  ISETP.LE.U32.AND P6, PT, R40, UR22, PT ;  /* 0x0000001628007c0c */ /* 0x000fe2000bfc3070 */
[----:B------:R-:W-:Y:S01]  /*3ba0*/  @!P2 FADD.FTZ R229, -R229, -RZ ;  /* 0x800000ffe5e5a221 */ /* 0x000fe20000010100 */
[----:B------:R-:W-:Y:S01]  /*3bb0*/  ISETP.LE.U32.AND P2, PT, R39, UR22, PT ;  /* 0x0000001627007c0c */ /* 0x000fe2000bf43070 */
[----:B------:R-:W-:Y:S01]  /*3bc0*/  @!P3 FADD.FTZ R227, -R227, -RZ ;  /* 0x800000ffe3e3b221 */ /* 0x000fe20000010100 */
[----:B------:R-:W-:Y:S02]  /*3bd0*/  ISETP.LE.U32.AND P3, PT, R33, UR22, PT ;  /* 0x0000001621007c0c */ /* 0x000fe4000bf63070 */
[----:B------:R-:W-:Y:S02]  /*3be0*/  LOP3.LUT R32, R32, 0xff, RZ, 0xc0, !PT ;  /* 0x000000ff20207812 */ /* 0x000fe400078ec0ff */
[----:B------:R-:W-:Y:S01]  /*3bf0*/  SHF.R.U32.HI R36, RZ, 0x18, R36 ;  /* 0x00000018ff247819 */ /* 0x000fe20000011624 */
[----:B------:R-:W3:Y:S01]  /*3c00*/  MUFU.EX2 R231, R45 ;  /* 0x0000002d00e77308 */ /* 0x000ee20000000800 */
[--C-:B------:R-:W-:Y:S02]  /*3c10*/  SHF.R.U32.HI R33, RZ, 0x10, R244.reuse ;  /* 0x00000010ff217819 */ /* 0x100fe400000116f4 */
[----:B------:R-:W-:Y:S01]  /*3c20*/  F2FP.RELU.BF16.PACK_AB R39, R195, R192 ;  /* 0x000000c0c327723e */ /* 0x000fe200000018ff */
[----:B-1----:R-:W-:Y:S01]  /*3c30*/  @!P5 FADD.FTZ R211, -R211, -RZ ;  /* 0x800000ffd3d3d221 */ /* 0x002fe20000010100 */
[----:B------:R-:W-:Y:S01]  /*3c40*/  ISETP.LE.U32.AND P5, PT, R240, UR22, PT ;  /* 0x00000016f0007c0c */ /* 0x000fe2000bfa3070 */
[----:B------:R-:W-:Y:S01]  /*3c50*/  @!P6 FADD.FTZ R228, -R228, -RZ ;  /* 0x800000ffe4e4e221 */ /* 0x000fe20000010100 */
[----:B------:R-:W-:Y:S01]  /*3c60*/  ISETP.LE.U32.AND P6, PT, R32, UR22, PT ;  /* 0x0000001620007c0c */ /* 0x000fe2000bfc3070 */
[----:B------:R-:W-:Y:S01]  /*3c70*/  @!P2 FADD.FTZ R234, -R234, -RZ ;  /* 0x800000ffeaeaa221 */ /* 0x000fe20000010100 */
[----:B------:R-:W-:Y:S01]  /*3c80*/  SHF.R.U32.HI R32, RZ, 0x18, R244 ;  /* 0x00000018ff207819 */ /* 0x000fe200000116f4 */
[----:B------:R-:W1:Y:S01]  /*3c90*/  MUFU.EX2 R236, R50 ;  /* 0x0000003200ec7308 */ /* 0x000e620000000800 */
[----:B------:R-:W-:Y:S02]  /*3ca0*/  ISETP.LE.U32.AND P2, PT, R36, UR22, PT ;  /* 0x0000001624007c0c */ /* 0x000fe4000bf43070 */
[----:B------:R-:W-:Y:S01]  /*3cb0*/  LOP3.LUT R33, R33, 0xff, RZ, 0xc0, !PT ;  /* 0x000000ff21217812 */ /* 0x000fe200078ec0ff */
[----:B--2---:R-:W-:Y:S01]  /*3cc0*/  @!P4 FADD.FTZ R233, -R233, -RZ ;  /* 0x800000ffe9e9c221 */ /* 0x004fe20000010100 */
[----:B------:R-:W-:Y:S02]  /*3cd0*/  ISETP.LE.U32.AND P4, PT, R37, UR22, PT ;  /* 0x0000001625007c0c */ /* 0x000fe4000bf83070 */
[----:B------:R-:W-:Y:S02]  /*3ce0*/  F2FP.RELU.BF16.PACK_AB R36, R199, R196 ;  /* 0x000000c4c724723e */ /* 0x000fe400000018ff */
[----:B------:R-:W-:Y:S01]  /*3cf0*/  F2FP.RELU.BF16.PACK_AB R37, R211, R210 ;  /* 0x000000d2d325723e */ /* 0x000fe200000018ff */
[----:B------:R-:W2:Y:S01]  /*3d00*/  MUFU.EX2 R232, R46 ;  /* 0x0000002e00e87308 */ /* 0x000ea20000000800 */
[----:B------:R-:W-:Y:S02]  /*3d10*/  F2FP.RELU.BF16.PACK_AB R41, R193, R190 ;  /* 0x000000bec129723e */ /* 0x000fe400000018ff */
[----:B------:R-:W-:Y:S01]  /*3d20*/  F2FP.RELU.BF16.PACK_AB R42, R223, R222 ;  /* 0x000000dedf2a723e */ /* 0x000fe200000018ff */
[----:B---3--:R-:W-:Y:S01]  /*3d30*/  @!P3 FADD.FTZ R231, -R231, -RZ ;  /* 0x800000ffe7e7b221 */ /* 0x008fe20000010100 */
[----:B------:R-:W-:Y:S02]  /*3d40*/  ISETP.LE.U32.AND P3, PT, R32, UR22, PT ;  /* 0x0000001620007c0c */ /* 0x000fe4000bf63070 */
[----:B------:R-:W-:Y:S02]  /*3d50*/  LOP3.LUT R32, R244, 0xffff, RZ, 0xc0, !PT ;  /* 0x0000fffff4207812 */ /* 0x000fe400078ec0ff */
[----:B------:R-:W-:Y:S01]  /*3d60*/  F2FP.RELU.BF16.PACK_AB R40, R225, R224 ;  /* 0x000000e0e128723e */ /* 0x000fe200000018ff */
[----:B------:R-:W3:Y:S01]  /*3d70*/  MUFU.EX2 R208, R208 ;  /* 0x000000d000d07308 */ /* 0x000ee20000000800 */
[----:B------:R-:W-:Y:S01]  /*3d80*/  SHF.R.U32.HI R32, RZ, 0x8, R32 ;  /* 0x00000008ff207819 */ /* 0x000fe20000011620 */
[----:B-1----:R-:W-:Y:S01]  /*3d90*/  @!P4 FADD.FTZ R236, -R236, -RZ ;  /* 0x800000ffececc221 */ /* 0x002fe20000010100 */
[----:B------:R-:W-:Y:S02]  /*3da0*/  ISETP.LE.U32.AND P4, PT, R33, UR22, PT ;  /* 0x0000001621007c0c */ /* 0x000fe4000bf83070 */
[----:B------:R-:W-:Y:S02]  /*3db0*/  LOP3.LUT R34, R32, 0xffff, RZ, 0xc0, !PT ;  /* 0x0000ffff20227812 */ /* 0x000fe400078ec0ff */
[C---:B------:R-:W-:Y:S03]  /*3dc0*/  LOP3.LUT R32, R250.reuse, 0xffff, RZ, 0xc0, !PT ;  /* 0x0000fffffa207812 */ /* 0x040fe600078ec0ff */
[----:B------:R-:W1:Y:S01]  /*3dd0*/  MUFU.EX2 R237, R51 ;  /* 0x0000003300ed7308 */ /* 0x000e620000000800 */
[----:B------:R-:W-:Y:S02]  /*3de0*/  LOP3.LUT R33, R250, 0xff, RZ, 0xc0, !PT ;  /* 0x000000fffa217812 */ /* 0x000fe400078ec0ff */
[----:B------:R-:W-:Y:S01]  /*3df0*/  SHF.R.U32.HI R32, RZ, 0x8, R32 ;  /* 0x00000008ff207819 */ /* 0x000fe20000011620 */
[----:B--2---:R-:W-:Y:S01]  /*3e00*/  @!P6 FADD.FTZ R232, -R232, -RZ ;  /* 0x800000ffe8e8e221 */ /* 0x004fe20000010100 */
[----:B------:R-:W-:Y:S02]  /*3e10*/  ISETP.LE.U32.AND P6, PT, R38, UR22, PT ;  /* 0x0000001626007c0c */ /* 0x000fe4000bfc3070 */
[----:B------:R-:W-:Y:S02]  /*3e20*/  LOP3.LUT R32, R32, 0xffff, RZ, 0xc0, !PT ;  /* 0x0000ffff20207812 */ /* 0x000fe400078ec0ff */
[----:B------:R-:W-:Y:S01]  /*3e30*/  F2FP.RELU.BF16.PACK_AB R38, R197, R194 ;  /* 0x000000c2c526723e */ /* 0x000fe200000018ff */
[----:B------:R-:W2:Y:S01]  /*3e40*/  MUFU.EX2 R238, R52 ;  /* 0x0000003400ee7308 */ /* 0x000ea20000000800 */
[----:B------:R-:W-:Y:S01]  /*3e50*/  F2FP.RELU.BF16.PACK_AB R46, R215, R214 ;  /* 0x000000d6d72e723e */ /* 0x000fe200000018ff */
[----:B---3--:R-:W-:Y:S01]  /*3e60*/  @!P1 FADD.FTZ R208, -R208, -RZ ;  /* 0x800000ffd0d09221 */ /* 0x008fe20000010100 */
[----:B------:R-:W-:Y:S07]  /*3e70*/  ISETP.LE.U32.AND P1, PT, R242, UR22, PT ;  /* 0x00000016f2007c0c */ /* 0x000fee000bf23070 */
[----:B------:R-:W3:Y:S01]  /*3e80*/  MUFU.EX2 R240, R54 ;  /* 0x0000003600f07308 */ /* 0x000ee20000000800 */
[----:B-1----:R-:W-:Y:S01]  /*3e90*/  @!P2 FADD.FTZ R237, -R237, -RZ ;  /* 0x800000ffededa221 */ /* 0x002fe20000010100 */
[----:B------:R-:W-:Y:S02]  /*3ea0*/  ISETP.LE.U32.AND P2, PT, R33, UR22, PT ;  /* 0x0000001621007c0c */ /* 0x000fe4000bf43070 */
[--C-:B------:R-:W-:Y:S02]  /*3eb0*/  SHF.R.U32.HI R33, RZ, 0x10, R250.reuse ;  /* 0x00000010ff217819 */ /* 0x100fe400000116fa */
[----:B------:R-:W-:Y:S04]  /*3ec0*/  SHF.R.U32.HI R250, RZ, 0x18, R250 ;  /* 0x00000018fffa7819 */ /* 0x000fe800000116fa */
[----:B------:R-:W1:Y:S01]  /*3ed0*/  MUFU.EX2 R235, R49 ;  /* 0x0000003100eb7308 */ /* 0x000e620000000800 */
[----:B------:R-:W-:Y:S01]  /*3ee0*/  LOP3.LUT R33, R33, 0xff, RZ, 0xc0, !PT ;  /* 0x000000ff21217812 */ /* 0x000fe200078ec0ff */
[----:B--2---:R-:W-:Y:S01]  /*3ef0*/  @!P0 FADD.FTZ R238, -R238, -RZ ;  /* 0x800000ffeeee8221 */ /* 0x004fe20000010100 */
[----:B------:R-:W-:Y:S02]  /*3f00*/  ISETP.LE.U32.AND P0, PT, R32, UR22, PT ;  /* 0x0000001620007c0c */ /* 0x000fe4000bf03070 */
[----:B------:R-:W-:Y:S05]  /*3f10*/  LOP3.LUT R32, R7, 0xff, RZ, 0xc0, !PT ;  /* 0x000000ff07207812 */ /* 0x000fea00078ec0ff */
[----:B------:R-:W2:Y:S01]  /*3f20*/  MUFU.EX2 R245, R64 ;  /* 0x0000004000f57308 */ /* 0x000ea20000000800 */
[----:B---3--:R-:W-:Y:S01]  /*3f30*/  @!P4 FADD.FTZ R240, -R240, -RZ ;  /* 0x800000fff0f0c221 */ /* 0x008fe20000010100 */
[----:B------:R-:W-:Y:S02]  /*3f40*/  ISETP.LE.U32.AND P4, PT, R33, UR22, PT ;  /* 0x0000001621007c0c */ /* 0x000fe4000bf83070 */
[----:B------:R-:W-:Y:S06]  /*3f50*/  F2FP.RELU.BF16.PACK_AB R33, R189, R172 ;  /* 0x000000acbd21723e */ /* 0x000fec00000018ff */
[----:B------:R-:W3:Y:S01]  /*3f60*/  MUFU.EX2 R242, R56 ;  /* 0x0000003800f27308 */ /* 0x000ee20000000800 */
[----:B------:R4:W-:Y:S01]  /*3f70*/  STS [R150+0x12000], R33 ;  /* 0x0120002196007388 */ /* 0x0009e20000000800 */
[----:B-1----:R-:W-:Y:S01]  /*3f80*/  @!P6 FADD.FTZ R235, -R235, -RZ ;  /* 0x800000ffebebe221 */ /* 0x002fe20000010100 */
[----:B------:R-:W-:Y:S02]  /*3f90*/  ISETP.LE.U32.AND P6, PT, R34, UR22, PT ;  /* 0x0000001622007c0c */ /* 0x000fe4000bfc3070 */
[----:B------:R-:W-:Y:S05]  /*3fa0*/  F2FP.RELU.BF16.PACK_AB R34, R201, R198 ;  /* 0x000000c6c922723e */ /* 0x000fea00000018ff */
[----:B------:R-:W1:Y:S01]  /*3fb0*/  MUFU.EX2 R246, R246 ;  /* 0x000000f600f67308 */ /* 0x000e620000000800 */
[----:B------:R1:W-:Y:S01]  /*3fc0*/  STS [R153+0x12000], R34 ;  /* 0x0120002299007388 */ /* 0x0003e20000000800 */
[----:B--2---:R-:W-:Y:S01]  /*3fd0*/  @!P1 FADD.FTZ R245, -R245, -RZ ;  /* 0x800000fff5f59221 */ /* 0x004fe20000010100 */
[----:B------:R-:W-:Y:S02]  /*3fe0*/  ISETP.LE.U32.AND P1, PT, R32, UR22, PT ;  /* 0x0000001620007c0c */ /* 0x000fe4000bf23070 */
[----:B------:R-:W-:Y:S05]  /*3ff0*/  F2FP.RELU.BF16.PACK_AB R32, R165, R200 ;  /* 0x000000c8a520723e */ /* 0x000fea00000018ff */
[----:B------:R-:W2:Y:S01]  /*4000*/  MUFU.EX2 R239, R53 ;  /* 0x0000003500ef7308 */ /* 0x000ea20000000800 */
[----:B------:R2:W-:Y:S01]  /*4010*/  STS [R153+0x12400], R32 ;  /* 0x0124002099007388 */ /* 0x0005e20000000800 */
[----:B---3--:R-:W-:Y:S01]  /*4020*/  @!P2 FADD.FTZ R242, -R242, -RZ ;  /* 0x800000fff2f2a221 */ /* 0x008fe20000010100 */
[----:B------:R-:W-:Y:S02]  /*4030*/  ISETP.LE.U32.AND P2, PT, R247, UR22, PT ;  /* 0x00000016f7007c0c */ /* 0x000fe4000bf43070 */
[----:B------:R3:W-:Y:S01]  /*4040*/  STS [R150+0x14000], R41 ;  /* 0x0140002996007388 */ /* 0x0007e20000000800 */
[----:B----4-:R-:W-:Y:S03]  /*4050*/  F2FP.RELU.BF16.PACK_AB R33, R209, R208 ;  /* 0x000000d0d121723e */ /* 0x010fe600000018ff */
[----:B------:R4:W-:Y:S01]  /*4060*/  STS [R150+0x14400], R39 ;  /* 0x0144002796007388 */ /* 0x0009e20000000800 */
[----:B------:R-:W4:Y:S03]  /*4070*/  MUFU.EX2 R244, R58 ;  /* 0x0000003a00f47308 */ /* 0x000f260000000800 */
[----:B------:R4:W-:Y:S01]  /*4080*/  STS [R153+0x14000], R38 ;  /* 0x0140002699007388 */ /* 0x0009e20000000800 */
[----:B-1----:R-:W-:Y:S03]  /*4090*/  F2FP.RELU.BF16.PACK_AB R34, R219, R218 ;  /* 0x000000dadb22723e */ /* 0x002fe600000018ff */
[----:B------:R1:W-:Y:S01]  /*40a0*/  STS [R153+0x14400], R36 ;  /* 0x0144002499007388 */ /* 0x0003e20000000800 */
[----:B------:R-:W-:Y:S01]  /*40b0*/  @!P2 FADD.FTZ R246, -R246, -RZ ;  /* 0x800000fff6f6a221 */ /* 0x000fe20000010100 */
[----:B------:R-:W-:Y:S01]  /*40c0*/  ISETP.LE.U32.AND P2, PT, R251, UR22, PT ;  /* 0x00000016fb007c0c */ /* 0x000fe2000bf43070 */
[----:B------:R-:W1:Y:S01]  /*40d0*/  MUFU.EX2 R241, R55 ;  /* 0x0000003700f17308 */ /* 0x000e620000000800 */
[----:B------:R1:W-:Y:S01]  /*40e0*/  STS [R152+0x12000], R35 ;  /* 0x0120002398007388 */ /* 0x0003e20000000800 */
[----:B--2---:R-:W-:Y:S01]  /*40f0*/  @!P6 FADD.FTZ R239, -R239, -RZ ;  /* 0x800000ffefefe221 */ /* 0x004fe20000010100 */
[----:B------:R-:W-:Y:S02]  /*4100*/  ISETP.LE.U32.AND P6, PT, R248, UR22, PT ;  /* 0x00000016f8007c0c */ /* 0x000fe4000bfc3070 */
[----:B------:R2:W-:Y:S01]  /*4110*/  STS [R152+0x12400], R33 ;  /* 0x0124002198007388 */ /* 0x0005e20000000800 */
[----:B------:R-:W-:Y:S03]  /*4120*/  F2FP.RELU.BF16.PACK_AB R32, R221, R220 ;  /* 0x000000dcdd20723e */ /* 0x000fe600000018ff */
[----:B------:R2:W-:Y:S01]  /*4130*/  STS [R159+0x12000], R34 ;  /* 0x012000229f007388 */ /* 0x0005e20000000800 */
[----:B---3--:R-:W-:Y:S01]  /*4140*/  F2FP.RELU.BF16.PACK_AB R41, R235, R234 ;  /* 0x000000eaeb29723e */ /* 0x008fe200000018ff */
[----:B------:R-:W3:Y:S02]  /*4150*/  MUFU.EX2 R243, R57 ;  /* 0x0000003900f37308 */ /* 0x000ee40000000800 */
[----:B------:R3:W-:Y:S01]  /*4160*/  STS [R159+0x12400], R32 ;  /* 0x012400209f007388 */ /* 0x0007e20000000800 */
[----:B----4-:R-:W-:Y:S01]  /*4170*/  F2FP.RELU.BF16.PACK_AB R39, R237, R236 ;  /* 0x000000eced27723e */ /* 0x010fe200000018ff */
[----:B------:R-:W-:Y:S01]  /*4180*/  @!P4 FADD.FTZ R244, -R244, -RZ ;  /* 0x800000fff4f4c221 */ /* 0x000fe20000010100 */
[----:B------:R-:W-:Y:S01]  /*4190*/  ISETP.LE.U32.AND P4, PT, R250, UR22, PT ;  /* 0x00000016fa007c0c */ /* 0x000fe2000bf83070 */
[----:B------:R4:W-:Y:S01]  /*41a0*/  STS [R152+0x14000], R37 ;  /* 0x0140002598007388 */ /* 0x0009e20000000800 */
[----:B------:R-:W-:Y:S03]  /*41b0*/  F2FP.RELU.BF16.PACK_AB R38, R227, R226 ;  /* 0x000000e2e326723e */ /* 0x000fe600000018ff */
[----:B------:R-:W-:Y:S01]  /*41c0*/  STS [R152+0x14400], R43 ;  /* 0x0144002b98007388 */ /* 0x000fe20000000800 */
[----:B-1----:R-:W-:Y:S01]  /*41d0*/  F2FP.RELU.BF16.PACK_AB R36, R229, R228 ;  /* 0x000000e4e524723e */ /* 0x002fe200000018ff */
[----:B------:R-:W1:Y:S01]  /*41e0*/  MUFU.EX2 R251, R66 ;  /* 0x0000004200fb7308 */ /* 0x000e620000000800 */
[----:B------:R-:W-:Y:S01]  /*41f0*/  @!P3 FADD.FTZ R241, -R241, -RZ ;  /* 0x800000fff1f1b221 */ /* 0x000fe20000010100 */
[----:B------:R-:W-:Y:S01]  /*4200*/  ISETP.LE.U32.AND P3, PT, R9, UR22, PT ;  /* 0x0000001609007c0c */ /* 0x000fe2000bf63070 */
[----:B------:R-:W-:Y:S01]  /*4210*/  STS [R159+0x14000], R46 ;  /* 0x0140002e9f007388 */ /* 0x000fe20000000800 */
[----:B------:R-:W-:Y:S02]  /*4220*/  F2FP.RELU.BF16.PACK_AB R35, R233, R232 ;  /* 0x000000e8e923723e */ /* 0x000fe400000018ff */
[----:B--2---:R-:W-:Y:S01]  /*4230*/  F2FP.RELU.BF16.PACK_AB R33, R246, R245 ;  /* 0x000000f5f621723e */ /* 0x004fe200000018ff */
[----:B------:R-:W-:Y:S03]  /*4240*/  STS [R159+0x14400], R44 ;  /* 0x0144002c9f007388 */ /* 0x000fe60000000800 */
[----:B------:R-:W2:Y:S01]  /*4250*/  MUFU.EX2 R252, R252 ;  /* 0x000000fc00fc7308 */ /* 0x000ea20000000800 */
[----:B------:R-:W-:Y:S01]  /*4260*/  F2FP.RELU.BF16.PACK_AB R34, R239, R238 ;  /* 0x000000eeef22723e */ /* 0x000fe200000018ff */
[----:B---3--:R-:W-:Y:S01]  /*4270*/  @!P0 FADD.FTZ R243, -R243, -RZ ;  /* 0x800000fff3f38221 */ /* 0x008fe20000010100 */
[----:B------:R-:W-:Y:S01]  /*4280*/  ISETP.LE.U32.AND P0, PT, R6, UR22, PT ;  /* 0x0000001606007c0c */ /* 0x000fe2000bf03070 */
[----:B------:R3:W-:Y:S01]  /*4290*/  STS [R151+0x12000], R42 ;  /* 0x0120002a97007388 */ /* 0x0007e20000000800 */
[----:B------:R-:W-:Y:S01]  /*42a0*/  F2FP.RELU.BF16.PACK_AB R32, R241, R240 ;  /* 0x000000f0f120723e */ /* 0x000fe200000018ff */
[----:B------:R-:W-:Y:S02]  /*42b0*/  ULDC.64 UR22, c[0x0][0x118] ;  /* 0x0000460000167ab9 */ /* 0x000fe40000000a00 */
[----:B------:R3:W-:Y:S01]  /*42c0*/  STS [R151+0x12400], R40 ;  /* 0x0124002897007388 */ /* 0x0007e20000000800 */
[----:B----4-:R-:W-:Y:S01]  /*42d0*/  F2FP.RELU.BF16.PACK_AB R37, R231, R230 ;  /* 0x000000e6e725723e */ /* 0x010fe200000018ff */
[----:B------:R-:W4:Y:S02]  /*42e0*/  MUFU.EX2 R247, R59 ;  /* 0x0000003b00f77308 */ /* 0x000f240000000800 */
[----:B------:R3:W-:Y:S01]  /*42f0*/  STS [R156+0x12000], R41 ;  /* 0x012000299c007388 */ /* 0x0007e20000000800 */
[----:B-1----:R-:W-:Y:S03]  /*4300*/  @!P6 FADD.FTZ R251, -R251, -RZ ;  /* 0x800000fffbfbe221 */ /* 0x002fe60000010100 */
[----:B------:R-:W-:Y:S04]  /*4310*/  STS [R156+0x12400], R39 ;  /* 0x012400279c007388 */ /* 0x000fe80000000800 */
[----:B------:R-:W1:Y:S01]  /*4320*/  MUFU.EX2 R248, R60 ;  /* 0x0000003c00f87308 */ /* 0x000e620000000800 */
[----:B------:R-:W-:Y:S01]  /*4330*/  STS [R151+0x14000], R38 ;  /* 0x0140002697007388 */ /* 0x000fe20000000800 */
[----:B--2---:R-:W-:Y:S03]  /*4340*/  @!P5 FADD.FTZ R252, -R252, -RZ ;  /* 0x800000fffcfcd221 */ /* 0x004fe60000010100 */
[----:B------:R-:W-:Y:S04]  /*4350*/  STS [R151+0x14400], R36 ;  /* 0x0144002497007388 */ /* 0x000fe80000000800 */
[----:B------:R-:W-:Y:S01]  /*4360*/  STS [R156+0x14000], R37 ;  /* 0x014000259c007388 */ /* 0x000fe20000000800 */
[----:B------:R-:W2:Y:S01]  /*4370*/  MUFU.EX2 R250, R62 ;  /* 0x0000003e00fa7308 */ /* 0x000ea20000000800 */
[----:B------:R-:W-:Y:S02]  /*4380*/  F2FP.RELU.BF16.PACK_AB R45, R252, R251 ;  /* 0x000000fbfc2d723e */ /* 0x000fe400000018ff */
[----:B------:R-:W-:Y:S01]  /*4390*/  STS [R156+0x14400], R35 ;  /* 0x014400239c007388 */ /* 0x000fe20000000800 */
[----:B----4-:R-:W-:Y:S01]  /*43a0*/  @!P4 FADD.FTZ R247, -R247, -RZ ;  /* 0x800000fff7f7c221 */ /* 0x010fe20000010100 */
[----:B---3--:R-:W-:Y:S02]  /*43b0*/  F2FP.RELU.BF16.PACK_AB R42, R243, R242 ;  /* 0x000000f2f32a723e */ /* 0x008fe400000018ff */
[----:B------:R-:W-:Y:S01]  /*43c0*/  STS [R155+0x12000], R34 ;  /* 0x012000229b007388 */ /* 0x000fe20000000800 */
[----:B------:R-:W-:Y:S02]  /*43d0*/  FSETP.GE.FTZ.AND P4, PT, R172, RZ, PT ;  /* 0x000000ffac00720b */ /* 0x000fe40003f96000 */
[----:B------:R-:W3:Y:S01]  /*43e0*/  MUFU.EX2 R249, R249 ;  /* 0x000000f900f97308 */ /* 0x000ee20000000800 */
[----:B------:R-:W-:Y:S01]  /*43f0*/  STS [R155+0x12400], R32 ;  /* 0x012400209b007388 */ /* 0x000fe20000000800 */
[----:B------:R-:W-:Y:S01]  /*4400*/  F2FP.RELU.BF16.PACK_AB R40, R247, R244 ;  /* 0x000000f4f728723e */ /* 0x000fe200000018ff */
[----:B-1----:R-:W-:Y:S02]  /*4410*/  @!P3 FADD.FTZ R248, -R248, -RZ ;  /* 0x800000fff8f8b221 */ /* 0x002fe40000010100 */
[----:B------:R-:W-:Y:S01]  /*4420*/  STS [R154+0x12000], R33 ;  /* 0x012000219a007388 */ /* 0x000fe20000000800 */
[----:B------:R-:W-:Y:S03]  /*4430*/  FSETP.GE.FTZ.AND P3, PT, R189, RZ, PT ;  /* 0x000000ffbd00720b */ /* 0x000fe60003f76000 */
[----:B------:R-:W-:Y:S01]  /*4440*/  STS [R154+0x12400], R45 ;  /* 0x0124002d9a007388 */ /* 0x000fe20000000800 */
[----:B------:R-:W1:Y:S03]  /*4450*/  MUFU.EX2 R129, R5 ;  /* 0x0000000500817308 */ /* 0x000e660000000800 */
[----:B------:R-:W-:Y:S01]  /*4460*/  STS [R155+0x14000], R42 ;  /* 0x0140002a9b007388 */ /* 0x000fe20000000800 */
[----:B--2---:R-:W-:Y:S01]  /*4470*/  @!P1 FADD.FTZ R250, -R250, -RZ ;  /* 0x800000fffafa9221 */ /* 0x004fe20000010100 */
[----:B------:R-:W-:Y:S02]  /*4480*/  FSETP.GE.FTZ.AND P1, PT, R201, RZ, PT ;  /* 0x000000ffc900720b */ /* 0x000fe40003f36000 */
[----:B------:R-:W-:Y:S01]  /*4490*/  STS [R155+0x14400], R40 ;  /* 0x014400289b007388 */ /* 0x000fe20000000800 */
[----:B---3--:R-:W-:Y:S01]  /*44a0*/  @!P2 FADD.FTZ R249, -R249, -RZ ;  /* 0x800000fff9f9a221 */ /* 0x008fe20000010100 */
[----:B------:R-:W-:Y:S04]  /*44b0*/  FSETP.GE.FTZ.AND P2, PT, R198, RZ, PT ;  /* 0x000000ffc600720b */ /* 0x000fe80003f56000 */
[----:B------:R-:W-:Y:S01]  /*44c0*/  F2FP.RELU.BF16.PACK_AB R43, R249, R248 ;  /* 0x000000f8f92b723e */ /* 0x000fe200000018ff */
[----:B-1----:R-:W-:Y:S04]  /*44d0*/  @!P0 FADD.FTZ R129, -R129, -RZ ;  /* 0x800000ff81818221 */ /* 0x002fe80000010100 */
[----:B------:R-:W-:Y:S01]  /*44e0*/  STS [R154+0x14000], R43 ;  /* 0x0140002b9a007388 */ /* 0x000fe20000000800 */
[C---:B------:R-:W-:Y:S02]  /*44f0*/  LEA R186, P0, R162.reuse, R186, 0x2 ;  /* 0x000000baa2ba7211 */ /* 0x040fe400078010ff */
[----:B------:R-:W-:Y:S02]  /*4500*/  F2FP.RELU.BF16.PACK_AB R41, R129, R250 ;  /* 0x000000fa8129723e */ /* 0x000fe400000018ff */
[----:B------:R-:W-:Y:S02]  /*4510*/  LEA.HI.X.SX32 R187, R162, R187, 0x2, P0 ;  /* 0x000000bba2bb7211 */ /* 0x000fe400000f16ff */
[----:B------:R-:W-:Y:S01]  /*4520*/  FSETP.GE.FTZ.AND P0, PT, R202, RZ, PT ;  /* 0x000000ffca00720b */ /* 0x000fe20003f16000 */
[----:B------:R-:W-:Y:S04]  /*4530*/  STS [R154+0x14400], R41 ;  /* 0x014400299a007388 */ /* 0x000fe80000000800 */
[----:B------:R-:W-:Y:S08]  /*4540*/  LDSM.16.M88.4 R64, [R2+0x4000] ;  /* 0x004000000240783b */ /* 0x000ff00000000200 */
[----:B------:R-:W1:Y:S08]  /*4550*/  LDSM.16.M88.4 R32, [R142+0x8000] ;  /* 0x008000008e20783b */ /* 0x000e700000000200 */
[----:B------:R-:W2:Y:S08]  /*4560*/  LDSM.16.M88.4 R60, [R2+0x5000] ;  /* 0x00500000023c783b */ /* 0x000eb00000000200 */
[----:B------:R-:W3:Y:S08]  /*4570*/  LDSM.16.M88.4 R36, [R142+0x8400] ;  /* 0x008400008e24783b */ /* 0x000ef00000000200 */
[----:B------:R-:W4:Y:S08]  /*4580*/  LDSM.16.M88.4 R48, [R142+0x8800] ;  /* 0x008800008e30783b */ /* 0x000f300000000200 */
        /* <DEDUP_REMOVED lines=9> */
[-C--:B---3--:R-:W-:Y:S07]  /*4620*/  HMMA.16816.F32.BF16 R20, R64, R36.reuse, RZ ;  /* 0x000000244014723c */ /* 0x088fee00000418ff */
[----:B------:R-:W3:Y:S01]  /*4630*/  LDSM.16.M88.4 R120, [R135+0x8800] ;  /* 0x008800008778783b */ /* 0x000ee20000000200 */
[C---:B------:R-:W-:Y:S07]  /*4640*/  HMMA.16816.F32.BF16 R24, R60.reuse, R36, RZ ;  /* 0x000000243c18723c */ /* 0x040fee00000418ff */
[----:B------:R-:W1:Y:S01]  /*4650*/  LDSM.16.M88.4 R124, [R135+0x8c00] ;  /* 0x008c0000877c783b */ /* 0x000e620000000200 */
        /* <DEDUP_REMOVED lines=16> */
[----:B------:R-:W-:Y:S01]  /*4760*/  FADD.FTZ R130, -R207, R17 ;  /* 0x00000011cf827221 */ /* 0x000fe20000010100 */
[-C--:B------:R-:W-:Y:S04]  /*4770*/  HMMA.16816.F32.BF16 R28, R112, R118.reuse, R28 ;  /* 0x00000076701c723c */ /* 0x080fe8000004181c */
[-C--:B------:R-:W-:Y:S02]  /*4780*/  FSEL R130, R130, R207.reuse, P1 ;  /* 0x000000cf82827208 */ /* 0x080fe40000800000 */
[----:B------:R-:W-:Y:S02]  /*4790*/  FSETP.GE.FTZ.AND P1, PT, R222, RZ, PT ;  /* 0x000000ffde00720b */ /* 0x000fe40003f36000 */
[C---:B------:R-:W-:Y:S01]  /*47a0*/  HMMA.16816.F32.BF16 R32, R104.reuse, R118, R32 ;  /* 0x000000766820723c */ /* 0x040fe20000041820 */
[----:B------:R-:W-:Y:S06]  /*47b0*/  FMUL.FTZ R201, R201, R130 ;  /* 0x00000082c9c97220 */ /* 0x000fec0000410000 */
[C---:B------:R-:W-:Y:S01]  /*47c0*/  FADD.FTZ R118, -R207.reuse, R4 ;  /* 0x00000004cf767221 */ /* 0x040fe20000010100 */
[-C--:B---3--:R-:W-:Y:S04]  /*47d0*/  HMMA.16816.F32.BF16 R36, R104, R120.reuse, R36 ;  /* 0x000000786824723c */ /* 0x088fe80000041824 */
[----:B------:R-:W-:Y:S01]  /*47e0*/  FSEL R17, R118, R207, P4 ;  /* 0x000000cf76117208 */ /* 0x000fe20002000000 */
[----:B------:R-:W-:Y:S01]  /*47f0*/  FADD.FTZ R118, -R207, R21 ;  /* 0x00000015cf767221 */ /* 0x000fe20000010100 */
[----:B------:R-:W-:Y:S02]  /*4800*/  FSETP.GE.FTZ.AND P4, PT, R203, RZ, PT ;  /* 0x000000ffcb00720b */ /* 0x000fe40003f96000 */
[C---:B------:R-:W-:Y:S01]  /*4810*/  HMMA.16816.F32.BF16 R40, R112.reuse, R120, R40 ;  /* 0x000000787028723c */ /* 0x040fe20000041828 */
[----:B------:R-:W-:Y:S03]  /*4820*/  FMUL.FTZ R172, R172, R17 ;  /* 0x00000011acac7220 */ /* 0x000fe60000410000 */
[-C--:B------:R-:W-:Y:S02]  /*4830*/  FSEL R118, R118, R207.reuse, P4 ;  /* 0x000000cf76767208 */ /* 0x080fe40002000000 */
[----:B------:R-:W-:Y:S02]  /*4840*/  FSETP.GE.FTZ.AND P4, PT, R240, RZ, PT ;  /* 0x000000fff000720b */ /* 0x000fe40003f96000 */
[C---:B------:R-:W-:Y:S01]  /*4850*/  FADD.FTZ R32, -R207.reuse, R32 ;  /* 0x00000020cf207221 */ /* 0x040fe20000010100 */
[-C--:B------:R-:W-:Y:S03]  /*4860*/  HMMA.16816.F32.BF16 R44, R112, R122.reuse, R44 ;  /* 0x0000007a702c723c */ /* 0x080fe6000004182c */
[C---:B------:R-:W-:Y:S02]  /*4870*/  FADD.FTZ R33, -R207.reuse, R33 ;  /* 0x00000021cf217221 */ /* 0x040fe40000010100 */
[C---:B------:R-:W-:Y:S02]  /*4880*/  FADD.FTZ R35, -R206.reuse, R35 ;  /* 0x00000023ce237221 */ /* 0x040fe40000010100 */
[C---:B------:R-:W-:Y:S01]  /*4890*/  FADD.FTZ R37, -R207.reuse, R37 ;  /* 0x00000025cf257221 */ /* 0x040fe20000010100 */
[C---:B------:R-:W-:Y:S01]  /*48a0*/  HMMA.16816.F32.BF16 R48, R104.reuse, R122, R48 ;  /* 0x0000007a6830723c */ /* 0x040fe20000041830 */
[----:B------:R-:W-:Y:S03]  /*48b0*/  FADD.FTZ R36, -R207, R36 ;  /* 0x00000024cf247221 */ /* 0x000fe60000010100 */
[----:B------:R-:W-:Y:S02]  /*48c0*/  FADD.FTZ R39, -R206, R39 ;  /* 0x00000027ce277221 */ /* 0x000fe40000010100 */
[----:B------:R-:W-:Y:S01]  /*48d0*/  FMUL.FTZ R203, R203, R118 ;  /* 0x00000076cbcb7220 */ /* 0x000fe20000410000 */
[-C--:B------:R-:W-:Y:S01]  /*48e0*/  FSEL R36, R36, R207.reuse, P1 ;  /* 0x000000cf24247208 */ /* 0x080fe20000800000 */
[C---:B------:R-:W-:Y:S01]  /*48f0*/  FADD.FTZ R122, -R207.reuse, R5 ;  /* 0x00000005cf7a7221 */ /* 0x040fe20000010100 */
[-C--:B------:R-:W-:Y:S01]  /*4900*/  HMMA.16816.F32.BF16 R52, R104, R124.reuse, R52 ;  /* 0x0000007c6834723c */ /* 0x080fe20000041834 */
[----:B------:R-:W-:Y:S02]  /*4910*/  FSETP.GE.FTZ.AND P1, PT, R234, RZ, PT ;  /* 0x000000ffea00720b */ /* 0x000fe40003f36000 */
[----:B------:R-:W-:Y:S01]  /*4920*/  FADD.FTZ R5, -R207, R20 ;  /* 0x00000014cf057221 */ /* 0x000fe20000010100 */
[-C--:B------:R-:W-:Y:S01]  /*4930*/  FSEL R122, R122, R207.reuse, P3 ;  /* 0x000000cf7a7a7208 */ /* 0x080fe20001800000 */
[----:B------:R-:W-:Y:S01]  /*4940*/  FMUL.FTZ R36, R222, R36 ;  /* 0x00000024de247220 */ /* 0x000fe20000410000 */
[----:B------:R-:W-:Y:S01]  /*4950*/  FSETP.GE.FTZ.AND P3, PT, R218, RZ, PT ;  /* 0x000000ffda00720b */ /* 0x000fe20003f76000 */
[C---:B------:R-:W-:Y:S01]  /*4960*/  FADD.FTZ R222, -R205.reuse, R25 ;  /* 0x00000019cdde7221 */ /* 0x040fe20000010100 */
[C---:B------:R-:W-:Y:S01]  /*4970*/  HMMA.16816.F32.BF16 R56, R112.reuse, R124, R56 ;  /* 0x0000007c7038723c */ /* 0x040fe20000041838 */
[C---:B------:R-:W-:Y:S03]  /*4980*/  FADD.FTZ R44, -R205.reuse, R44 ;  /* 0x0000002ccd2c7221 */ /* 0x040fe60000010100 */
[----:B------:R-:W-:Y:S01]  /*4990*/  FADD.FTZ R40, -R205, R40 ;  /* 0x00000028cd287221 */ /* 0x000fe20000010100 */
[-C--:B------:R-:W-:Y:S01]  /*49a0*/  FSEL R5, R5, R207.reuse, P0 ;  /* 0x000000cf05057208 */ /* 0x080fe20000000000 */
[----:B------:R-:W-:Y:S01]  /*49b0*/  FADD.FTZ R43, -R204, R43 ;  /* 0x0000002bcc2b7221 */ /* 0x000fe20000010100 */
[----:B------:R-:W-:Y:S01]  /*49c0*/  FSETP.GE.FTZ.AND P0, PT, R223, RZ, PT ;  /* 0x000000ffdf00720b */ /* 0x000fe20003f16000 */
        /* <DEDUP_REMOVED lines=8> */
[C---:B------:R-:W-:Y:S02]  /*4a50*/  FADD.FTZ R218, -R207.reuse, R53 ;  /* 0x00000035cfda7221 */ /* 0x040fe40000010100 */
[----:B------:R-:W-:Y:S01]  /*4a60*/  FADD.FTZ R52, -R207, R52 ;  /* 0x00000034cf347221 */ /* 0x000fe20000010100 */
[----:B------:R-:W-:Y:S03]  /*4a70*/  HMMA.16816.F32.BF16 R64, R104, R126, R64 ;  /* 0x0000007e6840723c */ /* 0x000fe60000041840 */
[C---:B------:R-:W-:Y:S02]  /*4a80*/  FADD.FTZ R53, -R206.reuse, R6 ;  /* 0x00000006ce357221 */ /* 0x040fe40000010100 */
[----:B------:R-:W-:Y:S02]  /*4a90*/  FMUL.FTZ R37, R223, R37 ;  /* 0x00000025df257220 */ /* 0x000fe40000410000 */
[----:B------:R-:W-:Y:S02]  /*4aa0*/  FADD.FTZ R126, -R207, R16 ;  /* 0x00000010cf7e7221 */ /* 0x000fe40000010100 */
[----:B------:R-:W-:Y:S03]  /*4ab0*/  FADD.FTZ R223, -R206, R19 ;  /* 0x00000013cedf7221 */ /* 0x000fe60000010100 */
[-C--:B------:R-:W-:Y:S01]  /*4ac0*/  FSEL R117, R126, R207.reuse, P2 ;  /* 0x000000cf7e757208 */ /* 0x080fe20001000000 */
[----:B------:R-:W-:Y:S01]  /*4ad0*/  FADD.FTZ R55, -R206, R55 ;  /* 0x00000037ce377221 */ /* 0x000fe20000010100 */
[----:B------:R-:W-:Y:S01]  /*4ae0*/  FSETP.GE.FTZ.AND P2, PT, R219, RZ, PT ;  /* 0x000000ffdb00720b */ /* 0x000fe20003f56000 */
[C---:B------:R-:W-:Y:S02]  /*4af0*/  FADD.FTZ R56, -R205.reuse, R56 ;  /* 0x00000038cd387221 */ /* 0x040fe40000010100 */
[----:B------:R-:W-:Y:S01]  /*4b00*/  FADD.FTZ R60, -R205, R60 ;  /* 0x0000003ccd3c7221 */ /* 0x000fe20000010100 */
[----:B------:R-:W-:Y:S01]  /*4b10*/  FSEL R33, R33, R207, P2 ;  /* 0x000000cf21217208 */ /* 0x000fe20001000000 */
[----:B------:R-:W-:Y:S01]  /*4b20*/  FADD.FTZ R47, -R204, R47 ;  /* 0x0000002fcc2f7221 */ /* 0x000fe20000010100 */
[----:B------:R-:W-:Y:S01]  /*4b30*/  FSETP.GE.FTZ.AND P2, PT, R238, RZ, PT ;  /* 0x000000ffee00720b */ /* 0x000fe20003f56000 */
[----:B------:R-:W-:Y:S02]  /*4b40*/  FADD.FTZ R59, -R204, R59 ;  /* 0x0000003bcc3b7221 */ /* 0x000fe40000010100 */
[----:B------:R-:W-:Y:S01]  /*4b50*/  FMUL.FTZ R33, R219, R33 ;  /* 0x00000021db217220 */ /* 0x000fe20000410000 */
[-C--:B------:R-:W-:Y:S01]  /*4b60*/  FSEL R219, R48, R207.reuse, P1 ;  /* 0x000000cf30db7208 */ /* 0x080fe20000800000 */
[----:B------:R-:W-:Y:S01]  /*4b70*/  FADD.FTZ R48, -R207, R49 ;  /* 0x00000031cf307221 */ /* 0x000fe20000010100 */
        /* <DEDUP_REMOVED lines=79> */
[C---:B------:R-:W-:Y:S01]  /*5070*/  FADD.FTZ R206, -R205.reuse, R13 ;  /* 0x0000000dcdce7221 */ /* 0x040fe20000010100 */
[----:B------:R-:W-:Y:S01]  /*5080*/  FSETP.GE.FTZ.AND P3, PT, R194, RZ, PT ;  /* 0x000000ffc200720b */ /* 0x000fe20003f76000 */
        /* <DEDUP_REMOVED lines=35> */
[-C--:B------:R-:W-:Y:S02]  /*52c0*/  FSEL R210, R210, R205.reuse, P1 ;  /* 0x000000cdd2d27208 */ /* 0x080fe40000800000 */
[----:B------:R-:W-:Y:S01]  /*52d0*/  FSETP.GE.FTZ.AND P3, PT, R231, RZ, PT ;  /* 0x000000ffe700720b */ /* 0x000fe20003f76000 */
[----:B------:R-:W-:Y:S01]  /*52e0*/  FMUL.FTZ R194, R215, R194 ;  /* 0x000000c2d7c27220 */ /* 0x000fe20000410000 */
[----:B------:R-:W-:Y:S01]  /*52f0*/  FSETP.GE.FTZ.AND P1, PT, R243, RZ, PT ;  /* 0x000000fff300720b */ /* 0x000fe20003f36000 */
[----:B------:R-:W-:Y:S01]  /*5300*/  FADD.FTZ R215, -R204, R15 ;  /* 0x0000000fccd77221 */ /* 0x000fe20000010100 */
[-C--:B------:R-:W-:Y:S01]  /*5310*/  FSEL R45, R56, R205.reuse, P2 ;  /* 0x000000cd382d7208 */ /* 0x080fe20001000000 */
[----:B------:R-:W-:Y:S01]  /*5320*/  FMUL.FTZ R210, R227, R210 ;  /* 0x000000d2e3d27220 */ /* 0x000fe20000410000 */
[----:B------:R-:W-:Y:S02]  /*5330*/  FSETP.GE.FTZ.AND P2, PT, R248, RZ, PT ;  /* 0x000000fff800720b */ /* 0x000fe40003f56000 */
[----:B------:R-:W-:Y:S01]  /*5340*/  FSEL R41, R190, R205, P4 ;  /* 0x000000cdbe297208 */ /* 0x000fe20002000000 */
[----:B------:R-:W-:Y:S01]  /*5350*/  FMUL.FTZ R45, R242, R45 ;  /* 0x0000002df22d7220 */ /* 0x000fe20000410000 */
[-C--:B------:R-:W-:Y:S02]  /*5360*/  FSEL R40, R40, R205.reuse, P3 ;  /* 0x000000cd28287208 */ /* 0x080fe40001800000 */
        /* <DEDUP_REMOVED lines=30> */
[-C--:B------:R-:W-:Y:S01]  /*5550*/  FSEL R190, R215, R204.reuse, P2 ;  /* 0x000000ccd7be7208 */ /* 0x080fe20001000000 */
[----:B------:R-:W-:Y:S01]  /*5560*/  FMUL.FTZ R61, R216, R61 ;  /* 0x0000003dd83d7220 */ /* 0x000fe20000410000 */
[----:B------:R-:W-:Y:S02]  /*5570*/  FSEL R223, R223, R204, P1 ;  /* 0x000000ccdfdf7208 */ /* 0x000fe40000800000 */
[----:B------:R-:W-:Y:S01]  /*5580*/  FSETP.GE.FTZ.AND P1, PT, R229, RZ, PT ;  /* 0x000000ffe500720b */ /* 0x000fe20003f36000 */
[----:B------:R-:W-:Y:S01]  /*5590*/  FMUL.FTZ R190, R199, R190 ;  /* 0x000000bec7be7220 */ /* 0x000fe20000410000 */
[----:B------:R-:W-:Y:S01]  /*55a0*/  FSETP.GE.FTZ.AND P4, PT, R233, RZ, PT ;  /* 0x000000ffe900720b */ /* 0x000fe20003f96000 */
[----:B------:R-:W-:Y:S01]  /*55b0*/  FADD.FTZ R199, -R204, R42 ;  /* 0x0000002accc77221 */ /* 0x000fe20000010100 */
[-C--:B------:R-:W-:Y:S01]  /*55c0*/  FSEL R213, R213, R204.reuse, P0 ;  /* 0x000000ccd5d57208 */ /* 0x080fe20000000000 */
[----:B------:R-:W-:Y:S01]  /*55d0*/  FMUL.FTZ R223, R212, R223 ;  /* 0x000000dfd4df7220 */ /* 0x000fe20000410000 */
[----:B------:R-:W-:Y:S02]  /*55e0*/  FSETP.GE.FTZ.AND P0, PT, R129, RZ, PT ;  /* 0x000000ff8100720b */ /* 0x000fe40003f16000 */
[-C--:B------:R-:W-:Y:S01]  /*55f0*/  FSEL R46, R43, R204.reuse, P1 ;  /* 0x000000cc2b2e7208 */ /* 0x080fe20000800000 */
[----:B------:R-:W-:Y:S01]  /*5600*/  FADD.FTZ R43, -R204, R58 ;  /* 0x0000003acc2b7221 */ /* 0x000fe20000010100 */
[----:B------:R-:W-:Y:S01]  /*5610*/  FSEL R58, R47, R204, P4 ;  /* 0x000000cc2f3a7208 */ /* 0x000fe20002000000 */
[----:B------:R-:W-:Y:S01]  /*5620*/  FMUL.FTZ R213, R232, R213 ;  /* 0x000000d5e8d57220 */ /* 0x000fe20000410000 */
[----:B------:R-:W-:Y:S01]  /*5630*/  ISETP.GE.AND P4, PT, R173, 0x1, PT ;  /* 0x00000001ad00780c */ /* 0x000fe20003f86270 */
[----:B------:R-:W-:Y:S01]  /*5640*/  FMUL.FTZ R46, R229, R46 ;  /* 0x0000002ee52e7220 */ /* 0x000fe20000410000 */
[----:B------:R-:W-:Y:S01]  /*5650*/  FSETP.GE.FTZ.AND P3, PT, R217, RZ, PT ;  /* 0x000000ffd900720b */ /* 0x000fe20003f76000 */
[----:B------:R-:W-:Y:S01]  /*5660*/  FMUL.FTZ R58, R233, R58 ;  /* 0x0000003ae93a7220 */ /* 0x000fe20000410000 */
[----:B------:R-:W-:Y:S02]  /*5670*/  FSETP.GE.FTZ.AND P2, PT, R228, RZ, PT ;  /* 0x000000ffe400720b */ /* 0x000fe40003f56000 */
[-C--:B------:R-:W-:Y:S01]  /*5680*/  FSEL R42, R195, R204.reuse, P3 ;  /* 0x000000ccc32a7208 */ /* 0x080fe20001800000 */
[----:B------:R-:W-:Y:S01]  /*5690*/  FADD.FTZ R195, -R204, R62 ;  /* 0x0000003eccc37221 */ /* 0x000fe20000010100 */
[----:B------:R-:W-:Y:S02]  /*56a0*/  FSEL R199, R199, R204, P2 ;  /* 0x000000ccc7c77208 */ /* 0x000fe40001000000 */
[----:B------:R-:W-:Y:S01]  /*56b0*/  FSETP.GE.FTZ.AND P3, PT, R244, RZ, PT ;  /* 0x000000fff400720b */ /* 0x000fe20003f76000 */
[----:B------:R-:W-:Y:S01]  /*56c0*/  FMUL.FTZ R42, R217, R42 ;  /* 0x0000002ad92a7220 */ /* 0x000fe20000410000 */
        /* <DEDUP_REMOVED lines=12> */
[----:B------:R-:W-:Y:S01]  /*5790*/  LOP3.LUT R6, R173, 0x1, RZ, 0xc0, !PT ;  /* 0x00000001ad067812 */ /* 0x000fe200078ec0ff */
[----:B------:R-:W-:Y:S02]  /*57a0*/  IMAD.MOV.U32 R5, RZ, RZ, c[0x0][0x190] ;  /* 0x00006400ff057624 */ /* 0x000fe400078e00ff */
[----:B------:R-:W-:Y:S01]  /*57b0*/  IMAD.MOV.U32 R4, RZ, RZ, -0x2000 ;  /* 0xffffe000ff047424 */ /* 0x000fe200078e00ff */
[----:B------:R-:W-:Y:S01]  /*57c0*/  ISETP.NE.U32.AND P1, PT, R6, 0x1, PT ;  /* 0x000000010600780c */ /* 0x000fe20003f25070 */
[----:B------:R-:W-:Y:S02]  /*57d0*/  IMAD.U32 R7, R5, -0x80, RZ ;  /* 0xffffff8005077824 */ /* 0x000fe400078e00ff */
[----:B------:R-:W-:Y:S01]  /*57e0*/  IMAD.MOV.U32 R6, RZ, RZ, c[0x0][0x194] ;  /* 0x00006500ff067624 */ /* 0x000fe200078e00ff */
[----:B------:R-:W-:Y:S02]  /*57f0*/  SEL R4, R4, 0x2000, !P1 ;  /* 0x0000200004047807 */ /* 0x000fe40004800000 */
[----:B------:R-:W-:Y:S03]  /*5800*/  LEA R182, P0, R7, R182, 0x1 ;  /* 0x000000b607b67211 */ /* 0x000fe600078008ff */
[--C-:B------:R-:W-:Y:S01]  /*5810*/  IMAD.IADD R171, R171, 0x1, R4.reuse ;  /* 0x00000001abab7824 */ /* 0x100fe200078e0204 */
[----:B------:R-:W-:Y:S01]  /*5820*/  LEA.HI.X.SX32 R183, R7, R183, 0x1, P0 ;  /* 0x000000b707b77211 */ /* 0x000fe200000f0eff */
[----:B------:R-:W-:Y:S01]  /*5830*/  IMAD.IADD R136, R136, 0x1, R4 ;  /* 0x0000000188887824 */ /* 0x000fe200078e0204 */
[C---:B------:R-:W-:Y:S03]  /*5840*/  LEA R8, P0, R5.reuse, R182, 0x7 ;  /* 0x000000b605087211 */ /* 0x040fe600078038ff */
[----:B------:R-:W-:Y:S01]  /*5850*/  @!PT LDS RZ, [RZ] ;  /* 0x00000000fffff984 */ /* 0x000fe20000000800 */
[----:B------:R-:W-:Y:S01]  /*5860*/  @!PT LDS RZ, [RZ] ;  /* 0x00000000fffff984 */ /* 0x000fe20000000800 */
[----:B------:R-:W-:Y:S01]  /*5870*/  @!PT LDS RZ, [RZ] ;  /* 0x00000000fffff984 */ /* 0x000fe20000000800 */
[----:B------:R1:W-:Y:S01]  /*5880*/  LDGSTS.E.BYPASS.LTC128B.128 [R171], [R182.64] ;  /* 0x00000000b6ab7fae */ /* 0x0003e2000b901d56 */
[----:B------:R-:W-:Y:S05]  /*5890*/  LEA.HI.X R9, R5, R183, R6, 0x7, P0 ;  /* 0x000000b705097211 */ /* 0x000fea00000f3c06 */
[----:B------:R1:W-:Y:S04]  /*58a0*/  LDGSTS.E.BYPASS.LTC128B.128 [R171+0x1000], [R8.64] ;  /* 0x0100000008ab7fae */ /* 0x0003e8000b901d56 */
[----:B------:R-:W0:Y:S02]  /*58b0*/  LDGDEPBAR ;  /* 0x00000000000079af */ /* 0x000e240000000000 */
.L_x_1050:
        /* <DEDUP_REMOVED lines=67> */
[----:B-1----:R-:W1:Y:S04]  /*5cf0*/  LDSM.16.MT88.4 R8, [R52+0x4000] ;  /* 0x004000003408783b */ /* 0x002e680000004200 */
        /* <DEDUP_REMOVED lines=70> */
.L_x_1051:
[----:B------:R-:W-:Y:S04]  /*6160*/  LDSM.16.M88.4 R20, [R140] ;  /* 0x000000008c14783b */ /* 0x000fe80000000200 */
        /* <DEDUP_REMOVED lines=48> */
[----:B------:R-:W-:Y:S01]  /*6470*/  @P4 IMAD.WIDE R42, R41, 0x4, R184 ;  /* 0x00000004292a4825 */ /* 0x000fe200078e02b8 */
        /* <DEDUP_REMOVED lines=78> */
[----:B------:R-:W-:Y:S01]  /*6960*/  @P4 IADD3 R164, P1, R164, -0x200, RZ ;  /* 0xfffffe00a4a44810 */ /* 0x000fe20007f3e0ff */
[----:B--2---:R-:W-:Y:S02]  /*6970*/  IMAD.U32 R29, RZ, RZ, UR10 ;  /* 0x0000000aff1d7e24 */ /* 0x004fe4000f8e00ff */
[----:B------:R-:W-:Y:S01]  /*6980*/  IMAD.U32 R11, RZ, RZ, UR9 ;  /* 0x00000009ff0b7e24 */ /* 0x000fe2000f8e00ff */
[----:B------:R-:W-:Y:S02]  /*6990*/  @P4 IADD3.X R163, R163, -0x1, RZ, P1, !PT ;  /* 0xffffffffa3a34810 */ /* 0x000fe40000ffe4ff */
[-C--:B---3--:R-:W-:Y:S02]  /*69a0*/  LEA R34, P3, R7, R186.reuse, 0x2 ;  /* 0x000000ba07227211 */ /* 0x088fe400078610ff */
[-C--:B----4-:R-:W-:Y:S02]  /*69b0*/  LEA R38, P0, R9, R186.reuse, 0x2 ;  /* 0x000000ba09267211 */ /* 0x090fe400078010ff */
[-C--:B------:R-:W-:Y:S02]  /*69c0*/  LEA.HI.X.SX32 R35, R29, R187.reuse, 0x2, P3 ;  /* 0x000000bb1d237211 */ /* 0x080fe400018f16ff */
[----:B------:R-:W-:Y:S01]  /*69d0*/  LEA R36, P2, R27, R186, 0x2 ;  /* 0x000000ba1b247211 */ /* 0x000fe200078410ff */
[----:B------:R-:W-:Y:S01]  /*69e0*/  LDSM.16.MT88.4 R28, [R141+0xe800] ;  /* 0x00e800008d1c783b */ /* 0x000fe20000004200 */
[-C--:B------:R-:W-:Y:S02]  /*69f0*/  LEA.HI.X.SX32 R39, R5, R187.reuse, 0x2, P0 ;  /* 0x000000bb05277211 */ /* 0x080fe400000f16ff */
[----:B------:R-:W-:Y:S01]  /*6a00*/  LEA.HI.X.SX32 R37, R11, R187, 0x2, P2 ;  /* 0x000000bb0b257211 */ /* 0x000fe200010f16ff */
[----:B------:R-:W-:Y:S01]  /*6a10*/  RED.E.ADD.F32.FTZ.RN.STRONG.GPU [R34.64], R12 ;  /* 0x0000000c2200798e */ /* 0x000fe2000c10e796 */
[C---:B------:R-:W-:Y:S03]  /*6a20*/  ISETP.GT.AND P3, PT, R173.reuse, RZ, PT ;  /* 0x000000ffad00720c */ /* 0x040fe60003f64270 */
[----:B------:R-:W-:Y:S04]  /*6a30*/  LDSM.16.MT88.4 R4, [R141+0xa000] ;  /* 0x00a000008d04783b */ /* 0x000fe80000004200 */
[----:B------:R-:W1:Y:S04]  /*6a40*/  LDSM.16.MT88.4 R8, [R137] ;  /* 0x000000008908783b */ /* 0x000e680000004200 */
[----:B------:R-:W-:Y:S04]  /*6a50*/  RED.E.ADD.F32.FTZ.RN.STRONG.GPU [R36.64], R13 ;  /* 0x0000000d2400798e */ /* 0x000fe8000c10e796 */
[----:B------:R-:W-:Y:S04]  /*6a60*/  RED.E.ADD.F32.FTZ.RN.STRONG.GPU [R32.64], R14 ;  /* 0x0000000e2000798e */ /* 0x000fe8000c10e796 */
[----:B------:R-:W-:Y:S04]  /*6a70*/  RED.E.ADD.F32.FTZ.RN.STRONG.GPU [R38.64], R15 ;  /* 0x0000000f2600798e */ /* 0x000fe8000c10e796 */
[----:B------:R-:W2:Y:S04]  /*6a80*/  LDSM.16.MT88.4 R24, [R137+0x400] ;  /* 0x000400008918783b */ /* 0x000ea80000004200 */
[----:B------:R-:W-:Y:S01]  /*6a90*/  LDSM.16.MT88.4 R12, [R141+0xf000] ;  /* 0x00f000008d0c783b */ /* 0x000fe20000004200 */
        /* <DEDUP_REMOVED lines=9> */
[-C--:B------:R-:W-:Y:S08]  /*6b30*/  HMMA.16816.F32.BF16 R92, R28, R26.reuse, R92 ;  /* 0x0000001a1c5c723c */ /* 0x080ff0000004185c */
[----:B------:R-:W-:Y:S01]  /*6b40*/  HMMA.16816.F32.BF16 R96, R16, R26, R96 ;  /* 0x0000001a1060723c */ /* 0x000fe20000041860 */
[----:B------:R-:W2:Y:S04]  /*6b50*/  LDSM.16.MT88.4 R16, [R141+0xb800] ;  /* 0x00b800008d10783b */ /* 0x000ea80000004200 */
[----:B------:R-:W3:Y:S03]  /*6b60*/  LDSM.16.MT88.4 R24, [R141+0xf800] ;  /* 0x00f800008d18783b */ /* 0x000ee60000004200 */
        /* <DEDUP_REMOVED lines=8> */
[C---:B---3--:R-:W-:Y:S08]  /*6bf0*/  HMMA.16816.F32.BF16 R88, R24.reuse, R20, R88 ;  /* 0x000000141858723c */ /* 0x048ff00000041858 */
        /* <DEDUP_REMOVED lines=23> */
[----:B------:R-:W-:Y:S01]  /*6d70*/  LOP3.LUT R4, R173, 0x1, RZ, 0xc0, !PT ;  /* 0x00000001ad047812 */ /* 0x000fe200078ec0ff */
[-C--:B--2---:R-:W-:Y:S05]  /*6d80*/  HMMA.16816.F32.BF16 R84, R16, R20.reuse, R84 ;  /* 0x000000141054723c */ /* 0x084fea0000041854 */
[----:B------:R-:W-:Y:S02]  /*6d90*/  ISETP.NE.U32.AND P0, PT, R4, 0x1, PT ;  /* 0x000000010400780c */ /* 0x000fe40003f05070 */
[----:B------:R-:W-:Y:S01]  /*6da0*/  @P4 IADD3 R5, P2, R184, -0x200, RZ ;  /* 0xfffffe00b8054810 */ /* 0x000fe20007f5e0ff */
[C---:B------:R-:W-:Y:S04]  /*6db0*/  HMMA.16816.F32.BF16 R88, R24.reuse, R20, R88 ;  /* 0x000000141858723c */ /* 0x040fe80000041858 */
[----:B------:R-:W-:Y:S01]  /*6dc0*/  @P4 IMAD.MOV.U32 R184, RZ, RZ, R5 ;  /* 0x000000ffffb84224 */ /* 0x000fe200078e0005 */
[----:B------:R-:W-:Y:S02]  /*6dd0*/  IADD3 R6, R137, -0x2000, RZ ;  /* 0xffffe00089067810 */ /* 0x000fe40007ffe0ff */
[----:B------:R-:W-:Y:S01]  /*6de0*/  @P4 IADD3.X R4, R185, -0x1, RZ, P2, !PT ;  /* 0xffffffffb9044810 */ /* 0x000fe200017fe4ff */
[-C--:B------:R-:W-:Y:S04]  /*6df0*/  HMMA.16816.F32.BF16 R92, R24, R22.reuse, R92 ;  /* 0x00000016185c723c */ /* 0x080fe8000004185c */
[----:B------:R-:W-:Y:S01]  /*6e00*/  @P0 IADD3 R6, R137, 0x2000, RZ ;  /* 0x0000200089060810 */ /* 0x000fe20007ffe0ff */
[----:B------:R-:W-:Y:S01]  /*6e10*/  @P4 IMAD.MOV.U32 R185, RZ, RZ, R4 ;  /* 0x000000ffffb94224 */ /* 0x000fe200078e0004 */
[----:B------:R-:W-:Y:S02]  /*6e20*/  IADD3 R173, R173, -0x1, RZ ;  /* 0xffffffffadad7810 */ /* 0x000fe40007ffe0ff */
[----:B------:R-:W-:Y:S04]  /*6e30*/  HMMA.16816.F32.BF16 R96, R16, R22, R96 ;  /* 0x000000161060723c */ /* 0x000fe80000041860 */
[----:B------:R-:W-:Y:S04]  /*6e40*/  IMAD.MOV.U32 R137, RZ, RZ, R6 ;  /* 0x000000ffff897224 */ /* 0x000fe800078e0006 */
[----:B------:R-:W-:-:S05]  /*6e50*/  @P3 BRA `(.L_x_1052) ;  /* 0xffffb07000003947 */ /* 0x000fca000383ffff */
.L_x_1049:
[----:B------:R-:W-:Y:S02]  /*6e60*/  @!UPT UIADD3 URZ, URZ, URZ, URZ ;  /* 0x0000003f3f3ff290 */ /* 0x000fe4000fffe03f */
[----:B------:R-:W2:Y:S01]  /*6e70*/  S2R R0, SR_TID.X ;  /* 0x0000000000007919 */ /* 0x000ea20000002100 */
[----:B------:R-:W-:Y:S01]  /*6e80*/  FMUL.FTZ R84, R84, c[0x0][0x2e0] ;  /* 0x0000b80054547a20 */ /* 0x000fe20000410000 */
[----:B------:R-:W-:Y:S01]  /*6e90*/  SHF.L.U32 R30, R149, 0x1, RZ ;  /* 0x00000001951e7819 */ /* 0x000fe200000006ff */
[----:B------:R-:W-:Y:S01]  /*6ea0*/  FMUL.FTZ R85, R85, c[0x0][0x2e0] ;  /* 0x0000b80055557a20 */ /* 0x000fe20000410000 */
[----:B------:R-:W-:Y:S01]  /*6eb0*/  BAR.SYNC.DEFER_BLOCKING 0x0 ;  /* 0x0000000000007b1d */ /* 0x000fe20000010000 */
[----:B------:R-:W-:-:S02]  /*6ec0*/  FMUL.FTZ R86, R86, c[0x0][0x2e0] ;  /* 0x0000b80056567a20 */ /* 0x000fc40000410000 */
[----:B------:R-:W-:Y:S01]  /*6ed0*/  FMUL.FTZ R87, R87, c[0x0][0x2e0] ;  /* 0x0000b80057577a20 */ /* 0x000fe20000410000 */
[----:B------:R-:W-:Y:S01]  /*6ee0*/  F2FP.BF16.PACK_AB R85, R85, R84 ;  /* 0x000000545555723e */ /* 0x000fe200000010ff */
[----:B------:R-:W-:Y:S01]  /*6ef0*/  FMUL.FTZ R96, R96, c[0x0][0x2e0] ;  /* 0x0000b80060607a20 */ /* 0x000fe20000410000 */
[----:B------:R-:W3:Y:S01]  /*6f00*/  S2R R2, SR_CTAID.Y ;  /* 0x0000000000027919 */ /* 0x000ee20000002600 */
        /* <DEDUP_REMOVED lines=11> */
[----:B------:R-:W-:Y:S01]  /*6fc0*/  FMUL.FTZ R92, R92, c[0x0][0x2e0] ;  /* 0x0000b8005c5c7a20 */ /* 0x000fe20000410000 */
[----:B-12---:R-:W-:Y:S01]  /*6fd0*/  SHF.R.S32.HI R5, RZ, 0x1f, R0 ;  /* 0x0000001fff057819 */ /* 0x006fe20000011400 */
        /* <DEDUP_REMOVED lines=27> */
[----:B------:R-:W-:Y:S01]  /*7190*/  LEA.HI R5, R5, R0, RZ, 0x2 ;  /* 0x0000000005057211 */ /* 0x000fe200078f10ff */
        /* <DEDUP_REMOVED lines=10> */
[C---:B------:R-:W-:Y:S01]  /*7240*/  IMAD R20, R160.reuse, c[0x0][0x3a0], RZ ;  /* 0x0000e800a0147a24 */ /* 0x040fe200078e02ff */
[----:B------:R-:W-:Y:S01]  /*7250*/  STS [R158+0x2000], R69 ;  /* 0x002000459e007388 */ /* 0x000fe20000000800 */
[----:B------:R-:W-:Y:S01]  /*7260*/  LOP3.LUT R7, R5, 0xfffffffc, RZ, 0xc0, !PT ;  /* 0xfffffffc05077812 */ /* 0x000fe200078ec0ff */
[----:B------:R-:W-:Y:S01]  /*7270*/  IMAD R160, R160, c[0x0][0x3a8], RZ ;  /* 0x0000ea00a0a07a24 */ /* 0x000fe200078e02ff */
[----:B------:R-:W-:Y:S01]  /*7280*/  F2FP.BF16.PACK_AB R78, R79, R78 ;  /* 0x0000004e4f4e723e */ /* 0x000fe200000010ff */
[----:B------:R-:W-:Y:S01]  /*7290*/  STS [R158+0x2200], R71 ;  /* 0x002200479e007388 */ /* 0x000fe20000000800 */
[----:B------:R-:W-:Y:S01]  /*72a0*/  SHF.R.S32.HI R5, RZ, 0x2, R5 ;  /* 0x00000002ff057819 */ /* 0x000fe20000011405 */
[----:B------:R-:W-:Y:S01]  /*72b0*/  IMAD R20, R161, c[0x0][0x3a4], R20 ;  /* 0x0000e900a1147a24 */ /* 0x000fe200078e0214 */
[----:B------:R-:W-:Y:S01]  /*72c0*/  IADD3 R7, -R7, R0, RZ ;  /* 0x0000000007077210 */ /* 0x000fe20007ffe1ff */
[----:B------:R-:W-:Y:S01]  /*72d0*/  STS [R157+0x2000], R80 ;  /* 0x002000509d007388 */ /* 0x000fe20000000800 */
[----:B------:R-:W-:Y:S01]  /*72e0*/  SHF.R.S32.HI R24, RZ, 0x1f, R5 ;  /* 0x0000001fff187819 */ /* 0x000fe20000011405 */
[----:B------:R-:W-:Y:S01]  /*72f0*/  IMAD.WIDE.U32 R12, R5, c[0x0][0x3a0], RZ ;  /* 0x0000e800050c7a25 */ /* 0x000fe200078e00ff */
[----:B---3--:R-:W-:Y:S01]  /*7300*/  SHF.R.S32.HI R4, RZ, 0x1f, R2 ;  /* 0x0000001fff047819 */ /* 0x008fe20000011402 */
[----:B------:R-:W-:Y:S01]  /*7310*/  STS [R157+0x2200], R82 ;  /* 0x002200529d007388 */ /* 0x000fe20000000800 */
[----:B------:R-:W-:Y:S01]  /*7320*/  SHF.L.U32 R6, R7, 0x3, RZ ;  /* 0x0000000307067819 */ /* 0x000fe200000006ff */
[----:B------:R-:W-:-:S02]  /*7330*/  IMAD R26, R24, c[0x0][0x3a0], RZ ;  /* 0x0000e800181a7a24 */ /* 0x000fc400078e02ff */
[----:B------:R-:W-:Y:S01]  /*7340*/  STS [R158+0x3000], R73 ;  /* 0x003000499e007388 */ /* 0x000fe20000000800 */
[----:B------:R-:W-:Y:S01]  /*7350*/  IMAD R24, R24, c[0x0][0x3a8], RZ ;  /* 0x0000ea0018187a24 */ /* 0x000fe200078e02ff */
[----:B------:R-:W-:Y:S01]  /*7360*/  SHF.R.S32.HI R7, RZ, 0x1f, R6 ;  /* 0x0000001fff077819 */ /* 0x000fe20000011406 */
[----:B------:R-:W-:Y:S01]  /*7370*/  IMAD R9, R4, c[0x0][0x388], RZ ;  /* 0x0000e20004097a24 */ /* 0x000fe200078e02ff */
[----:B------:R-:W-:Y:S01]  /*7380*/  STS [R158+0x3200], R75 ;  /* 0x0032004b9e007388 */ /* 0x000fe20000000800 */
[C---:B------:R-:W-:Y:S02]  /*7390*/  IMAD R26, R5.reuse, c[0x0][0x3a4], R26 ;  /* 0x0000e900051a7a24 */ /* 0x040fe400078e021a */
[C---:B------:R-:W-:Y:S01]  /*73a0*/  IMAD R24, R5.reuse, c[0x0][0x3ac], R24 ;  /* 0x0000eb0005187a24 */ /* 0x040fe200078e0218 */
[----:B------:R-:W-:Y:S01]  /*73b0*/  STS [R157+0x3000], R76 ;  /* 0x0030004c9d007388 */ /* 0x000fe20000000800 */
[----:B------:R-:W-:Y:S01]  /*73c0*/  IMAD.WIDE.U32 R10, R5, c[0x0][0x3a8], RZ ;  /* 0x0000ea00050a7a25 */ /* 0x000fe200078e00ff */
[----:B------:R-:W-:-:S02]  /*73d0*/  IADD3 R27, R13, R26, RZ ;  /* 0x0000001a0d1b7210 */ /* 0x000fc40007ffe0ff */
[----:B------:R-:W-:Y:S01]  /*73e0*/  STS [R157+0x3200], R78 ;  /* 0x0032004e9d007388 */ /* 0x000fe20000000800 */
[----:B------:R-:W-:Y:S01]  /*73f0*/  IMAD R5, R4, c[0x0][0x390], RZ ;  /* 0x0000e40004057a24 */ /* 0x000fe200078e02ff */
[----:B------:R-:W-:Y:S01]  /*7400*/  IADD3 R25, R11, R24, RZ ;  /* 0x000000180b197210 */ /* 0x000fe20007ffe0ff */
[C---:B------:R-:W-:Y:S01]  /*7410*/  IMAD R28, R2.reuse, c[0x0][0x38c], R9 ;  /* 0x0000e300021c7a24 */ /* 0x040fe200078e0209 */
[----:B------:R-:W-:Y:S01]  /*7420*/  BAR.SYNC.DEFER_BLOCKING 0x0 ;  /* 0x0000000000007b1d */ /* 0x000fe20000010000 */
[C---:B------:R-:W-:Y:S01]  /*7430*/  IMAD.WIDE.U32 R8, R2.reuse, c[0x0][0x388], R6 ;  /* 0x0000e20002087a25 */ /* 0x040fe200078e0006 */
[----:B------:R-:W-:Y:S02]  /*7440*/  MOV R26, R12 ;  /* 0x0000000c001a7202 */ /* 0x000fe40000000f00 */
[----:B------:R-:W-:Y:S01]  /*7450*/  MOV R24, R10 ;  /* 0x0000000a00187202 */ /* 0x000fe20000000f00 */
[C---:B------:R-:W-:Y:S01]  /*7460*/  IMAD R32, R2.reuse, c[0x0][0x394], R5 ;  /* 0x0000e50002207a24 */ /* 0x040fe200078e0205 */
[----:B------:R-:W1:Y:S01]  /*7470*/  S2R R0, SR_CTAID.Z ;  /* 0x0000000000007919 */ /* 0x000e620000002700 */
[----:B------:R-:W-:Y:S01]  /*7480*/  IMAD.WIDE.U32 R6, R2, c[0x0][0x390], R6 ;  /* 0x0000e40002067a25 */ /* 0x000fe200078e0006 */
[----:B------:R-:W-:-:S02]  /*7490*/  IADD3 R29, R9, R28, RZ ;  /* 0x0000001c091d7210 */ /* 0x000fc40007ffe0ff */
[----:B------:R-:W-:Y:S01]  /*74a0*/  MOV R28, R8 ;  /* 0x00000008001c7202 */ /* 0x000fe20000000f00 */
[----:B------:R-:W-:Y:S01]  /*74b0*/  IMAD.WIDE.U32 R26, R161, c[0x0][0x3a0], R26 ;  /* 0x0000e800a11a7a25 */ /* 0x000fe200078e001a */
[----:B------:R-:W-:Y:S02]  /*74c0*/  IADD3 R33, R7, R32, RZ ;  /* 0x0000002007217210 */ /* 0x000fe40007ffe0ff */
[----:B------:R-:W-:Y:S01]  /*74d0*/  MOV R32, R6 ;  /* 0x0000000600207202 */ /* 0x000fe20000000f00 */
[----:B------:R-:W-:-:S04]  /*74e0*/  IMAD.WIDE.U32 R24, R161, c[0x0][0x3a8], R24 ;  /* 0x0000ea00a1187a25 */ /* 0x000fc800078e0018 */
[----:B------:R-:W-:Y:S01]  /*74f0*/  IMAD R160, R161, c[0x0][0x3ac], R160 ;  /* 0x0000eb00a1a07a24 */ /* 0x000fe200078e02a0 */
[----:B------:R-:W2:Y:S04]  /*7500*/  LDS.128 R16, [R30+0x6000] ;  /* 0x006000001e107984 */ /* 0x000ea80000000c00 */
[----:B------:R-:W3:Y:S01]  /*7510*/  LDS.128 R12, [R30+0x7000] ;  /* 0x007000001e0c7984 */ /* 0x000ee20000000c00 */
[----:B-1----:R-:W-:Y:S01]  /*7520*/  SHF.R.S32.HI R23, RZ, 0x1f, R0 ;  /* 0x0000001fff177819 */ /* 0x002fe20000011400 */
[----:B------:R-:W-:Y:S02]  /*7530*/  IMAD.WIDE.U32 R28, R0, c[0x0][0x3b8], R28 ;  /* 0x0000ee00001c7a25 */ /* 0x000fe400078e001c */
[----:B------:R-:W1:Y:S02]  /*7540*/  LDS.128 R8, [R30+0x8000] ;  /* 0x008000001e087984 */ /* 0x000e640000000c00 */
[----:B------:R-:W-:-:S02]  /*7550*/  IMAD R21, R23, c[0x0][0x3b8], RZ ;  /* 0x0000ee0017157a24 */ /* 0x000fc400078e02ff */
[----:B------:R-:W4:Y:S01]  /*7560*/  LDS.128 R4, [R30+0x9000] ;  /* 0x009000001e047984 */ /* 0x000f220000000c00 */
[----:B------:R-:W-:Y:S02]  /*7570*/  IMAD R23, R23, c[0x0][0x3c0], RZ ;  /* 0x0000f00017177a24 */ /* 0x000fe400078e02ff */
[C---:B------:R-:W-:Y:S02]  /*7580*/  IMAD R21, R0.reuse, c[0x0][0x3bc], R21 ;  /* 0x0000ef0000157a24 */ /* 0x040fe400078e0215 */
[C---:B------:R-:W-:Y:S02]  /*7590*/  IMAD R2, R0.reuse, c[0x0][0x3c4], R23 ;  /* 0x0000f10000027a24 */ /* 0x040fe400078e0217 */
[----:B------:R-:W-:Y:S01]  /*75a0*/  IMAD.WIDE.U32 R22, R0, c[0x0][0x3c0], R32 ;  /* 0x0000f00000167a25 */ /* 0x000fe200078e0020 */
[----:B------:R-:W-:Y:S02]  /*75b0*/  IADD3 R21, R29, R21, RZ ;  /* 0x000000151d157210 */ /* 0x000fe40007ffe0ff */
[----:B------:R-:W-:-:S02]  /*75c0*/  IADD3 R0, P1, R28, R26, RZ ;  /* 0x0000001a1c007210 */ /* 0x000fc40007f3e0ff */
[----:B------:R-:W-:Y:S02]  /*75d0*/  IADD3 R23, R23, R2, RZ ;  /* 0x0000000217177210 */ /* 0x000fe40007ffe0ff */
[----:B------:R-:W-:Y:S02]  /*75e0*/  IADD3 R22, P0, R22, R24, RZ ;  /* 0x0000001816167210 */ /* 0x000fe40007f1e0ff */
[----:B------:R-:W-:Y:S02]  /*75f0*/  IADD3.X R21, R21, R27, R20, P1, !PT ;  /* 0x0000001b15157210 */ /* 0x000fe40000ffe414 */
[----:B------:R-:W-:Y:S02]  /*7600*/  LEA R24, P1, R0, c[0x0][0x340], 0x1 ;  /* 0x0000d00000187a11 */ /* 0x000fe400078208ff */
[----:B------:R-:W-:Y:S02]  /*7610*/  IADD3.X R23, R23, R25, R160, P0, !PT ;  /* 0x0000001917177210 */ /* 0x000fe400007fe4a0 */
[----:B------:R-:W-:-:S02]  /*7620*/  LEA R26, P0, R22, c[0x0][0x348], 0x1 ;  /* 0x0000d200161a7a11 */ /* 0x000fc400078008ff */
[----:B------:R-:W-:Y:S02]  /*7630*/  LEA.HI.X R25, R0, c[0x0][0x344], R21, 0x1, P1 ;  /* 0x0000d10000197a11 */ /* 0x000fe400008f0c15 */
[----:B------:R-:W-:Y:S02]  /*7640*/  MOV R0, c[0x0][0x3a0] ;  /* 0x0000e80000007a02 */ /* 0x000fe40000000f00 */
[----:B------:R-:W-:Y:S01]  /*7650*/  MOV R21, c[0x0][0x3a8] ;  /* 0x0000ea0000157a02 */ /* 0x000fe20000000f00 */
[----:B--2---:R2:W-:Y:S01]  /*7660*/  STG.E.128 [R24.64], R16 ;  /* 0x0000001018007986 */ /* 0x0045e2000c101d22 */
[----:B------:R-:W-:Y:S02]  /*7670*/  LEA.HI.X R27, R22, c[0x0][0x34c], R23, 0x1, P0 ;  /* 0x0000d300161b7a11 */ /* 0x000fe400000f0c17 */
[----:B------:R-:W-:Y:S02]  /*7680*/  MOV R23, c[0x0][0x3a4] ;  /* 0x0000e90000177a02 */ /* 0x000fe40000000f00 */
[----:B------:R-:W-:-:S02]  /*7690*/  LEA R22, P1, R0, R24, 0x7 ;  /* 0x0000001800167211 */ /* 0x000fc400078238ff */
[----:B------:R-:W-:Y:S02]  /*76a0*/  MOV R2, c[0x0][0x3ac] ;  /* 0x0000eb0000027a02 */ /* 0x000fe40000000f00 */
[C---:B------:R-:W-:Y:S02]  /*76b0*/  LEA R20, P0, R21.reuse, R26, 0x7 ;  /* 0x0000001a15147211 */ /* 0x040fe400078038ff */
[----:B------:R-:W-:Y:S02]  /*76c0*/  LEA.HI.X R23, R0, R25, R23, 0x7, P1 ;  /* 0x0000001900177211 */ /* 0x000fe400008f3c17 */
[----:B------:R-:W-:-:S03]  /*76d0*/  LEA.HI.X R21, R21, R27, R2, 0x7, P0 ;  /* 0x0000001b15157211 */ /* 0x000fc600000f3c02 */
[----:B---3--:R2:W-:Y:S04]  /*76e0*/  STG.E.128 [R22.64], R12 ;  /* 0x0000000c16007986 */ /* 0x0085e8000c101d22 */
[----:B-1----:R2:W-:Y:S04]  /*76f0*/  STG.E.128 [R26.64], R8 ;  /* 0x000000081a007986 */ /* 0x0025e8000c101d22 */
[----:B----4-:R2:W-:Y:S02]  /*7700*/  STG.E.128 [R20.64], R4 ;  /* 0x0000000414007986 */ /* 0x0105e4000c101d22 */
.L_x_1046:
        /* <DEDUP_REMOVED lines=11> */
.L_x_1053:
[----:B------:R-:W-:Y:S05]  /*77c0*/  EXIT ;  /* 0x000000000000794d */ /* 0x000fea0003800000 */
.L_x_1055:
        /* <DEDUP_REMOVED lines=11> */
.L_x_1355:


//--------------------- .text._ZN5flash44flash_bwd_dq_dk_dv_loop_seqk_parallel_kernelI23Flash_bwd_kernel_traitsILi32ELi128ELi128ELi8ELi4ELi4ELi4ELb0ELb0EN7cutlass10bfloat16_tE19Flash_kernel_traitsILi32ELi128ELi128ELi8ES3_EELb0ELb0ELb0ELb0ELb1ELb1ELb1EEEvNS_16Flash_bwd_paramsE --------------------------
	.section	.text._ZN5flash44flash_bwd_dq_dk_dv_loop_seqk_parallel_kernelI23Flash_bwd_kernel_traitsILi32ELi128ELi128ELi8ELi4ELi4ELi4ELb0ELb0EN7cutlass10bfloat16_tE19Flash_kernel_traitsILi32ELi128ELi128ELi8ES3_EELb0ELb0ELb0ELb0ELb1ELb1ELb1EEEvNS_16Flash_bwd_paramsE,"ax",@progbits
	.sectioninfo	@"SHI_REGISTERS=255"
	.align	128
        .global         _ZN5flash44flash_bwd_dq_dk_dv_loop_seqk_parallel_kernelI23Flash_bwd_kernel_traitsILi32ELi128ELi128ELi8ELi4ELi4ELi4ELb0ELb0EN7cutlass10bfloat16_tE19Flash_kernel_traitsILi32ELi128ELi128ELi8ES3_EELb0ELb0ELb0ELb0ELb1ELb1ELb1EEEvNS_16Flash_bwd_paramsE
        .type           _ZN5flash44flash_bwd_dq_dk_dv_loop_seqk_parallel_kernelI23Flash_bwd_kernel_traitsILi32ELi128ELi128ELi8ELi4ELi4ELi4ELb0ELb0EN7cutlass10bfloat16_tE19Flash_kernel_traitsILi32ELi128ELi128ELi8ES3_EELb0ELb0ELb0ELb0ELb1ELb1ELb1EEEvNS_16Flash_bwd_paramsE,@function
        .size           _ZN5flash44flash_bwd_dq_dk_dv_loop_seqk_parallel_kernelI23Flash_bwd_kernel_traitsILi32ELi128ELi128ELi8ELi4ELi4ELi4ELb0ELb0EN7cutlass10bfloat16_tE19Flash_kernel_traitsILi32ELi128ELi128ELi8ES3_EELb0ELb0ELb0ELb0ELb1ELb1ELb1EEEvNS_16Flash_bwd_paramsE,(.L_x_1356 - _ZN5flash44flash_bwd_dq_dk_dv_loop_seqk_parallel_kernelI23Flash_bwd_kernel_traitsILi32ELi128ELi128ELi8ELi4ELi4ELi4ELb0ELb0EN7cutlass10bfloat16_tE19Flash_kernel_traitsILi32ELi128ELi128ELi8ES3_EELb0ELb0ELb0ELb0ELb1ELb1ELb1EEEvNS_16Flash_bwd_paramsE)
        .other          _ZN5flash44flash_bwd_dq_dk_dv_loop_seqk_parallel_kernelI23Flash_bwd_kernel_traitsILi32ELi128ELi128ELi8ELi4ELi4ELi4ELb0ELb0EN7cutlass10bfloat16_tE19Flash_kernel_traitsILi32ELi128ELi128ELi8ES3_EELb0ELb0ELb0ELb0ELb1ELb1ELb1EEEvNS_16Flash_bwd_paramsE,@"STO_CUDA_ENTRY STV_DEFAULT"
_ZN5flash44flash_bwd_dq_dk_dv_loop_seqk_parallel_kernelI23Flash_bwd_kernel_traitsILi32ELi128ELi128ELi8ELi4ELi4ELi4ELb0ELb0EN7cutlass10bfloat16_tE19Flash_kernel_traitsILi32ELi128ELi128ELi8ES3_EELb0ELb0ELb0ELb0ELb1ELb1ELb1EEEvNS_16Flash_bwd_paramsE:
.text._ZN5flash44flash_bwd_dq_dk_dv_loop_seqk_parallel_kernelI23Flash_bwd_kernel_traitsILi32ELi128ELi128ELi8ELi4ELi4ELi4ELb0ELb0EN7cutlass10bfloat16_tE19Flash_kernel_traitsILi32ELi128ELi128ELi8ES3_EELb0ELb0ELb0ELb0ELb1ELb1ELb1EEEvNS_16Flash_bwd_paramsE:
        /* <DEDUP_REMOVED lines=30> */
[----:B------:R-:W-:Y:S01]  /*01e0*/  ULDC.64 UR4, c[0x0][0x118] ;  /* 0x0000460000047ab9 */ /* 0x000fe20000000a00 */
[CC--:B------:R-:W-:Y:S01]  /*01f0*/  LEA.HI R0, R3.reuse, R8.reuse, RZ, 0x5 ;  /* 0x0000000803007211 */ /* 0x0c0fe200078f28ff */
[----:B------:R-:W-:Y:S01]  /*0200*/  UMOV UR48, 0xffffe000 ;  /* 0xffffe00000307882 */ /* 0x000fe20000000000 */
[CC--:B------:R-:W-:Y:S01]  /*0210*/  LEA.HI R117, R3.reuse, R8.reuse, RZ, 0x3 ;  /* 0x0000000803757211 */ /* 0x0c0fe200078f18ff */
[----:B------:R-:W-:Y:S01]  /*0220*/  UIADD3 UR54, UR54, UR7, URZ ;  /* 0x0000000736367290 */ /* 0x000fe2000fffe03f */
[----:B------:R-:W-:Y:S01]  /*0230*/  LOP3.LUT R7, R2, 0xfffffffc, RZ, 0xc0, !PT ;  /* 0xfffffffc02077812 */ /* 0x000fe200078ec0ff */
[----:B------:R-:W-:Y:S01]  /*0240*/  UIMAD UR52, UR6, UR52, URZ ;  /* 0x00000034063472a4 */ /* 0x000fe2000f8e023f */
[----:B------:R-:W-:Y:S01]  /*0250*/  LOP3.LUT R5, R0, 0xffffffe0, RZ, 0xc0, !PT ;  /* 0xffffffe000057812 */ /* 0x000fe200078ec0ff */
[----:B------:R-:W-:Y:S01]  /*0260*/  USHF.L.U32 UR26, UR49, 0x3, URZ ;  /* 0x00000003311a7899 */ /* 0x000fe2000800063f */
[CC--:B------:R-:W-:Y:S01]  /*0270*/  LEA.HI R4, R3.reuse, R8.reuse, RZ, 0x4 ;  /* 0x0000000803047211 */ /* 0x0c0fe200078f20ff */
[C---:B------:R-:W-:Y:S01]  /*0280*/  IMAD.IADD R17, R8.reuse, 0x1, -R7 ;  /* 0x0000000108117824 */ /* 0x040fe200078e0a07 */
[----:B------:R-:W-:Y:S01]  /*0290*/  LEA.HI R15, R3, R8, RZ, 0x7 ;  /* 0x00000008030f7211 */ /* 0x000fe200078f38ff */
[----:B------:R-:W-:Y:S01]  /*02a0*/  IMAD.IADD R11, R8, 0x1, -R5 ;  /* 0x00000001080b7824 */ /* 0x000fe200078e0a05 */
[----:B------:R-:W-:Y:S01]  /*02b0*/  LOP3.LUT R3, R117, 0xfffffff8, RZ, 0xc0, !PT ;  /* 0xfffffff875037812 */ /* 0x000fe200078ec0ff */
[----:B------:R-:W-:Y:S01]  /*02c0*/  USHF.L.U32 UR25, UR49, 0x4, URZ ;  /* 0x0000000431197899 */ /* 0x000fe2000800063f */
[----:B------:R-:W-:Y:S01]  /*02d0*/  SHF.R.S32.HI R9, RZ, 0x3, R117 ;  /* 0x00000003ff097819 */ /* 0x000fe20000011475 */
[----:B------:R-:W-:Y:S01]  /*02e0*/  UIMAD UR24, UR49, 0x18, URZ ;  /* 0x00000018311878a4 */ /* 0x000fe2000f8e023f */
[----:B------:R-:W-:Y:S01]  /*02f0*/  LOP3.LUT R6, R4, 0xfffffff0, RZ, 0xc0, !PT ;  /* 0xfffffff004067812 */ /* 0x000fe200078ec0ff */
[C---:B------:R-:W-:Y:S01]  /*0300*/  IMAD.IADD R13, R8.reuse, 0x1, -R3 ;  /* 0x00000001080d7824 */ /* 0x040fe200078e0a03 */
[--C-:B------:R-:W-:Y:S01]  /*0310*/  SHF.R.S32.HI R7, RZ, 0x5, R0.reuse ;  /* 0x00000005ff077819 */ /* 0x100fe20000011400 */
[----:B------:R-:W-:Y:S01]  /*0320*/  IMAD.SHL.U32 R9, R9, 0x40, RZ ;  /* 0x0000004009097824 */ /* 0x000fe200078e00ff */
[----:B------:R-:W-:Y:S01]  /*0330*/  SHF.R.S32.HI R5, RZ, 0x1f, R0 ;  /* 0x0000001fff057819 */ /* 0x000fe20000011400 */
[----:B------:R-:W-:Y:S01]  /*0340*/  IMAD.IADD R6, R8, 0x1, -R6 ;  /* 0x0000000108067824 */ /* 0x000fe200078e0a06 */
[--C-:B------:R-:W-:Y:S01]  /*0350*/  SHF.R.S32.HI R0, RZ, 0x2, R2.reuse ;  /* 0x00000002ff007819 */ /* 0x100fe20000011402 */
[----:B------:R-:W-:Y:S01]  /*0360*/  USHF.L.U32 UR23, UR49, 0x5, URZ ;  /* 0x0000000531177899 */ /* 0x000fe2000800063f */
[----:B------:R-:W-:Y:S01]  /*0370*/  SHF.R.S32.HI R3, RZ, 0x1f, R2 ;  /* 0x0000001fff037819 */ /* 0x000fe20000011402 */
[----:B------:R-:W-:Y:S01]  /*0380*/  UIMAD UR22, UR49, 0x28, URZ ;  /* 0x00000028311678a4 */ /* 0x000fe2000f8e023f */
[----:B------:R-:W-:Y:S01]  /*0390*/  SHF.R.S32.HI R10, RZ, 0x4, R4 ;  /* 0x00000004ff0a7819 */ /* 0x000fe20000011404 */
[----:B------:R-:W-:Y:S01]  /*03a0*/  UIMAD UR21, UR49, 0x30, URZ ;  /* 0x00000030311578a4 */ /* 0x000fe2000f8e023f */
[-C--:B------:R-:W-:Y:S01]  /*03b0*/  LEA.HI R8, R2, R0.reuse, RZ, 0x1 ;  /* 0x0000000002087211 */ /* 0x080fe200078f08ff */
[----:B------:R-:W-:Y:S01]  /*03c0*/  UIMAD UR20, UR49, 0x38, URZ ;  /* 0x00000038311478a4 */ /* 0x000fe2000f8e023f */
[----:B------:R-:W-:Y:S01]  /*03d0*/  LEA.HI R3, R3, R0, RZ, 0x3 ;  /* 0x0000000003037211 */ /* 0x000fe200078f18ff */
[----:B------:R-:W-:Y:S01]  /*03e0*/  USHF.L.U32 UR19, UR49, 0x6, URZ ;  /* 0x0000000631137899 */ /* 0x000fe2000800063f */
        /* <DEDUP_REMOVED lines=29> */
[----:B------:R-:W-:Y:S01]  /*05c0*/  UIMAD UR12, UR49, 0x78, URZ ;  /* 0x00000078310c78a4 */ /* 0x000fe2000f8e023f */
[----:B------:R-:W-:Y:S01]  /*05d0*/  SHF.R.S32.HI R9, RZ, 0x1f, R6 ;  /* 0x0000001fff097819 */ /* 0x000fe20000011406 */
[----:B------:R1:W-:Y:S01]  /*05e0*/  STL [R1+0x10], R2 ;  /* 0x0000100201007387 */ /* 0x0003e20000100800 */
[----:B------:R-:W-:Y:S01]  /*05f0*/  IMAD.IADD R3, R13, 0x1, -R0 ;  /* 0x000000010d037824 */ /* 0x000fe200078e0a00 */
[-C--:B------:R-:W-:Y:S01]  /*0600*/  LEA.HI R0, R6, R6.reuse, RZ, 0x1 ;  /* 0x0000000606007211 */ /* 0x080fe200078f08ff */
[----:B------:R-:W-:Y:S01]  /*0610*/  IMAD R192, R11, 0x2000, R7 ;  /* 0x000020000bc07824 */ /* 0x000fe200078e0207 */
[----:B------:R-:W-:Y:S01]  /*0620*/  LEA.HI R9, R9, R6, RZ, 0x3 ;  /* 0x0000000609097211 */ /* 0x000fe200078f18ff */
[----:B------:R-:W-:Y:S01]  /*0630*/  USHF.R.S32.HI UR53, URZ, 0x1f, UR51 ;  /* 0x0000001f3f357899 */ /* 0x000fe20008011433 */
[----:B------:R-:W-:Y:S01]  /*0640*/  SHF.R.S32.HI R5, RZ, 0x1, R0 ;  /* 0x00000001ff057819 */ /* 0x000fe20000011400 */
[----:B------:R-:W-:Y:S01]  /*0650*/  ULDC.64 UR58, c[0x0][0x118] ;  /* 0x00004600003a7ab9 */ /* 0x000fe20000000a00 */
[----:B------:R-:W-:-:S02]  /*0660*/  LEA.HI R10, R4, R4, RZ, 0x1 ;  /* 0x00000004040a7211 */ /* 0x000fc400078f08ff */
        /* <DEDUP_REMOVED lines=23> */
[----:B------:R-:W-:Y:S01]  /*07e0*/  IMAD.IADD R12, R4, 0x1, -R2 ;  /* 0x00000001040c7824 */ /* 0x000fe200078e0a02 */
        /* <DEDUP_REMOVED lines=27> */
[----:B------:R-:W-:Y:S01]  /*09a0*/  IMAD.IADD R191, R192, 0x1, R187 ;  /* 0x00000001c0bf7824 */ /* 0x000fe200078e02bb */
        /* <DEDUP_REMOVED lines=55> */
.L_x_1064:
        /* <DEDUP_REMOVED lines=40> */
[----:B------:R-:W-:Y:S01]  /*0fa0*/  ULDC.U8 UR32, c[0x0][0x328] ;  /* 0x0000ca0000207ab9 */ /* 0x000fe20000000000 */
[----:B------:R-:W4:Y:S01]  /*0fb0*/  S2UR UR10, SR_CTAID.Y ;  /* 0x00000000000a79c3 */ /* 0x000f220000002600 */
[----:B------:R-:W-:-:S02]  /*0fc0*/  ULDC UR56, c[0x0][0x214] ;  /* 0x0000850000387ab9 */ /* 0x000fc40000000800 */
[----:B------:R-:W-:Y:S02]  /*0fd0*/  UISETP.NE.AND UP0, UPT, UR32, URZ, UPT ;  /* 0x0000003f2000728c */ /* 0x000fe4000bf05270 */
[----:B------:R-:W-:Y:S02]  /*0fe0*/  UISETP.NE.AND.EX UP1, UPT, URZ, UR9, UPT, UP1 ;  /* 0x000000093f00728c */ /* 0x000fe4000bf25310 */
[----:B------:R-:W-:Y:S02]  /*0ff0*/  UIADD3 UR9, UR56, 0x7f, URZ ;  /* 0x0000007f38097890 */ /* 0x000fe4000fffe03f */
[----:B------:R-:W-:Y:S01]  /*1000*/  ULDC UR11, c[0x0][0x214] ;  /* 0x00008500000b7ab9 */ /* 0x000fe20000000800 */
[----:B---3--:R-:W3:Y:S01]  /*1010*/  MUFU.RCP R4, R4 ;  /* 0x0000000400047308 */ /* 0x008ee20000001000 */
[----:B------:R-:W-:Y:S02]  /*1020*/  USHF.R.S32.HI UR8, URZ, 0x1f, UR9 ;  /* 0x0000001f3f087899 */ /* 0x000fe40008011409 */
[----:B------:R-:W-:Y:S01]  /*1030*/  ULDC UR38, c[0x0][0x234] ;  /* 0x00008d0000267ab9 */ /* 0x000fe20000000800 */
[----:B-1----:R-:W-:Y:S01]  /*1040*/  IABS R3, R3 ;  /* 0x0000000300037213 */ /* 0x002fe20000000000 */
[----:B--2---:R-:W-:-:S02]  /*1050*/  ULOP3.LUT UR7, UR46, UR7, URZ, 0x3c, !UPT ;  /* 0x000000072e077292 */ /* 0x004fc4000f8e3c3f */
[----:B------:R-:W-:Y:S02]  /*1060*/  ULEA.HI UR37, UR8, UR9, URZ, 0x7 ;  /* 0x0000000908257291 */ /* 0x000fe4000f8f383f */
[----:B------:R-:W-:Y:S02]  /*1070*/  ULDC UR34, c[0x0][0x22c] ;  /* 0x00008b0000227ab9 */ /* 0x000fe40000000800 */
[----:B------:R-:W-:Y:S01]  /*1080*/  ISETP.LE.AND P0, PT, RZ, UR7, PT ;  /* 0x00000007ff007c0c */ /* 0x000fe2000bf03270 */
[----:B------:R-:W-:Y:S02]  /*1090*/  ULDC UR9, c[0x0][0x1c0] ;  /* 0x0000700000097ab9 */ /* 0x000fe40000000800 */
[----:B----4-:R-:W-:Y:S01]  /*10a0*/  @UP0 UIMAD UR8, UR10, UR11, URZ ;  /* 0x0000000b0a0802a4 */ /* 0x010fe2000f8e023f */
[----:B---3--:R-:W-:Y:S01]  /*10b0*/  IADD3 R4, R4, 0xffffffe, RZ ;  /* 0x0ffffffe04047810 */ /* 0x008fe20007ffe0ff */
[----:B------:R-:W-:Y:S02]  /*10c0*/  @!UP0 UIMAD UR9, UR10, UR9, UR46 ;  /* 0x000000090a0982a4 */ /* 0x000fe4000f8e022e */
[----:B------:R-:W-:Y:S01]  /*10d0*/  @UP0 UIMAD UR38, UR46, UR38, UR8 ;  /* 0x000000262e2602a4 */ /* 0x000fe2000f8e0208 */
[----:B------:R-:W1:Y:S01]  /*10e0*/  F2I.FTZ.U32.TRUNC.NTZ R5, R4 ;  /* 0x0000000400057305 */ /* 0x000e62000021f000 */
[----:B------:R-:W-:-:S02]  /*10f0*/  ULOP3.LUT UR8, UR37, 0xffffff80, URZ, 0xc0, !UPT ;  /* 0xffffff8025087892 */ /* 0x000fc4000f8ec03f */
[----:B------:R-:W-:Y:S02]  /*1100*/  UIMAD.WIDE UR30, UR10, 0x80, URZ ;  /* 0x000000800a1e78a5 */ /* 0x000fe4000f8e023f */
[----:B------:R-:W-:Y:S02]  /*1110*/  UIMAD UR7, UR46, UR34, URZ ;  /* 0x000000222e0772a4 */ /* 0x000fe4000f8e023f */
[----:B------:R-:W-:Y:S02]  /*1120*/  UIADD3 UR8, UR8, -0x80, URZ ;  /* 0xffffff8008087890 */ /* 0x000fe4000fffe03f */
[----:B------:R-:W-:Y:S02]  /*1130*/  ULDC.U8 UR33, c[0x0][0x3d0] ;  /* 0x0000f40000217ab9 */ /* 0x000fe40000000000 */
[----:B------:R-:W-:Y:S01]  /*1140*/  ULDC UR47, c[0x0][0x1c0] ;  /* 0x00007000002f7ab9 */ /* 0x000fe20000000800 */
[----:B------:R-:W-:Y:S01]  /*1150*/  ISETP.NE.AND P3, PT, RZ, UR33, PT ;  /* 0x00000021ff007c0c */ /* 0x000fe2000bf65270 */
[----:B------:R-:W-:-:S02]  /*1160*/  @!UP0 UIMAD UR38, UR9, UR11, URZ ;  /* 0x0000000b092682a4 */ /* 0x000fc4000f8e023f */
[----:B------:R-:W-:Y:S01]  /*1170*/  USHF.R.S32.HI UR43, URZ, 0x1f, UR27 ;  /* 0x0000001f3f2b7899 */ /* 0x000fe2000801141b */
[--C-:B-1----:R-:W-:Y:S01]  /*1180*/  IMAD.MOV R0, RZ, RZ, -R5.reuse ;  /* 0x000000ffff007224 */ /* 0x102fe200078e0a05 */
[----:B------:R-:W-:Y:S01]  /*1190*/  USHF.R.S32.HI UR42, URZ, 0x1f, UR6 ;  /* 0x0000001f3f2a7899 */ /* 0x000fe20008011406 */
[----:B------:R-:W-:Y:S01]  /*11a0*/  IMAD.MOV.U32 R4, RZ, RZ, RZ ;  /* 0x000000ffff047224 */ /* 0x000fe200078e00ff */
[----:B------:R-:W-:Y:S01]  /*11b0*/  USEL UR35, UR30, URZ, UP1 ;  /* 0x0000003f1e237287 */ /* 0x000fe20008800000 */
[----:B------:R-:W-:Y:S01]  /*11c0*/  IMAD R0, R0, R6, RZ ;  /* 0x0000000600007224 */ /* 0x000fe200078e02ff */
[----:B------:R-:W-:Y:S02]  /*11d0*/  USEL UR39, UR31, URZ, UP1 ;  /* 0x0000003f1f277287 */ /* 0x000fe40008800000 */
[----:B------:R-:W-:Y:S01]  /*11e0*/  USHF.R.S32.HI UR41, URZ, 0x1f, UR10 ;  /* 0x0000001f3f297899 */ /* 0x000fe2000801140a */
[----:B------:R-:W-:Y:S01]  /*11f0*/  IMAD.HI.U32 R0, R5, R0, R4 ;  /* 0x0000000005007227 */ /* 0x000fe200078e0004 */
[----:B------:R-:W-:-:S02]  /*1200*/  USHF.R.S32.HI UR50, URZ, 0x1f, UR46 ;  /* 0x0000001f3f327899 */ /* 0x000fc4000801142e */
[----:B------:R-:W-:Y:S01]  /*1210*/  USHF.R.S32.HI UR47, URZ, 0x1f, UR47 ;  /* 0x0000001f3f2f7899 */ /* 0x000fe2000801142f */
        /* <DEDUP_REMOVED lines=25> */
.L_x_1057:
[----:B------:R-:W-:Y:S02]  /*13b0*/  ULDC UR11, c[0x0][0x1c0] ;  /* 0x00007000000b7ab9 */ /* 0x000fe40000000800 */
[----:B------:R-:W-:Y:S02]  /*13c0*/  UIMAD UR11, UR10, UR11, UR46 ;  /* 0x0000000b0a0b72a4 */ /* 0x000fe4000f8e022e */
[----:B------:R-:W-:Y:S02]  /*13d0*/  ULDC UR30, c[0x0][0x224] ;  /* 0x00008900001e7ab9 */ /* 0x000fe40000000800 */
[----:B------:R-:W-:Y:S02]  /*13e0*/  UIMAD UR36, UR11, UR30, URZ ;  /* 0x0000001e0b2472a4 */ /* 0x000fe4000f8e023f */
.L_x_1058:
[----:B------:R-:W2:Y:S01]  /*13f0*/  LDL R28, [R1+0x10] ;  /* 0x00001000011c7983 */ /* 0x000ea20000100800 */
[----:B------:R-:W-:-:S03]  /*1400*/  ULDC.64 UR30, c[0x0][0x368] ;  /* 0x0000da00001e7ab9 */ /* 0x000fc60000000a00 */
[----:B------:R-:W3:Y:S01]  /*1410*/  LDL R27, [R1+0x2c] ;  /* 0x00002c00011b7983 */ /* 0x000ee20000100800 */
[----:B------:R-:W-:Y:S01]  /*1420*/  IMAD.U32 R19, RZ, RZ, UR7 ;  /* 0x00000007ff137e24 */ /* 0x000fe2000f8e00ff */
[----:B------:R-:W-:Y:S01]  /*1430*/  UIMAD UR11, UR41, UR30, URZ ;  /* 0x0000001e290b72a4 */ /* 0x000fe2000f8e023f */
[----:B------:R-:W-:Y:S01]  /*1440*/  IMAD.U32 R25, RZ, RZ, UR34 ;  /* 0x00000022ff197e24 */ /* 0x000fe2000f8e00ff */
[----:B------:R-:W1:Y:S01]  /*1450*/  S2R R8, SR_TID.X ;  /* 0x0000000000087919 */ /* 0x000e620000002100 */
[----:B------:R-:W-:Y:S01]  /*1460*/  UIADD3 UR27, UP0, UR6, UR27, URZ ;  /* 0x0000001b061b7290 */ /* 0x000fe2000ff1e03f */
[----:B------:R-:W-:Y:S01]  /*1470*/  CS2R R94, SRZ ;  /* 0x00000000005e7805 */ /* 0x000fe2000001ff00 */
[----:B------:R-:W-:Y:S01]  /*1480*/  UIMAD UR33, UR10, UR31, UR11 ;  /* 0x0000001f0a2172a4 */ /* 0x000fe2000f8e020b */
[----:B------:R-:W4:Y:S01]  /*1490*/  S2R R26, SR_CTAID.Y ;  /* 0x00000000001a7919 */ /* 0x000f220000002600 */
[----:B------:R-:W-:Y:S01]  /*14a0*/  ULDC UR6, c[0x0][0x224] ;  /* 0x0000890000067ab9 */ /* 0x000fe20000000800 */
[----:B------:R-:W-:Y:S01]  /*14b0*/  CS2R R92, SRZ ;  /* 0x00000000005c7805 */ /* 0x000fe2000001ff00 */
[----:B------:R-:W-:Y:S01]  /*14c0*/  ULDC.64 UR30, c[0x0][0x180] ;  /* 0x00006000001e7ab9 */ /* 0x000fe20000000a00 */
[----:B------:R-:W-:Y:S01]  /*14d0*/  CS2R R98, SRZ ;  /* 0x0000000000627805 */ /* 0x000fe2000001ff00 */
[----:B------:R-:W-:Y:S01]  /*14e0*/  UIMAD UR11, UR41, UR30, URZ ;  /* 0x0000001e290b72a4 */ /* 0x000fe2000f8e023f */
[----:B------:R-:W-:Y:S01]  /*14f0*/  CS2R R96, SRZ ;  /* 0x0000000000607805 */ /* 0x000fe2000001ff00 */
[----:B------:R-:W-:Y:S01]  /*1500*/  UIMAD.WIDE UR6, UR10, UR6, UR8 ;  /* 0x000000060a0672a5 */ /* 0x000fe2000f8e0208 */
[----:B------:R-:W-:Y:S01]  /*1510*/  CS2R R90, SRZ ;  /* 0x00000000005a7805 */ /* 0x000fe2000001ff00 */
[----:B------:R-:W-:Y:S01]  /*1520*/  UIMAD UR32, UR10, UR31, UR11 ;  /* 0x0000001f0a2072a4 */ /* 0x000fe2000f8e020b */
[----:B------:R-:W-:Y:S01]  /*1530*/  CS2R R88, SRZ ;  /* 0x0000000000587805 */ /* 0x000fe2000001ff00 */
[----:B------:R-:W-:Y:S01]  /*1540*/  ULDC UR34, c[0x0][0x22c] ;  /* 0x00008b0000227ab9 */ /* 0x000fe20000000800 */
[----:B------:R-:W-:Y:S01]  /*1550*/  CS2R R86, SRZ ;  /* 0x0000000000567805 */ /* 0x000fe2000001ff00 */
[----:B------:R-:W-:Y:S01]  /*1560*/  ULDC.64 UR30, c[0x0][0x188] ;  /* 0x00006200001e7ab9 */ /* 0x000fe20000000a00 */
[----:B------:R-:W-:Y:S01]  /*1570*/  CS2R R84, SRZ ;  /* 0x0000000000547805 */ /* 0x000fe2000001ff00 */
[----:B------:R-:W-:Y:S01]  /*1580*/  UIMAD UR11, UR41, UR30, URZ ;  /* 0x0000001e290b72a4 */ /* 0x000fe2000f8e023f */
[----:B------:R-:W-:Y:S01]  /*1590*/  CS2R R78, SRZ ;  /* 0x00000000004e7805 */ /* 0x000fe2000001ff00 */
[----:B------:R-:W-:Y:S01]  /*15a0*/  UIADD3 UR6, UP1, UR6, UR35, URZ ;  /* 0x0000002306067290 */ /* 0x000fe2000ff3e03f */
[----:B------:R-:W-:Y:S01]  /*15b0*/  CS2R R76, SRZ ;  /* 0x00000000004c7805 */ /* 0x000fe2000001ff00 */
[----:B------:R-:W-:Y:S01]  /*15c0*/  UIMAD UR11, UR10, UR31, UR11 ;  /* 0x0000001f0a0b72a4 */ /* 0x000fe2000f8e020b */
[----:B-1----:R-:W-:Y:S01]  /*15d0*/  SHF.R.S32.HI R6, RZ, 0x1f, R8 ;  /* 0x0000001fff067819 */ /* 0x002fe20000011408 */
[----:B------:R-:W-:Y:S01]  /*15e0*/  CS2R R82, SRZ ;  /* 0x0000000000527805 */ /* 0x000fe2000001ff00 */
[----:B------:R-:W-:Y:S01]  /*15f0*/  ULDC.64 UR30, c[0x0][0x178] ;  /* 0x00005e00001e7ab9 */ /* 0x000fe20000000a00 */
[----:B------:R-:W-:Y:S01]  /*1600*/  CS2R R80, SRZ ;  /* 0x0000000000507805 */ /* 0x000fe2000001ff00 */
[CC--:B------:R-:W-:Y:S01]  /*1610*/  LEA.HI R4, R6.reuse, R8.reuse, RZ, 0x2 ;  /* 0x0000000806047211 */ /* 0x0c0fe200078f10ff */
[----:B------:R-:W-:Y:S01]  /*1620*/  UIMAD UR30, UR41, UR30, URZ ;  /* 0x0000001e291e72a4 */ /* 0x000fe2000f8e023f */
[----:B------:R-:W-:Y:S01]  /*1630*/  LEA.HI R6, R6, R8, RZ, 0x5 ;  /* 0x0000000806067211 */ /* 0x000fe200078f28ff */
[----:B------:R-:W-:Y:S01]  /*1640*/  CS2R R74, SRZ ;  /* 0x00000000004a7805 */ /* 0x000fe2000001ff00 */
[----:B------:R-:W-:Y:S01]  /*1650*/  SHF.R.S32.HI R3, RZ, 0x2, R4 ;  /* 0x00000002ff037819 */ /* 0x000fe20000011404 */
[----:B------:R-:W-:Y:S01]  /*1660*/  UIMAD UR31, UR10, UR31, UR30 ;  /* 0x0000001f0a1f72a4 */ /* 0x000fe2000f8e021e */
[----:B------:R-:W-:Y:S01]  /*1670*/  LOP3.LUT R7, R6, 0xffffffe0, RZ, 0xc0, !PT ;  /* 0xffffffe006077812 */ /* 0x000fe200078ec0ff */
[----:B------:R-:W-:Y:S01]  /*1680*/  UIADD3.X UR30, UR43, UR42, URZ, UP0, !UPT ;  /* 0x0000002a2b1e7290 */ /* 0x000fe200087fe43f */
[----:B------:R-:W-:Y:S01]  /*1690*/  SHF.R.S32.HI R6, RZ, 0x5, R6 ;  /* 0x00000005ff067819 */ /* 0x000fe20000011406 */
[----:B------:R-:W-:Y:S01]  /*16a0*/  CS2R R72, SRZ ;  /* 0x0000000000487805 */ /* 0x000fe2000001ff00 */
[----:B------:R-:W-:Y:S01]  /*16b0*/  SHF.R.S32.HI R18, RZ, 0x1f, R3 ;  /* 0x0000001fff127819 */ /* 0x000fe20000011403 */
[----:B------:R-:W-:Y:S01]  /*16c0*/  IMAD.IADD R7, R8, 0x1, -R7 ;  /* 0x0000000108077824 */ /* 0x000fe200078e0a07 */
[----:B------:R-:W-:Y:S01]  /*16d0*/  @P3 BAR.SYNC.DEFER_BLOCKING 0x0 ;  /* 0x0000000000003b1d */ /* 0x000fe20000010000 */
[C---:B------:R-:W-:Y:S01]  /*16e0*/  IADD3 R16, P0, R3.reuse, UR8, RZ ;  /* 0x0000000803107c10 */ /* 0x040fe2000ff1e0ff */
[----:B------:R-:W-:Y:S01]  /*16f0*/  CS2R R70, SRZ ;  /* 0x0000000000467805 */ /* 0x000fe2000001ff00 */
[----:B------:R-:W-:Y:S01]  /*1700*/  LOP3.LUT R4, R4, 0xfffffffc, RZ, 0xc0, !PT ;  /* 0xfffffffc04047812 */ /* 0x000fe200078ec0ff */
[----:B------:R-:W-:Y:S01]  /*1710*/  IMAD R6, R6, UR49, R7 ;  /* 0x0000003106067c24 */ /* 0x000fe2000f8e0207 */
[C---:B------:R-:W-:Y:S01]  /*1720*/  IADD3.X R22, R18.reuse, UR9, RZ, P0, !PT ;  /* 0x0000000912167c10 */ /* 0x040fe200087fe4ff */
[C---:B------:R-:W-:Y:S01]  /*1730*/  IMAD R7, R18.reuse, c[0x0][0x1a0], RZ ;  /* 0x0000680012077a24 */ /* 0x040fe200078e02ff */
[----:B------:R-:W-:Y:S01]  /*1740*/  UIMAD UR9, UR47, UR34, UR52 ;  /* 0x000000222f0972a4 */ /* 0x000fe2000f8e0234 */
[----:B------:R-:W-:Y:S01]  /*1750*/  IMAD R17, R18, c[0x0][0x198], RZ ;  /* 0x0000660012117a24 */ /* 0x000fe200078e02ff */
[----:B------:R-:W-:Y:S01]  /*1760*/  IADD3 R19, P1, P0, R6, UR51, R19 ;  /* 0x0000003306137c10 */ /* 0x000fe2000f83e013 */
[----:B------:R-:W-:Y:S01]  /*1770*/  IMAD.IADD R4, R8, 0x1, -R4 ;  /* 0x0000000108047824 */ /* 0x000fe200078e0a04 */
[----:B------:R-:W-:Y:S01]  /*1780*/  SHF.R.S32.HI R18, RZ, 0x1f, R6 ;  /* 0x0000001fff127819 */ /* 0x000fe20000011406 */
[C---:B------:R-:W-:Y:S01]  /*1790*/  IMAD R20, R3.reuse, c[0x0][0x1a4], R7 ;  /* 0x0000690003147a24 */ /* 0x040fe200078e0207 */
[----:B------:R-:W-:Y:S01]  /*17a0*/  ULDC.64 UR34, c[0x0][0x198] ;  /* 0x0000660000227ab9 */ /* 0x000fe20000000a00 */
[C---:B------:R-:W-:Y:S01]  /*17b0*/  IMAD.WIDE.U32 R8, R3.reuse, c[0x0][0x198], RZ ;  /* 0x0000660003087a25 */ /* 0x040fe200078e00ff */
[----:B------:R-:W-:Y:S01]  /*17c0*/  UIMAD UR10, UR30, UR34, URZ ;  /* 0x000000221e0a72a4 */ /* 0x000fe2000f8e023f */
[----:B------:R-:W-:Y:S01]  /*17d0*/  CS2R R68, SRZ ;  /* 0x0000000000447805 */ /* 0x000fe2000001ff00 */
[----:B------:R-:W-:Y:S01]  /*17e0*/  ULDC.64 UR42, c[0x0][0x200] ;  /* 0x00008000002a7ab9 */ /* 0x000fe20000000a00 */
[----:B------:R-:W-:-:S02]  /*17f0*/  IMAD R17, R3, c[0x0][0x19c], R17 ;  /* 0x0000670003117a24 */ /* 0x000fc400078e0211 */
[----:B------:R-:W-:Y:S01]  /*1800*/  IMAD.WIDE.U32 R6, R3, c[0x0][0x1a0], RZ ;  /* 0x0000680003067a25 */ /* 0x000fe200078e00ff */
[----:B------:R-:W-:Y:S02]  /*1810*/  IADD3.X R3, R18, UR53, R25, P1, P0 ;  /* 0x0000003512037c10 */ /* 0x000fe40008fe0419 */
[----:B------:R-:W-:Y:S01]  /*1820*/  IADD3 R18, P0, R19, R24, RZ ;  /* 0x0000001813127210 */ /* 0x000fe20007f1e0ff */
[----:B------:R-:W-:Y:S02]  /*1830*/  IMAD.SHL.U32 R4, R4, 0x8, RZ ;  /* 0x0000000804047824 */ /* 0x000fe400078e00ff */
[----:B------:R-:W-:Y:S01]  /*1840*/  IMAD.IADD R9, R9, 0x1, R17 ;  /* 0x0000000109097824 */ /* 0x000fe200078e0211 */
[----:B------:R-:W-:Y:S01]  /*1850*/  MOV R17, UR27 ;  /* 0x0000001b00117c02 */ /* 0x000fe20008000f00 */
[----:B------:R-:W-:Y:S01]  /*1860*/  IMAD.X R19, R3, 0x1, R21, P0 ;  /* 0x0000000103137824 */ /* 0x000fe200000e0615 */
[----:B------:R-:W-:Y:S01]  /*1870*/  SHF.R.S32.HI R5, RZ, 0x1f, R4 ;  /* 0x0000001fff057819 */ /* 0x000fe20000011404 */
[----:B------:R-:W-:-:S02]  /*1880*/  IMAD R3, R22, c[0x0][0x190], RZ ;  /* 0x0000640016037a24 */ /* 0x000fc400078e02ff */
[----:B------:R-:W-:Y:S02]  /*1890*/  IMAD.IADD R7, R7, 0x1, R20 ;  /* 0x0000000107077824 */ /* 0x000fe400078e0214 */
[----:B----4-:R-:W-:-:S04]  /*18a0*/  IMAD.WIDE.U32 R12, R26, c[0x0][0x368], R4 ;  /* 0x0000da001a0c7a25 */ /* 0x010fc800078e0004 */
[----:B------:R-:W-:Y:S01]  /*18b0*/  IMAD.WIDE.U32 R10, R26, c[0x0][0x180], R4 ;  /* 0x000060001a0a7a25 */ /* 0x000fe200078e0004 */
[----:B------:R-:W-:-:S03]  /*18c0*/  IADD3 R13, R13, UR33, RZ ;  /* 0x000000210d0d7c10 */ /* 0x000fc6000fffe0ff */
[----:B------:R-:W-:Y:S01]  /*18d0*/  IMAD.WIDE.U32 R14, R26, c[0x0][0x188], R4 ;  /* 0x000062001a0e7a25 */ /* 0x000fe200078e0004 */
[----:B------:R-:W-:Y:S01]  /*18e0*/  IADD3 R11, R11, UR32, RZ ;  /* 0x000000200b0b7c10 */ /* 0x000fe2000fffe0ff */
[----:B------:R-:W-:Y:S02]  /*18f0*/  ULDC.64 UR32, c[0x0][0x1a0] ;  /* 0x0000680000207ab9 */ /* 0x000fe40000000a00 */
[C---:B------:R-:W-:Y:S01]  /*1900*/  IMAD R3, R16.reuse, c[0x0][0x194], R3 ;  /* 0x0000650010037a24 */ /* 0x040fe200078e0203 */
[----:B------:R-:W-:Y:S01]  /*1910*/  IADD3 R15, R15, UR11, RZ ;  /* 0x0000000b0f0f7c10 */ /* 0x000fe2000fffe0ff */
[----:B------:R-:W-:Y:S01]  /*1920*/  IMAD.WIDE.U32 R4, R16, c[0x0][0x190], R4 ;  /* 0x0000640010047a25 */ /* 0x000fe200078e0004 */
[----:B------:R-:W-:Y:S02]  /*1930*/  UIADD3.X UR11, UR7, UR39, URZ, UP1, !UPT ;  /* 0x00000027070b7290 */ /* 0x000fe40008ffe43f */
[----:B------:R-:W-:Y:S01]  /*1940*/  UIADD3 UR7, UR45, UR9, URZ ;  /* 0x000000092d077290 */ /* 0x000fe2000fffe03f */
[----:B------:R-:W-:-:S02]  /*1950*/  IMAD.IADD R5, R5, 0x1, R3 ;  /* 0x0000000105057824 */ /* 0x000fc400078e0203 */
[----:B------:R-:W-:Y:S01]  /*1960*/  IMAD.U32 R20, RZ, RZ, UR27 ;  /* 0x0000001bff147e24 */ /* 0x000fe2000f8e00ff */
[----:B------:R-:W-:Y:S01]  /*1970*/  UIMAD UR7, UR7, UR6, URZ ;  /* 0x00000006070772a4 */ /* 0x000fe2000f8e023f */
[----:B------:R-:W-:Y:S02]  /*1980*/  IMAD R3, R22, c[0x0][0x370], RZ ;  /* 0x0000dc0016037a24 */ /* 0x000fe400078e02ff */
[----:B------:R-:W-:Y:S01]  /*1990*/  IMAD.WIDE.U32 R6, R17, c[0x0][0x1a0], R6 ;  /* 0x0000680011067a25 */ /* 0x000fe200078e0006 */
[----:B------:R-:W1:Y:S01]  /*19a0*/  S2R R22, SR_CTAID.Z ;  /* 0x0000000000167919 */ /* 0x000e620000002700 */
[----:B------:R-:W-:Y:S02]  /*19b0*/  UIMAD UR9, UR11, UR44, UR7 ;  /* 0x0000002c0b0972a4 */ /* 0x000fe4000f8e0207 */
[----:B------:R-:W-:Y:S01]  /*19c0*/  IMAD.WIDE.U32 R20, R20, c[0x0][0x198], R8 ;  /* 0x0000660014147a25 */ /* 0x000fe200078e0008 */
[----:B------:R-:W-:-:S03]  /*19d0*/  UIMAD UR7, UR27, UR35, UR10 ;  /* 0x000000231b0772a4 */ /* 0x000fc6000f8e020a */
[----:B------:R-:W-:Y:S01]  /*19e0*/  IMAD R17, R16, c[0x0][0x374], R3 ;  /* 0x0000dd0010117a24 */ /* 0x000fe200078e0203 */
[----:B------:R-:W-:Y:S01]  /*19f0*/  ULDC.64 UR10, c[0x0][0x1a8] ;  /* 0x00006a00000a7ab9 */ /* 0x000fe20000000a00 */
[----:B------:R-:W-:Y:S02]  /*1a00*/  IMAD.U32 R24, RZ, RZ, UR44 ;  /* 0x0000002cff187e24 */ /* 0x000fe4000f8e00ff */
[----:B------:R-:W-:-:S04]  /*1a10*/  IMAD.WIDE.U32 R8, R26, c[0x0][0x178], R4 ;  /* 0x00005e001a087a25 */ /* 0x000fc800078e0004 */
[----:B------:R-:W-:Y:S01]  /*1a20*/  IMAD R3, R23, c[0x0][0x1b0], RZ ;  /* 0x00006c0017037a24 */ /* 0x000fe200078e02ff */
[----:B------:R-:W-:Y:S01]  /*1a30*/  IADD3 R9, R9, UR31, RZ ;  /* 0x0000001f09097c10 */ /* 0x000fe2000fffe0ff */
[----:B------:R-:W-:Y:S02]  /*1a40*/  IMAD R4, R23, c[0x0][0x1b8], RZ ;  /* 0x00006e0017047a24 */ /* 0x000fe400078e02ff */
[----:B------:R-:W-:-:S04]  /*1a50*/  IMAD.WIDE.U32 R12, R16, c[0x0][0x370], R12 ;  /* 0x0000dc00100c7a25 */ /* 0x000fc800078e000c */
[----:B------:R-:W-:Y:S01]  /*1a60*/  IMAD.WIDE.U32 R18, R24, UR6, R18 ;  /* 0x0000000618127c25 */ /* 0x000fe2000f8e0012 */
[----:B------:R-:W-:-:S03]  /*1a70*/  UIMAD UR6, UR30, UR32, URZ ;  /* 0x000000201e0672a4 */ /* 0x000fc6000f8e023f */
[C---:B------:R-:W-:Y:S01]  /*1a80*/  IMAD R16, R0.reuse, c[0x0][0x1b4], R3 ;  /* 0x00006d0000107a24 */ /* 0x040fe200078e0203 */
[----:B------:R-:W-:Y:S01]  /*1a90*/  UIMAD UR6, UR27, UR33, UR6 ;  /* 0x000000211b0672a4 */ /* 0x000fe2000f8e0206 */
[----:B------:R-:W-:Y:S01]  /*1aa0*/  IMAD.WIDE.U32 R10, R0, c[0x0][0x1b0], R10 ;  /* 0x00006c00000a7a25 */ /* 0x000fe200078e000a */
[----:B------:R-:W-:-:S03]  /*1ab0*/  LEA R132, P2, R18, c[0x0][0x350], 0x2 ;  /* 0x0000d40012847a11 */ /* 0x000fc600078410ff */
[C---:B------:R-:W-:Y:S02]  /*1ac0*/  IMAD R3, R0.reuse, c[0x0][0x1bc], R4 ;  /* 0x00006f0000037a24 */ /* 0x040fe400078e0204 */
[----:B------:R-:W-:Y:S01]  /*1ad0*/  IMAD.WIDE.U32 R4, R0, c[0x0][0x1b8], R14 ;  /* 0x00006e0000047a25 */ /* 0x000fe200078e000e */
[----:B------:R-:W-:Y:S02]  /*1ae0*/  IADD3 R0, P1, R10, R20, RZ ;  /* 0x000000140a007210 */ /* 0x000fe40007f3e0ff */
[----:B------:R-:W-:Y:S01]  /*1af0*/  IADD3 R10, R19, UR9, RZ ;  /* 0x00000009130a7c10 */ /* 0x000fe2000fffe0ff */
[----:B------:R-:W-:Y:S02]  /*1b00*/  IMAD.IADD R16, R11, 0x1, R16 ;  /* 0x000000010b107824 */ /* 0x000fe400078e0210 */
[----:B------:R-:W-:Y:S01]  /*1b10*/  IMAD.IADD R11, R5, 0x1, R3 ;  /* 0x00000001050b7824 */ /* 0x000fe200078e0203 */
[----:B------:R-:W-:Y:S01]  /*1b20*/  IADD3 R3, P0, R4, R6, RZ ;  /* 0x0000000604037210 */ /* 0x000fe20007f1e0ff */
[----:B------:R-:W-:Y:S01]  /*1b30*/  IMAD.IADD R5, R13, 0x1, R17 ;  /* 0x000000010d057824 */ /* 0x000fe200078e0211 */
[----:B------:R-:W-:Y:S01]  /*1b40*/  IADD3.X R20, R16, UR7, R21, P1, !PT ;  /* 0x0000000710147c10 */ /* 0x000fe20008ffe415 */
[----:B------:R-:W-:Y:S01]  /*1b50*/  IMAD.MOV.U32 R16, RZ, RZ, c[0x0][0x1a4] ;  /* 0x00006900ff107624 */ /* 0x000fe200078e00ff */
[----:B------:R-:W-:Y:S01]  /*1b60*/  IADD3.X R13, R11, UR6, R7, P0, !PT ;  /* 0x000000060b0d7c10 */ /* 0x000fe200087fe407 */
[----:B------:R-:W-:Y:S01]  /*1b70*/  ULDC.64 UR6, c[0x0][0x378] ;  /* 0x0000de0000067ab9 */ /* 0x000fe20000000a00 */
[C---:B------:R-:W-:Y:S01]  /*1b80*/  LEA R6, P0, R0.reuse, c[0x0][0x168], 0x1 ;  /* 0x00005a0000067a11 */ /* 0x040fe200078008ff */
[----:B------:R-:W-:Y:S01]  /*1b90*/  UIMAD UR6, UR50, UR6, URZ ;  /* 0x00000006320672a4 */ /* 0x000fe2000f8e023f */
[----:B------:R-:W-:Y:S01]  /*1ba0*/  MOV R4, R12 ;  /* 0x0000000c00047202 */ /* 0x000fe20000000f00 */
[----:B------:R-:W-:Y:S01]  /*1bb0*/  IMAD.MOV.U32 R12, RZ, RZ, c[0x0][0x19c] ;  /* 0x00006700ff0c7624 */ /* 0x000fe200078e00ff */
[----:B------:R-:W-:Y:S01]  /*1bc0*/  LEA.HI.X R7, R0, c[0x0][0x16c], R20, 0x1, P0 ;  /* 0x00005b0000077a11 */ /* 0x000fe200000f0c14 */
[----:B------:R-:W-:Y:S01]  /*1bd0*/  UIMAD UR31, UR46, UR7, UR6 ;  /* 0x000000072e1f72a4 */ /* 0x000fe2000f8e0206 */
[----:B------:R-:W-:Y:S01]  /*1be0*/  IMAD.MOV.U32 R0, RZ, RZ, c[0x0][0x198] ;  /* 0x00006600ff007624 */ /* 0x000fe200078e00ff */
[----:B------:R-:W-:Y:S01]  /*1bf0*/  ULEA.HI.SX32 UR6, UR37, 0xffffffff, 0x19 ;  /* 0xffffffff25067891 */ /* 0x000fe2000f8fca3f */
[----:B------:R-:W-:Y:S01]  /*1c00*/  LEA.HI.X R133, R18, c[0x0][0x354], R10, 0x2, P2 ;  /* 0x0000d50012857a11 */ /* 0x000fe200010f140a */
[----:B------:R-:W-:Y:S01]  /*1c10*/  UIMAD UR7, UR50, UR10, URZ ;  /* 0x0000000a320772a4 */ /* 0x000fe2000f8e023f */
[----:B-1----:R-:W-:Y:S01]  /*1c20*/  IMAD.WIDE.U32 R10, R22, c[0x0][0x1a8], R8 ;  /* 0x00006a00160a7a25 */ /* 0x002fe200078e0008 */
[----:B------:R-:W-:Y:S01]  /*1c30*/  ULEA.HI UR9, UR6, UR6, URZ, 0x1 ;  /* 0x0000000606097291 */ /* 0x000fe2000f8f083f */
[----:B------:R-:W-:Y:S01]  /*1c40*/  LEA R14, P1, R0, R6, 0x7 ;  /* 0x00000006000e7211 */ /* 0x000fe200078238ff */
[----:B------:R-:W-:Y:S01]  /*1c50*/  UIMAD UR7, UR46, UR11, UR7 ;  /* 0x0000000b2e0772a4 */ /* 0x000fe2000f8e0207 */
[----:B------:R-:W-:Y:S01]  /*1c60*/  IMAD.WIDE.U32 R8, R22, c[0x0][0x378], R4 ;  /* 0x0000de0016087a25 */ /* 0x000fe200078e0004 */
[C---:B------:R-:W-:Y:S01]  /*1c70*/  LEA R4, P0, R3.reuse, c[0x0][0x170], 0x1 ;  /* 0x00005c0003047a11 */ /* 0x040fe200078008ff */
[----:B------:R-:W-:Y:S01]  /*1c80*/  ULOP3.LUT UR9, UR9, 0xfffffffe, URZ, 0xc0, !UPT ;  /* 0xfffffffe09097892 */ /* 0x000fe2000f8ec03f */
[----:B------:R-:W-:Y:S01]  /*1c90*/  LEA.HI.X R15, R0, R7, R12, 0x7, P1 ;  /* 0x00000007000f7211 */ /* 0x000fe200008f3c0c */
[----:B------:R-:W-:Y:S01]  /*1ca0*/  IMAD.MOV.U32 R17, RZ, RZ, c[0x0][0x374] ;  /* 0x0000dd00ff117624 */ /* 0x000fe200078e00ff */
[----:B------:R-:W-:Y:S01]  /*1cb0*/  LEA.HI.X R5, R3, c[0x0][0x174], R13, 0x1, P0 ;  /* 0x00005d0003057a11 */ /* 0x000fe200000f0c0d */
[----:B------:R-:W-:Y:S01]  /*1cc0*/  IMAD.MOV.U32 R13, RZ, RZ, c[0x0][0x1a0] ;  /* 0x00006800ff0d7624 */ /* 0x000fe200078e00ff */
[----:B------:R-:W-:Y:S01]  /*1cd0*/  IADD3 R0, R11, UR7, RZ ;  /* 0x000000070b007c10 */ /* 0x000fe2000fffe0ff */
[----:B------:R-:W-:Y:S01]  /*1ce0*/  UIADD3 UR7, UR6, -UR9, URZ ;  /* 0x8000000906077290 */ /* 0x000fe2000fffe03f */
[----:B------:R-:W-:Y:S01]  /*1cf0*/  IADD3 R3, R9, UR31, RZ ;  /* 0x0000001f09037c10 */ /* 0x000fe2000fffe0ff */
[----:B------:R-:W-:Y:S01]  /*1d00*/  IMAD.MOV.U32 R11, RZ, RZ, c[0x0][0x370] ;  /* 0x0000dc00ff0b7624 */ /* 0x000fe200078e00ff */
[C---:B------:R-:W-:Y:S01]  /*1d10*/  LEA R12, P0, R13.reuse, R4, 0x7 ;  /* 0x000000040d0c7211 */ /* 0x040fe200078038ff */
[----:B------:R-:W-:Y:S01]  /*1d20*/  UISETP.NE.AND UP0, UPT, UR7, 0x1, UPT ;  /* 0x000000010700788c */ /* 0x000fe2000bf05270 */
[----:B------:R-:W-:Y:S01]  /*1d30*/  LEA R206, P1, R8, c[0x0][0x330], 0x1 ;  /* 0x0000cc0008ce7a11 */ /* 0x000fe200078208ff */
[----:B------:R-:W-:Y:S01]  /*1d40*/  UIADD3 UR10, UR8, UR36, URZ ;  /* 0x00000024080a7290 */ /* 0x000fe2000fffe03f */
[----:B------:R-:W-:Y:S01]  /*1d50*/  LEA R208, P2, R10, c[0x0][0x160], 0x1 ;  /* 0x000058000ad07a11 */ /* 0x000fe200078408ff */
[----:B------:R-:W-:Y:S01]  /*1d60*/  UIADD3 UR8, UR8, UR38, URZ ;  /* 0x0000002608087290 */ /* 0x000fe2000fffe03f */
[----:B------:R-:W-:Y:S01]  /*1d70*/  LEA.HI.X R13, R13, R5, R16, 0x7, P0 ;  /* 0x000000050d0d7211 */ /* 0x000fe200000f3c10 */
[----:B------:R-:W-:Y:S01]  /*1d80*/  IMAD.MOV.U32 R16, RZ, RZ, c[0x0][0x194] ;  /* 0x00006500ff107624 */ /* 0x000fe200078e00ff */
[----:B------:R-:W-:Y:S01]  /*1d90*/  LEA.HI.X R207, R8, c[0x0][0x334], R3, 0x1, P1 ;  /* 0x0000cd0008cf7a11 */ /* 0x000fe200008f0c03 */
[----:B------:R-:W-:Y:S01]  /*1da0*/  UIMAD.WIDE UR8, UR8, UR57, UR42 ;  /* 0x00000039080872a5 */ /* 0x000fe2000f8e022a */
[----:B------:R-:W-:Y:S01]  /*1db0*/  PLOP3.LUT P0, PT, PT, PT, UP0, 0x80, 0x0 ;  /* 0x000000000000781c */ /* 0x000fe20003f0f008 */
[----:B------:R-:W-:Y:S01]  /*1dc0*/  UISETP.GE.AND UP0, UPT, UR56, 0x1, UPT ;  /* 0x000000013800788c */ /* 0x000fe2000bf06270 */
[----:B------:R-:W-:Y:S01]  /*1dd0*/  MOV R9, c[0x0][0x190] ;  /* 0x0000640000097a02 */ /* 0x000fe20000000f00 */
[----:B------:R-:W-:Y:S01]  /*1de0*/  IMAD.U32 R25, RZ, RZ, UR45 ;  /* 0x0000002dff197e24 */ /* 0x000fe2000f8e00ff */
[----:B------:R-:W-:Y:S01]  /*1df0*/  LEA.HI.X R209, R10, c[0x0][0x164], R0, 0x1, P2 ;  /* 0x000059000ad17a11 */ /* 0x000fe200010f0c00 */
[----:B------:R-:W-:Y:S01]  /*1e00*/  UIMAD.WIDE UR10, UR10, UR57, UR60 ;  /* 0x000000390a0a72a5 */ /* 0x000fe2000f8e023c */
[----:B------:R-:W-:Y:S01]  /*1e10*/  LEA R10, P2, R11, R206, 0x7 ;  /* 0x000000ce0b0a7211 */ /* 0x000fe200078438ff */
[----:B------:R-:W-:Y:S01]  /*1e20*/  UMOV UR7, UR9 ;  /* 0x0000000900077c82 */ /* 0x000fe20008000000 */
[----:B------:R-:W-:-:S02]  /*1e30*/  LEA R8, P1, R9, R208, 0x7 ;  /* 0x000000d009087211 */ /* 0x000fc400078238ff */
[----:B------:R-:W-:Y:S02]  /*1e40*/  LEA.HI.X R11, R11, R207, R17, 0x7, P2 ;  /* 0x000000cf0b0b7211 */ /* 0x000fe400010f3c11 */
[----:B------:R-:W-:Y:S02]  /*1e50*/  LEA.HI.X R9, R9, R209, R16, 0x7, P1 ;  /* 0x000000d109097211 */ /* 0x000fe400008f3c10 */
[----:B------:R-:W-:Y:S02]  /*1e60*/  PLOP3.LUT P1, PT, PT, PT, UP0, 0x80, 0x0 ;  /* 0x000000000000781c */ /* 0x000fe40003f2f008 */
[C---:B--2---:R-:W-:Y:S01]  /*1e70*/  IADD3 R3, R28.reuse, 0x1000, RZ ;  /* 0x000010001c037810 */ /* 0x044fe20007ffe0ff */
[----:B------:R-:W-:-:S03]  /*1e80*/  IMAD.SHL.U32 R0, R28, 0x2, RZ ;  /* 0x000000021c007824 */ /* 0x000fc600078e00ff */
[----:B------:R-:W-:Y:S02]  /*1e90*/  SEL R3, R3, R28, !P0 ;  /* 0x0000001c03037207 */ /* 0x000fe40004000000 */
[----:B------:R-:W-:Y:S01]  /*1ea0*/  @!PT LDS RZ, [RZ] ;  /* 0x00000000fffff984 */ /* 0x000fe20000000800 */
[----:B------:R-:W-:Y:S01]  /*1eb0*/  @!PT LDS RZ, [RZ] ;  /* 0x00000000fffff984 */ /* 0x000fe20000000800 */
[----:B------:R-:W-:Y:S01]  /*1ec0*/  @!PT LDS RZ, [RZ] ;  /* 0x00000000fffff984 */ /* 0x000fe20000000800 */
[----:B------:R1:W-:Y:S03]  /*1ed0*/  LDGSTS.E.BYPASS.LTC128B.128 [R0+0x4000], [R206.64] ;  /* 0x04000000ce007fae */ /* 0x0003e6000b901d5c */
[----:B------:R-:W-:Y:S01]  /*1ee0*/  IMAD.SHL.U32 R3, R3, 0x2, RZ ;  /* 0x0000000203037824 */ /* 0x000fe200078e00ff */
        /* <DEDUP_REMOVED lines=8> */
[----:B---3--:R-:W-:Y:S01]  /*1f70*/  IMAD.SHL.U32 R4, R27, 0x4, RZ ;  /* 0x000000041b047824 */ /* 0x008fe200078e00ff */
[----:B-1----:R-:W-:-:S04]  /*1f80*/  SHF.R.S32.HI R0, RZ, 0x1f, R27 ;  /* 0x0000001fff007819 */ /* 0x002fc8000001141b */
[----:B------:R-:W-:Y:S02]  /*1f90*/  IADD3 R4, P2, R4, UR8, RZ ;  /* 0x0000000804047c10 */ /* 0x000fe4000ff5e0ff */
[----:B------:R-:W-:-:S04]  /*1fa0*/  SHF.L.U64.HI R5, R27, 0x2, R0 ;  /* 0x000000021b057819 */ /* 0x000fc80000010200 */
[----:B------:R-:W-:Y:S01]  /*1fb0*/  IADD3.X R5, R5, UR7, RZ, P2, !PT ;  /* 0x0000000705057c10 */ /* 0x000fe200097fe4ff */
[----:B------:R-:W-:Y:S05]  /*1fc0*/  @!P1 BRA `(.L_x_1059) ;  /* 0x00004c3000009947 */ /* 0x000fea0003800000 */
[----:B--2---:R1:W2:Y:S04]  /*1fd0*/  LDG.E R6, [R4.64+0x120] ;  /* 0x0001201c04067981 */ /* 0x0042a8000c1e1900 */
[----:B------:R1:W3:Y:S04]  /*1fe0*/  LDG.E R7, [R4.64+0x100] ;  /* 0x0001001c04077981 */ /* 0x0002e8000c1e1900 */
[----:B------:R1:W4:Y:S04]  /*1ff0*/  LDG.E R8, [R4.64+0x20] ;  /* 0x0000201c04087981 */ /* 0x000328000c1e1900 */
[----:B------:R1:W5:Y:S01]  /*2000*/  LDG.E R9, [R4.64] ;  /* 0x0000001c04097981 */ /* 0x000362000c1e1900 */
[----:B------:R-:W-:-:S02]  /*2010*/  IMAD.MOV.U32 R226, RZ, RZ, R3 ;  /* 0x000000ffffe27224 */ /* 0x000fc400078e0003 */
[----:B------:R-:W-:Y:S01]  /*2020*/  IMAD.MOV.U32 R95, RZ, RZ, RZ ;  /* 0x000000ffff5f7224 */ /* 0x000fe200078e00ff */
[----:B------:R-:W-:Y:S01]  /*2030*/  UMOV UR9, UR11 ;  /* 0x0000000b00097c82 */ /* 0x000fe20008000000 */
[----:B-1----:R-:W-:Y:S02]  /*2040*/  IADD3 R5, R124, 0x1000, RZ ;  /* 0x000010007c057810 */ /* 0x002fe40007ffe0ff */
[----:B------:R-:W-:Y:S02]  /*2050*/  IADD3 R4, R130, 0x1000, RZ ;  /* 0x0000100082047810 */ /* 0x000fe40007ffe0ff */
[----:B------:R-:W-:Y:S02]  /*2060*/  SEL R5, R5, R124, !P0 ;  /* 0x0000007c05057207 */ /* 0x000fe40004000000 */
[----:B------:R-:W-:-:S03]  /*2070*/  SEL R4, R4, R130, !P0 ;  /* 0x0000008204047207 */ /* 0x000fc60004000000 */
[----:B------:R-:W-:Y:S02]  /*2080*/  IMAD.SHL.U32 R3, R5, 0x2, RZ ;  /* 0x0000000205037824 */ /* 0x000fe400078e00ff */
[----:B------:R-:W-:Y:S01]  /*2090*/  IMAD.SHL.U32 R118, R4, 0x2, RZ ;  /* 0x0000000204767824 */ /* 0x000fe200078e00ff */
[----:B--2---:R1:W-:Y:S04]  /*20a0*/  STL [R1], R6 ;  /* 0x0000000601007387 */ /* 0x0043e80000100800 */
[----:B---3--:R1:W-:Y:S04]  /*20b0*/  STL [R1+0x4], R7 ;  /* 0x0000040701007387 */ /* 0x0083e80000100800 */
[----:B----4-:R1:W-:Y:S04]  /*20c0*/  STL [R1+0x8], R8 ;  /* 0x0000080801007387 */ /* 0x0103e80000100800 */
[----:B-----5:R1:W-:Y:S02]  /*20d0*/  STL [R1+0xc], R9 ;  /* 0x00000c0901007387 */ /* 0x0203e40000100800 */
[C---:B------:R-:W-:Y:S01]  /*20e0*/  IADD3 R4, R27.reuse, -0x80, RZ ;  /* 0xffffff801b047810 */ /* 0x040fe20007ffe0ff */
[C---:B------:R-:W-:Y:S01]  /*20f0*/  IMAD.SHL.U32 R5, R27.reuse, 0x4, RZ ;  /* 0x000000041b057824 */ /* 0x040fe200078e00ff */
[----:B-1----:R-:W-:Y:S01]  /*2100*/  SHF.L.U64.HI R6, R27, 0x2, R0 ;  /* 0x000000021b067819 */ /* 0x002fe20000010200 */
[----:B------:R-:W-:Y:S01]  /*2110*/  IMAD.SHL.U32 R122, R130, 0x2, RZ ;  /* 0x00000002827a7824 */ /* 0x000fe200078e00ff */
[----:B------:R-:W-:-:S03]  /*2120*/  SHF.L.U32 R0, R4, 0x2, RZ ;  /* 0x0000000204007819 */ /* 0x000fc600000006ff */
[----:B------:R1:W-:Y:S01]  /*2130*/  STL [R1+0x1c], R6 ;  /* 0x00001c0601007387 */ /* 0x0003e20000100800 */
[----:B------:R-:W-:-:S03]  /*2140*/  IMAD.IADD R123, R122, 0x1, R125 ;  /* 0x000000017a7b7824 */ /* 0x000fc600078e027d */
[----:B------:R1:W-:Y:S04]  /*2150*/  STL [R1+0x18], R5 ;  /* 0x0000180501007387 */ /* 0x0003e80000100800 */
[----:B------:R1:W-:Y:S02]  /*2160*/  STL [R1+0x14], R0 ;  /* 0x0000140001007387 */ /* 0x0003e40000100800 */
.L_x_1062:
[----:B-1----:R-:W2:Y:S01]  /*2170*/  LDL R0, [R1+0xc] ;  /* 0x00000c0001007983 */ /* 0x002ea20000100800 */
[----:B------:R-:W-:Y:S01]  /*2180*/  IADD3 R112, R125, R118, RZ ;  /* 0x000000767d707210 */ /* 0x000fe20007ffe0ff */
[----:B------:R-:W-:Y:S02]  /*2190*/  UISETP.GE.AND UP2, UPT, UR6, 0x1, UPT ;  /* 0x000000010600788c */ /* 0x000fe4000bf46270 */
[----:B------:R-:W0:Y:S04]  /*21a0*/  LDGDEPBAR ;  /* 0x00000000000079af */ /* 0x000e280000000000 */
[----:B------:R-:W-:Y:S04]  /*21b0*/  PLOP3.LUT P2, PT, PT, PT, UP2, 0x80, 0x0 ;  /* 0x000000000000781c */ /* 0x000fe80003f4f028 */
[----:B------:R-:W3:Y:S04]  /*21c0*/  LDL R134, [R1+0x8] ;  /* 0x0000080001867983 */ /* 0x000ee80000100800 */
        /* <DEDUP_REMOVED lines=23> */
[----:B-1----:R-:W4:Y:S01]  /*2340*/  LDL R2, [R1] ;  /* 0x0000000001027983 */ /* 0x002f220000100800 */
        /* <DEDUP_REMOVED lines=22> */
[C---:B------:R-:W-:Y:S02]  /*24b0*/  HMMA.16816.F32.BF16 R48, R64.reuse, R50, RZ ;  /* 0x000000324030723c */ /* 0x040fe400000418ff */
[----:B--2---:R-:W-:Y:S06]  /*24c0*/  FSETP.NEU.FTZ.AND P0, PT, R0, -INF , PT ;  /* 0xff8000000000780b */ /* 0x004fec0003f1d000 */
[-C--:B------:R-:W-:Y:S08]  /*24d0*/  HMMA.16816.F32.BF16 R52, R64, R100.reuse, RZ ;  /* 0x000000644034723c */ /* 0x080ff000000418ff */
        /* <DEDUP_REMOVED lines=25> */
[----:B------:R-:W4:Y:S01]  /*2670*/  MUFU.TANH R236, R5 ;  /* 0x0000000500ec7308 */ /* 0x000f220000002400 */
[----:B------:R-:W-:Y:S02]  /*2680*/  FMUL.FTZ R11, R11, c[0x0][0x2ec] ;  /* 0x0000bb000b0b7a20 */ /* 0x000fe40000410000 */
[----:B--2---:R-:W-:Y:S05]  /*2690*/  FMUL.FTZ R10, R0, 1.4426950216293334961 ;  /* 0x3fb8aa3b000a7820 */ /* 0x004fea0000410000 */
[----:B------:R-:W-:Y:S02]  /*26a0*/  FSEL R10, R10, RZ, P0 ;  /* 0x000000ff0a0a7208 */ /* 0x000fe40000000000 */
[----:B------:R2:W-:Y:S01]  /*26b0*/  MUFU.TANH R87, R8 ;  /* 0x0000000800577308 */ /* 0x0005e20000002400 */
[----:B---3--:R-:W-:Y:S02]  /*26c0*/  FSETP.NEU.FTZ.AND P0, PT, R134, -INF , PT ;  /* 0xff8000008600780b */ /* 0x008fe40003f1d000 */
[--C-:B-1----:R-:W-:Y:S02]  /*26d0*/  FFMA.FTZ R0, R238, c[0x0][0x23c], -R10.reuse ;  /* 0x00008f00ee007a23 */ /* 0x102fe4000001080a */
[----:B------:R-:W-:Y:S05]  /*26e0*/  FMUL.FTZ R9, R134, 1.4426950216293334961 ;  /* 0x3fb8aa3b86097820 */ /* 0x000fea0000410000 */
[----:B------:R1:W-:Y:S01]  /*26f0*/  MUFU.EX2 R165, R0 ;  /* 0x0000000000a57308 */ /* 0x0003e20000000800 */
[----:B------:R-:W-:Y:S02]  /*2700*/  FSEL R9, R9, RZ, P0 ;  /* 0x000000ff09097208 */ /* 0x000fe40000000000 */
[C---:B----4-:R-:W-:Y:S07]  /*2710*/  FSETP.NEU.FTZ.AND P0, PT, R131.reuse, -INF , PT ;  /* 0xff8000008300780b */ /* 0x050fee0003f1d000 */
[----:B------:R3:W-:Y:S01]  /*2720*/  MUFU.TANH R85, R12 ;  /* 0x0000000c00557308 */ /* 0x0007e20000002400 */
[----:B--2---:R-:W-:Y:S05]  /*2730*/  FMUL.FTZ R8, R131, 1.4426950216293334961 ;  /* 0x3fb8aa3b83087820 */ /* 0x004fea0000410000 */
[----:B------:R-:W-:Y:S04]  /*2740*/  FSEL R8, R8, RZ, P0 ;  /* 0x000000ff08087208 */ /* 0x000fe80000000000 */
[----:B------:R-:W2:Y:S01]  /*2750*/  MUFU.TANH R252, R6 ;  /* 0x0000000600fc7308 */ /* 0x000ea20000002400 */
[----:B------:R-:W-:Y:S01]  /*2760*/  FSETP.NEU.FTZ.AND P0, PT, R2, -INF , PT ;  /* 0xff8000000200780b */ /* 0x000fe20003f1d000 */
[----:B-1----:R-:W-:Y:S08]  /*2770*/  FFMA.FTZ R0, R236, c[0x0][0x23c], -R10 ;  /* 0x00008f00ec007a23 */ /* 0x002ff0000001080a */
[----:B------:R1:W-:Y:S01]  /*2780*/  MUFU.TANH R84, R13 ;  /* 0x0000000d00547308 */ /* 0x0003e20000002400 */
[----:B---3--:R-:W3:Y:S09]  /*2790*/  LDL R12, [R1+0x1c] ;  /* 0x00001c00010c7983 */ /* 0x008ef20000100800 */
[----:B------:R4:W2:Y:S10]  /*27a0*/  MUFU.TANH R251, R7 ;  /* 0x0000000700fb7308 */ /* 0x0008b40000002400 */
[----:B------:R2:W-:Y:S01]  /*27b0*/  MUFU.TANH R78, R11 ;  /* 0x0000000b004e7308 */ /* 0x0005e20000002400 */
[----:B-1----:R-:W3:Y:S09]  /*27c0*/  LDL R13, [R1+0x18] ;  /* 0x00001800010d7983 */ /* 0x002ef20000100800 */
[----:B------:R1:W-:Y:S01]  /*27d0*/  MUFU.EX2 R162, R0 ;  /* 0x0000000000a27308 */ /* 0x0003e20000000800 */
[----:B----4-:R-:W4:Y:S09]  /*27e0*/  LDSM.16.M88.4 R4, [R116+0x6400] ;  /* 0x006400007404783b */ /* 0x010f320000000200 */
[----:B------:R-:W4:Y:S01]  /*27f0*/  MUFU.TANH R77, R14 ;  /* 0x0000000e004d7308 */ /* 0x000f220000002400 */
[--C-:B--2---:R-:W-:Y:S09]  /*2800*/  FFMA.FTZ R11, R86, c[0x0][0x23c], -R8.reuse ;  /* 0x00008f00560b7a23 */ /* 0x104ff20000010808 */
[----:B------:R-:W2:Y:S01]  /*2810*/  MUFU.TANH R76, R15 ;  /* 0x0000000f004c7308 */ /* 0x000ea20000002400 */
[--C-:B-1----:R-:W-:Y:S09]  /*2820*/  FFMA.FTZ R0, R252, c[0x0][0x23c], -R9.reuse ;  /* 0x00008f00fc007a23 */ /* 0x102ff20000010809 */
[----:B------:R1:W-:Y:S10]  /*2830*/  MUFU.EX2 R179, R0 ;  /* 0x0000000000b37308 */ /* 0x0003f40000000800 */
[----:B------:R-:W2:Y:S01]  /*2840*/  MUFU.TANH R230, R16 ;  /* 0x0000001000e67308 */ /* 0x000ea20000002400 */
[-C--:B----4-:R-:W-:Y:S09]  /*2850*/  HMMA.16816.F32.BF16 R20, R104, R4.reuse, R20 ;  /* 0x000000046814723c */ /* 0x090ff20000041814 */
[----:B------:R-:W4:Y:S01]  /*2860*/  MUFU.TANH R229, R17 ;  /* 0x0000001100e57308 */ /* 0x000f220000002400 */
[C---:B------:R-:W-:Y:S04]  /*2870*/  HMMA.16816.F32.BF16 R24, R112.reuse, R4, R24 ;  /* 0x000000047018723c */ /* 0x040fe80000041818 */
[--C-:B-1----:R-:W-:Y:S03]  /*2880*/  FFMA.FTZ R0, R251, c[0x0][0x23c], -R9.reuse ;  /* 0x00008f00fb007a23 */ /* 0x102fe60000010809 */
[--C-:B------:R-:W-:Y:S02]  /*2890*/  FFMA.FTZ R4, R85, c[0x0][0x23c], -R8.reuse ;  /* 0x00008f0055047a23 */ /* 0x100fe40000010808 */
        /* <DEDUP_REMOVED lines=8> */
[----:B------:R-:W4:Y:S01]  /*2920*/  MUFU.TANH R246, R18 ;  /* 0x0000001200f67308 */ /* 0x000f220000002400 */
        /* <DEDUP_REMOVED lines=8> */
[----:B--2---:R-:W-:Y:S02]  /*29b0*/  FFMA.FTZ R4, R84, c[0x0][0x23c], -R8 ;  /* 0x00008f0054047a23 */ /* 0x004fe40000010808 */
[----:B------:R-:W-:Y:S02]  /*29c0*/  FMUL.FTZ R33, R33, c[0x0][0x2ec] ;  /* 0x0000bb0021217a20 */ /* 0x000fe40000410000 */
[----:B------:R-:W-:Y:S01]  /*29d0*/  FMUL.FTZ R34, R34, c[0x0][0x2ec] ;  /* 0x0000bb0022227a20 */ /* 0x000fe20000410000 */
[----:B------:R2:W-:Y:S01]  /*29e0*/  MUFU.EX2 R194, R4 ;  /* 0x0000000400c27308 */ /* 0x0005e20000000800 */
[----:B------:R-:W-:Y:S02]  /*29f0*/  FMUL.FTZ R35, R35, c[0x0][0x2ec] ;  /* 0x0000bb0023237a20 */ /* 0x000fe40000410000 */
[----:B------:R-:W-:Y:S02]  /*2a00*/  FMUL.FTZ R27, R27, c[0x0][0x2ec] ;  /* 0x0000bb001b1b7a20 */ /* 0x000fe40000410000 */
[----:B------:R-:W-:Y:S05]  /*2a10*/  FMUL.FTZ R23, R23, c[0x0][0x2ec] ;  /* 0x0000bb0017177a20 */ /* 0x000fea0000410000 */
[----:B------:R-:W-:Y:S01]  /*2a20*/  MUFU.TANH R245, R19 ;  /* 0x0000001300f57308 */ /* 0x000fe20000002400 */
[----:B-1----:R-:W-:Y:S05]  /*2a30*/  FMUL.FTZ R0, R2, 1.4426950216293334961 ;  /* 0x3fb8aa3b02007820 */ /* 0x002fea0000410000 */
[----:B------:R-:W-:Y:S04]  /*2a40*/  FSEL R0, R0, RZ, P0 ;  /* 0x000000ff00007208 */ /* 0x000fe80000000000 */
[----:B------:R1:W-:Y:S01]  /*2a50*/  MUFU.EX2 R196, R11 ;  /* 0x0000000b00c47308 */ /* 0x0003e20000000800 */
[--C-:B--2---:R-:W-:Y:S09]  /*2a60*/  FFMA.FTZ R4, R77, c[0x0][0x23c], -R0.reuse ;  /* 0x00008f004d047a23 */ /* 0x104ff20000010800 */
[----:B------:R2:W-:Y:S10]  /*2a70*/  MUFU.EX2 R203, R4 ;  /* 0x0000000400cb7308 */ /* 0x0005f40000000800 */
[----:B------:R-:W-:Y:S01]  /*2a80*/  MUFU.TANH R228, R20 ;  /* 0x0000001400e47308 */ /* 0x000fe20000002400 */
[--C-:B-1----:R-:W-:Y:S09]  /*2a90*/  FFMA.FTZ R11, R79, c[0x0][0x23c], -R0.reuse ;  /* 0x00008f004f0b7a23 */ /* 0x102ff20000010800 */
[----:B------:R1:W-:Y:S01]  /*2aa0*/  MUFU.EX2 R205, R11 ;  /* 0x0000000b00cd7308 */ /* 0x0003e20000000800 */
[--C-:B--2---:R-:W-:Y:S09]  /*2ab0*/  FFMA.FTZ R4, R76, c[0x0][0x23c], -R0.reuse ;  /* 0x00008f004c047a23 */ /* 0x104ff20000010800 */
[----:B------:R2:W-:Y:S10]  /*2ac0*/  MUFU.EX2 R202, R4 ;  /* 0x0000000400ca7308 */ /* 0x0005f40000000800 */
[----:B------:R-:W-:Y:S01]  /*2ad0*/  MUFU.TANH R83, R5 ;  /* 0x0000000500537308 */ /* 0x000fe20000002400 */
[----:B-1----:R-:W-:Y:S09]  /*2ae0*/  FFMA.FTZ R11, R78, c[0x0][0x23c], -R0 ;  /* 0x00008f004e0b7a23 */ /* 0x002ff20000010800 */
[----:B------:R1:W-:Y:S01]  /*2af0*/  MUFU.EX2 R204, R11 ;  /* 0x0000000b00cc7308 */ /* 0x0003e20000000800 */
[--C-:B--2---:R-:W-:Y:S09]  /*2b00*/  FFMA.FTZ R4, R230, c[0x0][0x23c], -R10.reuse ;  /* 0x00008f00e6047a23 */ /* 0x104ff2000001080a */
[----:B------:R4:W-:Y:S10]  /*2b10*/  MUFU.EX2 R155, R4 ;  /* 0x00000004009b7308 */ /* 0x0009f40000000800 */
[----:B------:R-:W-:Y:S01]  /*2b20*/  MUFU.TANH R80, R29 ;  /* 0x0000001d00507308 */ /* 0x000fe20000002400 */
[----:B-1----:R-:W-:Y:S09]  /*2b30*/  FMUL.FTZ R11, R28, c[0x0][0x2ec] ;  /* 0x0000bb001c0b7a20 */ /* 0x002ff20000410000 */
[----:B------:R-:W-:Y:S01]  /*2b40*/  MUFU.TANH R81, R11 ;  /* 0x0000000b00517308 */ /* 0x000fe20000002400 */
[--C-:B----4-:R-:W-:Y:S09]  /*2b50*/  FFMA.FTZ R4, R229, c[0x0][0x23c], -R10.reuse ;  /* 0x00008f00e5047a23 */ /* 0x110ff2000001080a */
[----:B------:R1:W-:Y:S10]  /*2b60*/  MUFU.EX2 R154, R4 ;  /* 0x00000004009a7308 */ /* 0x0003f40000000800 */
[----:B------:R-:W-:Y:S10]  /*2b70*/  MUFU.TANH R73, R30 ;  /* 0x0000001e00497308 */ /* 0x000ff40000002400 */
[----:B------:R-:W2:Y:S01]  /*2b80*/  MUFU.TANH R227, R21 ;  /* 0x0000001500e37308 */ /* 0x000ea20000002400 */
[--C-:B-1----:R-:W-:Y:S09]  /*2b90*/  FFMA.FTZ R4, R246, c[0x0][0x23c], -R9.reuse ;  /* 0x00008f00f6047a23 */ /* 0x102ff20000010809 */
[----:B------:R1:W-:Y:S10]  /*2ba0*/  MUFU.EX2 R169, R4 ;  /* 0x0000000400a97308 */ /* 0x0003f40000000800 */
[----:B------:R-:W-:Y:S01]  /*2bb0*/  MUFU.TANH R72, R31 ;  /* 0x0000001f00487308 */ /* 0x000fe20000002400 */
[--C-:B--2---:R-:W-:Y:S09]  /*2bc0*/  FFMA.FTZ R11, R227, c[0x0][0x23c], -R10.reuse ;  /* 0x00008f00e30b7a23 */ /* 0x104ff2000001080a */
[----:B------:R-:W2:Y:S01]  /*2bd0*/  MUFU.TANH R242, R22 ;  /* 0x0000001600f27308 */ /* 0x000ea20000002400 */
[--C-:B-1----:R-:W-:Y:S09]  /*2be0*/  FFMA.FTZ R4, R245, c[0x0][0x23c], -R9.reuse ;  /* 0x00008f00f5047a23 */ /* 0x102ff20000010809 */
[----:B------:R1:W-:Y:S10]  /*2bf0*/  MUFU.EX2 R168, R4 ;  /* 0x0000000400a87308 */ /* 0x0003f40000000800 */
[----:B------:R2:W-:Y:S01]  /*2c00*/  MUFU.EX2 R150, R11 ;  /* 0x0000000b00967308 */ /* 0x0005e20000000800 */
[----:B---3--:R-:W-:Y:S04]  /*2c10*/  IADD3 R134, P0, R13, UR10, RZ ;  /* 0x0000000a0d867c10 */ /* 0x008fe8000ff1e0ff */
[----:B------:R-:W-:Y:S05]  /*2c20*/  IADD3.X R135, R12, UR9, RZ, P0, !PT ;  /* 0x000000090c877c10 */ /* 0x000fea00087fe4ff */
[----:B------:R-:W-:Y:S01]  /*2c30*/  MUFU.TANH R221, R32 ;  /* 0x0000002000dd7308 */ /* 0x000fe20000002400 */
[----:B-1----:R-:W-:Y:S09]  /*2c40*/  FFMA.FTZ R4, R228, c[0x0][0x23c], -R10 ;  /* 0x00008f00e4047a23 */ /* 0x002ff2000001080a */
[----:B------:R1:W-:Y:S01]  /*2c50*/  MUFU.EX2 R151, R4 ;  /* 0x0000000400977308 */ /* 0x0003e20000000800 */
[--C-:B--2---:R-:W-:Y:S09]  /*2c60*/  FFMA.FTZ R11, R242, c[0x0][0x23c], -R9.reuse ;  /* 0x00008f00f20b7a23 */ /* 0x104ff20000010809 */
[----:B------:R-:W2:Y:S10]  /*2c70*/  MUFU.TANH R241, R23 ;  /* 0x0000001700f17308 */ /* 0x000eb40000002400 */
[----:B------:R2:W-:Y:S01]  /*2c80*/  MUFU.EX2 R164, R11 ;  /* 0x0000000b00a47308 */ /* 0x0005e20000000800 */
[----:B-1----:R-:W1:Y:S09]  /*2c90*/  LDSM.16.M88.4 R4, [R116+0x6800] ;  /* 0x006800007404783b */ /* 0x002e720000000200 */
[----:B------:R-:W-:Y:S10]  /*2ca0*/  MUFU.TANH R220, R33 ;  /* 0x0000002100dc7308 */ /* 0x000ff40000002400 */
[----:B------:R-:W-:Y:S01]  /*2cb0*/  MUFU.TANH R237, R34 ;  /* 0x0000002200ed7308 */ /* 0x000fe20000002400 */
[--C-:B--2---:R-:W-:Y:S09]  /*2cc0*/  FFMA.FTZ R11, R241, c[0x0][0x23c], -R9.reuse ;  /* 0x00008f00f10b7a23 */ /* 0x104ff20000010809 */
[----:B------:R2:W-:Y:S10]  /*2cd0*/  MUFU.EX2 R163, R11 ;  /* 0x0000000b00a37308 */ /* 0x0005f40000000800 */
[----:B------:R-:W3:Y:S01]  /*2ce0*/  MUFU.TANH R82, R25 ;  /* 0x0000001900527308 */ /* 0x000ee20000002400 */
[-C--:B-1----:R-:W-:Y:S09]  /*2cf0*/  HMMA.16816.F32.BF16 R36, R104, R4.reuse, R36 ;  /* 0x000000046824723c */ /* 0x082ff20000041824 */
[----:B------:R-:W-:Y:S01]  /*2d00*/  MUFU.TANH R235, R35 ;  /* 0x0000002300eb7308 */ /* 0x000fe20000002400 */
[C---:B------:R-:W-:Y:S04]  /*2d10*/  HMMA.16816.F32.BF16 R40, R112.reuse, R4, R40 ;  /* 0x000000047028723c */ /* 0x040fe80000041828 */
[--C-:B--2---:R-:W-:Y:S03]  /*2d20*/  FFMA.FTZ R11, R83, c[0x0][0x23c], -R8.reuse ;  /* 0x00008f00530b7a23 */ /* 0x104fe60000010808 */
        /* <DEDUP_REMOVED lines=9> */
[----:B------:R-:W2:Y:S01]  /*2dc0*/  MUFU.TANH R75, R26 ;  /* 0x0000001a004b7308 */ /* 0x000ea20000002400 */
[----:B------:R-:W-:Y:S02]  /*2dd0*/  FMUL.FTZ R39, R39, c[0x0][0x2ec] ;  /* 0x0000bb0027277a20 */ /* 0x000fe40000410000 */
[----:B------:R-:W-:Y:S02]  /*2de0*/  FMUL.FTZ R41, R41, c[0x0][0x2ec] ;  /* 0x0000bb0029297a20 */ /* 0x000fe40000410000 */
[--C-:B---3--:R-:W-:Y:S02]  /*2df0*/  FFMA.FTZ R11, R82, c[0x0][0x23c], -R8.reuse ;  /* 0x00008f00520b7a23 */ /* 0x108fe40000010808 */
[----:B------:R-:W-:Y:S02]  /*2e00*/  FMUL.FTZ R45, R45, c[0x0][0x2ec] ;  /* 0x0000bb002d2d7a20 */ /* 0x000fe40000410000 */
[----:B------:R-:W-:Y:S01]  /*2e10*/  FMUL.FTZ R46, R46, c[0x0][0x2ec] ;  /* 0x0000bb002e2e7a20 */ /* 0x000fe20000410000 */
[----:B------:R-:W3:Y:S01]  /*2e20*/  MUFU.TANH R74, R27 ;  /* 0x0000001b004a7308 */ /* 0x000ee20000002400 */
[----:B------:R-:W-:Y:S02]  /*2e30*/  FMUL.FTZ R47, R47, c[0x0][0x2ec] ;  /* 0x0000bb002f2f7a20 */ /* 0x000fe40000410000 */
[----:B------:R-:W-:Y:S02]  /*2e40*/  FMUL.FTZ R48, R48, c[0x0][0x2ec] ;  /* 0x0000bb0030307a20 */ /* 0x000fe40000410000 */
[----:B-1----:R-:W-:Y:S02]  /*2e50*/  FFMA.FTZ R4, R80, c[0x0][0x23c], -R8 ;  /* 0x00008f0050047a23 */ /* 0x002fe40000010808 */
[----:B------:R-:W-:Y:S02]  /*2e60*/  FMUL.FTZ R49, R49, c[0x0][0x2ec] ;  /* 0x0000bb0031317a20 */ /* 0x000fe40000410000 */
[----:B------:R-:W-:Y:S01]  /*2e70*/  FMUL.FTZ R50, R50, c[0x0][0x2ec] ;  /* 0x0000bb0032327a20 */ /* 0x000fe20000410000 */
[----:B------:R1:W-:Y:S01]  /*2e80*/  MUFU.EX2 R176, R4 ;  /* 0x0000000400b07308 */ /* 0x0003e20000000800 */
[----:B------:R-:W-:Y:S02]  /*2e90*/  FMUL.FTZ R51, R51, c[0x0][0x2ec] ;  /* 0x0000bb0033337a20 */ /* 0x000fe40000410000 */
[----:B------:R-:W-:Y:S02]  /*2ea0*/  FMUL.FTZ R42, R42, c[0x0][0x2ec] ;  /* 0x0000bb002a2a7a20 */ /* 0x000fe40000410000 */
[----:B------:R-:W-:Y:S05]  /*2eb0*/  FMUL.FTZ R43, R43, c[0x0][0x2ec] ;  /* 0x0000bb002b2b7a20 */ /* 0x000fea0000410000 */
[----:B------:R-:W-:Y:S10]  /*2ec0*/  MUFU.TANH R248, R5 ;  /* 0x0000000500f87308 */ /* 0x000ff40000002400 */
[----:B------:R-:W-:Y:S01]  /*2ed0*/  MUFU.TANH R69, R46 ;  /* 0x0000002e00457308 */ /* 0x000fe20000002400 */
[--C-:B-1----:R-:W-:Y:S09]  /*2ee0*/  FFMA.FTZ R4, R73, c[0x0][0x23c], -R0.reuse ;  /* 0x00008f0049047a23 */ /* 0x102ff20000010800 */
        /* <DEDUP_REMOVED lines=14> */
[----:B------:R2:W-:Y:S01]  /*2fd0*/  MUFU.EX2 R180, R11 ;  /* 0x0000000b00b47308 */ /* 0x0005e20000000800 */
[--C-:B-1----:R-:W-:Y:S09]  /*2fe0*/  FFMA.FTZ R4, R237, c[0x0][0x23c], -R9.reuse ;  /* 0x00008f00ed047a23 */ /* 0x102ff20000010809 */
[----:B------:R1:W-:Y:S10]  /*2ff0*/  MUFU.EX2 R157, R4 ;  /* 0x00000004009d7308 */ /* 0x0003f40000000800 */
[----:B------:R-:W4:Y:S01]  /*3000*/  MUFU.TANH R219, R36 ;  /* 0x0000002400db7308 */ /* 0x000f220000002400 */
[--C-:B--2---:R-:W-:Y:S09]  /*3010*/  FFMA.FTZ R11, R75, c[0x0][0x23c], -R0.reuse ;  /* 0x00008f004b0b7a23 */ /* 0x104ff20000010800 */
[----:B------:R3:W-:Y:S01]  /*3020*/  MUFU.EX2 R201, R11 ;  /* 0x0000000b00c97308 */ /* 0x0007e20000000800 */
[--C-:B-1----:R-:W-:Y:S09]  /*3030*/  FFMA.FTZ R4, R235, c[0x0][0x23c], -R9.reuse ;  /* 0x00008f00eb047a23 */ /* 0x102ff20000010809 */
[----:B------:R4:W-:Y:S10]  /*3040*/  MUFU.EX2 R156, R4 ;  /* 0x00000004009c7308 */ /* 0x0009f40000000800 */
[----:B------:R-:W-:Y:S01]  /*3050*/  MUFU.TANH R243, R45 ;  /* 0x0000002d00f37308 */ /* 0x000fe20000002400 */
[----:B---3--:R-:W-:Y:S09]  /*3060*/  FFMA.FTZ R11, R74, c[0x0][0x23c], -R0 ;  /* 0x00008f004a0b7a23 */ /* 0x008ff20000010800 */
[----:B------:R1:W-:Y:S01]  /*3070*/  MUFU.EX2 R200, R11 ;  /* 0x0000000b00c87308 */ /* 0x0003e20000000800 */
[--C-:B----4-:R-:W-:Y:S09]  /*3080*/  FFMA.FTZ R4, R219, c[0x0][0x23c], -R10.reuse ;  /* 0x00008f00db047a23 */ /* 0x110ff2000001080a */
[----:B------:R2:W-:Y:S10]  /*3090*/  MUFU.EX2 R143, R4 ;  /* 0x00000004008f7308 */ /* 0x0005f40000000800 */
[----:B------:R-:W3:Y:S01]  /*30a0*/  MUFU.TANH R218, R37 ;  /* 0x0000002500da7308 */ /* 0x000ee20000002400 */
[----:B-1----:R-:W-:Y:S09]  /*30b0*/  FMUL.FTZ R11, R44, c[0x0][0x2ec] ;  /* 0x0000bb002c0b7a20 */ /* 0x002ff20000410000 */
[----:B------:R3:W-:Y:S01]  /*30c0*/  MUFU.TANH R244, R11 ;  /* 0x0000000b00f47308 */ /* 0x0007e20000002400 */
[----:B--2---:R-:W1:Y:S09]  /*30d0*/  LDSM.16.M88.4 R4, [R116+0x6c00] ;  /* 0x006c00007404783b */ /* 0x004e720000000200 */
[----:B------:R-:W2:Y:S10]  /*30e0*/  MUFU.TANH R232, R38 ;  /* 0x0000002600e87308 */ /* 0x000eb40000002400 */
[----:B------:R-:W4:Y:S01]  /*30f0*/  MUFU.TANH R231, R39 ;  /* 0x0000002700e77308 */ /* 0x000f220000002400 */
[----:B---3--:R-:W-:Y:S09]  /*3100*/  FFMA.FTZ R11, R218, c[0x0][0x23c], -R10 ;  /* 0x00008f00da0b7a23 */ /* 0x008ff2000001080a */
[----:B------:R2:W-:Y:S10]  /*3110*/  MUFU.EX2 R142, R11 ;  /* 0x0000000b008e7308 */ /* 0x0005f40000000800 */
[----:B------:R-:W-:Y:S01]  /*3120*/  MUFU.TANH R247, R41 ;  /* 0x0000002900f77308 */ /* 0x000fe20000002400 */
[-C--:B-1----:R-:W-:Y:S08]  /*3130*/  HMMA.16816.F32.BF16 R52, R104, R4.reuse, R52 ;  /* 0x000000046834723c */ /* 0x082ff00000041834 */
[C---:B------:R-:W-:Y:S04]  /*3140*/  HMMA.16816.F32.BF16 R56, R112.reuse, R4, R56 ;  /* 0x000000047038723c */ /* 0x040fe80000041838 */
[--C-:B--2---:R-:W-:Y:S03]  /*3150*/  FFMA.FTZ R11, R232, c[0x0][0x23c], -R9.reuse ;  /* 0x00008f00e80b7a23 */ /* 0x104fe60000010809 */
[--C-:B------:R-:W-:Y:S01]  /*3160*/  FFMA.FTZ R4, R244, c[0x0][0x23c], -R8.reuse ;  /* 0x00008f00f4047a23 */ /* 0x100fe20000010808 */
[-C--:B------:R-:W-:Y:S01]  /*3170*/  HMMA.16816.F32.BF16 R60, R112, R6.reuse, R60 ;  /* 0x00000006703c723c */ /* 0x080fe2000004183c */
[----:B------:R1:W2:Y:S01]  /*3180*/  LDG.E R114, [R134.64] ;  /* 0x0000001c86727981 */ /* 0x0002a2000c1e1900 */
[----:B------:R4:W-:Y:S03]  /*3190*/  MUFU.EX2 R153, R11 ;  /* 0x0000000b00997308 */ /* 0x0009e60000000800 */
[----:B------:R1:W3:Y:S03]  /*31a0*/  LDG.E R113, [R134.64+0x20] ;  /* 0x0000201c86717981 */ /* 0x0002e6000c1e1900 */
[----:B------:R-:W-:Y:S01]  /*31b0*/  FMUL.FTZ R52, R52, c[0x0][0x2ec] ;  /* 0x0000bb0034347a20 */ /* 0x000fe20000410000 */
[----:B------:R1:W2:Y:S01]  /*31c0*/  LDG.E R112, [R134.64+0x100] ;  /* 0x0001001c86707981 */ /* 0x0002a2000c1e1900 */
[----:B------:R-:W-:Y:S02]  /*31d0*/  HMMA.16816.F32.BF16 R64, R104, R6, R64 ;  /* 0x000000066840723c */ /* 0x000fe40000041840 */
[----:B------:R1:W-:Y:S02]  /*31e0*/  MUFU.EX2 R167, R4 ;  /* 0x0000000400a77308 */ /* 0x0003e40000000800 */
[----:B------:R-:W-:Y:S02]  /*31f0*/  FMUL.FTZ R53, R53, c[0x0][0x2ec] ;  /* 0x0000bb0035357a20 */ /* 0x000fe40000410000 */
[----:B------:R-:W-:Y:S01]  /*3200*/  FMUL.FTZ R54, R54, c[0x0][0x2ec] ;  /* 0x0000bb0036367a20 */ /* 0x000fe20000410000 */
[----:B------:R-:W-:Y:S01]  /*3210*/  F2FP.BF16.PACK_AB R7, R178, R179 ;  /* 0x000000b3b207723e */ /* 0x000fe200000010ff */
[----:B------:R-:W-:Y:S01]  /*3220*/  FMUL.FTZ R55, R55, c[0x0][0x2ec] ;  /* 0x0000bb0037377a20 */ /* 0x000fe20000410000 */
[----:B------:R-:W-:Y:S03]  /*3230*/  F2FP.BF16.PACK_AB R6, R196, R197 ;  /* 0x000000c5c406723e */ /* 0x000fe600000010ff */
[----:B------:R-:W-:Y:S01]  /*3240*/  FMUL.FTZ R5, R56, c[0x0][0x2ec] ;  /* 0x0000bb0038057a20 */ /* 0x000fe20000410000 */
[----:B------:R1:W-:Y:S01]  /*3250*/  STS [R192+0x12400], R7 ;  /* 0x01240007c0007388 */ /* 0x0003e20000000800 */
[----:B------:R-:W-:Y:S01]  /*3260*/  FMUL.FTZ R57, R57, c[0x0][0x2ec] ;  /* 0x0000bb0039397a20 */ /* 0x000fe20000410000 */
[----:B------:R-:W-:Y:S01]  /*3270*/  MUFU.TANH R213, R52 ;  /* 0x0000003400d57308 */ /* 0x000fe20000002400 */
[----:B------:R-:W-:Y:S02]  /*3280*/  FMUL.FTZ R58, R58, c[0x0][0x2ec] ;  /* 0x0000bb003a3a7a20 */ /* 0x000fe40000410000 */
[----:B------:R-:W-:Y:S02]  /*3290*/  FMUL.FTZ R59, R59, c[0x0][0x2ec] ;  /* 0x0000bb003b3b7a20 */ /* 0x000fe40000410000 */
[----:B------:R-:W-:Y:S02]  /*32a0*/  FMUL.FTZ R62, R62, c[0x0][0x2ec] ;  /* 0x0000bb003e3e7a20 */ /* 0x000fe40000410000 */
[--C-:B----4-:R-:W-:Y:S02]  /*32b0*/  FFMA.FTZ R11, R231, c[0x0][0x23c], -R9.reuse ;  /* 0x00008f00e70b7a23 */ /* 0x110fe40000010809 */
[----:B------:R-:W-:Y:S01]  /*32c0*/  FMUL.FTZ R66, R66, c[0x0][0x2ec] ;  /* 0x0000bb0042427a20 */ /* 0x000fe20000410000 */
[----:B------:R-:W-:Y:S01]  /*32d0*/  MUFU.TANH R3, R58 ;  /* 0x0000003a00037308 */ /* 0x000fe20000002400 */
[----:B-1----:R-:W-:Y:S02]  /*32e0*/  FFMA.FTZ R4, R243, c[0x0][0x23c], -R8 ;  /* 0x00008f00f3047a23 */ /* 0x002fe40000010808 */
[----:B------:R-:W-:Y:S02]  /*32f0*/  FMUL.FTZ R63, R63, c[0x0][0x2ec] ;  /* 0x0000bb003f3f7a20 */ /* 0x000fe40000410000 */
[----:B------:R-:W-:Y:S02]  /*3300*/  FMUL.FTZ R61, R61, c[0x0][0x2ec] ;  /* 0x0000bb003d3d7a20 */ /* 0x000fe40000410000 */
[----:B------:R-:W-:Y:S02]  /*3310*/  FMUL.FTZ R65, R65, c[0x0][0x2ec] ;  /* 0x0000bb0041417a20 */ /* 0x000fe40000410000 */
[----:B------:R-:W-:Y:S01]  /*3320*/  FMUL.FTZ R67, R67, c[0x0][0x2ec] ;  /* 0x0000bb0043437a20 */ /* 0x000fe20000410000 */
[----:B------:R1:W-:Y:S10]  /*3330*/  MUFU.EX2 R166, R4 ;  /* 0x0000000400a67308 */ /* 0x0003f40000000800 */
[----:B------:R-:W-:Y:S10]  /*3340*/  MUFU.TANH R2, R59 ;  /* 0x0000003b00027308 */ /* 0x000ff40000002400 */
[----:B------:R-:W-:Y:S01]  /*3350*/  MUFU.TANH R250, R62 ;  /* 0x0000003e00fa7308 */ /* 0x000fe20000002400 */
[--C-:B-1----:R-:W-:Y:S09]  /*3360*/  FFMA.FTZ R4, R69, c[0x0][0x23c], -R0.reuse ;  /* 0x00008f0045047a23 */ /* 0x102ff20000010800 */
[----:B------:R1:W-:Y:S10]  /*3370*/  MUFU.EX2 R183, R4 ;  /* 0x0000000400b77308 */ /* 0x0003f40000000800 */
[----:B------:R-:W4:Y:S10]  /*3380*/  MUFU.TANH R217, R66 ;  /* 0x0000004200d97308 */ /* 0x000f340000002400 */
[----:B------:R-:W-:Y:S01]  /*3390*/  MUFU.TANH R249, R63 ;  /* 0x0000003f00f97308 */ /* 0x000fe20000002400 */
[----:B-1----:R-:W-:Y:S09]  /*33a0*/  FFMA.FTZ R4, R68, c[0x0][0x23c], -R0 ;  /* 0x00008f0044047a23 */ /* 0x002ff20000010800 */
[----:B------:R1:W-:Y:S01]  /*33b0*/  MUFU.EX2 R182, R4 ;  /* 0x0000000400b67308 */ /* 0x0003e20000000800 */
[--C-:B----4-:R-:W-:Y:S09]  /*33c0*/  FFMA.FTZ R7, R217, c[0x0][0x23c], -R9.reuse ;  /* 0x00008f00d9077a23 */ /* 0x110ff20000010809 */
[----:B------:R-:W-:Y:S10]  /*33d0*/  MUFU.TANH R233, R61 ;  /* 0x0000003d00e97308 */ /* 0x000ff40000002400 */
[----:B------:R-:W-:Y:S01]  /*33e0*/  MUFU.TANH R210, R65 ;  /* 0x0000004100d27308 */ /* 0x000fe20000002400 */
[--C-:B-1----:R-:W-:Y:S09]  /*33f0*/  FFMA.FTZ R4, R215, c[0x0][0x23c], -R10.reuse ;  /* 0x00008f00d7047a23 */ /* 0x102ff2000001080a */
[----:B------:R1:W-:Y:S10]  /*3400*/  MUFU.EX2 R139, R4 ;  /* 0x00000004008b7308 */ /* 0x0003f40000000800 */
[----:B------:R-:W-:Y:S10]  /*3410*/  MUFU.TANH R216, R67 ;  /* 0x0000004300d87308 */ /* 0x000ff40000002400 */
[----:B------:R-:W4:Y:S01]  /*3420*/  MUFU.TANH R212, R53 ;  /* 0x0000003500d47308 */ /* 0x000f220000002400 */
[--C-:B-1----:R-:W-:Y:S09]  /*3430*/  FFMA.FTZ R4, R214, c[0x0][0x23c], -R10.reuse ;  /* 0x00008f00d6047a23 */ /* 0x102ff2000001080a */
[----:B------:R1:W-:Y:S10]  /*3440*/  MUFU.EX2 R138, R4 ;  /* 0x00000004008a7308 */ /* 0x0003f40000000800 */
[----:B------:R-:W2:Y:S10]  /*3450*/  MUFU.TANH R223, R54 ;  /* 0x0000003600df7308 */ /* 0x000eb40000002400 */
[----:B------:R-:W2:Y:S01]  /*3460*/  MUFU.TANH R222, R55 ;  /* 0x0000003700de7308 */ /* 0x000ea20000002400 */
[--C-:B-1----:R-:W-:Y:S09]  /*3470*/  FFMA.FTZ R4, R225, c[0x0][0x23c], -R9.reuse ;  /* 0x00008f00e1047a23 */ /* 0x102ff20000010809 */
[----:B------:R1:W-:Y:S10]  /*3480*/  MUFU.EX2 R149, R4 ;  /* 0x0000000400957308 */ /* 0x0003f40000000800 */
[----:B------:R4:W2:Y:S10]  /*3490*/  MUFU.TANH R240, R5 ;  /* 0x0000000500f07308 */ /* 0x0008b40000002400 */
[----:B------:R-:W2:Y:S01]  /*34a0*/  MUFU.TANH R239, R57 ;  /* 0x0000003900ef7308 */ /* 0x000ea20000002400 */
[--C-:B-1----:R-:W-:Y:S09]  /*34b0*/  FFMA.FTZ R4, R224, c[0x0][0x23c], -R9.reuse ;  /* 0x00008f00e0047a23 */ /* 0x102ff20000010809 */
[----:B------:R1:W-:Y:S01]  /*34c0*/  MUFU.EX2 R148, R4 ;  /* 0x0000000400947308 */ /* 0x0003e20000000800 */
[----:B----4-:R-:W-:Y:S09]  /*34d0*/  FMUL.FTZ R5, R60, c[0x0][0x2ec] ;  /* 0x0000bb003c057a20 */ /* 0x010ff20000410000 */
[----:B------:R4:W2:Y:S10]  /*34e0*/  MUFU.TANH R234, R5 ;  /* 0x0000000500ea7308 */ /* 0x0008b40000002400 */
[----:B------:R4:W-:Y:S01]  /*34f0*/  MUFU.EX2 R152, R11 ;  /* 0x0000000b00987308 */ /* 0x0009e20000000800 */
[----:B-1----:R-:W-:Y:S09]  /*3500*/  FFMA.FTZ R4, R213, c[0x0][0x23c], -R10 ;  /* 0x00008f00d5047a23 */ /* 0x002ff2000001080a */
[----:B------:R1:W-:Y:S01]  /*3510*/  MUFU.EX2 R137, R4 ;  /* 0x0000000400897308 */ /* 0x0003e20000000800 */
[----:B----4-:R-:W-:Y:S09]  /*3520*/  FMUL.FTZ R5, R64, c[0x0][0x2ec] ;  /* 0x0000bb0040057a20 */ /* 0x010ff20000410000 */
[----:B------:R4:W-:Y:S01]  /*3530*/  MUFU.EX2 R141, R7 ;  /* 0x00000007008d7308 */ /* 0x0009e20000000800 */
[----:B------:R-:W-:Y:S09]  /*3540*/  FFMA.FTZ R11, R248, c[0x0][0x23c], -R8 ;  /* 0x00008f00f80b7a23 */ /* 0x000ff20000010808 */
[----:B------:R3:W-:Y:S01]  /*3550*/  MUFU.EX2 R172, R11 ;  /* 0x0000000b00ac7308 */ /* 0x0007e20000000800 */
[----:B-1----:R-:W-:Y:S09]  /*3560*/  FFMA.FTZ R4, R212, c[0x0][0x23c], -R10 ;  /* 0x00008f00d4047a23 */ /* 0x002ff2000001080a */
[----:B------:R2:W-:Y:S01]  /*3570*/  MUFU.EX2 R136, R4 ;  /* 0x0000000400887308 */ /* 0x0005e20000000800 */
[----:B----4-:R-:W-:Y:S09]  /*3580*/  F2FP.BF16.PACK_AB R7, R200, R201 ;  /* 0x000000c9c807723e */ /* 0x010ff200000010ff */
[----:B------:R1:W4:Y:S01]  /*3590*/  MUFU.TANH R211, R5 ;  /* 0x0000000500d37308 */ /* 0x0003220000002400 */
[----:B---3--:R-:W-:Y:S09]  /*35a0*/  FFMA.FTZ R11, R247, c[0x0][0x23c], -R8 ;  /* 0x00008f00f70b7a23 */ /* 0x008ff20000010808 */
[----:B------:R3:W3:Y:S01]  /*35b0*/  MUFU.EX2 R171, R11 ;  /* 0x0000000b00ab7308 */ /* 0x0006e20000000800 */
[--C-:B--2---:R-:W-:Y:S09]  /*35c0*/  FFMA.FTZ R4, R223, c[0x0][0x23c], -R9.reuse ;  /* 0x00008f00df047a23 */ /* 0x104ff20000010809 */
[----:B------:R2:W-:Y:S01]  /*35d0*/  MUFU.EX2 R145, R4 ;  /* 0x0000000400917308 */ /* 0x0005e20000000800 */
[--C-:B-1----:R-:W-:Y:S09]  /*35e0*/  FFMA.FTZ R5, R250, c[0x0][0x23c], -R0.reuse ;  /* 0x00008f00fa057a23 */ /* 0x102ff20000010800 */
[----:B------:R1:W-:Y:S01]  /*35f0*/  MUFU.EX2 R173, R5 ;  /* 0x0000000500ad7308 */ /* 0x0003e20000000800 */
[--C-:B---3--:R-:W-:Y:S09]  /*3600*/  FFMA.FTZ R11, R71, c[0x0][0x23c], -R0.reuse ;  /* 0x00008f00470b7a23 */ /* 0x108ff20000010800 */
[----:B------:R3:W-:Y:S01]  /*3610*/  MUFU.EX2 R193, R11 ;  /* 0x0000000b00c17308 */ /* 0x0007e20000000800 */
[--C-:B--2---:R-:W-:Y:S02]  /*3620*/  FFMA.FTZ R4, R222, c[0x0][0x23c], -R9.reuse ;  /* 0x00008f00de047a23 */ /* 0x104fe40000010809 */
[----:B------:R-:W-:Y:S07]  /*3630*/  FFMA.FTZ R9, R216, c[0x0][0x23c], -R9 ;  /* 0x00008f00d8097a23 */ /* 0x000fee0000010809 */
[----:B------:R2:W-:Y:S01]  /*3640*/  MUFU.EX2 R144, R4 ;  /* 0x0000000400907308 */ /* 0x0005e20000000800 */
[----:B-1----:R-:W-:Y:S09]  /*3650*/  F2FP.BF16.PACK_AB R5, R154, R155 ;  /* 0x0000009b9a05723e */ /* 0x002ff200000010ff */
[----:B------:R-:W-:Y:S01]  /*3660*/  MUFU.EX2 R140, R9 ;  /* 0x00000009008c7308 */ /* 0x000fe20000000800 */
[----:B---3--:R-:W-:Y:S09]  /*3670*/  FFMA.FTZ R11, R70, c[0x0][0x23c], -R0 ;  /* 0x00008f00460b7a23 */ /* 0x008ff20000010800 */
[----:B------:R-:W1:Y:S01]  /*3680*/  MUFU.EX2 R184, R11 ;  /* 0x0000000b00b87308 */ /* 0x000e620000000800 */
[--C-:B--2---:R-:W-:Y:S09]  /*3690*/  FFMA.FTZ R4, R240, c[0x0][0x23c], -R8.reuse ;  /* 0x00008f00f0047a23 */ /* 0x104ff20000010808 */
[----:B------:R2:W-:Y:S02]  /*36a0*/  MUFU.EX2 R161, R4 ;  /* 0x0000000400a17308 */ /* 0x0005e40000000800 */
[----:B--2---:R-:W-:Y:S08]  /*36b0*/  FFMA.FTZ R4, R239, c[0x0][0x23c], -R8 ;  /* 0x00008f00ef047a23 */ /* 0x004ff00000010808 */
[----:B------:R2:W-:Y:S02]  /*36c0*/  MUFU.EX2 R160, R4 ;  /* 0x0000000400a07308 */ /* 0x0005e40000000800 */
[--C-:B--2---:R-:W-:Y:S08]  /*36d0*/  FFMA.FTZ R4, R3, c[0x0][0x23c], -R0.reuse ;  /* 0x00008f0003047a23 */ /* 0x104ff00000010800 */
[----:B------:R2:W-:Y:S02]  /*36e0*/  MUFU.EX2 R175, R4 ;  /* 0x0000000400af7308 */ /* 0x0005e40000000800 */
[--C-:B--2---:R-:W-:Y:S02]  /*36f0*/  FFMA.FTZ R4, R2, c[0x0][0x23c], -R0.reuse ;  /* 0x00008f0002047a23 */ /* 0x104fe40000010800 */
[----:B------:R-:W-:Y:S06]  /*3700*/  FFMA.FTZ R0, R249, c[0x0][0x23c], -R0 ;  /* 0x00008f00f9007a23 */ /* 0x000fec0000010800 */
[----:B------:R2:W-:Y:S10]  /*3710*/  MUFU.EX2 R174, R4 ;  /* 0x0000000400ae7308 */ /* 0x0005f40000000800 */
[----:B------:R3:W-:Y:S01]  /*3720*/  MUFU.EX2 R170, R0 ;  /* 0x0000000000aa7308 */ /* 0x0007e20000000800 */
[--C-:B--2---:R-:W-:Y:S02]  /*3730*/  FFMA.FTZ R4, R234, c[0x0][0x23c], -R8.reuse ;  /* 0x00008f00ea047a23 */ /* 0x104fe40000010808 */
[----:B------:R-:W-:Y:S07]  /*3740*/  FFMA.FTZ R8, R233, c[0x0][0x23c], -R8 ;  /* 0x00008f00e9087a23 */ /* 0x000fee0000010808 */
[----:B------:R2:W-:Y:S01]  /*3750*/  MUFU.EX2 R159, R4 ;  /* 0x00000004009f7308 */ /* 0x0005e20000000800 */
[----:B---3--:R-:W-:Y:S09]  /*3760*/  F2FP.BF16.PACK_AB R0, R148, R149 ;  /* 0x000000959400723e */ /* 0x008ff200000010ff */
[----:B------:R4:W-:Y:S01]  /*3770*/  MUFU.EX2 R158, R8 ;  /* 0x00000008009e7308 */ /* 0x0009e20000000800 */
[----:B--2---:R-:W-:Y:S05]  /*3780*/  F2FP.BF16.PACK_AB R4, R162, R165 ;  /* 0x000000a5a204723e */ /* 0x004fea00000010ff */
[----:B------:R2:W-:Y:S04]  /*3790*/  STS [R192+0x12000], R4 ;  /* 0x01200004c0007388 */ /* 0x0005e80000000800 */
[----:B------:R3:W-:Y:S01]  /*37a0*/  STS [R190+0x12000], R5 ;  /* 0x01200005be007388 */ /* 0x0007e20000000800 */
[--C-:B----4-:R-:W-:Y:S02]  /*37b0*/  FFMA.FTZ R8, R211, c[0x0][0x23c], -R10.reuse ;  /* 0x00008f00d3087a23 */ /* 0x110fe4000001080a */
[----:B------:R-:W-:Y:S02]  /*37c0*/  FFMA.FTZ R10, R210, c[0x0][0x23c], -R10 ;  /* 0x00008f00d20a7a23 */ /* 0x000fe4000001080a */
[----:B------:R-:W-:Y:S10]  /*37d0*/  MUFU.EX2 R131, R8 ;  /* 0x0000000800837308 */ /* 0x000ff40000000800 */
[----:B------:R-:W4:Y:S01]  /*37e0*/  MUFU.EX2 R115, R10 ;  /* 0x0000000a00737308 */ /* 0x000f220000000800 */
[----:B--2---:R-:W-:Y:S02]  /*37f0*/  F2FP.BF16.PACK_AB R4, R168, R169 ;  /* 0x000000a9a804723e */ /* 0x004fe400000010ff */
[----:B---3--:R-:W-:Y:S03]  /*3800*/  F2FP.BF16.PACK_AB R5, R204, R205 ;  /* 0x000000cdcc05723e */ /* 0x008fe600000010ff */
[----:B------:R2:W-:Y:S04]  /*3810*/  STS [R190+0x12400], R4 ;  /* 0x01240004be007388 */ /* 0x0005e80000000800 */
[----:B------:R3:W-:Y:S04]  /*3820*/  STS [R192+0x14000], R6 ;  /* 0x01400006c0007388 */ /* 0x0007e80000000800 */
[----:B------:R1:W-:Y:S01]  /*3830*/  STS [R192+0x14400], R5 ;  /* 0x01440005c0007388 */ /* 0x0003e20000000800 */
[----:B--2---:R-:W-:Y:S02]  /*3840*/  F2FP.BF16.PACK_AB R4, R194, R195 ;  /* 0x000000c3c204723e */ /* 0x004fe400000010ff */
[----:B---3--:R-:W-:Y:S03]  /*3850*/  F2FP.BF16.PACK_AB R6, R202, R203 ;  /* 0x000000cbca06723e */ /* 0x008fe600000010ff */
[----:B------:R2:W-:Y:S01]  /*3860*/  STS [R190+0x14000], R4 ;  /* 0x01400004be007388 */ /* 0x0005e20000000800 */
[----:B-1----:R-:W-:Y:S03]  /*3870*/  F2FP.BF16.PACK_AB R5, R146, R147 ;  /* 0x000000939205723e */ /* 0x002fe600000010ff */
[----:B------:R1:W-:Y:S01]  /*3880*/  STS [R190+0x14400], R6 ;  /* 0x01440006be007388 */ /* 0x0003e20000000800 */
[----:B--2---:R-:W-:Y:S02]  /*3890*/  F2FP.BF16.PACK_AB R4, R150, R151 ;  /* 0x000000979604723e */ /* 0x004fe400000010ff */
[----:B-1----:R-:W-:Y:S03]  /*38a0*/  F2FP.BF16.PACK_AB R6, R163, R164 ;  /* 0x000000a4a306723e */ /* 0x002fe600000010ff */
[----:B------:R1:W-:Y:S04]  /*38b0*/  STS [R191+0x12000], R4 ;  /* 0x01200004bf007388 */ /* 0x0003e80000000800 */
[----:B------:R2:W-:Y:S04]  /*38c0*/  STS [R191+0x12400], R6 ;  /* 0x01240006bf007388 */ /* 0x0005e80000000800 */
[----:B------:R3:W-:Y:S01]  /*38d0*/  STS [R189+0x12000], R5 ;  /* 0x01200005bd007388 */ /* 0x0007e20000000800 */
[----:B-1----:R-:W-:Y:S02]  /*38e0*/  F2FP.BF16.PACK_AB R4, R156, R157 ;  /* 0x0000009d9c04723e */ /* 0x002fe400000010ff */
        /* <DEDUP_REMOVED lines=13> */
[----:B------:R4:W-:Y:S01]  /*39c0*/  STS [R186+0x12400], R0 ;  /* 0x01240000ba007388 */ /* 0x0009e20000000800 */
[----:B-1----:R-:W-:Y:S02]  /*39d0*/  F2FP.BF16.PACK_AB R5, R184, R193 ;  /* 0x000000c1b805723e */ /* 0x002fe400000010ff */
        /* <DEDUP_REMOVED lines=33> */
[----:B------:R-:W-:Y:S01]  /*3bf0*/  LDSM.16.M88.4 R108, [R123+0x5000] ;  /* 0x005000007b6c783b */ /* 0x000fe20000000200 */
[-C--:B------:R-:W-:Y:S07]  /*3c00*/  HMMA.16816.F32.BF16 R12, R60, R18.reuse, RZ ;  /* 0x000000123c0c723c */ /* 0x080fee00000418ff */
[----:B------:R1:W2:Y:S01]  /*3c10*/  LDG.E R0, [R134.64+0x120] ;  /* 0x0001201c86007981 */ /* 0x0002a2000c1e1900 */
[C---:B------:R-:W-:Y:S08]  /*3c20*/  HMMA.16816.F32.BF16 R16, R64.reuse, R18, RZ ;  /* 0x000000124010723c */ /* 0x040ff000000418ff */
[-C--:B---3--:R-:W-:Y:S08]  /*3c30*/  HMMA.16816.F32.BF16 R20, R64, R32.reuse, RZ ;  /* 0x000000204014723c */ /* 0x088ff000000418ff */
[C---:B------:R-:W-:Y:S01]  /*3c40*/  HMMA.16816.F32.BF16 R24, R60.reuse, R32, RZ ;  /* 0x000000203c18723c */ /* 0x040fe200000418ff */
[----:B-1----:R-:W-:Y:S07]  /*3c50*/  MOV R135, c[0x0][0x22c] ;  /* 0x00008b0000877a02 */ /* 0x002fee0000000f00 */
[-C--:B------:R-:W-:Y:S01]  /*3c60*/  HMMA.16816.F32.BF16 R28, R60, R34.reuse, RZ ;  /* 0x000000223c1c723c */ /* 0x080fe200000418ff */
[----:B------:R-:W-:Y:S05]  /*3c70*/  IMAD R135, R135, c[0x0][0x1c0], RZ ;  /* 0x0000700087877a24 */ /* 0x000fea00078e02ff */
[----:B------:R-:W-:Y:S02]  /*3c80*/  LEA R135, -R135, RZ, 0x7 ;  /* 0x000000ff87877211 */ /* 0x000fe400078e39ff */
[C---:B------:R-:W-:Y:S04]  /*3c90*/  HMMA.16816.F32.BF16 R32, R64.reuse, R34, RZ ;  /* 0x000000224020723c */ /* 0x040fe800000418ff */
[C---:B------:R-:W-:Y:S04]  /*3ca0*/  LEA R132, P0, R135.reuse, R132, 0x2 ;  /* 0x0000008487847211 */ /* 0x040fe800078010ff */
[-C--:B----4-:R-:W-:Y:S01]  /*3cb0*/  HMMA.16816.F32.BF16 R36, R64, R48.reuse, RZ ;  /* 0x000000304024723c */ /* 0x090fe200000418ff */
[----:B------:R-:W-:Y:S07]  /*3cc0*/  LEA.HI.X.SX32 R133, R135, R133, 0x2, P0 ;  /* 0x0000008587857211 */ /* 0x000fee00000f16ff */
        /* <DEDUP_REMOVED lines=25> */
[C---:B------:R-:W-:Y:S02]  /*3e60*/  FADD.FTZ R33, -R114.reuse, R33 ;  /* 0x0000002172217221 */ /* 0x040fe40000010100 */
        /* <DEDUP_REMOVED lines=12> */
[----:B------:R-:W-:Y:S01]  /*3f30*/  FADD.FTZ R51, -R113, R51 ;  /* 0x0000003371337221 */ /* 0x000fe20000010100 */
[-C--:B-1----:R-:W-:Y:S08]  /*3f40*/  HMMA.16816.F32.BF16 R52, R100, R104.reuse, R52 ;  /* 0x000000686434723c */ /* 0x082ff00000041834 */
[C---:B------:R-:W-:Y:S08]  /*3f50*/  HMMA.16816.F32.BF16 R56, R108.reuse, R104, R56 ;  /* 0x000000686c38723c */ /* 0x040ff00000041838 */
[-C--:B------:R-:W-:Y:S08]  /*3f60*/  HMMA.16816.F32.BF16 R60, R108, R106.reuse, R60 ;  /* 0x0000006a6c3c723c */ /* 0x080ff0000004183c */
[----:B------:R-:W-:Y:S07]  /*3f70*/  HMMA.16816.F32.BF16 R64, R100, R106, R64 ;  /* 0x0000006a6440723c */ /* 0x000fee0000041840 */
[C---:B------:R-:W-:Y:S02]  /*3f80*/  FADD.FTZ R102, -R114.reuse, R4 ;  /* 0x0000000472667221 */ /* 0x040fe40000010100 */
        /* <DEDUP_REMOVED lines=11> */
[C---:B------:R-:W-:Y:S02]  /*4040*/  FADD.FTZ R5, -R114.reuse, R20 ;  /* 0x0000001472057221 */ /* 0x040fe40000010100 */
[----:B------:R-:W-:Y:S02]  /*4050*/  FADD.FTZ R4, -R114, R21 ;  /* 0x0000001572047221 */ /* 0x000fe40000010100 */
[----:B------:R-:W-:Y:S02]  /*4060*/  FFMA.FTZ R21, -R230, R230, 1 ;  /* 0x3f800000e6157423 */ /* 0x000fe400000101e6 */
[----:B------:R-:W-:Y:S02]  /*4070*/  FFMA.FTZ R20, -R229, R229, 1 ;  /* 0x3f800000e5147423 */ /* 0x000fe400000101e5 */
        /* <DEDUP_REMOVED lines=36> */
[----:B------:R-:W-:Y:S02]  /*42c0*/  FADD.FTZ R16, -R114, R53 ;  /* 0x0000003572107221 */ /* 0x000fe40000010100 */
[----:B------:R-:W-:Y:S02]  /*42d0*/  FMUL.FTZ R21, R21, c[0x0][0x2ec] ;  /* 0x0000bb0015157a20 */ /* 0x000fe40000410000 */
[----:B------:R-:W-:Y:S02]  /*42e0*/  FMUL.FTZ R20, R20, c[0x0][0x2ec] ;  /* 0x0000bb0014147a20 */ /* 0x000fe40000410000 */
[----:B------:R-:W-:Y:S02]  /*42f0*/  FMUL.FTZ R16, R136, R16 ;  /* 0x0000001088107220 */ /* 0x000fe40000410000 */
[C---:B------:R-:W-:Y:S02]  /*4300*/  FADD.FTZ R64, -R114.reuse, R64 ;  /* 0x0000004072407221 */ /* 0x040fe40000010100 */
[----:B------:R-:W-:Y:S02]  /*4310*/  FADD.FTZ R65, -R114, R65 ;  /* 0x0000004172417221 */ /* 0x000fe40000010100 */
[----:B------:R-:W-:Y:S02]  /*4320*/  FMUL.FTZ R136, R21, R5 ;  /* 0x0000000515887220 */ /* 0x000fe40000410000 */
[----:B------:R-:W-:Y:S02]  /*4330*/  FMUL.FTZ R135, R20, R4 ;  /* 0x0000000414877220 */ /* 0x000fe40000410000 */
[----:B------:R-:W-:Y:S02]  /*4340*/  FFMA.FTZ R21, -R211, R211, 1 ;  /* 0x3f800000d3157423 */ /* 0x000fe400000101d3 */
[----:B------:R-:W-:Y:S02]  /*4350*/  FFMA.FTZ R20, -R210, R210, 1 ;  /* 0x3f800000d2147423 */ /* 0x000fe400000101d2 */
[----:B------:R-:W-:Y:S02]  /*4360*/  FADD.FTZ R17, -R114, R52 ;  /* 0x0000003472117221 */ /* 0x000fe40000010100 */
[----:B------:R-:W-:Y:S02]  /*4370*/  FMUL.FTZ R5, R131, R64 ;  /* 0x0000004083057220 */ /* 0x000fe40000410000 */
[----:B------:R-:W-:Y:S02]  /*4380*/  FMUL.FTZ R4, R115, R65 ;  /* 0x0000004173047220 */ /* 0x000fe40000410000 */
[----:B------:R-:W-:Y:S02]  /*4390*/  FFMA.FTZ R33, -R213, R213, 1 ;  /* 0x3f800000d5217423 */ /* 0x000fe400000101d5 */
[----:B------:R-:W-:Y:S02]  /*43a0*/  FFMA.FTZ R32, -R212, R212, 1 ;  /* 0x3f800000d4207423 */ /* 0x000fe400000101d4 */
[----:B------:R-:W-:Y:S02]  /*43b0*/  FMUL.FTZ R21, R21, c[0x0][0x2ec] ;  /* 0x0000bb0015157a20 */ /* 0x000fe40000410000 */
[----:B------:R-:W-:Y:S02]  /*43c0*/  FMUL.FTZ R20, R20, c[0x0][0x2ec] ;  /* 0x0000bb0014147a20 */ /* 0x000fe40000410000 */
[----:B------:R-:W-:Y:S02]  /*43d0*/  FMUL.FTZ R17, R137, R17 ;  /* 0x0000001189117220 */ /* 0x000fe40000410000 */
        /* <DEDUP_REMOVED lines=59> */
[C---:B------:R-:W-:Y:S02]  /*4790*/  FADD.FTZ R66, -R113.reuse, R66 ;  /* 0x0000004271427221 */ /* 0x040fe40000010100 */
[----:B------:R-:W-:Y:S02]  /*47a0*/  FADD.FTZ R67, -R113, R67 ;  /* 0x0000004371437221 */ /* 0x000fe40000010100 */
[----:B------:R-:W-:Y:S02]  /*47b0*/  FMUL.FTZ R101, R17, R5 ;  /* 0x0000000511657220 */ /* 0x000fe40000410000 */
[----:B------:R-:W-:Y:S02]  /*47c0*/  FMUL.FTZ R100, R16, R4 ;  /* 0x0000000410647220 */ /* 0x000fe40000410000 */
[----:B------:R-:W-:Y:S02]  /*47d0*/  FFMA.FTZ R18, -R222, R222, 1 ;  /* 0x3f800000de127423 */ /* 0x000fe400000101de */
[----:B------:R-:W-:Y:S02]  /*47e0*/  FFMA.FTZ R17, -R217, R217, 1 ;  /* 0x3f800000d9117423 */ /* 0x000fe400000101d9 */
[----:B------:R-:W-:Y:S02]  /*47f0*/  FFMA.FTZ R16, -R216, R216, 1 ;  /* 0x3f800000d8107423 */ /* 0x000fe400000101d8 */
[----:B------:R-:W-:Y:S02]  /*4800*/  FADD.FTZ R7, -R113, R54 ;  /* 0x0000003671077221 */ /* 0x000fe40000010100 */
[----:B------:R-:W-:Y:S02]  /*4810*/  FMUL.FTZ R6, R144, R6 ;  /* 0x0000000690067220 */ /* 0x000fe40000410000 */
[----:B------:R-:W-:Y:S02]  /*4820*/  FMUL.FTZ R5, R141, R66 ;  /* 0x000000428d057220 */ /* 0x000fe40000410000 */
[----:B------:R-:W-:Y:S02]  /*4830*/  FMUL.FTZ R4, R140, R67 ;  /* 0x000000438c047220 */ /* 0x000fe40000410000 */
        /* <DEDUP_REMOVED lines=18> */
[----:B------:R-:W-:Y:S02]  /*4960*/  FMUL.FTZ R6, R196, R6 ;  /* 0x00000006c4067220 */ /* 0x000fe40000410000 */
[----:B------:R-:W-:Y:S02]  /*4970*/  FMUL.FTZ R12, R12, c[0x0][0x2ec] ;  /* 0x0000bb000c0c7a20 */ /* 0x000fe40000410000 */
[----:B------:R-:W-:Y:S02]  /*4980*/  FMUL.FTZ R7, R197, R7 ;  /* 0x00000007c5077220 */ /* 0x000fe40000410000 */
[----:B------:R-:W-:Y:S02]  /*4990*/  FFMA.FTZ R9, -R85, R85, 1 ;  /* 0x3f80000055097423 */ /* 0x000fe40000010155 */
[----:B------:R-:W-:Y:S01]  /*49a0*/  FFMA.FTZ R8, -R84, R84, 1 ;  /* 0x3f80000054087423 */ /* 0x000fe20000010154 */
[----:B------:R1:W5:Y:S01]  /*49b0*/  LDL.LU R85, [R1+0x7c] ;  /* 0x00007c0001557983 */ /* 0x0003620000300800 */
[----:B------:R-:W-:Y:S02]  /*49c0*/  FMUL.FTZ R13, R13, c[0x0][0x2ec] ;  /* 0x0000bb000d0d7a20 */ /* 0x000fe40000410000 */
[----:B------:R-:W-:Y:S01]  /*49d0*/  FMUL.FTZ R23, R12, R6 ;  /* 0x000000060c177220 */ /* 0x000fe20000410000 */
[----:B------:R1:W5:Y:S01]  /*49e0*/  LDL.LU R84, [R1+0x78] ;  /* 0x0000780001547983 */ /* 0x0003620000300800 */
[----:B------:R-:W-:Y:S02]  /*49f0*/  FADD.FTZ R6, -R112, R25 ;  /* 0x0000001970067221 */ /* 0x000fe40000010100 */
[----:B------:R-:W-:Y:S02]  /*4a00*/  FFMA.FTZ R12, -R82, R82, 1 ;  /* 0x3f800000520c7423 */ /* 0x000fe40000010152 */
[----:B------:R-:W-:Y:S02]  /*4a10*/  FMUL.FTZ R5, R195, R5 ;  /* 0x00000005c3057220 */ /* 0x000fe40000410000 */
[----:B------:R-:W-:Y:S02]  /*4a20*/  FMUL.FTZ R4, R194, R4 ;  /* 0x00000004c2047220 */ /* 0x000fe40000410000 */
[----:B------:R-:W-:Y:S02]  /*4a30*/  FMUL.FTZ R9, R9, c[0x0][0x2ec] ;  /* 0x0000bb0009097a20 */ /* 0x000fe40000410000 */
[----:B------:R-:W-:Y:S02]  /*4a40*/  FMUL.FTZ R8, R8, c[0x0][0x2ec] ;  /* 0x0000bb0008087a20 */ /* 0x000fe40000410000 */
[----:B------:R-:W-:Y:S02]  /*4a50*/  FMUL.FTZ R55, R13, R7 ;  /* 0x000000070d377220 */ /* 0x000fe40000410000 */
[----:B------:R-:W-:Y:S02]  /*4a60*/  FADD.FTZ R7, -R112, R24 ;  /* 0x0000001870077221 */ /* 0x000fe40000010100 */
[----:B------:R-:W-:Y:S02]  /*4a70*/  FMUL.FTZ R6, R180, R6 ;  /* 0x00000006b4067220 */ /* 0x000fe40000410000 */
[----:B------:R-:W-:Y:S02]  /*4a80*/  FFMA.FTZ R13, -R83, R83, 1 ;  /* 0x3f800000530d7423 */ /* 0x000fe40000010153 */
[----:B------:R-:W-:Y:S01]  /*4a90*/  FMUL.FTZ R12, R12, c[0x0][0x2ec] ;  /* 0x0000bb000c0c7a20 */ /* 0x000fe20000410000 */
[----:B------:R1:W5:Y:S01]  /*4aa0*/  LDL.LU R83, [R1+0x74] ;  /* 0x0000740001537983 */ /* 0x0003620000300800 */
[----:B------:R-:W-:Y:S02]  /*4ab0*/  FMUL.FTZ R20, R9, R5 ;  /* 0x0000000509147220 */ /* 0x000fe40000410000 */
[----:B------:R-:W-:Y:S01]  /*4ac0*/  FMUL.FTZ R19, R8, R4 ;  /* 0x0000000408137220 */ /* 0x000fe20000410000 */
[----:B------:R1:W5:Y:S01]  /*4ad0*/  LDL.LU R82, [R1+0x70] ;  /* 0x0000700001527983 */ /* 0x0003620000300800 */
[C---:B------:R-:W-:Y:S02]  /*4ae0*/  FADD.FTZ R5, -R112.reuse, R28 ;  /* 0x0000001c70057221 */ /* 0x040fe40000010100 */
[----:B------:R-:W-:Y:S02]  /*4af0*/  FADD.FTZ R4, -R112, R29 ;  /* 0x0000001d70047221 */ /* 0x000fe40000010100 */
        /* <DEDUP_REMOVED lines=17> */
[----:B------:R-:W-:Y:S02]  /*4c10*/  FMUL.FTZ R12, R12, c[0x0][0x2ec] ;  /* 0x0000bb000c0c7a20 */ /* 0x000fe40000410000 */
[----:B------:R-:W-:Y:S02]  /*4c20*/  FMUL.FTZ R53, R9, R5 ;  /* 0x0000000509357220 */ /* 0x000fe40000410000 */
[----:B------:R-:W-:Y:S02]  /*4c30*/  FMUL.FTZ R52, R8, R4 ;  /* 0x0000000408347220 */ /* 0x000fe40000410000 */
        /* <DEDUP_REMOVED lines=27> */
[----:B--2---:R-:W-:Y:S02]  /*4df0*/  FADD.FTZ R6, -R0, R11 ;  /* 0x0000000b00067221 */ /* 0x004fe40000010100 */
        /* <DEDUP_REMOVED lines=12> */
[----:B------:R-:W-:Y:S02]  /*4ec0*/  FADD.FTZ R4, -R0, R15 ;  /* 0x0000000f00047221 */ /* 0x000fe40000010100 */
[----:B------:R-:W-:Y:S02]  /*4ed0*/  FFMA.FTZ R9, -R77, R77, 1 ;  /* 0x3f8000004d097423 */ /* 0x000fe4000001014d */
[----:B------:R-:W-:Y:S01]  /*4ee0*/  FFMA.FTZ R8, -R76, R76, 1 ;  /* 0x3f8000004c087423 */ /* 0x000fe2000001014c */
[----:B------:R1:W5:Y:S01]  /*4ef0*/  LDL.LU R77, [R1+0x5c] ;  /* 0x00005c00014d7983 */ /* 0x0003620000300800 */
[----:B------:R-:W-:Y:S02]  /*4f00*/  FMUL.FTZ R4, R202, R4 ;  /* 0x00000004ca047220 */ /* 0x000fe40000410000 */
[----:B------:R-:W-:Y:S01]  /*4f10*/  FMUL.FTZ R8, R8, c[0x0][0x2ec] ;  /* 0x0000bb0008087a20 */ /* 0x000fe20000410000 */
[----:B------:R1:W5:Y:S01]  /*4f20*/  LDL.LU R76, [R1+0x58] ;  /* 0x00005800014c7983 */ /* 0x0003620000300800 */
[----:B------:R-:W-:Y:S02]  /*4f30*/  FADD.FTZ R5, -R0, R14 ;  /* 0x0000000e00057221 */ /* 0x000fe40000010100 */
        /* <DEDUP_REMOVED lines=22> */
[----:B------:R-:W-:Y:S02]  /*50a0*/  FMUL.FTZ R8, R12, c[0x0][0x2ec] ;  /* 0x0000bb000c087a20 */ /* 0x000fe40000410000 */
[C---:B------:R-:W-:Y:S02]  /*50b0*/  FADD.FTZ R7, -R0.reuse, R26 ;  /* 0x0000001a00077221 */ /* 0x040fe40000010100 */
[----:B------:R-:W-:Y:S02]  /*50c0*/  FADD.FTZ R5, -R0, R30 ;  /* 0x0000001e00057221 */ /* 0x000fe40000010100 */
[----:B------:R-:W-:Y:S02]  /*50d0*/  FMUL.FTZ R6, R200, R6 ;  /* 0x00000006c8067220 */ /* 0x000fe40000410000 */
[----:B------:R-:W-:Y:S02]  /*50e0*/  FMUL.FTZ R10, R10, c[0x0][0x2ec] ;  /* 0x0000bb000a0a7a20 */ /* 0x000fe40000410000 */
[----:B------:R-:W-:Y:S02]  /*50f0*/  FMUL.FTZ R17, R8, R4 ;  /* 0x0000000408117220 */ /* 0x000fe40000410000 */
[----:B------:R-:W-:Y:S02]  /*5100*/  FFMA.FTZ R8, -R71, R71, 1 ;  /* 0x3f80000047087423 */ /* 0x000fe40000010147 */
[----:B------:R-:W-:Y:S01]  /*5110*/  FMUL.FTZ R7, R201, R7 ;  /* 0x00000007c9077220 */ /* 0x000fe20000410000 */
[----:B------:R1:W5:Y:S01]  /*5120*/  LDL.LU R71, [R1+0x44] ;  /* 0x0000440001477983 */ /* 0x0003620000300800 */
[----:B------:R-:W-:Y:S02]  /*5130*/  FMUL.FTZ R5, R199, R5 ;  /* 0x00000005c7057220 */ /* 0x000fe40000410000 */
[----:B------:R-:W-:Y:S02]  /*5140*/  FMUL.FTZ R9, R9, c[0x0][0x2ec] ;  /* 0x0000bb0009097a20 */ /* 0x000fe40000410000 */
[----:B------:R-:W-:Y:S02]  /*5150*/  FMUL.FTZ R21, R10, R6 ;  /* 0x000000060a157220 */ /* 0x000fe40000410000 */
[----:B------:R-:W-:Y:S02]  /*5160*/  FFMA.FTZ R10, -R70, R70, 1 ;  /* 0x3f800000460a7423 */ /* 0x000fe40000010146 */
[----:B------:R-:W-:Y:S01]  /*5170*/  FMUL.FTZ R15, R11, R7 ;  /* 0x000000070b0f7220 */ /* 0x000fe20000410000 */
[----:B------:R1:W5:Y:S01]  /*5180*/  LDL.LU R70, [R1+0x40] ;  /* 0x0000400001467983 */ /* 0x0003620000300800 */
[----:B------:R-:W-:Y:S02]  /*5190*/  FMUL.FTZ R14, R9, R5 ;  /* 0x00000005090e7220 */ /* 0x000fe40000410000 */
[C---:B------:R-:W-:Y:S02]  /*51a0*/  FADD.FTZ R7, -R0.reuse, R42 ;  /* 0x0000002a00077221 */ /* 0x040fe40000010100 */
[----:B------:R-:W-:Y:S02]  /*51b0*/  FFMA.FTZ R9, -R69, R69, 1 ;  /* 0x3f80000045097423 */ /* 0x000fe40000010145 */
[----:B------:R-:W-:Y:S01]  /*51c0*/  FADD.FTZ R5, -R0, R46 ;  /* 0x0000002e00057221 */ /* 0x000fe20000010100 */
[----:B------:R1:W5:Y:S01]  /*51d0*/  LDL.LU R69, [R1+0x3c] ;  /* 0x00003c0001457983 */ /* 0x0003620000300800 */
[----:B------:R-:W-:Y:S02]  /*51e0*/  FMUL.FTZ R7, R193, R7 ;  /* 0x00000007c1077220 */ /* 0x000fe40000410000 */
        /* <DEDUP_REMOVED lines=14> */
[----:B------:R-:W-:Y:S02]  /*52d0*/  FMUL.FTZ R4, R182, R4 ;  /* 0x00000004b6047220 */ /* 0x000fe40000410000 */
[----:B------:R-:W-:Y:S02]  /*52e0*/  FMUL.FTZ R10, R10, c[0x0][0x2ec] ;  /* 0x0000bb000a0a7a20 */ /* 0x000fe40000410000 */
[----:B------:R-:W-:Y:S02]  /*52f0*/  FMUL.FTZ R8, R12, c[0x0][0x2ec] ;  /* 0x0000bb000c087a20 */ /* 0x000fe40000410000 */
        /* <DEDUP_REMOVED lines=41> */
.L_x_1060:
        /* <DEDUP_REMOVED lines=141> */
.L_x_1061:
[----:B------:R-:W2:Y:S01]  /*5e60*/  LDL R57, [R1+0x14] ;  /* 0x0000140001397983 */ /* 0x000ea20000100800 */
[----:B------:R-:W-:Y:S03]  /*5e70*/  ULOP3.LUT UR11, UR6, 0x1, URZ, 0xc0, !UPT ;  /* 0x00000001060b7892 */ /* 0x000fe6000f8ec03f */
[----:B------:R-:W3:Y:S01]  /*5e80*/  LDL R56, [R1+0x20] ;  /* 0x0000200001387983 */ /* 0x000ee20000100800 */
[----:B------:R-:W-:Y:S02]  /*5e90*/  UISETP.NE.U32.AND UP0, UPT, UR11, 0x1, UPT ;  /* 0x000000010b00788c */ /* 0x000fe4000bf05070 */
[----:B------:R-:W-:Y:S01]  /*5ea0*/  UIADD3 UR11, UR6, -0x1, URZ ;  /* 0xffffffff060b7890 */ /* 0x000fe2000fffe03f */
[----:B------:R4:W5:Y:S04]  /*5eb0*/  LDL R52, [R1] ;  /* 0x0000000001347983 */ /* 0x0009680000100800 */
        /* <DEDUP_REMOVED lines=98> */
[----:B--2---:R-:W-:Y:S04]  /*64e0*/  @P2 STL [R1], R52 ;  /* 0x0000003401002387 */ /* 0x004fe80000100800 */
        /* <DEDUP_REMOVED lines=113> */
.L_x_1059:
[----:B--2---:R-:W2:Y:S04]  /*6c00*/  LDL R13, [R1+0x24] ;  /* 0x00002400010d7983 */ /* 0x004ea80000100800 */
[----:B------:R-:W3:Y:S04]  /*6c10*/  LDL R16, [R1+0x28] ;  /* 0x0000280001107983 */ /* 0x000ee80000100800 */
[----:B------:R-:W4:Y:S04]  /*6c20*/  LDL R15, [R1+0x10] ;  /* 0x00001000010f7983 */ /* 0x000f280000100800 */
[----:B------:R-:W1:Y:S01]  /*6c30*/  S2R R11, SR_TID.X ;  /* 0x00000000000b7919 */ /* 0x000e620000002100 */
[----:B------:R-:W-:Y:S01]  /*6c40*/  FMUL.FTZ R84, R84, c[0x0][0x2e0] ;  /* 0x0000b80054547a20 */ /* 0x000fe20000410000 */
[----:B------:R-:W-:Y:S01]  /*6c50*/  F2FP.BF16.PACK_AB R68, R69, R68 ;  /* 0x000000444544723e */ /* 0x000fe200000010ff */
[----:B------:R-:W-:-:S02]  /*6c60*/  FMUL.FTZ R7, R85, c[0x0][0x2e0] ;  /* 0x0000b80055077a20 */ /* 0x000fc40000410000 */
[----:B------:R-:W-:Y:S02]  /*6c70*/  FMUL.FTZ R86, R86, c[0x0][0x2e0] ;  /* 0x0000b80056567a20 */ /* 0x000fe40000410000 */
[----:B------:R-:W-:Y:S02]  /*6c80*/  FMUL.FTZ R6, R87, c[0x0][0x2e0] ;  /* 0x0000b80057067a20 */ /* 0x000fe40000410000 */
[----:B------:R-:W-:Y:S02]  /*6c90*/  FMUL.FTZ R96, R96, c[0x0][0x2e0] ;  /* 0x0000b80060607a20 */ /* 0x000fe40000410000 */
[----:B------:R-:W-:Y:S01]  /*6ca0*/  FMUL.FTZ R3, R97, c[0x0][0x2e0] ;  /* 0x0000b80061037a20 */ /* 0x000fe20000410000 */
[----:B------:R-:W5:Y:S01]  /*6cb0*/  S2R R12, SR_CTAID.Y ;  /* 0x00000000000c7919 */ /* 0x000f620000002600 */
        /* <DEDUP_REMOVED lines=36> */
[----:B---3--:R2:W-:Y:S04]  /*6f00*/  STS [R16], R3 ;  /* 0x0000000310007388 */ /* 0x0085e80000000800 */
[----:B------:R3:W-:Y:S04]  /*6f10*/  STS [R16+0x200], R0 ;  /* 0x0002000010007388 */ /* 0x0007e80000000800 */
[----:B------:R1:W-:Y:S04]  /*6f20*/  STS [R13+0x1000], R5 ;  /* 0x001000050d007388 */ /* 0x0003e80000000800 */
[----:B------:R4:W-:Y:S04]  /*6f30*/  STS [R13+0x1200], R4 ;  /* 0x001200040d007388 */ /* 0x0009e80000000800 */
[----:B------:R-:W-:Y:S04]  /*6f40*/  STS [R16+0x1000], R9 ;  /* 0x0010000910007388 */ /* 0x000fe80000000800 */
[----:B------:R5:W-:Y:S01]  /*6f50*/  STS [R16+0x1200], R8 ;  /* 0x0012000810007388 */ /* 0x000be20000000800 */
[----:B--2---:R-:W-:-:S02]  /*6f60*/  LOP3.LUT R3, R10, 0xfffffffc, RZ, 0xc0, !PT ;  /* 0xfffffffc0a037812 */ /* 0x004fc400078ec0ff */
[----:B---3--:R-:W-:Y:S01]  /*6f70*/  SHF.R.S32.HI R0, RZ, 0x2, R10 ;  /* 0x00000002ff007819 */ /* 0x008fe2000001140a */
[----:B------:R-:W-:Y:S03]  /*6f80*/  STS [R13+0x2000], R68 ;  /* 0x002000440d007388 */ /* 0x000fe60000000800 */
[----:B-1----:R-:W-:Y:S01]  /*6f90*/  SHF.R.S32.HI R5, RZ, 0x1f, R0 ;  /* 0x0000001fff057819 */ /* 0x002fe20000011400 */
[----:B------:R-:W-:Y:S01]  /*6fa0*/  STS [R13+0x2200], R70 ;  /* 0x002200460d007388 */ /* 0x000fe20000000800 */
[----:B----4-:R-:W-:-:S03]  /*6fb0*/  IADD3 R4, -R3, R11, RZ ;  /* 0x0000000b03047210 */ /* 0x010fc60007ffe1ff */
[----:B------:R-:W-:Y:S01]  /*6fc0*/  STS [R16+0x2000], R80 ;  /* 0x0020005010007388 */ /* 0x000fe20000000800 */
[----:B------:R-:W-:-:S03]  /*6fd0*/  IMAD R3, R5, c[0x0][0x3a0], RZ ;  /* 0x0000e80005037a24 */ /* 0x000fc600078e02ff */
[----:B------:R-:W-:Y:S01]  /*6fe0*/  STS [R16+0x2200], R82 ;  /* 0x0022005210007388 */ /* 0x000fe20000000800 */
[----:B------:R-:W-:-:S03]  /*6ff0*/  IMAD R3, R0, c[0x0][0x3a4], R3 ;  /* 0x0000e90000037a24 */ /* 0x000fc600078e0203 */
[----:B------:R-:W-:Y:S01]  /*7000*/  STS [R13+0x3000], R72 ;  /* 0x003000480d007388 */ /* 0x000fe20000000800 */
[----:B-----5:R-:W-:-:S03]  /*7010*/  IMAD.WIDE.U32 R8, R0, c[0x0][0x3a0], RZ ;  /* 0x0000e80000087a25 */ /* 0x020fc600078e00ff */
        /* <DEDUP_REMOVED lines=32> */
[----:B------:R4:W5:Y:S01]  /*7220*/  LDS.128 R16, [R0+0x9000] ;  /* 0x0090000000107984 */ /* 0x0009620000000c00 */
        /* <DEDUP_REMOVED lines=25> */
[----:B-----5:R1:W-:Y:S02]  /*73c0*/  STG.E.128 [R8.64], R16 ;  /* 0x0000001008007986 */ /* 0x0203e4000c101d3a */
.L_x_1056:
        /* <DEDUP_REMOVED lines=11> */
.L_x_1063:
[----:B------:R-:W-:Y:S05]  /*7480*/  EXIT ;  /* 0x000000000000794d */ /* 0x000fea0003800000 */
.L_x_1065:
        /* <DEDUP_REMOVED lines=15> */
.L_x_1356:


//--------------------- .text._ZN5flash44flash_bwd_dq_dk_dv_loop_seqk_parallel_kernelI23Flash_bwd_kernel_traitsILi32ELi128ELi128ELi8ELi4ELi4ELi4ELb0ELb0EN7cutlass10bfloat16_tE19Flash_kernel_traitsILi32ELi128ELi128ELi8ES3_EELb1ELb0ELb0ELb1ELb0ELb0ELb0EEEvNS_16Flash_bwd_paramsE --------------------------
	.section	.text._ZN5flash44flash_bwd_dq_dk_dv_loop_seqk_parallel_kernelI23Flash_bwd_kernel_traitsILi32ELi128ELi128ELi8ELi4ELi4ELi4ELb0ELb0EN7cutlass10bfloat16_tE19Flash_kernel_traitsILi32ELi128ELi128ELi8ES3_EELb1ELb0ELb0ELb1ELb0ELb0ELb0EEEvNS_16Flash_bwd_paramsE,"ax",@progbits
	.sectioninfo	@"SHI_REGISTERS=255"
	.align	128
        .global         _ZN5flash44flash_bwd_dq_dk_dv_loop_seqk_parallel_kernelI23Flash_bwd_kernel_traitsILi32ELi128ELi128ELi8ELi4ELi4ELi4ELb0ELb0EN7cutlass10bfloat16_tE19Flash_kernel_traitsILi32ELi128ELi128ELi8ES3_EELb1ELb0ELb0ELb1ELb0ELb0ELb0EEEvNS_16Flash_bwd_paramsE
        .type           _ZN5flash44flash_bwd_dq_dk_dv_loop_seqk_parallel_kernelI23Flash_bwd_kernel_traitsILi32ELi128ELi128ELi8ELi4ELi4ELi4ELb0ELb0EN7cutlass10bfloat16_tE19Flash_kernel_traitsILi32ELi128ELi128ELi8ES3_EELb1ELb0ELb0ELb1ELb0ELb0ELb0EEEvNS_16Flash_bwd_paramsE,@function
        .size           _ZN5flash44flash_bwd_dq_dk_dv_loop_seqk_parallel_kernelI23Flash_bwd_kernel_traitsILi32ELi128ELi128ELi8ELi4ELi4ELi4ELb0ELb0EN7cutlass10bfloat16_tE19Flash_kernel_traitsILi32ELi128ELi128ELi8ES3_EELb1ELb0ELb0ELb1ELb0ELb0ELb0EEEvNS_16Flash_bwd_paramsE,(.L_x_1357 - _ZN5flash44flash_bwd_dq_dk_dv_loop_seqk_parallel_kernelI23Flash_bwd_kernel_traitsILi32ELi128ELi128ELi8ELi4ELi4ELi4ELb0ELb0EN7cutlass10bfloat16_tE19Flash_kernel_traitsILi32ELi128ELi128ELi8ES3_EELb1ELb0ELb0ELb1ELb0ELb0ELb0EEEvNS_16Flash_bwd_paramsE)
        .other          _ZN5flash44flash_bwd_dq_dk_dv_loop_seqk_parallel_kernelI23Flash_bwd_kernel_traitsILi32ELi128ELi128ELi8ELi4ELi4ELi4ELb0ELb0EN7cutlass10bfloat16_tE19Flash_kernel_traitsILi32ELi128ELi128ELi8ES3_EELb1ELb0ELb0ELb1ELb0ELb0ELb0EEEvNS_16Flash_bwd_paramsE,@"STO_CUDA_ENTRY STV_DEFAULT"
_ZN5flash44flash_bwd_dq_dk_dv_loop_seqk_parallel_kernelI23Flash_bwd_kernel_traitsILi32ELi128ELi128ELi8ELi4ELi4ELi4ELb0ELb0EN7cutlass10bfloat16_tE19Flash_kernel_traitsILi32ELi128ELi128ELi8ES3_EELb1ELb0ELb0ELb1ELb0ELb0ELb0EEEvNS_16Flash_bwd_paramsE:
.text._ZN5flash44flash_bwd_dq_dk_dv_loop_seqk_parallel_kernelI23Flash_bwd_kernel_traitsILi32ELi128ELi128ELi8ELi4ELi4ELi4ELb0ELb0EN7cutlass10bfloat16_tE19Flash_kernel_traitsILi32ELi128ELi128ELi8ES3_EELb1ELb0ELb0ELb1ELb0ELb0ELb0EEEvNS_16Flash_bwd_paramsE:
        /* <DEDUP_REMOVED lines=27> */
[----:B------:R-:W-:Y:S02]  /*01b0*/  ULDC UR15, c[0x0][0x1c8] ;  /* 0x00007200000f7ab9 */ /* 0x000fe40000000800 */
[----:B------:R-:W-:Y:S02]  /*01c0*/  ULDC.U8 UR9, c[0x0][0x328] ;  /* 0x0000ca0000097ab9 */ /* 0x000fe40000000000 */
[----:B------:R-:W-:Y:S01]  /*01d0*/  ULDC UR21, c[0x0][0x224] ;  /* 0x0000890000157ab9 */ /* 0x000fe20000000800 */
[----:B-1----:R-:W-:Y:S01]  /*01e0*/  SHF.R.S32.HI R6, RZ, 0x1f, R11 ;  /* 0x0000001fff067819 */ /* 0x002fe2000001140b */
[----:B------:R-:W-:-:S02]  /*01f0*/  UIMAD.WIDE UR54, UR60, UR54, URZ ;  /* 0x000000363c3672a5 */ /* 0x000fc4000f8e023f */
[----:B--2---:R-:W-:Y:S01]  /*0200*/  UIMAD UR20, UR52, UR60, URZ ;  /* 0x0000003c341472a4 */ /* 0x004fe2000f8e023f */
[CC--:B------:R-:W-:Y:S01]  /*0210*/  LEA.HI R7, R6.reuse, R11.reuse, RZ, 0x2 ;  /* 0x0000000b06077211 */ /* 0x0c0fe200078f10ff */
[----:B------:R-:W-:Y:S01]  /*0220*/  UIMAD UR60, UR60, UR14, URZ ;  /* 0x0000000e3c3c72a4 */ /* 0x000fe2000f8e023f */
[CC--:B------:R-:W-:Y:S01]  /*0230*/  LEA.HI R5, R6.reuse, R11.reuse, RZ, 0x5 ;  /* 0x0000000b06057211 */ /* 0x0c0fe200078f28ff */
[----:B------:R-:W-:Y:S01]  /*0240*/  ULOP3.LUT UR4, UR52, UR15, URZ, 0x3c, !UPT ;  /* 0x0000000f34047292 */ /* 0x000fe2000f8e3c3f */
[--C-:B------:R-:W-:Y:S01]  /*0250*/  SHF.R.S32.HI R2, RZ, 0x1f, R7.reuse ;  /* 0x0000001fff027819 */ /* 0x100fe20000011407 */
[----:B------:R-:W-:Y:S01]  /*0260*/  UISETP.NE.AND UP2, UPT, UR9, URZ, UPT ;  /* 0x0000003f0900728c */ /* 0x000fe2000bf45270 */
[CC--:B------:R-:W-:Y:S01]  /*0270*/  LEA.HI R240, R6.reuse, R11.reuse, RZ, 0x7 ;  /* 0x0000000b06f07211 */ /* 0x0c0fe200078f38ff */
[----:B---3--:R-:W-:Y:S01]  /*0280*/  UIMAD UR5, UR50, UR8, UR52 ;  /* 0x00000008320572a4 */ /* 0x008fe2000f8e0234 */
[CC--:B------:R-:W-:Y:S01]  /*0290*/  LEA.HI R128, R6.reuse, R11.reuse, RZ, 0x3 ;  /* 0x0000000b06807211 */ /* 0x0c0fe200078f18ff */
[----:B------:R-:W-:Y:S01]  /*02a0*/  USHF.R.S32.HI UR8, URZ, 0x1f, UR52 ;  /* 0x0000001f3f087899 */ /* 0x000fe20008011434 */
[----:B------:R-:W-:Y:S01]  /*02b0*/  LEA.HI R6, R6, R11, RZ, 0x4 ;  /* 0x0000000b06067211 */ /* 0x000fe200078f20ff */
[----:B------:R-:W-:Y:S01]  /*02c0*/  UIMAD.WIDE.U32 UR14, UR50, UR21, URZ ;  /* 0x00000015320e72a5 */ /* 0x000fe2000f8e003f */
[----:B------:R-:W-:Y:S01]  /*02d0*/  LOP3.LUT R3, R7, 0xfffffffc, RZ, 0xc0, !PT ;  /* 0xfffffffc07037812 */ /* 0x000fe200078ec0ff */
[----:B------:R-:W-:Y:S01]  /*02e0*/  USHF.L.U32 UR9, UR50, 0x7, URZ ;  /* 0x0000000732097899 */ /* 0x000fe2000800063f */
        /* <DEDUP_REMOVED lines=13> */
[----:B------:R-:W-:Y:S01]  /*03c0*/  UISETP.NE.AND UP3, UPT, UR13, URZ, UPT ;  /* 0x0000003f0d00728c */ /* 0x000fe2000bf65270 */
[----:B------:R-:W-:Y:S01]  /*03d0*/  LOP3.LUT R3, R7, 0x7fffffe, RZ, 0xc0, !PT ;  /* 0x07fffffe07037812 */ /* 0x000fe200078ec0ff */
[C---:B------:R-:W-:Y:S01]  /*03e0*/  IMAD.IADD R7, R0.reuse, 0x1, -R2 ;  /* 0x0000000100077824 */ /* 0x040fe200078e0a02 */
[----:B------:R-:W-:Y:S01]  /*03f0*/  SHF.R.S32.HI R2, RZ, 0x4, R6 ;  /* 0x00000004ff027819 */ /* 0x000fe20000011406 */
[----:B------:R-:W-:Y:S01]  /*0400*/  IMAD.IADD R11, R11, 0x1, -R9 ;  /* 0x000000010b0b7824 */ /* 0x000fe200078e0a09 */
[----:B------:R-:W-:Y:S01]  /*0410*/  SHF.R.S32.HI R10, RZ, 0x1f, R4 ;  /* 0x0000001fff0a7819 */ /* 0x000fe20000011404 */
[----:B------:R-:W-:Y:S01]  /*0420*/  IMAD.IADD R9, R0, 0x1, -R3 ;  /* 0x0000000100097824 */ /* 0x000fe200078e0a03 */
[--C-:B------:R-:W-:Y:S01]  /*0430*/  SHF.R.S32.HI R0, RZ, 0x5, R5.reuse ;  /* 0x00000005ff007819 */ /* 0x100fe20000011405 */
[----:B------:R-:W-:Y:S01]  /*0440*/  @UP2 UIMAD UR13, UR50, UR17, URZ ;  /* 0x00000011320d22a4 */ /* 0x000fe2000f8e023f */
[----:B------:R-:W-:Y:S01]  /*0450*/  SHF.R.S32.HI R3, RZ, 0x1f, R5 ;  /* 0x0000001fff037819 */ /* 0x000fe20000011405 */
[----:B------:R-:W-:Y:S01]  /*0460*/  USHF.R.S32.HI UR7, URZ, 0x1f, UR21 ;  /* 0x0000001f3f077899 */ /* 0x000fe20008011415 */
[----:B------:R-:W-:Y:S01]  /*0470*/  LEA.HI R5, R6, R2, RZ, 0x1 ;  /* 0x0000000206057211 */ /* 0x000fe200078f08ff */
[----:B------:R-:W-:Y:S01]  /*0480*/  IMAD.U32 R6, RZ, RZ, UR4 ;  /* 0x00000004ff067e24 */ /* 0x000fe2000f8e00ff */
[----:B------:R-:W-:Y:S01]  /*0490*/  LEA.HI R238, R10, R4, RZ, 0x2 ;  /* 0x000000040aee7211 */ /* 0x000fe200078f10ff */
[----:B------:R-:W-:Y:S01]  /*04a0*/  ULDC UR19, c[0x0][0x224] ;  /* 0x0000890000137ab9 */ /* 0x000fe20000000800 */
        /* <DEDUP_REMOVED lines=16> */
[----:B------:R-:W-:Y:S01]  /*05b0*/  LEA.HI R10, R10, R8, RZ, 0x3 ;  /* 0x000000080a0a7211 */ /* 0x000fe200078f18ff */
[----:B------:R-:W-:Y:S01]  /*05c0*/  USHF.L.U32 UR4, UR4, 0x5, URZ ;  /* 0x0000000504047899 */ /* 0x000fe2000800063f */
[----:B------:R-:W-:Y:S01]  /*05d0*/  LOP3.LUT P4, RZ, R7, 0x4, RZ, 0xc0, !PT ;  /* 0x0000000407ff7812 */ /* 0x000fe2000788c0ff */
[----:B------:R-:W-:Y:S01]  /*05e0*/  USHF.L.U32 UR61, UR60, 0x7, URZ ;  /* 0x000000073c3d7899 */ /* 0x000fe2000800063f */
[----:B------:R1:W-:Y:S01]  /*05f0*/  STL [R1+0x8], R0 ;  /* 0x0000080001007387 */ /* 0x0003e20000100800 */
[----:B------:R-:W-:Y:S01]  /*0600*/  SEL R217, R137, 0xffffffe0, !P5 ;  /* 0xffffffe089d97807 */ /* 0x000fe20006800000 */
[----:B------:R-:W-:Y:S01]  /*0610*/  ULDC.U8 UR6, c[0x0][0x2d8] ;  /* 0x0000b60000067ab9 */ /* 0x000fe20000000000 */
[----:B------:R-:W-:Y:S01]  /*0620*/  IMAD.U32 R247, RZ, RZ, UR4 ;  /* 0x00000004fff77e24 */ /* 0x000fe2000f8e00ff */
[----:B------:R2:W-:Y:S01]  /*0630*/  STL [R1+0x4], R6 ;  /* 0x0000040601007387 */ /* 0x0005e20000100800 */
[----:B------:R-:W-:-:S02]  /*0640*/  USHF.R.S32.HI UR4, URZ, 0x1f, UR4 ;  /* 0x0000001f3f047899 */ /* 0x000fc40008011404 */
[----:B------:R-:W-:Y:S02]  /*0650*/  ULDC.64 UR10, c[0x0][0x118] ;  /* 0x00004600000a7ab9 */ /* 0x000fe40000000a00 */
[----:B------:R-:W-:Y:S02]  /*0660*/  UIMAD.WIDE.U32 UR58, UR54, UR14, URZ ;  /* 0x0000000e363a72a5 */ /* 0x000fe4000f8e003f */
[----:B------:R-:W-:Y:S01]  /*0670*/  IMAD.U32 R249, RZ, RZ, UR4 ;  /* 0x00000004fff97e24 */ /* 0x000fe2000f8e00ff */
[----:B------:R-:W-:Y:S02]  /*0680*/  USHF.L.U32 UR44, UR60, 0x3, URZ ;  /* 0x000000033c2c7899 */ /* 0x000fe4000800063f */
[----:B------:R-:W-:Y:S02]  /*0690*/  USHF.L.U32 UR43, UR60, 0x4, URZ ;  /* 0x000000043c2b7899 */ /* 0x000fe4000800063f */
[----:B------:R-:W-:Y:S02]  /*06a0*/  UIMAD UR42, UR60, 0x18, URZ ;  /* 0x000000183c2a78a4 */ /* 0x000fe4000f8e023f */
[----:B------:R-:W-:-:S02]  /*06b0*/  USHF.L.U32 UR41, UR60, 0x5, URZ ;  /* 0x000000053c297899 */ /* 0x000fc4000800063f */
[----:B------:R-:W-:Y:S02]  /*06c0*/  UIMAD UR40, UR60, 0x28, URZ ;  /* 0x000000283c2878a4 */ /* 0x000fe4000f8e023f */
[----:B------:R-:W-:Y:S02]  /*06d0*/  UIMAD UR39, UR60, 0x30, URZ ;  /* 0x000000303c2778a4 */ /* 0x000fe4000f8e023f */
[----:B------:R-:W-:Y:S01]  /*06e0*/  UIMAD UR38, UR60, 0x38, URZ ;  /* 0x000000383c2678a4 */ /* 0x000fe2000f8e023f */
[----:B-1----:R-:W-:Y:S01]  /*06f0*/  LOP3.LUT R0, R2, 0xc0, RZ, 0xc0, !PT ;  /* 0x000000c002007812 */ /* 0x002fe200078ec0ff */
[----:B------:R-:W-:Y:S01]  /*0700*/  USHF.L.U32 UR37, UR60, 0x6, URZ ;  /* 0x000000063c257899 */ /* 0x000fe2000800063f */
        /* <DEDUP_REMOVED lines=14> */
[----:B------:R-:W-:Y:S01]  /*07f0*/  LOP3.LUT R2, R10, 0xfffffff8, RZ, 0xc0, !PT ;  /* 0xfffffff80a027812 */ /* 0x000fe200078ec0ff */
[----:B------:R-:W-:Y:S01]  /*0800*/  IMAD.U32 R5, RZ, RZ, UR8 ;  /* 0x00000008ff057e24 */ /* 0x000fe2000f8e00ff */
[----:B------:R-:W-:Y:S01]  /*0810*/  LOP3.LUT R4, R0, 0x7fffffe, RZ, 0xc0, !PT ;  /* 0x07fffffe00047812 */ /* 0x000fe200078ec0ff */
[----:B------:R-:W-:Y:S01]  /*0820*/  USHF.R.S32.HI UR8, URZ, 0x1f, UR50 ;  /* 0x0000001f3f087899 */ /* 0x000fe20008011432 */
[----:B------:R-:W-:Y:S01]  /*0830*/  SHF.R.S32.HI R3, RZ, 0x1, R0 ;  /* 0x00000001ff037819 */ /* 0x000fe20000011400 */
[C---:B------:R-:W-:Y:S01]  /*0840*/  IMAD.IADD R15, R8.reuse, 0x1, -R2 ;  /* 0x00000001080f7824 */ /* 0x040fe200078e0a02 */
[----:B------:R-:W-:Y:S01]  /*0850*/  SHF.R.S32.HI R0, RZ, 0x1f, R0 ;  /* 0x0000001fff007819 */ /* 0x000fe20000011400 */
[----:B------:R-:W-:Y:S01]  /*0860*/  IMAD.IADD R16, R8, 0x1, -R4 ;  /* 0x0000000108107824 */ /* 0x000fe200078e0a04 */
[----:B------:R-:W-:Y:S01]  /*0870*/  LOP3.LUT R2, R7, 0x1, RZ, 0xc0, !PT ;  /* 0x0000000107027812 */ /* 0x000fe200078ec0ff */
[----:B------:R-:W-:Y:S01]  /*0880*/  IMAD.U32 R4, RZ, RZ, UR14 ;  /* 0x0000000eff047e24 */ /* 0x000fe2000f8e00ff */
[----:B------:R-:W-:Y:S01]  /*0890*/  LEA.HI R0, R0, R3, RZ, 0x2 ;  /* 0x0000000300007211 */ /* 0x000fe200078f10ff */
[----:B------:R-:W-:Y:S01]  /*08a0*/  IMAD.U32 R4, RZ, RZ, UR9 ;  /* 0x00000009ff047e24 */ /* 0x000fe2000f8e00ff */
[----:B------:R-:W-:Y:S01]  /*08b0*/  USHF.R.S32.HI UR9, URZ, 0x1f, UR52 ;  /* 0x0000001f3f097899 */ /* 0x000fe20008011434 */
[----:B------:R-:W-:Y:S01]  /*08c0*/  ISETP.NE.U32.AND P6, PT, R2, 0x1, PT ;  /* 0x000000010200780c */ /* 0x000fe20003fc5070 */
[----:B------:R-:W-:Y:S01]  /*08d0*/  IMAD.U32 R5, RZ, RZ, UR15 ;  /* 0x0000000fff057e24 */ /* 0x000fe2000f8e00ff */
[----:B------:R-:W-:Y:S01]  /*08e0*/  LOP3.LUT R0, R0, 0xfffffffc, RZ, 0xc0, !PT ;  /* 0xfffffffc00007812 */ /* 0x000fe200078ec0ff */
[----:B------:R-:W-:Y:S01]  /*08f0*/  IMAD.U32 R4, RZ, RZ, UR8 ;  /* 0x00000008ff047e24 */ /* 0x000fe2000f8e00ff */
[----:B------:R-:W-:Y:S01]  /*0900*/  SEL R216, R216, 0x10, !P6 ;  /* 0x00000010d8d87807 */ /* 0x000fe20007000000 */
[----:B------:R-:W-:Y:S01]  /*0910*/  IMAD.U32 R2, RZ, RZ, UR9 ;  /* 0x00000009ff027e24 */ /* 0x000fe2000f8e00ff */
[----:B------:R-:W-:Y:S01]  /*0920*/  UIMAD UR33, UR60, 0x60, URZ ;  /* 0x000000603c2178a4 */ /* 0x000fe2000f8e023f */
[----:B------:R-:W-:Y:S01]  /*0930*/  IMAD.IADD R14, R3, 0x1, -R0 ;  /* 0x00000001030e7824 */ /* 0x000fe200078e0a00 */
[----:B------:R-:W-:Y:S01]  /*0940*/  UIMAD UR32, UR60, 0x68, URZ ;  /* 0x000000683c2078a4 */ /* 0x000fe2000f8e023f */
[----:B------:R-:W-:Y:S01]  /*0950*/  IMAD.U32 R0, RZ, RZ, UR8 ;  /* 0x00000008ff007e24 */ /* 0x000fe2000f8e00ff */
[----:B------:R-:W-:Y:S01]  /*0960*/  SHF.R.S32.HI R0, RZ, 0x1, R9 ;  /* 0x00000001ff007819 */ /* 0x000fe20000011409 */
[----:B------:R-:W-:Y:S01]  /*0970*/  IMAD.SHL.U32 R2, R11, 0x40, RZ ;  /* 0x000000400b027824 */ /* 0x000fe200078e00ff */
[C---:B------:R-:W-:Y:S01]  /*0980*/  LEA.HI R9, R7.reuse, R7, RZ, 0x1 ;  /* 0x0000000707097211 */ /* 0x040fe200078f08ff */
[----:B------:R-:W-:Y:S01]  /*0990*/  IMAD.SHL.U32 R4, R7, 0x40, RZ ;  /* 0x0000004007047824 */ /* 0x000fe200078e00ff */
[C---:B------:R-:W-:Y:S01]  /*09a0*/  LOP3.LUT P0, RZ, R0.reuse, 0x2, RZ, 0xc0, !PT ;  /* 0x0000000200ff7812 */ /* 0x040fe2000780c0ff */
[----:B------:R-:W-:Y:S01]  /*09b0*/  IMAD.SHL.U32 R11, R0, 0x40, RZ ;  /* 0x00000040000b7824 */ /* 0x000fe200078e00ff */
[----:B------:R-:W-:Y:S01]  /*09c0*/  LOP3.LUT R8, R2, 0x1c0, RZ, 0xc0, !PT ;  /* 0x000001c002087812 */ /* 0x000fe200078ec0ff */
[----:B------:R-:W-:Y:S01]  /*09d0*/  IMAD.SHL.U32 R0, R243, 0x10, RZ ;  /* 0x00000010f3007824 */ /* 0x000fe200078e00ff */
[----:B------:R-:W-:Y:S01]  /*09e0*/  LOP3.LUT R2, R9, 0x3fffffe, RZ, 0xc0, !PT ;  /* 0x03fffffe09027812 */ /* 0x000fe200078ec0ff */
[----:B------:R-:W-:Y:S01]  /*09f0*/  IMAD.U32 R3, RZ, RZ, UR9 ;  /* 0x00000009ff037e24 */ /* 0x000fe2000f8e00ff */
[----:B------:R-:W-:Y:S01]  /*0a00*/  LOP3.LUT R4, R4, 0x1c0, RZ, 0xc0, !PT ;  /* 0x000001c004047812 */ /* 0x000fe200078ec0ff */
[----:B------:R-:W-:Y:S01]  /*0a10*/  UIMAD UR9, UR5, UR19, URZ ;  /* 0x00000013050972a4 */ /* 0x000fe2000f8e023f */
[----:B------:R-:W-:Y:S01]  /*0a20*/  LEA.HI.SX32 R238, R238, R0, 0x1e ;  /* 0x00000000eeee7211 */ /* 0x000fe200078ff2ff */
[----:B------:R-:W-:Y:S01]  /*0a30*/  IMAD.IADD R13, R7, 0x1, -R2 ;  /* 0x00000001070d7824 */ /* 0x000fe200078e0a02 */
[----:B------:R-:W-:Y:S01]  /*0a40*/  LOP3.LUT R5, R8, 0x30, R0, 0xf8, !PT ;  /* 0x0000003008057812 */ /* 0x000fe200078ef800 */
[----:B------:R-:W-:Y:S01]  /*0a50*/  IMAD.SHL.U32 R2, R243, 0x400, RZ ;  /* 0x00000400f3027824 */ /* 0x000fe200078e00ff */
[----:B------:R-:W-:Y:S01]  /*0a60*/  LOP3.LUT R0, R11, 0xc0, RZ, 0xc0, !PT ;  /* 0x000000c00b007812 */ /* 0x000fe200078ec0ff */
[----:B------:R-:W-:Y:S01]  /*0a70*/  UIMAD UR5, UR7, UR50, URZ ;  /* 0x00000032070572a4 */ /* 0x000fe2000f8e023f */
[--C-:B------:R-:W-:Y:S01]  /*0a80*/  LOP3.LUT R5, R5, 0x8, R128.reuse, 0xf8, !PT ;  /* 0x0000000805057812 */ /* 0x100fe200078ef880 */
[----:B------:R-:W-:Y:S01]  /*0a90*/  @!UP2 UIMAD UR8, UR50, UR18, UR52 ;  /* 0x000000123208a2a4 */ /* 0x000fe2000f8e0234 */
[----:B------:R-:W-:Y:S01]  /*0aa0*/  LOP3.LUT R128, R0, 0x8, R128, 0xf8, !PT ;  /* 0x0000000800807812 */ /* 0x000fe200078ef880 */
[----:B------:R-:W-:Y:S01]  /*0ab0*/  IMAD.U32 R252, RZ, RZ, UR9 ;  /* 0x00000009fffc7e24 */ /* 0x000fe2000f8e00ff */
[----:B------:R-:W-:Y:S01]  /*0ac0*/  SHF.R.U32.HI R0, RZ, 0x3, R0 ;  /* 0x00000003ff007819 */ /* 0x000fe20000011600 */
[----:B------:R-:W-:Y:S01]  /*0ad0*/  IMAD.U32 R248, RZ, RZ, UR5 ;  /* 0x00000005fff87e24 */ /* 0x000fe2000f8e00ff */
[----:B------:R-:W-:Y:S01]  /*0ae0*/  SHF.R.S32.HI R3, RZ, 0x3, R10 ;  /* 0x00000003ff037819 */ /* 0x000fe2000001140a */
[----:B------:R-:W-:Y:S01]  /*0af0*/  UIMAD UR5, UR55, UR14, URZ ;  /* 0x0000000e370572a4 */ /* 0x000fe2000f8e023f */
[----:B------:R-:W-:Y:S01]  /*0b00*/  LOP3.LUT R128, R128, R0, RZ, 0x3c, !PT ;  /* 0x0000000080807212 */ /* 0x000fe200078e3cff */
[----:B------:R-:W-:Y:S01]  /*0b10*/  IMAD.U32 R0, RZ, RZ, UR13 ;  /* 0x0000000dff007e24 */ /* 0x000fe2000f8e00ff */
[----:B------:R-:W-:Y:S01]  /*0b20*/  LEA.HI R4, R4, R4, RZ, 0x1d ;  /* 0x0000000404047211 */ /* 0x000fe200078fe8ff */
[C---:B------:R-:W-:Y:S01]  /*0b30*/  IMAD R131, R3.reuse, 0x200, R2 ;  /* 0x0000020003837824 */ /* 0x040fe200078e0202 */
[----:B------:R-:W-:Y:S01]  /*0b40*/  @!UP2 UIMAD UR7, UR8, UR17, URZ ;  /* 0x000000110807a2a4 */ /* 0x000fe2000f8e023f */
[----:B------:R-:W-:Y:S01]  /*0b50*/  IMAD R16, R3, 0x8, R16 ;  /* 0x0000000803107824 */ /* 0x000fe200078e0210 */
[----:B------:R1:W-:Y:S01]  /*0b60*/  STL [R1], R0 ;  /* 0x0000000001007387 */ /* 0x0003e20000100800 */
[----:B------:R-:W-:Y:S01]  /*0b70*/  IADD3 R220, R4, R220, R2 ;  /* 0x000000dc04dc7210 */ /* 0x000fe20007ffe002 */
[----:B------:R-:W-:Y:S01]  /*0b80*/  IMAD.SHL.U32 R4, R12, 0x10, RZ ;  /* 0x000000100c047824 */ /* 0x000fe200078e00ff */
[----:B------:R-:W-:Y:S01]  /*0b90*/  SHF.R.U32.HI R2, RZ, 0x3, R8 ;  /* 0x00000003ff027819 */ /* 0x000fe20000011608 */
[----:B------:R-:W-:Y:S01]  /*0ba0*/  IMAD.U32 R246, RZ, RZ, UR5 ;  /* 0x00000005fff67e24 */ /* 0x000fe2000f8e00ff */
[----:B------:R-:W-:Y:S01]  /*0bb0*/  USHF.R.S32.HI UR5, URZ, 0x1f, UR20 ;  /* 0x0000001f3f057899 */ /* 0x000fe20008011414 */
[----:B------:R-:W-:Y:S01]  /*0bc0*/  IMAD.SHL.U32 R220, R220, 0x2, RZ ;  /* 0x00000002dcdc7824 */ /* 0x000fe200078e00ff */
[----:B------:R-:W-:Y:S01]  /*0bd0*/  LOP3.LUT R5, R5, R2, RZ, 0x3c, !PT ;  /* 0x0000000205057212 */ /* 0x000fe200078e3cff */
[----:B------:R-:W-:Y:S01]  /*0be0*/  IMAD.SHL.U32 R2, R240, 0x8, RZ ;  /* 0x00000008f0027824 */ /* 0x000fe200078e00ff */
[----:B------:R-:W-:Y:S01]  /*0bf0*/  SEL R129, R137, 0xffffffe0, !P0 ;  /* 0xffffffe089817807 */ /* 0x000fe20004000000 */
[----:B------:R-:W-:Y:S01]  /*0c00*/  IMAD.U32 R128, R17, 0x20, R128 ;  /* 0x0000002011807824 */ /* 0x000fe200078e0080 */
[----:B------:R-:W-:Y:S01]  /*0c10*/  IADD3 R215, R220, 0x40, RZ ;  /* 0x00000040dcd77810 */ /* 0x000fe20007ffe0ff */
[----:B------:R-:W-:Y:S01]  /*0c20*/  IMAD.U32 R251, RZ, RZ, UR5 ;  /* 0x00000005fffb7e24 */ /* 0x000fe2000f8e00ff */
[----:B------:R-:W-:Y:S01]  /*0c30*/  LOP3.LUT R2, R2, 0x8, RZ, 0xc0, !PT ;  /* 0x0000000802027812 */ /* 0x000fe200078ec0ff */
[----:B------:R-:W-:Y:S01]  /*0c40*/  USHF.R.S32.HI UR5, URZ, 0x1f, UR61 ;  /* 0x0000001f3f057899 */ /* 0x000fe2000801143d */
[C---:B------:R-:W-:Y:S01]  /*0c50*/  @P4 IADD3 R215, R220.reuse, -0x40, RZ ;  /* 0xffffffc0dcd74810 */ /* 0x040fe20007ffe0ff */
[----:B------:R-:W-:Y:S01]  /*0c60*/  IMAD.IADD R221, R220, 0x1, R216 ;  /* 0x00000001dcdd7824 */ /* 0x000fe200078e02d8 */
[----:B------:R-:W-:Y:S01]  /*0c70*/  LOP3.LUT R7, R2, 0x10, R4, 0xf8, !PT ;  /* 0x0000001002077812 */ /* 0x000fe200078ef804 */
[----:B------:R-:W-:Y:S01]  /*0c80*/  IMAD.SHL.U32 R128, R128, 0x2, RZ ;  /* 0x0000000280807824 */ /* 0x000fe200078e00ff */
[----:B------:R-:W-:Y:S01]  /*0c90*/  UIMAD UR31, UR60, 0x70, URZ ;  /* 0x000000703c1f78a4 */ /* 0x000fe2000f8e023f */
[----:B------:R-:W-:Y:S01]  /*0ca0*/  IMAD.IADD R216, R216, 0x1, R215 ;  /* 0x00000001d8d87824 */ /* 0x000fe200078e02d7 */
[----:B------:R-:W-:Y:S01]  /*0cb0*/  UIMAD UR30, UR60, 0x78, URZ ;  /* 0x000000783c1e78a4 */ /* 0x000fe2000f8e023f */
[--C-:B------:R-:W-:Y:S01]  /*0cc0*/  IMAD.IADD R222, R220, 0x1, R217.reuse ;  /* 0x00000001dcde7824 */ /* 0x100fe200078e02d9 */
[----:B------:R-:W-:Y:S01]  /*0cd0*/  UIADD3 UR29, -UR61, URZ, URZ ;  /* 0x0000003f3d1d7290 */ /* 0x000fe2000fffe13f */
[----:B------:R-:W-:Y:S01]  /*0ce0*/  IMAD.IADD R219, R221, 0x1, R217 ;  /* 0x00000001dddb7824 */ /* 0x000fe200078e02d9 */
[----:B------:R-:W-:Y:S01]  /*0cf0*/  UMOV UR57, 0xffffe000 ;  /* 0xffffe00000397882 */ /* 0x000fe20000000000 */
[----:B-1----:R-:W-:-:S02]  /*0d00*/  IMAD R0, R243, 0x200, R6 ;  /* 0x00000200f3007824 */ /* 0x002fc400078e0206 */
[----:B------:R-:W-:Y:S02]  /*0d10*/  IMAD.IADD R218, R217, 0x1, R215 ;  /* 0x00000001d9da7824 */ /* 0x000fe400078e02d7 */
[----:B------:R-:W-:Y:S01]  /*0d20*/  IMAD R13, R13, 0x20, R0 ;  /* 0x000000200d0d7824 */ /* 0x000fe200078e0200 */
[----:B------:R-:W-:Y:S01]  /*0d30*/  SHF.R.S32.HI R0, RZ, 0x1, R9 ;  /* 0x00000001ff007819 */ /* 0x000fe20000011409 */
[----:B------:R-:W-:Y:S02]  /*0d40*/  IMAD.U32 R250, RZ, RZ, UR7 ;  /* 0x00000007fffa7e24 */ /* 0x000fe4000f8e00ff */
[----:B------:R-:W-:Y:S01]  /*0d50*/  IMAD.IADD R129, R128, 0x1, R129 ;  /* 0x0000000180817824 */ /* 0x000fe200078e0281 */
[C---:B------:R-:W-:Y:S01]  /*0d60*/  LOP3.LUT P3, RZ, R0.reuse, 0x2, RZ, 0xc0, !PT ;  /* 0x0000000200ff7812 */ /* 0x040fe2000786c0ff */
[----:B------:R-:W-:Y:S02]  /*0d70*/  IMAD.SHL.U32 R0, R0, 0x40, RZ ;  /* 0x0000004000007824 */ /* 0x000fe400078e00ff */
[----:B------:R-:W-:Y:S01]  /*0d80*/  IMAD.IADD R217, R217, 0x1, R216 ;  /* 0x00000001d9d97824 */ /* 0x000fe200078e02d8 */
[----:B------:R-:W-:-:S02]  /*0d90*/  R2P PR, R15, 0x6 ;  /* 0x000000060f007804 */ /* 0x000fc40000000000 */
[----:B------:R-:W-:Y:S02]  /*0da0*/  LOP3.LUT R0, R0, 0xc0, RZ, 0xc0, !PT ;  /* 0x000000c000007812 */ /* 0x000fe400078ec0ff */
[----:B------:R-:W-:Y:S02]  /*0db0*/  LOP3.LUT P0, RZ, R14, 0x2, RZ, 0xc0, !PT ;  /* 0x000000020eff7812 */ /* 0x000fe4000780c0ff */
[----:B------:R-:W-:Y:S02]  /*0dc0*/  SHF.R.U32.HI R3, RZ, 0x3, R0 ;  /* 0x00000003ff037819 */ /* 0x000fe40000011600 */
[----:B------:R-:W-:Y:S02]  /*0dd0*/  SEL R132, R132, 0xffffffc0, !P2 ;  /* 0xffffffc084847807 */ /* 0x000fe40005000000 */
[----:B------:R-:W-:Y:S01]  /*0de0*/  LOP3.LUT R8, R3, R0, R2, 0x1e, !PT ;  /* 0x0000000003087212 */ /* 0x000fe200078e1e02 */
[----:B------:R-:W-:Y:S01]  /*0df0*/  IMAD.SHL.U32 R0, R15, 0x40, RZ ;  /* 0x000000400f007824 */ /* 0x000fe200078e00ff */
[----:B------:R-:W-:Y:S01]  /*0e00*/  SEL R137, R137, 0xffffffe0, !P0 ;  /* 0xffffffe089897807 */ /* 0x000fe20004000000 */
[----:B------:R-:W-:-:S02]  /*0e10*/  IMAD R3, R12, 0x200, R5 ;  /* 0x000002000c037824 */ /* 0x000fc400078e0205 */
[----:B------:R-:W-:Y:S01]  /*0e20*/  IMAD.SHL.U32 R5, R12, 0x8, RZ ;  /* 0x000000080c057824 */ /* 0x000fe200078e00ff */
[----:B------:R-:W-:Y:S01]  /*0e30*/  LOP3.LUT R0, R0, 0x1c0, RZ, 0xc0, !PT ;  /* 0x000001c000007812 */ /* 0x000fe200078ec0ff */
[----:B------:R-:W-:Y:S02]  /*0e40*/  IMAD.SHL.U32 R2, R14, 0x40, RZ ;  /* 0x000000400e027824 */ /* 0x000fe400078e00ff */
[----:B------:R-:W-:Y:S01]  /*0e50*/  IMAD.IADD R8, R8, 0x1, R13 ;  /* 0x0000000108087824 */ /* 0x000fe200078e020d */
[----:B------:R-:W-:Y:S02]  /*0e60*/  LOP3.LUT R5, R5, 0x8, RZ, 0xc0, !PT ;  /* 0x0000000805057812 */ /* 0x000fe400078ec0ff */
[----:B------:R-:W-:Y:S02]  /*0e70*/  SHF.R.U32.HI R6, RZ, 0x3, R0 ;  /* 0x00000003ff067819 */ /* 0x000fe40000011600 */
[----:B------:R-:W-:Y:S02]  /*0e80*/  LOP3.LUT R2, R2, 0xc0, RZ, 0xc0, !PT ;  /* 0x000000c002027812 */ /* 0x000fe400078ec0ff */
[----:B------:R-:W-:Y:S01]  /*0e90*/  LOP3.LUT R6, R6, R0, R5, 0x1e, !PT ;  /* 0x0000000006067212 */ /* 0x000fe200078e1e05 */
[----:B------:R-:W-:Y:S01]  /*0ea0*/  IMAD.SHL.U32 R0, R16, 0x20, RZ ;  /* 0x0000002010007824 */ /* 0x000fe200078e00ff */
[----:B------:R-:W-:-:S02]  /*0eb0*/  SHF.R.U32.HI R4, RZ, 0x3, R2 ;  /* 0x00000003ff047819 */ /* 0x000fc40000011602 */
[----:B------:R-:W-:Y:S01]  /*0ec0*/  LEA R244, R8, 0x6000, 0x1 ;  /* 0x0000600008f47811 */ /* 0x000fe200078e08ff */
[----:B------:R-:W-:Y:S01]  /*0ed0*/  IMAD.IADD R131, R131, 0x1, R6 ;  /* 0x0000000183837824 */ /* 0x000fe200078e0206 */
[C---:B------:R-:W-:Y:S01]  /*0ee0*/  LOP3.LUT R5, R4.reuse, R2, R5, 0x1e, !PT ;  /* 0x0000000204057212 */ /* 0x040fe200078e1e05 */
[----:B------:R-:W-:Y:S01]  /*0ef0*/  IMAD R142, R243, 0x200, R0 ;  /* 0x00000200f38e7824 */ /* 0x000fe200078e0200 */
[----:B------:R-:W-:Y:S02]  /*0f00*/  LOP3.LUT R2, R4, R7, R2, 0x1e, !PT ;  /* 0x0000000704027212 */ /* 0x000fe400078e1e02 */
[----:B------:R-:W-:Y:S01]  /*0f10*/  LEA R131, R131, 0xa000, 0x1 ;  /* 0x0000a00083837811 */ /* 0x000fe200078e08ff */
[----:B------:R-:W-:Y:S01]  /*0f20*/  IMAD.IADD R142, R142, 0x1, R5 ;  /* 0x000000018e8e7824 */ /* 0x000fe200078e0205 */
[----:B------:R-:W-:Y:S01]  /*0f30*/  IADD3 R245, R244, 0x20, RZ ;  /* 0x00000020f4f57810 */ /* 0x000fe20007ffe0ff */
[----:B------:R-:W-:Y:S01]  /*0f40*/  IMAD.IADD R136, R0, 0x1, R2 ;  /* 0x0000000100887824 */ /* 0x000fe200078e0202 */
[C---:B------:R-:W-:Y:S01]  /*0f50*/  IADD3 R138, R131.reuse, 0x20, RZ ;  /* 0x00000020838a7810 */ /* 0x040fe20007ffe0ff */
[C---:B------:R-:W-:Y:S01]  /*0f60*/  IMAD.IADD R133, R131.reuse, 0x1, R132 ;  /* 0x0000000183857824 */ /* 0x040fe200078e0284 */
[----:B------:R-:W-:Y:S01]  /*0f70*/  @P1 IADD3 R138, R131, -0x20, RZ ;  /* 0xffffffe0838a1810 */ /* 0x000fe20007ffe0ff */
[----:B------:R-:W-:Y:S01]  /*0f80*/  IMAD.U32 R0, RZ, RZ, UR5 ;  /* 0x00000005ff007e24 */ /* 0x000fe2000f8e00ff */
[----:B------:R-:W-:Y:S01]  /*0f90*/  @P3 IADD3 R245, R244, -0x20, RZ ;  /* 0xffffffe0f4f53810 */ /* 0x000fe20007ffe0ff */
[----:B------:R-:W-:Y:S01]  /*0fa0*/  IMAD.SHL.U32 R2, R3, 0x2, RZ ;  /* 0x0000000203027824 */ /* 0x000fe200078e00ff */
[----:B------:R-:W-:Y:S01]  /*0fb0*/  IADD3 R141, R138, 0x2000, RZ ;  /* 0x000020008a8d7810 */ /* 0x000fe20007ffe0ff */
[----:B------:R-:W-:Y:S01]  /*0fc0*/  IMAD.IADD R132, R132, 0x1, R138 ;  /* 0x0000000184847824 */ /* 0x000fe200078e028a */
[----:B------:R-:W-:-:S02]  /*0fd0*/  IADD3 R140, R138, 0x4000, RZ ;  /* 0x000040008a8c7810 */ /* 0x000fc40007ffe0ff */
[----:B------:R-:W-:Y:S02]  /*0fe0*/  IADD3 R139, R138, 0x6000, RZ ;  /* 0x000060008a8b7810 */ /* 0x000fe40007ffe0ff */
.L_x_1110:
        /* <DEDUP_REMOVED lines=54> */
.L_x_1066:
        /* <DEDUP_REMOVED lines=58> */
.L_x_1068:
        /* <DEDUP_REMOVED lines=18> */
.L_x_1069:
[----:B------:R-:W2:Y:S01]  /*1810*/  LDL R0, [R1] ;  /* 0x0000000001007983 */ /* 0x000ea20000100800 */
[----:B------:R-:W-:-:S03]  /*1820*/  ULDC.64 UR14, c[0x0][0x370] ;  /* 0x0000dc00000e7ab9 */ /* 0x000fc60000000a00 */
[----:B------:R-:W3:Y:S01]  /*1830*/  LDL R3, [R1+0x4] ;  /* 0x0000040001037983 */ /* 0x000ee20000100800 */
[----:B------:R-:W1:Y:S01]  /*1840*/  R2UR UR23, R248 ;  /* 0x00000000f81773c2 */ /* 0x000e6200000e0000 */
[----:B------:R-:W-:-:S04]  /*1850*/  @UP1 UIMAD.WIDE.U32 UR8, UR4, UR14, URZ ;  /* 0x0000000e040812a5 */ /* 0x000fc8000f8e003f */
[----:B------:R-:W-:-:S03]  /*1860*/  @UP1 UIMAD UR27, UR4, UR15, UR9 ;  /* 0x0000000f041b12a4 */ /* 0x000fc6000f8e0209 */
[----:B------:R-:W-:Y:S02]  /*1870*/  @UP1 UMOV UR25, UR8 ;  /* 0x0000000800191c82 */ /* 0x000fe40008000000 */
[----:B------:R-:W-:Y:S02]  /*1880*/  ULDC.64 UR8, c[0x0][0x368] ;  /* 0x0000da0000087ab9 */ /* 0x000fe40000000a00 */
[----:B------:R-:W-:Y:S01]  /*1890*/  @!UP1 UIMAD UR13, UR56, UR8, URZ ;  /* 0x00000008380d92a4 */ /* 0x000fe2000f8e023f */
[----:B------:R-:W4:Y:S03]  /*18a0*/  R2UR UR16, R246 ;  /* 0x00000000f61073c2 */ /* 0x000f2600000e0000 */
[----:B------:R-:W-:Y:S02]  /*18b0*/  @!UP1 UIMAD UR13, UR50, UR9, UR13 ;  /* 0x00000009320d92a4 */ /* 0x000fe4000f8e020d */
[----:B------:R-:W-:-:S02]  /*18c0*/  @!UP1 UIMAD.WIDE.U32 UR8, UR50, UR8, URZ ;  /* 0x00000008320892a5 */ /* 0x000fc4000f8e003f */
[----:B------:R-:W-:Y:S01]  /*18d0*/  ULDC UR17, c[0x0][0x224] ;  /* 0x0000890000117ab9 */ /* 0x000fe20000000800 */
[----:B------:R-:W-:Y:S01]  /*18e0*/  IABS R6, c[0x0][0x1c8] ;  /* 0x0000720000067a13 */ /* 0x000fe20000000000 */
[----:B------:R-:W-:-:S03]  /*18f0*/  UIMAD.WIDE.U32 UR14, UR50, UR17, URZ ;  /* 0x00000011320e72a5 */ /* 0x000fc6000f8e003f */
[----:B------:R-:W-:Y:S02]  /*1900*/  @!UP1 UMOV UR25, UR8 ;  /* 0x0000000800199c82 */ /* 0x000fe40008000000 */
[----:B-1----:R-:W-:Y:S01]  /*1910*/  UIMAD UR8, UR56, UR17, UR23 ;  /* 0x00000011380872a4 */ /* 0x002fe2000f8e0217 */
[----:B------:R-:W1:Y:S01]  /*1920*/  S2UR UR17, SR_CTAID.X ;  /* 0x00000000001179c3 */ /* 0x000e620000002500 */
[----:B------:R-:W5:Y:S02]  /*1930*/  I2F.RP R4, R6 ;  /* 0x0000000600047306 */ /* 0x000f640000209400 */
[----:B------:R-:W-:Y:S02]  /*1940*/  UIADD3 UR8, UR15, UR8, URZ ;  /* 0x000000080f087290 */ /* 0x000fe4000fffe03f */
[----:B------:R-:W-:Y:S02]  /*1950*/  @!UP1 UIADD3 UR27, UR9, UR13, URZ ;  /* 0x0000000d091b9290 */ /* 0x000fe4000fffe03f */
[----:B------:R-:W-:-:S02]  /*1960*/  ULDC.64 UR14, c[0x0][0x3d8] ;  /* 0x0000f600000e7ab9 */ /* 0x000fc40000000a00 */
[----:B----4-:R-:W-:Y:S02]  /*1970*/  UIMAD UR8, UR54, UR8, UR16 ;  /* 0x00000008360872a4 */ /* 0x010fe4000f8e0210 */
[----:B------:R-:W-:Y:S02]  /*1980*/  UIMAD UR13, UR55, UR4, URZ ;  /* 0x00000004370d72a4 */ /* 0x000fe4000f8e023f */
[----:B------:R-:W-:Y:S02]  /*1990*/  UIADD3 UR16, UR59, UR8, URZ ;  /* 0x000000083b107290 */ /* 0x000fe4000fffe03f */
[----:B------:R-:W-:Y:S01]  /*19a0*/  UIMAD.WIDE.U32 UR8, UR54, UR4, URZ ;  /* 0x00000004360872a5 */ /* 0x000fe2000f8e003f */
[----:B-----5:R-:W4:Y:S03]  /*19b0*/  MUFU.RCP R4, R4 ;  /* 0x0000000400047308 */ /* 0x020f260000001000 */
[----:B------:R-:W-:-:S02]  /*19c0*/  @UP1 UIADD3 UR16, UR9, UR13, URZ ;  /* 0x0000000d09101290 */ /* 0x000fc4000fffe03f */
[----:B------:R-:W-:Y:S02]  /*19d0*/  USEL UR26, UR58, UR8, !UP1 ;  /* 0x000000083a1a7287 */ /* 0x000fe4000c800000 */
[----:B-1----:R-:W-:-:S04]  /*19e0*/  UIMAD.WIDE.U32 UR8, UR17, UR14, URZ ;  /* 0x0000000e110872a5 */ /* 0x002fc8000f8e003f */
[----:B------:R-:W-:Y:S02]  /*19f0*/  USEL UR23, UR8, URZ, UP3 ;  /* 0x0000003f08177287 */ /* 0x000fe40009800000 */
[----:B------:R-:W-:Y:S02]  /*1a00*/  UIMAD UR15, UR17, UR15, UR9 ;  /* 0x0000000f110f72a4 */ /* 0x000fe4000f8e0209 */
[----:B------:R-:W-:Y:S02]  /*1a10*/  USHF.L.U64.HI UR8, UR50, 0x7, UR56 ;  /* 0x0000000732087899 */ /* 0x000fe40008010238 */
[----:B------:R-:W-:Y:S02]  /*1a20*/  USHF.L.U32 UR17, UR50, 0x7, URZ ;  /* 0x0000000732117899 */ /* 0x000fe4000800063f */
[----:B------:R-:W-:Y:S01]  /*1a30*/  USEL UR9, UR8, URZ, UP6 ;  /* 0x0000003f08097287 */ /* 0x000fe2000b000000 */
[----:B----4-:R-:W-:Y:S01]  /*1a40*/  IADD3 R4, R4, 0xffffffe, RZ ;  /* 0x0ffffffe04047810 */ /* 0x010fe20007ffe0ff */
[----:B------:R-:W-:-:S03]  /*1a50*/  USEL UR8, UR17, URZ, UP6 ;  /* 0x0000003f11087287 */ /* 0x000fc6000b000000 */
[----:B------:R1:W4:Y:S01]  /*1a60*/  F2I.FTZ.U32.TRUNC.NTZ R5, R4 ;  /* 0x0000000400057305 */ /* 0x000322000021f000 */
[----:B------:R-:W-:-:S04]  /*1a70*/  UIADD3 UR8, UP0, UR7, UR8, URZ ;  /* 0x0000000807087290 */ /* 0x000fc8000ff1e03f */
[----:B------:R-:W-:Y:S02]  /*1a80*/  UIADD3.X UR13, UR28, UR9, URZ, UP0, !UPT ;  /* 0x000000091c0d7290 */ /* 0x000fe400087fe43f */
[----:B------:R-:W-:-:S04]  /*1a90*/  UIMAD UR9, UR55, UR8, URZ ;  /* 0x00000008370972a4 */ /* 0x000fc8000f8e023f */
[----:B------:R-:W-:Y:S01]  /*1aa0*/  UIMAD UR13, UR54, UR13, UR9 ;  /* 0x0000000d360d72a4 */ /* 0x000fe2000f8e0209 */
[----:B-1----:R-:W-:Y:S01]  /*1ab0*/  IMAD.MOV.U32 R4, RZ, RZ, RZ ;  /* 0x000000ffff047224 */ /* 0x002fe200078e00ff */
[----:B------:R-:W1:Y:S01]  /*1ac0*/  R2UR UR17, R250 ;  /* 0x00000000fa1173c2 */ /* 0x000e6200000e0000 */
[----:B------:R-:W-:-:S07]  /*1ad0*/  ISETP.NE.AND P1, PT, RZ, c[0x0][0x1c8], PT ;  /* 0x00007200ff007a0c */ /* 0x000fce0003f25270 */
[----:B--2---:R4:W2:Y:S08]  /*1ae0*/  R2UR UR9, R0 ;  /* 0x00000000000973c2 */ /* 0x0048b000000e0000 */
[----:B---3--:R3:W5:Y:S01]  /*1af0*/  R2UR UR14, R3 ;  /* 0x00000000030e73c2 */ /* 0x00876200000e0000 */
[----:B----4-:R-:W-:-:S04]  /*1b00*/  IMAD.MOV R0, RZ, RZ, -R5 ;  /* 0x000000ffff007224 */ /* 0x010fc800078e0a05 */
[----:B------:R-:W-:-:S04]  /*1b10*/  IMAD R0, R0, R6, RZ ;  /* 0x0000000600007224 */ /* 0x000fc800078e02ff */
[----:B------:R-:W-:Y:S01]  /*1b20*/  IMAD.HI.U32 R0, R5, R0, R4 ;  /* 0x0000000005007227 */ /* 0x000fe200078e0004 */
[----:B---3--:R-:W-:-:S05]  /*1b30*/  IABS R3, UR52 ;  /* 0x0000003400037c13 */ /* 0x008fca0008000000 */
[----:B------:R-:W-:-:S04]  /*1b40*/  IMAD.HI.U32 R0, R0, R3, RZ ;  /* 0x0000000300007227 */ /* 0x000fc800078e00ff */
[----:B------:R-:W-:-:S04]  /*1b50*/  IMAD.MOV R4, RZ, RZ, -R0 ;  /* 0x000000ffff047224 */ /* 0x000fc800078e0a00 */
[----:B------:R-:W-:-:S05]  /*1b60*/  IMAD R3, R6, R4, R3 ;  /* 0x0000000406037224 */ /* 0x000fca00078e0203 */
[----:B------:R-:W-:-:S13]  /*1b70*/  ISETP.GT.U32.AND P0, PT, R6, R3, PT ;  /* 0x000000030600720c */ /* 0x000fda0003f04070 */
[----:B------:R-:W-:-:S05]  /*1b80*/  @!P0 IMAD.IADD R3, R3, 0x1, -R6 ;  /* 0x0000000103038824 */ /* 0x000fca00078e0a06 */
[----:B------:R-:W-:Y:S02]  /*1b90*/  ISETP.GE.U32.AND P2, PT, R3, R6, PT ;  /* 0x000000060300720c */ /* 0x000fe40003f46070 */
[----:B------:R-:W-:Y:S02]  /*1ba0*/  @!P0 IADD3 R0, R0, 0x1, RZ ;  /* 0x0000000100008810 */ /* 0x000fe40007ffe0ff */
[----:B-----5:R-:W-:Y:S01]  /*1bb0*/  ISETP.LE.AND P0, PT, RZ, UR14, PT ;  /* 0x0000000eff007c0c */ /* 0x020fe2000bf03270 */
[----:B--2---:R-:W-:-:S08]  /*1bc0*/  @UP2 USEL UR9, UR9, UR4, !UP1 ;  /* 0x0000000409092287 */ /* 0x004fd0000c800000 */
[----:B------:R-:W-:-:S05]  /*1bd0*/  @P2 IADD3 R0, R0, 0x1, RZ ;  /* 0x0000000100002810 */ /* 0x000fca0007ffe0ff */
[----:B------:R-:W-:Y:S01]  /*1be0*/  IMAD.MOV.U32 R10, RZ, RZ, R0 ;  /* 0x000000ffff0a7224 */ /* 0x000fe200078e0000 */
[----:B------:R-:W-:-:S03]  /*1bf0*/  ULDC UR14, c[0x0][0x234] ;  /* 0x00008d00000e7ab9 */ /* 0x000fc60000000800 */
[----:B------:R-:W-:Y:S01]  /*1c00*/  @!P0 IMAD.MOV R10, RZ, RZ, -R10 ;  /* 0x000000ffff0a8224 */ /* 0x000fe200078e0a0a */
[----:B------:R-:W-:Y:S01]  /*1c10*/  PLOP3.LUT P0, PT, PT, PT, UP2, 0x80, 0x0 ;  /* 0x000000000000781c */ /* 0x000fe20003f0f028 */
[----:B------:R-:W-:Y:S02]  /*1c20*/  @UP2 UIMAD UR14, UR52, UR14, UR9 ;  /* 0x0000000e340e22a4 */ /* 0x000fe4000f8e0209 */
[----:B------:R-:W-:Y:S01]  /*1c30*/  UIMAD.WIDE.U32 UR8, UR54, UR8, URZ ;  /* 0x00000008360872a5 */ /* 0x000fe2000f8e003f */
[----:B------:R-:W-:-:S04]  /*1c40*/  @!P1 LOP3.LUT R10, RZ, c[0x0][0x1c8], RZ, 0x33, !PT ;  /* 0x00007200ff0a9a12 */ /* 0x000fc800078e33ff */
[----:B-1----:R-:W-:Y:S02]  /*1c50*/  @!UP2 UMOV UR14, UR17 ;  /* 0x00000011000eac82 */ /* 0x002fe40008000000 */
[----:B------:R-:W-:Y:S02]  /*1c60*/  USEL UR17, UR15, URZ, UP3 ;  /* 0x0000003f0f117287 */ /* 0x000fe40009800000 */
[----:B------:R-:W-:Y:S02]  /*1c70*/  UIADD3 UR15, UR9, UR13, URZ ;  /* 0x0000000d090f7290 */ /* 0x000fe4000fffe03f */
[----:B------:R-:W-:Y:S01]  /*1c80*/  USHF.R.S32.HI UR13, URZ, 0x1f, UR18 ;  /* 0x0000001f3f0d7899 */ /* 0x000fe20008011412 */
[----:B------:R-:W-:Y:S01]  /*1c90*/  SHF.R.S32.HI R16, RZ, 0x1f, R10 ;  /* 0x0000001fff107819 */ /* 0x000fe2000001140a */
[----:B------:R-:W-:Y:S05]  /*1ca0*/  @!P0 BRA `(.L_x_1070) ;  /* 0x0000009000008947 */ /* 0x000fea0003800000 */
[----:B------:R-:W2:Y:S01]  /*1cb0*/  LDL R7, [R1+0xc] ;  /* 0x00000c0001077983 */ /* 0x000ea20000100800 */
[----:B------:R-:W-:Y:S02]  /*1cc0*/  ULDC UR52, c[0x0][0x224] ;  /* 0x0000890000347ab9 */ /* 0x000fe40000000800 */
[----:B------:R-:W-:-:S02]  /*1cd0*/  @!UP1 UIMAD UR4, UR50, UR52, URZ ;  /* 0x00000034320492a4 */ /* 0x000fc4000f8e023f */
[----:B------:R-:W1:Y:S02]  /*1ce0*/  S2UR UR52, SR_CTAID.Z ;  /* 0x00000000003479c3 */ /* 0x000e640000002700 */
[----:B------:R-:W-:-:S06]  /*1cf0*/  ULEA UR4, UR50, UR4, 0x7 ;  /* 0x0000000432047291 */ /* 0x000fcc000f8e383f */
[----:B--2---:R-:W1:Y:S02]  /*1d00*/  R2UR UR6, R7 ;  /* 0x00000000070673c2 */ /* 0x004e6400000e0000 */
[----:B-1----:R-:W-:-:S03]  /*1d10*/  UIMAD UR4, UR6, UR52, UR4 ;  /* 0x00000034060472a4 */ /* 0x002fc6000f8e0204 */
[----:B------:R-:W-:Y:S01]  /*1d20*/  ULDC.U8 UR6, c[0x0][0x2d8] ;  /* 0x0000b60000067ab9 */ /* 0x000fe20000000000 */
[----:B------:R-:W-:Y:S05]  /*1d30*/  BRA `(.L_x_1071) ;  /* 0x0000002000007947 */ /* 0x000fea0003800000 */
.L_x_1070:
[----:B------:R1:W2:Y:S01]  /*1d40*/  R2UR UR4, R252 ;  /* 0x00000000fc0473c2 */ /* 0x0002a200000e0000 */
[----:B------:R-:W-:-:S07]  /*1d50*/  DEPBAR.LE SB1, 0x0, {2} ;  /* 0x000090040000791a */ /* 0x000fce0000000000 */
.L_x_1071:
[----:B------:R-:W2:Y:S01]  /*1d60*/  LDL R0, [R1+0x8] ;  /* 0x0000080001007983 */ /* 0x000ea20000100800 */
[----:B------:R-:W-:Y:S01]  /*1d70*/  USHF.R.S32.HI UR9, URZ, 0x1f, UR61 ;  /* 0x0000001f3f097899 */ /* 0x000fe2000801143d */
[----:B------:R-:W-:Y:S01]  /*1d80*/  SHF.R.S32.HI R231, RZ, 0x1f, R230 ;  /* 0x0000001fffe77819 */ /* 0x000fe200000114e6 */
[----:B------:R-:W-:Y:S01]  /*1d90*/  IMAD.U32 R8, RZ, RZ, UR7 ;  /* 0x00000007ff087e24 */ /* 0x000fe2000f8e00ff */
[----:B------:R-:W1:Y:S01]  /*1da0*/  S2R R15, SR_TID.X ;  /* 0x00000000000f7919 */ /* 0x000e620000002100 */
[----:B------:R-:W-:Y:S01]  /*1db0*/  BSSY B1, `(.L_x_1067) ;  /* 0x0000969000017945 */ /* 0x000fe20003800000 */
[----:B-1----:R-:W-:-:S04]  /*1dc0*/  SHF.R.S32.HI R9, RZ, 0x1f, R15 ;  /* 0x0000001fff097819 */ /* 0x002fc8000001140f */
[----:B------:R-:W-:-:S04]  /*1dd0*/  LEA.HI R3, R9, R15, RZ, 0x2 ;  /* 0x0000000f09037211 */ /* 0x000fc800078f10ff */
[----:B------:R-:W-:-:S04]  /*1de0*/  SHF.R.S32.HI R3, RZ, 0x2, R3 ;  /* 0x00000002ff037819 */ /* 0x000fc80000011403 */
[----:B------:R-:W-:Y:S01]  /*1df0*/  SHF.R.S32.HI R17, RZ, 0x1f, R3 ;  /* 0x0000001fff117819 */ /* 0x000fe20000011403 */
[----:B--2---:R1:W2:Y:S02]  /*1e00*/  R2UR UR6, R0 ;  /* 0x00000000000673c2 */ /* 0x0042a400000e0000 */
[----:B-1----:R-:W-:Y:S01]  /*1e10*/  IADD3 R0, P0, R3, UR7, RZ ;  /* 0x0000000703007c10 */ /* 0x002fe2000ff1e0ff */
[----:B--2---:R-:W-:-:S03]  /*1e20*/  UIADD3 UR8, UP5, UP4, UR8, UR61, UR6 ;  /* 0x0000003d08087290 */ /* 0x004fc6000fcbe006 */
[----:B------:R-:W-:Y:S01]  /*1e30*/  IADD3.X R7, R17, UR28, RZ, P0, !PT ;  /* 0x0000001c11077c10 */ /* 0x000fe200087fe4ff */
[----:B------:R-:W-:Y:S01]  /*1e40*/  UIADD3 UR23, UP1, UP0, UR23, UR8, UR26 ;  /* 0x0000000817177290 */ /* 0x000fe2000f83e01a */
[----:B------:R-:W-:Y:S01]  /*1e50*/  IMAD.WIDE.U32 R4, R0, c[0x0][0x190], R230 ;  /* 0x0000640000047a25 */ /* 0x000fe200078e00e6 */
[----:B------:R-:W-:Y:S02]  /*1e60*/  USHF.R.S32.HI UR26, URZ, 0x1f, UR52 ;  /* 0x0000001f3f1a7899 */ /* 0x000fe40008011434 */
[----:B------:R-:W-:Y:S01]  /*1e70*/  ULDC.U8 UR6, c[0x0][0x2d8] ;  /* 0x0000b60000067ab9 */ /* 0x000fe20000000000 */
[----:B------:R-:W-:Y:S01]  /*1e80*/  IMAD R7, R7, c[0x0][0x190], RZ ;  /* 0x0000640007077a24 */ /* 0x000fe200078e02ff */
[----:B------:R-:W-:Y:S01]  /*1e90*/  IADD3 R6, P0, R4, UR53, RZ ;  /* 0x0000003504067c10 */ /* 0x000fe2000ff1e0ff */
[----:B------:R-:W1:Y:S02]  /*1ea0*/  R2UR UR8, R251 ;  /* 0x00000000fb0873c2 */ /* 0x000e6400000e0000 */
[----:B------:R-:W-:-:S05]  /*1eb0*/  IMAD R0, R0, c[0x0][0x194], R7 ;  /* 0x0000650000007a24 */ /* 0x000fca00078e0207 */
[----:B------:R-:W-:Y:S02]  /*1ec0*/  IADD3.X R7, R5, UR51, R0, P0, !PT ;  /* 0x0000003305077c10 */ /* 0x000fe400087fe400 */
[----:B------:R-:W-:Y:S02]  /*1ed0*/  LEA.HI R0, R9, R15, RZ, 0x5 ;  /* 0x0000000f09007211 */ /* 0x000fe400078f28ff */
[----:B------:R-:W-:Y:S02]  /*1ee0*/  IADD3 R4, P0, R230, UR25, RZ ;  /* 0x00000019e6047c10 */ /* 0x000fe4000ff1e0ff */
[----:B------:R-:W-:Y:S02]  /*1ef0*/  LOP3.LUT R9, R0, 0xffffffe0, RZ, 0xc0, !PT ;  /* 0xffffffe000097812 */ /* 0x000fe400078ec0ff */
[----:B------:R-:W-:Y:S02]  /*1f00*/  SHF.R.S32.HI R0, RZ, 0x5, R0 ;  /* 0x00000005ff007819 */ /* 0x000fe40000011400 */
[----:B------:R-:W-:Y:S01]  /*1f10*/  IADD3.X R5, R231, UR27, RZ, P0, !PT ;  /* 0x0000001be7057c10 */ /* 0x000fe200087fe4ff */
[----:B------:R-:W-:-:S04]  /*1f20*/  IMAD.IADD R15, R15, 0x1, -R9 ;  /* 0x000000010f0f7824 */ /* 0x000fc800078e0a09 */
[----:B------:R-:W-:Y:S01]  /*1f30*/  IMAD R0, R0, UR60, R15 ;  /* 0x0000003c00007c24 */ /* 0x000fe2000f8e020f */
[----:B-1----:R-:W-:Y:S01]  /*1f40*/  UIADD3.X UR8, UR15, UR9, UR8, UP5, UP4 ;  /* 0x000000090f087290 */ /* 0x002fe2000afe8408 */
[----:B------:R-:W-:-:S03]  /*1f50*/  IMAD.WIDE.U32 R4, R8, c[0x0][0x370], R4 ;  /* 0x0000dc0008047a25 */ /* 0x000fc600078e0004 */
[C---:B------:R-:W-:Y:S01]  /*1f60*/  IADD3 R11, P0, R0.reuse, UR23, RZ ;  /* 0x00000017000b7c10 */ /* 0x040fe2000ff1e0ff */
[----:B------:R-:W-:Y:S02]  /*1f70*/  UIADD3.X UR17, UR17, UR8, UR16, UP1, UP0 ;  /* 0x0000000811117290 */ /* 0x000fe40008fe0410 */
[----:B------:R-:W-:Y:S02]  /*1f80*/  UISETP.GE.AND UP0, UPT, UR20, 0x1, UPT ;  /* 0x000000011400788c */ /* 0x000fe4000bf06270 */
[----:B------:R-:W-:Y:S02]  /*1f90*/  ULDC.64 UR8, c[0x0][0x1a8] ;  /* 0x00006a0000087ab9 */ /* 0x000fe40000000a00 */
[----:B------:R-:W-:Y:S01]  /*1fa0*/  UIMAD UR8, UR26, UR8, URZ ;  /* 0x000000081a0872a4 */ /* 0x000fe2000f8e023f */
[----:B------:R-:W-:Y:S01]  /*1fb0*/  LEA.HI.X.SX32 R14, R0, UR17, 0x1, P0 ;  /* 0x00000011000e7c11 */ /* 0x000fe200080f0eff */
[----:B------:R-:W-:Y:S02]  /*1fc0*/  IMAD.U32 R0, RZ, RZ, UR52 ;  /* 0x00000034ff007e24 */ /* 0x000fe4000f8e00ff */
[----:B------:R-:W-:-:S02]  /*1fd0*/  UIMAD UR16, UR52, UR9, UR8 ;  /* 0x00000009341072a4 */ /* 0x000fc4000f8e0208 */
[----:B------:R-:W-:Y:S01]  /*1fe0*/  IMAD.WIDE.U32 R6, R0, c[0x0][0x1a8], R6 ;  /* 0x00006a0000067a25 */ /* 0x000fe200078e0006 */
[----:B------:R-:W-:Y:S02]  /*1ff0*/  ULDC.64 UR8, c[0x0][0x378] ;  /* 0x0000de0000087ab9 */ /* 0x000fe40000000a00 */
[----:B------:R-:W-:Y:S02]  /*2000*/  UIMAD UR8, UR26, UR8, URZ ;  /* 0x000000081a0872a4 */ /* 0x000fe4000f8e023f */
[----:B------:R-:W-:Y:S01]  /*2010*/  IADD3 R7, R7, UR16, RZ ;  /* 0x0000001007077c10 */ /* 0x000fe2000fffe0ff */
[----:B------:R-:W-:Y:S01]  /*2020*/  UMOV UR26, 0x4 ;  /* 0x00000004001a7882 */ /* 0x000fe20000000000 */
[C---:B------:R-:W-:Y:S01]  /*2030*/  LEA R12, P2, R6.reuse, c[0x0][0x160], 0x1 ;  /* 0x00005800060c7a11 */ /* 0x040fe200078408ff */
[----:B------:R-:W-:Y:S02]  /*2040*/  UIMAD UR15, UR52, UR9, UR8 ;  /* 0x00000009340f72a4 */ /* 0x000fe4000f8e0208 */
[----:B------:R-:W-:Y:S01]  /*2050*/  ULDC.64 UR16, c[0x0][0x3c8] ;  /* 0x0000f20000107ab9 */ /* 0x000fe20000000a00 */
[----:B------:R-:W-:Y:S01]  /*2060*/  LEA.HI.X R13, R6, c[0x0][0x164], R7, 0x1, P2 ;  /* 0x00005900060d7a11 */ /* 0x000fe200010f0c07 */
[----:B------:R-:W-:-:S02]  /*2070*/  ULDC.64 UR8, c[0x0][0x370] ;  /* 0x0000dc0000087ab9 */ /* 0x000fc40000000a00 */
[----:B------:R-:W-:-:S04]  /*2080*/  UIMAD UR8, UR28, UR8, URZ ;  /* 0x000000081c0872a4 */ /* 0x000fc8000f8e023f */
[----:B------:R-:W-:Y:S02]  /*2090*/  UIMAD UR9, UR7, UR9, UR8 ;  /* 0x00000009070972a4 */ /* 0x000fe4000f8e0208 */
[----:B------:R-:W-:Y:S02]  /*20a0*/  UIADD3 UR8, UR7, UR4, URZ ;  /* 0x0000000407087290 */ /* 0x000fe4000fffe03f */
[----:B------:R-:W-:Y:S02]  /*20b0*/  UIADD3 UR4, UR7, UR14, URZ ;  /* 0x0000000e07047290 */ /* 0x000fe4000fffe03f */
[----:B------:R-:W-:Y:S01]  /*20c0*/  IADD3 R5, R5, UR9, RZ ;  /* 0x0000000905057c10 */ /* 0x000fe2000fffe0ff */
[----:B------:R-:W-:Y:S02]  /*20d0*/  ULEA.HI.SX32 UR7, UR46, 0xffffffff, 0x19 ;  /* 0xffffffff2e077891 */ /* 0x000fe4000f8fca3f */
[----:B------:R-:W-:Y:S02]  /*20e0*/  UIMAD.WIDE UR8, UR8, UR26, UR16 ;  /* 0x0000001a080872a5 */ /* 0x000fe4000f8e0210 */
[----:B------:R-:W-:-:S04]  /*20f0*/  IMAD.WIDE.U32 R4, R0, c[0x0][0x378], R4 ;  /* 0x0000de0000047a25 */ /* 0x000fc800078e0004 */
[----:B------:R-:W-:Y:S01]  /*2100*/  IMAD R0, R17, c[0x0][0x370], RZ ;  /* 0x0000dc0011007a24 */ /* 0x000fe200078e02ff */
[----:B------:R-:W-:Y:S01]  /*2110*/  IADD3 R5, R5, UR15, RZ ;  /* 0x0000000f05057c10 */ /* 0x000fe2000fffe0ff */
[----:B------:R-:W-:Y:S02]  /*2120*/  ULDC.64 UR14, c[0x0][0x200] ;  /* 0x00008000000e7ab9 */ /* 0x000fe40000000a00 */
[C---:B------:R-:W-:Y:S01]  /*2130*/  IMAD R0, R3.reuse, c[0x0][0x374], R0 ;  /* 0x0000dd0003007a24 */ /* 0x040fe200078e0200 */
[----:B------:R-:W-:Y:S01]  /*2140*/  UIMAD.WIDE UR14, UR4, UR26, UR14 ;  /* 0x0000001a040e72a5 */ /* 0x000fe2000f8e020e */
        /* <DEDUP_REMOVED lines=9> */
[----:B------:R-:W-:Y:S01]  /*21e0*/  ULEA.HI UR4, UR7, UR7, URZ, 0x1 ;  /* 0x0000000707047291 */ /* 0x000fe2000f8f083f */
[----:B------:R-:W-:Y:S01]  /*21f0*/  IMAD.SHL.U32 R0, R242, 0x2, RZ ;  /* 0x00000002f2007824 */ /* 0x000fe200078e00ff */
[----:B------:R-:W-:Y:S01]  /*2200*/  UMOV UR26, UR8 ;  /* 0x00000008001a7c82 */ /* 0x000fe20008000000 */
[----:B------:R-:W-:Y:S01]  /*2210*/  BSSY B0, `(.L_x_1073) ;  /* 0x000001d000007945 */ /* 0x000fe20003800000 */
[----:B------:R-:W-:Y:S01]  /*2220*/  ULOP3.LUT UR4, UR4, 0xfffffffe, URZ, 0xc0, !UPT ;  /* 0xfffffffe04047892 */ /* 0x000fe2000f8ec03f */
[----:B------:R-:W-:Y:S01]  /*2230*/  MOV R226, R12 ;  /* 0x0000000c00e27202 */ /* 0x000fe20000000f00 */
[----:B------:R-:W-:Y:S01]  /*2240*/  UMOV UR25, UR9 ;  /* 0x0000000900197c82 */ /* 0x000fe20008000000 */
[----:B------:R-:W-:Y:S01]  /*2250*/  IMAD.MOV.U32 R227, RZ, RZ, R13 ;  /* 0x000000ffffe37224 */ /* 0x000fe200078e000d */
[----:B------:R-:W-:Y:S01]  /*2260*/  UIADD3 UR4, UR7, -UR4, URZ ;  /* 0x8000000407047290 */ /* 0x000fe2000fffe03f */
[----:B------:R-:W-:Y:S01]  /*2270*/  MOV R224, R8 ;  /* 0x0000000800e07202 */ /* 0x000fe20000000f00 */
[----:B------:R-:W-:Y:S01]  /*2280*/  UMOV UR8, UR14 ;  /* 0x0000000e00087c82 */ /* 0x000fe20008000000 */
[----:B------:R-:W-:Y:S01]  /*2290*/  IMAD.MOV.U32 R225, RZ, RZ, R9 ;  /* 0x000000ffffe17224 */ /* 0x000fe200078e0009 */
[----:B------:R-:W-:Y:S01]  /*22a0*/  @P0 BAR.SYNC.DEFER_BLOCKING 0x0 ;  /* 0x0000000000000b1d */ /* 0x000fe20000010000 */
[----:B------:R-:W-:Y:S01]  /*22b0*/  UISETP.NE.AND UP0, UPT, UR4, 0x1, UPT ;  /* 0x000000010400788c */ /* 0x000fe2000bf05270 */
[----:B------:R-:W-:Y:S01]  /*22c0*/  MOV R228, R5 ;  /* 0x0000000500e47202 */ /* 0x000fe20000000f00 */
[----:B------:R-:W-:Y:S01]  /*22d0*/  UIMAD UR4, UR7, -0x80, UR20 ;  /* 0xffffff80070478a4 */ /* 0x000fe2000f8e0214 */
[----:B------:R-:W-:-:S02]  /*22e0*/  IMAD.MOV.U32 R223, RZ, RZ, R4 ;  /* 0x000000ffffdf7224 */ /* 0x000fc400078e0004 */
[----:B------:R-:W-:-:S03]  /*22f0*/  UMOV UR9, UR15 ;  /* 0x0000000f00097c82 */ /* 0x000fc60008000000 */
        /* <DEDUP_REMOVED lines=14> */
.L_x_1074:
[----:B------:R-:W-:Y:S05]  /*23e0*/  BSYNC B0 ;  /* 0x0000000000007941 */ /* 0x000fea0003800000 */
.L_x_1073:
        /* <DEDUP_REMOVED lines=16> */
.L_x_1076:
[----:B------:R-:W-:Y:S05]  /*24f0*/  BSYNC B0 ;  /* 0x0000000000007941 */ /* 0x000fea0003800000 */
.L_x_1075:
        /* <DEDUP_REMOVED lines=20> */
.L_x_1078:
[----:B------:R-:W-:Y:S05]  /*2640*/  BSYNC B0 ;  /* 0x0000000000007941 */ /* 0x000fea0003800000 */
.L_x_1077:
        /* <DEDUP_REMOVED lines=20> */
.L_x_1080:
[----:B------:R-:W-:Y:S05]  /*2790*/  BSYNC B0 ;  /* 0x0000000000007941 */ /* 0x000fea0003800000 */
.L_x_1079:
        /* <DEDUP_REMOVED lines=55> */
.L_x_1082:
[----:B------:R-:W-:Y:S05]  /*2b10*/  BSYNC B0 ;  /* 0x0000000000007941 */ /* 0x000fea0003800000 */
.L_x_1081:
        /* <DEDUP_REMOVED lines=21> */
.L_x_1084:
[----:B------:R-:W-:Y:S05]  /*2c70*/  BSYNC B0 ;  /* 0x0000000000007941 */ /* 0x000fea0003800000 */
.L_x_1083:
        /* <DEDUP_REMOVED lines=33> */
.L_x_1086:
[----:B------:R-:W-:Y:S05]  /*2e90*/  BSYNC B0 ;  /* 0x0000000000007941 */ /* 0x000fea0003800000 */
.L_x_1085:
        /* <DEDUP_REMOVED lines=19> */
.L_x_1088:
[----:B------:R-:W-:Y:S05]  /*2fd0*/  BSYNC B0 ;  /* 0x0000000000007941 */ /* 0x000fea0003800000 */
.L_x_1087:
[----:B------:R-:W-:Y:S01]  /*2fe0*/  ULDC.64 UR16, c[0x0][0x318] ;  /* 0x0000c60000107ab9 */ /* 0x000fe20000000a00 */
[----:B------:R-:W1:Y:S01]  /*2ff0*/  S2R R3, SR_TID.X ;  /* 0x0000000000037919 */ /* 0x000e620000002100 */
[----:B------:R-:W-:Y:S01]  /*3000*/  UISETP.NE.U32.AND UP1, UPT, URZ, UR16, UPT ;  /* 0x000000103f00728c */ /* 0x000fe2000bf25070 */
[----:B-1234-:R-:W-:Y:S01]  /*3010*/  IMAD.U32 R0, RZ, RZ, UR12 ;  /* 0x0000000cff007e24 */ /* 0x01efe2000f8e00ff */
[----:B------:R-:W-:Y:S01]  /*3020*/  USHF.R.S32.HI UR13, URZ, 0x1f, UR52 ;  /* 0x0000001f3f0d7899 */ /* 0x000fe20008011434 */
[----:B------:R-:W1:Y:S01]  /*3030*/  R2UR UR22, R247 ;  /* 0x00000000f71673c2 */ /* 0x000e6200000e0000 */
[----:B------:R-:W-:Y:S02]  /*3040*/  UISETP.NE.AND.EX UP1, UPT, URZ, UR17, UPT, UP1 ;  /* 0x000000113f00728c */ /* 0x000fe4000bf25310 */
[----:B------:R-:W-:Y:S01]  /*3050*/  ULDC.64 UR18, c[0x0][0x320] ;  /* 0x0000c80000127ab9 */ /* 0x000fe20000000a00 */
[----:B------:R-:W-:Y:S01]  /*3060*/  IMAD.MOV.U32 R6, RZ, RZ, c[0x0][0x308] ;  /* 0x0000c200ff067624 */ /* 0x000fe200078e00ff */
[----:B------:R-:W0:Y:S02]  /*3070*/  LDGDEPBAR ;  /* 0x00000000000079af */ /* 0x000e240000000000 */
[----:B------:R-:W-:Y:S01]  /*3080*/  PLOP3.LUT P1, PT, PT, PT, UP1, 0x80, 0x0 ;  /* 0x000000000000781c */ /* 0x000fe20003f2f018 */
[----:B------:R-:W2:Y:S04]  /*3090*/  R2UR UR21, R249 ;  /* 0x00000000f91573c2 */ /* 0x000ea800000e0000 */
[----:B------:R-:W-:-:S02]  /*30a0*/  @UP1 UIMAD UR4, UR56, UR18, URZ ;  /* 0x00000012380412a4 */ /* 0x000fc4000f8e023f */
[----:B------:R-:W-:Y:S02]  /*30b0*/  @UP1 UMOV UR14, UR52 ;  /* 0x00000034000e1c82 */ /* 0x000fe40008000000 */
[----:B------:R-:W-:Y:S02]  /*30c0*/  @UP1 UMOV UR15, UR13 ;  /* 0x0000000d000f1c82 */ /* 0x000fe40008000000 */
[----:B------:R-:W-:Y:S02]  /*30d0*/  @UP1 UIMAD.WIDE.U32 UR14, UR50, UR18, UR14 ;  /* 0x00000012320e12a5 */ /* 0x000fe4000f8e000e */
[----:B------:R-:W-:Y:S01]  /*30e0*/  @UP1 UIMAD UR19, UR50, UR19, UR4 ;  /* 0x00000013321312a4 */ /* 0x000fe2000f8e0204 */
[----:B------:R-:W-:Y:S01]  /*30f0*/  IMAD.SHL.U32 R3, R3, 0x2, RZ ;  /* 0x0000000203037824 */ /* 0x000fe200078e00ff */
[----:B------:R-:W-:Y:S02]  /*3100*/  @UP1 ULEA UR16, UP0, UR14, UR16, 0x2 ;  /* 0x000000100e101291 */ /* 0x000fe4000f80103f */
[----:B------:R-:W-:-:S02]  /*3110*/  @UP1 UIADD3 UR19, UR15, UR19, URZ ;  /* 0x000000130f131290 */ /* 0x000fc4000fffe03f */
[----:B------:R-:W-:Y:S02]  /*3120*/  LOP3.LUT R3, R3, 0x6, RZ, 0xc0, !PT ;  /* 0x0000000603037812 */ /* 0x000fe400078ec0ff */
[----:B------:R-:W-:Y:S01]  /*3130*/  @UP1 ULEA.HI.X UR17, UR14, UR17, UR19, 0x2, UP0 ;  /* 0x000000110e111291 */ /* 0x000fe200080f1413 */
[----:B------:R-:W-:Y:S01]  /*3140*/  IMAD.U32 R4, RZ, RZ, UR16 ;  /* 0x00000010ff047e24 */ /* 0x000fe2000f8e00ff */
[----:B------:R-:W-:-:S04]  /*3150*/  LEA R3, R240, R3, 0x6 ;  /* 0x00000003f0037211 */ /* 0x000fc800078e30ff */
[----:B------:R-:W-:Y:S02]  /*3160*/  IMAD.U32 R5, RZ, RZ, UR17 ;  /* 0x00000011ff057e24 */ /* 0x000fe4000f8e00ff */
[----:B------:R-:W-:-:S03]  /*3170*/  IMAD R0, R0, 0x80, R3 ;  /* 0x0000008000007824 */ /* 0x000fc600078e0203 */
[----:B------:R-:W3:Y:S02]  /*3180*/  @P1 LDG.E R4, [R4.64] ;  /* 0x0000003004041981 */ /* 0x000ee4000c1e1900 */
[----:B------:R-:W-:Y:S02]  /*3190*/  IADD3 R8, R238, -UR20, -R0 ;  /* 0x80000014ee087c10 */ /* 0x000fe4000fffe800 */
[----:B------:R-:W3:Y:S01]  /*31a0*/  @P1 MUFU.RCP R0, c[0x0][0x238] ;  /* 0x00008e0000001b08 */ /* 0x000ee20000001000 */
[----:B------:R-:W-:Y:S02]  /*31b0*/  IMAD.MOV.U32 R7, RZ, RZ, c[0x0][0x30c] ;  /* 0x0000c300ff077624 */ /* 0x000fe400078e00ff */
[----:B---3--:R-:W-:-:S04]  /*31c0*/  @P1 FMUL.FTZ R4, R4, R0 ;  /* 0x0000000004041220 */ /* 0x008fc80000410000 */
[----:B------:R3:W4:Y:S02]  /*31d0*/  @P1 R2UR UR13, R4 ;  /* 0x00000000040d13c2 */ /* 0x00072400000e0000 */
[----:B---3--:R3:W1:Y:S04]  /*31e0*/  LDG.E.64 R4, [R6.64+0x8] ;  /* 0x0000083006047981 */ /* 0x008668000c1e1b00 */
[----:B---3--:R-:W3:Y:S01]  /*31f0*/  LDG.E.64 R6, [R6.64] ;  /* 0x0000003006067981 */ /* 0x008ee2000c1e1b00 */
[----:B------:R-:W-:Y:S02]  /*3200*/  SHF.R.S32.HI R0, RZ, 0x1f, R15 ;  /* 0x0000001fff007819 */ /* 0x000fe4000001140f */
[C---:B------:R-:W-:Y:S02]  /*3210*/  IADD3 R3, R142.reuse, 0x1000, RZ ;  /* 0x000010008e037810 */ /* 0x040fe40007ffe0ff */
[----:B------:R-:W-:-:S02]  /*3220*/  SHF.L.U32 R134, R142, 0x1, RZ ;  /* 0x000000018e867819 */ /* 0x000fc400000006ff */
[----:B------:R-:W-:Y:S01]  /*3230*/  SEL R130, R3, R142, !P0 ;  /* 0x0000008e03827207 */ /* 0x000fe20004000000 */
[----:B------:R-:W-:Y:S01]  /*3240*/  CS2R R94, SRZ ;  /* 0x00000000005e7805 */ /* 0x000fe2000001ff00 */
[----:B------:R-:W-:Y:S01]  /*3250*/  MOV R229, R212 ;  /* 0x000000d400e57202 */ /* 0x000fe20000000f00 */
        /* <DEDUP_REMOVED lines=16> */
[----:B------:R-:W-:Y:S01]  /*3360*/  IADD3 R241, R8, UR5, RZ ;  /* 0x0000000508f17c10 */ /* 0x000fe2000fffe0ff */
[----:B------:R-:W-:Y:S01]  /*3370*/  IMAD.IADD R135, R134, 0x1, R137 ;  /* 0x0000000186877824 */ /* 0x000fe200078e0289 */
[----:B------:R-:W-:-:S02]  /*3380*/  UMOV UR4, URZ ;  /* 0x0000003f00047c82 */ /* 0x000fc40008000000 */
[----:B----4-:R-:W-:Y:S01]  /*3390*/  @UP1 UMOV UR4, UR13 ;  /* 0x0000000d00041c82 */ /* 0x010fe20008000000 */
[----:B-1----:R-:W-:-:S04]  /*33a0*/  IADD3 R232, P2, P1, R4, UR22, R15 ;  /* 0x0000001604e87c10 */ /* 0x002fc8000f95e00f */
[----:B--2---:R-:W-:Y:S02]  /*33b0*/  IADD3.X R4, R5, UR21, R0, P2, P1 ;  /* 0x0000001505047c10 */ /* 0x004fe400097e2400 */
[----:B------:R-:W-:Y:S01]  /*33c0*/  IADD3 R0, R136, 0x1000, RZ ;  /* 0x0000100088007810 */ /* 0x000fe20007ffe0ff */
[----:B---3--:R-:W1:Y:S08]  /*33d0*/  R2UR UR14, R6 ;  /* 0x00000000060e73c2 */ /* 0x008e7000000e0000 */
[----:B------:R-:W2:Y:S01]  /*33e0*/  R2UR UR28, R7 ;  /* 0x00000000071c73c2 */ /* 0x000ea200000e0000 */
[----:B------:R-:W-:Y:S01]  /*33f0*/  SEL R0, R0, R136, !P0 ;  /* 0x0000008800007207 */ /* 0x000fe20004000000 */
[----:B------:R-:W-:-:S04]  /*3400*/  IMAD.WIDE.U32 R232, R232, -0x2daee0ad, RZ ;  /* 0xd2511f53e8e87825 */ /* 0x000fc800078e00ff */
        /* <DEDUP_REMOVED lines=14> */
.L_x_1091:
[----:B------:R-:W-:Y:S01]  /*34f0*/  LOP3.LUT R120, R232, UR46, RZ, 0x3c, !PT ;  /* 0x0000002ee8787c12 */ /* 0x000fe2000f8e3cff */
[----:B------:R-:W-:Y:S01]  /*3500*/  IMAD.U32 R0, RZ, RZ, UR7 ;  /* 0x00000007ff007e24 */ /* 0x000fe2000f8e00ff */
[----:B------:R-:W0:Y:S01]  /*3510*/  LDGDEPBAR ;  /* 0x00000000000079af */ /* 0x000e220000000000 */
[----:B------:R-:W-:Y:S01]  /*3520*/  IMAD.IADD R112, R137, 0x1, R130 ;  /* 0x0000000189707824 */ /* 0x000fe200078e0282 */
[----:B------:R-:W-:Y:S01]  /*3530*/  USHF.L.U32 UR24, UR12, 0x7, URZ ;  /* 0x000000070c187899 */ /* 0x000fe2000800063f */
[----:B------:R-:W-:Y:S01]  /*3540*/  IMAD R0, R0, 0x80, R241 ;  /* 0x0000008000007824 */ /* 0x000fe200078e02f1 */
[----:B------:R-:W-:Y:S02]  /*3550*/  UISETP.GE.AND UP1, UPT, UR7, 0x1, UPT ;  /* 0x000000010700788c */ /* 0x000fe4000bf26270 */
[----:B------:R-:W-:Y:S02]  /*3560*/  UIADD3 UR24, UR24, 0x80, URZ ;  /* 0x0000008018187890 */ /* 0x000fe4000fffe03f */
[----:B------:R-:W-:Y:S02]  /*3570*/  IADD3 R4, R0, 0x48, RZ ;  /* 0x0000004800047810 */ /* 0x000fe40007ffe0ff */
[----:B------:R-:W-:Y:S01]  /*3580*/  IABS R5, R0 ;  /* 0x0000000000057213 */ /* 0x000fe20000000000 */
[----:B------:R-:W-:Y:S01]  /*3590*/  UISETP.GE.AND UP0, UPT, UR24, UR5, UPT ;  /* 0x000000051800728c */ /* 0x000fe2000bf06270 */
[----:B------:R-:W-:Y:S02]  /*35a0*/  ISETP.GE.AND P0, PT, R4, RZ, PT ;  /* 0x000000ff0400720c */ /* 0x000fe40003f06270 */
[C---:B------:R-:W-:Y:S01]  /*35b0*/  IADD3 R8, R0.reuse, 0x47, RZ ;  /* 0x0000004700087810 */ /* 0x040fe20007ffe0ff */
[----:B------:R-:W-:Y:S01]  /*35c0*/  IMAD.MOV.U32 R6, RZ, RZ, R5 ;  /* 0x000000ffff067224 */ /* 0x000fe200078e0005 */
[C---:B------:R-:W-:Y:S02]  /*35d0*/  IADD3 R5, R0.reuse, 0x8, RZ ;  /* 0x0000000800057810 */ /* 0x040fe40007ffe0ff */
[C---:B------:R-:W-:Y:S01]  /*35e0*/  IADD3 R9, R0.reuse, 0x3f, RZ ;  /* 0x0000003f00097810 */ /* 0x040fe20007ffe0ff */
[----:B------:R1:W-:Y:S01]  /*35f0*/  I2F R164, R6 ;  /* 0x0000000600a47306 */ /* 0x0003e20000201400 */
[----:B------:R-:W-:Y:S02]  /*3600*/  ISETP.GE.AND P1, PT, R5, RZ, PT ;  /* 0x000000ff0500720c */ /* 0x000fe40003f26270 */
[----:B------:R-:W-:Y:S02]  /*3610*/  ISETP.GE.AND P2, PT, R9, RZ, PT ;  /* 0x000000ff0900720c */ /* 0x000fe40003f46270 */
[C---:B------:R-:W-:Y:S02]  /*3620*/  IADD3 R7, R0.reuse, 0x7, RZ ;  /* 0x0000000700077810 */ /* 0x040fe40007ffe0ff */
[C---:B------:R-:W-:Y:S02]  /*3630*/  IADD3 R12, R0.reuse, 0x38, RZ ;  /* 0x00000038000c7810 */ /* 0x040fe40007ffe0ff */
[C---:B------:R-:W-:Y:S02]  /*3640*/  @!P0 IADD3 R4, -R0.reuse, -0x48, RZ ;  /* 0xffffffb800048810 */ /* 0x040fe40007ffe1ff */
[C---:B------:R-:W-:Y:S02]  /*3650*/  IADD3 R20, R0.reuse, -0x8, RZ ;  /* 0xfffffff800147810 */ /* 0x040fe40007ffe0ff */
[C---:B------:R-:W-:Y:S01]  /*3660*/  IADD3 R24, R0.reuse, 0x37, RZ ;  /* 0x0000003700187810 */ /* 0x040fe20007ffe0ff */
[----:B------:R2:W-:Y:S01]  /*3670*/  I2F R161, R4 ;  /* 0x0000000400a17306 */ /* 0x0005e20000201400 */
[C---:B------:R-:W-:Y:S02]  /*3680*/  @!P1 IADD3 R5, -R0.reuse, -0x8, RZ ;  /* 0xfffffff800059810 */ /* 0x040fe40007ffe1ff */
[----:B------:R-:W-:Y:S02]  /*3690*/  @!P2 IADD3 R9, -R0, -0x3f, RZ ;  /* 0xffffffc10009a810 */ /* 0x000fe40007ffe1ff */
[----:B------:R-:W-:Y:S02]  /*36a0*/  ISETP.GE.AND P2, PT, R20, RZ, PT ;  /* 0x000000ff1400720c */ /* 0x000fe40003f46270 */
[C---:B------:R-:W-:Y:S02]  /*36b0*/  IADD3 R28, R0.reuse, -0x9, RZ ;  /* 0xfffffff7001c7810 */ /* 0x040fe40007ffe0ff */
[C---:B------:R-:W-:Y:S01]  /*36c0*/  IADD3 R36, R0.reuse, -0x10, RZ ;  /* 0xfffffff000247810 */ /* 0x040fe20007ffe0ff */
[----:B------:R3:W2:Y:S01]  /*36d0*/  I2F R213, R5 ;  /* 0x0000000500d57306 */ /* 0x0006a20000201400 */
[C---:B-1----:R-:W-:Y:S02]  /*36e0*/  IADD3 R6, R0.reuse, -0x1, RZ ;  /* 0xffffffff00067810 */ /* 0x042fe40007ffe0ff */
[----:B------:R-:W-:Y:S02]  /*36f0*/  IADD3 R37, R0, 0x30, RZ ;  /* 0x0000003000257810 */ /* 0x000fe40007ffe0ff */
[----:B------:R-:W-:Y:S02]  /*3700*/  ISETP.GE.AND P1, PT, R6, RZ, PT ;  /* 0x000000ff0600720c */ /* 0x000fe40003f26270 */
[----:B------:R-:W-:Y:S02]  /*3710*/  ISETP.GE.AND P5, PT, R37, RZ, PT ;  /* 0x000000ff2500720c */ /* 0x000fe40003fa6270 */
[----:B------:R-:W-:Y:S01]  /*3720*/  @!P2 IADD3 R20, -R0, 0x8, RZ ;  /* 0x000000080014a810 */ /* 0x000fe20007ffe1ff */
[----:B------:R-:W-:Y:S01]  /*3730*/  I2F R162, R9 ;  /* 0x0000000900a27306 */ /* 0x000fe20000201400 */
[----:B------:R-:W-:Y:S02]  /*3740*/  ISETP.GE.AND P2, PT, R36, RZ, PT ;  /* 0x000000ff2400720c */ /* 0x000fe40003f46270 */
[C---:B------:R-:W-:Y:S02]  /*3750*/  IADD3 R44, R0.reuse, -0x11, RZ ;  /* 0xffffffef002c7810 */ /* 0x040fe40007ffe0ff */
[----:B--2---:R-:W-:Y:S02]  /*3760*/  IADD3 R4, R0, 0x40, RZ ;  /* 0x0000004000047810 */ /* 0x004fe40007ffe0ff */
[----:B------:R-:W-:Y:S02]  /*3770*/  ISETP.GE.AND P4, PT, R44, RZ, PT ;  /* 0x000000ff2c00720c */ /* 0x000fe40003f86270 */
[----:B------:R-:W-:Y:S01]  /*3780*/  ISETP.GE.AND P0, PT, R4, RZ, PT ;  /* 0x000000ff0400720c */ /* 0x000fe20003f06270 */
[----:B------:R-:W-:Y:S01]  /*3790*/  I2F R165, R20 ;  /* 0x0000001400a57306 */ /* 0x000fe20000201400 */
[----:B------:R-:W-:Y:S02]  /*37a0*/  @!P1 IADD3 R6, -R0, 0x1, RZ ;  /* 0x0000000100069810 */ /* 0x000fe40007ffe1ff */
[----:B------:R-:W-:Y:S01]  /*37b0*/  ISETP.GE.AND P1, PT, R8, RZ, PT ;  /* 0x000000ff0800720c */ /* 0x000fe20003f26270 */
[----:B---3--:R-:W-:Y:S01]  /*37c0*/  IMAD.U32 R5, RZ, RZ, UR25 ;  /* 0x00000019ff057e24 */ /* 0x008fe2000f8e00ff */
[C---:B------:R-:W-:Y:S02]  /*37d0*/  @!P2 IADD3 R36, -R0.reuse, 0x10, RZ ;  /* 0x000000100024a810 */ /* 0x040fe40007ffe1ff */
[C---:B------:R-:W-:Y:S02]  /*37e0*/  @!P5 IADD3 R37, -R0.reuse, -0x30, RZ ;  /* 0xffffffd00025d810 */ /* 0x040fe40007ffe1ff */
[C---:B------:R-:W-:Y:S01]  /*37f0*/  IADD3 R52, R0.reuse, 0x2f, RZ ;  /* 0x0000002f00347810 */ /* 0x040fe20007ffe0ff */
[----:B------:R-:W-:Y:S01]  /*3800*/  I2F R174, R36 ;  /* 0x0000002400ae7306 */ /* 0x000fe20000201400 */
[C---:B------:R-:W-:Y:S02]  /*3810*/  @!P4 IADD3 R44, -R0.reuse, 0x11, RZ ;  /* 0x00000011002cc810 */ /* 0x040fe40007ffe1ff */
[C---:B------:R-:W-:Y:S02]  /*3820*/  @!P0 IADD3 R4, -R0.reuse, -0x40, RZ ;  /* 0xffffffc000048810 */ /* 0x040fe40007ffe1ff */
[C---:B------:R-:W-:Y:S02]  /*3830*/  IADD3 R113, R0.reuse, 0x27, RZ ;  /* 0x0000002700717810 */ /* 0x040fe40007ffe0ff */
[----:B------:R-:W-:Y:S02]  /*3840*/  ISETP.GE.AND P0, PT, R7, RZ, PT ;  /* 0x000000ff0700720c */ /* 0x000fe40003f06270 */
[----:B------:R-:W-:Y:S01]  /*3850*/  @!P1 IADD3 R8, -R0, -0x47, RZ ;  /* 0xffffffb900089810 */ /* 0x000fe20007ffe1ff */
[----:B------:R1:W2:Y:S01]  /*3860*/  I2F R163, R4 ;  /* 0x0000000400a37306 */ /* 0x0002a20000201400 */
[----:B------:R-:W-:Y:S02]  /*3870*/  ISETP.GE.AND P1, PT, R24, RZ, PT ;  /* 0x000000ff1800720c */ /* 0x000fe40003f26270 */
[C---:B------:R-:W-:Y:S02]  /*3880*/  IADD3 R56, R0.reuse, 0x28, RZ ;  /* 0x0000002800387810 */ /* 0x040fe40007ffe0ff */
[----:B------:R-:W-:Y:S02]  /*3890*/  IADD3 R126, R0, 0x18, RZ ;  /* 0x00000018007e7810 */ /* 0x000fe40007ffe0ff */
[----:B------:R-:W-:Y:S02]  /*38a0*/  ISETP.GE.AND P3, PT, R56, RZ, PT ;  /* 0x000000ff3800720c */ /* 0x000fe40003f66270 */
[C---:B------:R-:W-:Y:S01]  /*38b0*/  IADD3 R116, R0.reuse, -0x18, RZ ;  /* 0xffffffe800747810 */ /* 0x040fe20007ffe0ff */
[----:B------:R-:W3:Y:S01]  /*38c0*/  I2F R166, R6 ;  /* 0x0000000600a67306 */ /* 0x000ee20000201400 */
[C---:B------:R-:W-:Y:S02]  /*38d0*/  @!P0 IADD3 R7, -R0.reuse, -0x7, RZ ;  /* 0xfffffff900078810 */ /* 0x040fe40007ffe1ff */
[C---:B------:R-:W-:Y:S02]  /*38e0*/  IADD3 R117, R0.reuse, -0x19, RZ ;  /* 0xffffffe700757810 */ /* 0x040fe40007ffe0ff */
[----:B------:R-:W-:Y:S02]  /*38f0*/  @!P1 IADD3 R24, -R0, -0x37, RZ ;  /* 0xffffffc900189810 */ /* 0x000fe40007ffe1ff */
[----:B------:R-:W-:Y:S02]  /*3900*/  ISETP.GE.AND P1, PT, R52, RZ, PT ;  /* 0x000000ff3400720c */ /* 0x000fe40003f26270 */
[----:B------:R-:W-:Y:S01]  /*3910*/  ISETP.GE.AND P6, PT, R116, RZ, PT ;  /* 0x000000ff7400720c */ /* 0x000fe20003fc6270 */
[----:B------:R-:W2:Y:S01]  /*3920*/  I2F R214, R7 ;  /* 0x0000000700d67306 */ /* 0x000ea20000201400 */
[----:B------:R-:W-:Y:S02]  /*3930*/  ISETP.GE.AND P2, PT, R117, RZ, PT ;  /* 0x000000ff7500720c */ /* 0x000fe40003f46270 */
[C---:B------:R-:W-:Y:S01]  /*3940*/  @!P3 IADD3 R56, -R0.reuse, -0x28, RZ ;  /* 0xffffffd80038b810 */ /* 0x040fe20007ffe1ff */
[----:B-1----:R-:W-:Y:S01]  /*3950*/  IMAD.U32 R4, RZ, RZ, UR26 ;  /* 0x0000001aff047e24 */ /* 0x002fe2000f8e00ff */
[C---:B------:R-:W-:Y:S02]  /*3960*/  IADD3 R152, R0.reuse, 0xf, RZ ;  /* 0x0000000f00987810 */ /* 0x040fe40007ffe0ff */
[----:B------:R-:W-:Y:S02]  /*3970*/  IADD3 R118, R0, -0x20, RZ ;  /* 0xffffffe000767810 */ /* 0x000fe40007ffe0ff */
[----:B------:R-:W-:Y:S01]  /*3980*/  LEA R114, P0, R238, R4, 0x2 ;  /* 0x00000004ee727211 */ /* 0x000fe200078010ff */
[----:B------:R-:W1:Y:S01]  /*3990*/  I2F R182, R8 ;  /* 0x0000000800b67306 */ /* 0x000e620000201400 */
[----:B------:R-:W-:Y:S02]  /*39a0*/  @!P1 IADD3 R52, -R0, -0x2f, RZ ;  /* 0xffffffd100349810 */ /* 0x000fe40007ffe1ff */
[----:B------:R-:W-:Y:S02]  /*39b0*/  LEA.HI.X.SX32 R115, R238, R5, 0x2, P0 ;  /* 0x00000005ee737211 */ /* 0x000fe400000f16ff */
[----:B------:R-:W-:Y:S02]  /*39c0*/  ISETP.GE.AND P0, PT, R12, RZ, PT ;  /* 0x000000ff0c00720c */ /* 0x000fe40003f06270 */
[C---:B------:R-:W-:Y:S02]  /*39d0*/  IADD3 R119, R0.reuse, -0x21, RZ ;  /* 0xffffffdf00777810 */ /* 0x040fe40007ffe0ff */
[C---:B------:R-:W-:Y:S01]  /*39e0*/  IADD3 R125, R0.reuse, 0x20, RZ ;  /* 0x00000020007d7810 */ /* 0x040fe20007ffe0ff */
[----:B------:R-:W-:Y:S01]  /*39f0*/  I2F R172, R52 ;  /* 0x0000003400ac7306 */ /* 0x000fe20000201400 */
[C---:B------:R-:W-:Y:S02]  /*3a00*/  IADD3 R124, R0.reuse, 0x1f, RZ ;  /* 0x0000001f007c7810 */ /* 0x040fe40007ffe0ff */
[C---:B------:R-:W-:Y:S02]  /*3a10*/  IADD3 R147, R0.reuse, -0x28, RZ ;  /* 0xffffffd800937810 */ /* 0x040fe40007ffe0ff */
[----:B------:R-:W-:Y:S02]  /*3a20*/  IADD3 R148, R0, 0x17, RZ ;  /* 0x0000001700947810 */ /* 0x000fe40007ffe0ff */
[----:B------:R-:W-:Y:S02]  /*3a30*/  ISETP.GE.AND P5, PT, R118, RZ, PT ;  /* 0x000000ff7600720c */ /* 0x000fe40003fa6270 */
[----:B------:R-:W-:Y:S01]  /*3a40*/  @!P0 IADD3 R12, -R0, -0x38, RZ ;  /* 0xffffffc8000c8810 */ /* 0x000fe20007ffe1ff */
[----:B------:R-:W-:Y:S01]  /*3a50*/  I2F R171, R24 ;  /* 0x0000001800ab7306 */ /* 0x000fe20000201400 */
[----:B------:R-:W-:Y:S02]  /*3a60*/  ISETP.GE.AND P0, PT, R28, RZ, PT ;  /* 0x000000ff1c00720c */ /* 0x000fe40003f06270 */
[----:B------:R-:W-:Y:S02]  /*3a70*/  ISETP.GE.AND P4, PT, R119, RZ, PT ;  /* 0x000000ff7700720c */ /* 0x000fe40003f86270 */
[----:B------:R-:W-:Y:S02]  /*3a80*/  ISETP.GE.AND P1, PT, R125, RZ, PT ;  /* 0x000000ff7d00720c */ /* 0x000fe40003f26270 */
[----:B------:R-:W-:Y:S02]  /*3a90*/  ISETP.GE.AND P3, PT, R124, RZ, PT ;  /* 0x000000ff7c00720c */ /* 0x000fe40003f66270 */
[C---:B------:R-:W-:Y:S01]  /*3aa0*/  @!P6 IADD3 R116, -R0.reuse, 0x18, RZ ;  /* 0x000000180074e810 */ /* 0x040fe20007ffe1ff */
[----:B------:R-:W1:Y:S01]  /*3ab0*/  I2F R167, R12 ;  /* 0x0000000c00a77306 */ /* 0x000e620000201400 */
[----:B------:R-:W-:Y:S02]  /*3ac0*/  ISETP.GE.AND P6, PT, R147, RZ, PT ;  /* 0x000000ff9300720c */ /* 0x000fe40003fc6270 */
[C---:B------:R-:W-:Y:S02]  /*3ad0*/  @!P2 IADD3 R117, -R0.reuse, 0x19, RZ ;  /* 0x000000190075a810 */ /* 0x040fe40007ffe1ff */
[----:B------:R-:W-:Y:S02]  /*3ae0*/  @!P0 IADD3 R28, -R0, 0x9, RZ ;  /* 0x00000009001c8810 */ /* 0x000fe40007ffe1ff */
[----:B------:R-:W-:Y:S02]  /*3af0*/  ISETP.GE.AND P0, PT, R113, RZ, PT ;  /* 0x000000ff7100720c */ /* 0x000fe40003f06270 */
[----:B------:R-:W-:Y:S01]  /*3b00*/  ISETP.GE.AND P2, PT, R148, RZ, PT ;  /* 0x000000ff9400720c */ /* 0x000fe20003f46270 */
[----:B------:R-:W1:Y:S01]  /*3b10*/  I2F R168, R28 ;  /* 0x0000001c00a87306 */ /* 0x000e620000201400 */
[C---:B------:R-:W-:Y:S02]  /*3b20*/  IADD3 R127, R0.reuse, -0x29, RZ ;  /* 0xffffffd7007f7810 */ /* 0x040fe40007ffe0ff */
[C---:B------:R-:W-:Y:S02]  /*3b30*/  IADD3 R149, R0.reuse, -0x30, RZ ;  /* 0xffffffd000957810 */ /* 0x040fe40007ffe0ff */
[C---:B------:R-:W-:Y:S02]  /*3b40*/  IADD3 R150, R0.reuse, 0x10, RZ ;  /* 0x0000001000967810 */ /* 0x040fe40007ffe0ff */
[C---:B------:R-:W-:Y:S02]  /*3b50*/  IADD3 R151, R0.reuse, -0x31, RZ ;  /* 0xffffffcf00977810 */ /* 0x040fe40007ffe0ff */
[C---:B------:R-:W-:Y:S01]  /*3b60*/  IADD3 R153, R0.reuse, -0x38, RZ ;  /* 0xffffffc800997810 */ /* 0x040fe20007ffe0ff */
[----:B------:R-:W-:Y:S01]  /*3b70*/  I2F R173, R37 ;  /* 0x0000002500ad7306 */ /* 0x000fe20000201400 */
[----:B------:R-:W-:Y:S02]  /*3b80*/  @!P0 IADD3 R113, -R0, -0x27, RZ ;  /* 0xffffffd900718810 */ /* 0x000fe40007ffe1ff */
[----:B------:R-:W-:Y:S02]  /*3b90*/  ISETP.GE.AND P0, PT, R126, RZ, PT ;  /* 0x000000ff7e00720c */ /* 0x000fe40003f06270 */
[C---:B------:R-:W-:Y:S02]  /*3ba0*/  IADD3 R154, R0.reuse, -0x39, RZ ;  /* 0xffffffc7009a7810 */ /* 0x040fe40007ffe0ff */
[C---:B------:R-:W-:Y:S02]  /*3bb0*/  @!P5 IADD3 R118, -R0.reuse, 0x20, RZ ;  /* 0x000000200076d810 */ /* 0x040fe40007ffe1ff */
[----:B------:R-:W-:Y:S01]  /*3bc0*/  ISETP.GE.AND P5, PT, R127, RZ, PT ;  /* 0x000000ff7f00720c */ /* 0x000fe20003fa6270 */
[----:B------:R-:W1:Y:S01]  /*3bd0*/  I2F R175, R44 ;  /* 0x0000002c00af7306 */ /* 0x000e620000201400 */
[C---:B------:R-:W-:Y:S02]  /*3be0*/  @!P4 IADD3 R119, -R0.reuse, 0x21, RZ ;  /* 0x000000210077c810 */ /* 0x040fe40007ffe1ff */
[----:B------:R-:W-:Y:S02]  /*3bf0*/  ISETP.GE.AND P4, PT, R149, RZ, PT ;  /* 0x000000ff9500720c */ /* 0x000fe40003f86270 */
[C---:B------:R-:W-:Y:S02]  /*3c00*/  @!P1 IADD3 R125, -R0.reuse, -0x20, RZ ;  /* 0xffffffe0007d9810 */ /* 0x040fe40007ffe1ff */
[----:B------:R-:W-:Y:S02]  /*3c10*/  @!P0 IADD3 R126, -R0, -0x18, RZ ;  /* 0xffffffe8007e8810 */ /* 0x000fe40007ffe1ff */
[----:B------:R-:W-:Y:S01]  /*3c20*/  ISETP.GE.AND P0, PT, R152, RZ, PT ;  /* 0x000000ff9800720c */ /* 0x000fe20003f06270 */
[----:B------:R-:W-:Y:S01]  /*3c30*/  I2F R177, R56 ;  /* 0x0000003800b17306 */ /* 0x000fe20000201400 */
[----:B------:R-:W-:Y:S02]  /*3c40*/  ISETP.GE.AND P1, PT, R150, RZ, PT ;  /* 0x000000ff9600720c */ /* 0x000fe40003f26270 */
[C---:B------:R-:W-:Y:S02]  /*3c50*/  @!P3 IADD3 R124, -R0.reuse, -0x1f, RZ ;  /* 0xffffffe1007cb810 */ /* 0x040fe40007ffe1ff */
[----:B------:R-:W-:Y:S02]  /*3c60*/  ISETP.GE.AND P3, PT, R151, RZ, PT ;  /* 0x000000ff9700720c */ /* 0x000fe40003f66270 */
[C---:B------:R-:W-:Y:S02]  /*3c70*/  @!P6 IADD3 R147, -R0.reuse, 0x28, RZ ;  /* 0x000000280093e810 */ /* 0x040fe40007ffe1ff */
[----:B------:R-:W-:Y:S01]  /*3c80*/  ISETP.GE.AND P6, PT, R153, RZ, PT ;  /* 0x000000ff9900720c */ /* 0x000fe20003fc6270 */
[----:B------:R-:W1:Y:S01]  /*3c90*/  I2F R176, R113 ;  /* 0x0000007100b07306 */ /* 0x000e620000201400 */
[C---:B------:R-:W-:Y:S02]  /*3ca0*/  @!P2 IADD3 R148, -R0.reuse, -0x17, RZ ;  /* 0xffffffe90094a810 */ /* 0x040fe40007ffe1ff */
[----:B------:R-:W-:Y:S02]  /*3cb0*/  @!P0 IADD3 R152, -R0, -0xf, RZ ;  /* 0xfffffff100988810 */ /* 0x000fe40007ffe1ff */
[----:B------:R-:W-:Y:S02]  /*3cc0*/  PLOP3.LUT P0, PT, PT, PT, UP0, 0x80, 0x0 ;  /* 0x000000000000781c */ /* 0x000fe40003f0f008 */
[----:B------:R-:W-:Y:S02]  /*3cd0*/  ISETP.GE.AND P2, PT, R154, RZ, PT ;  /* 0x000000ff9a00720c */ /* 0x000fe40003f46270 */
[C---:B------:R-:W-:Y:S01]  /*3ce0*/  @!P5 IADD3 R127, -R0.reuse, 0x29, RZ ;  /* 0x00000029007fd810 */ /* 0x040fe20007ffe1ff */
[----:B------:R1:W1:Y:S01]  /*3cf0*/  I2F R170, R116 ;  /* 0x0000007400aa7306 */ /* 0x0002620000201400 */
[C---:B------:R-:W-:Y:S02]  /*3d00*/  @!P4 IADD3 R149, -R0.reuse, 0x30, RZ ;  /* 0x000000300095c810 */ /* 0x040fe40007ffe1ff */
[C---:B------:R-:W-:Y:S02]  /*3d10*/  @!P1 IADD3 R150, -R0.reuse, -0x10, RZ ;  /* 0xfffffff000969810 */ /* 0x040fe40007ffe1ff */
[C---:B------:R-:W-:Y:S02]  /*3d20*/  @!P3 IADD3 R151, -R0.reuse, 0x31, RZ ;  /* 0x000000310097b810 */ /* 0x040fe40007ffe1ff */
[C---:B------:R-:W-:Y:S01]  /*3d30*/  @!P6 IADD3 R153, -R0.reuse, 0x38, RZ ;  /* 0x000000380099e810 */ /* 0x040fe20007ffe1ff */
[----:B------:R-:W2:Y:S01]  /*3d40*/  @P0 S2R R155, SR_TID.X ;  /* 0x00000000009b0919 */ /* 0x000ea20000002100 */
[----:B------:R-:W-:Y:S01]  /*3d50*/  PLOP3.LUT P3, PT, PT, PT, UP0, 0x80, 0x0 ;  /* 0x000000000000781c */ /* 0x000fe20003f6f008 */
[----:B------:R-:W-:Y:S01]  /*3d60*/  I2F R188, R126 ;  /* 0x0000007e00bc7306 */ /* 0x000fe20000201400 */
[----:B------:R-:W-:Y:S01]  /*3d70*/  @!P2 IADD3 R154, -R0, 0x39, RZ ;  /* 0x00000039009aa810 */ /* 0x000fe20007ffe1ff */
[----:B------:R-:W-:Y:S01]  /*3d80*/  IMAD.U32 R0, RZ, RZ, UR12 ;  /* 0x0000000cff007e24 */ /* 0x000fe2000f8e00ff */
[----:B------:R-:W-:Y:S02]  /*3d90*/  PLOP3.LUT P2, PT, PT, PT, UP0, 0x80, 0x0 ;  /* 0x000000000000781c */ /* 0x000fe40003f4f008 */
[----:B------:R-:W-:Y:S01]  /*3da0*/  PLOP3.LUT P1, PT, PT, PT, UP0, 0x80, 0x0 ;  /* 0x000000000000781c */ /* 0x000fe20003f2f008 */
[----:B------:R-:W-:Y:S01]  /*3db0*/  IMAD R0, R0, 0x2, R240 ;  /* 0x0000000200007824 */ /* 0x000fe200078e02f0 */
[----:B------:R-:W-:Y:S02]  /*3dc0*/  PLOP3.LUT P0, PT, PT, PT, UP0, 0x80, 0x0 ;  /* 0x000000000000781c */ /* 0x000fe40003f0f008 */
[----:B------:R-:W-:Y:S01]  /*3dd0*/  PLOP3.LUT P5, PT, PT, PT, UP0, 0x80, 0x0 ;  /* 0x000000000000781c */ /* 0x000fe20003faf008 */
[----:B------:R2:W2:Y:S01]  /*3de0*/  I2F R169, R117 ;  /* 0x0000007500a97306 */ /* 0x0004a20000201400 */
[----:B------:R-:W-:Y:S01]  /*3df0*/  PLOP3.LUT P6, PT, PT, PT, UP0, 0x80, 0x0 ;  /* 0x000000000000781c */ /* 0x000fe20003fcf008 */
[----:B------:R-:W-:Y:S01]  /*3e00*/  IMAD.SHL.U32 R0, R0, 0x2, RZ ;  /* 0x0000000200007824 */ /* 0x000fe200078e00ff */
[----:B------:R-:W-:Y:S04]  /*3e10*/  PLOP3.LUT P4, PT, PT, PT, UP0, 0x80, 0x0 ;  /* 0x000000000000781c */ /* 0x000fe80003f8f008 */
[----:B-1----:R-:W-:Y:S02]  /*3e20*/  IADD3 R116, R0, 0x1, RZ ;  /* 0x0000000100747810 */ /* 0x002fe40007ffe0ff */
[C---:B------:R-:W-:Y:S01]  /*3e30*/  LOP3.LUT R121, R233.reuse, UR28, R0, 0x96, !PT ;  /* 0x0000001ce9797c12 */ /* 0x040fe2000f8e9600 */
[----:B------:R1:W-:Y:S01]  /*3e40*/  I2F R183, R118 ;  /* 0x0000007600b77306 */ /* 0x0003e20000201400 */
[----:B------:R-:W-:Y:S03]  /*3e50*/  LOP3.LUT R0, R233, UR28, R116, 0x96, !PT ;  /* 0x0000001ce9007c12 */ /* 0x000fe6000f8e9674 */
[----:B------:R-:W-:Y:S04]  /*3e60*/  IMAD.WIDE.U32 R178, R121, -0x326172a9, RZ ;  /* 0xcd9e8d5779b27825 */ /* 0x000fe800078e00ff */
[----:B------:R-:W-:Y:S02]  /*3e70*/  IMAD.WIDE.U32 R180, R0, -0x326172a9, RZ ;  /* 0xcd9e8d5700b47825 */ /* 0x000fe400078e00ff */
[----:B------:R1:W-:Y:S10]  /*3e80*/  I2F R191, R119 ;  /* 0x0000007700bf7306 */ /* 0x0003f40000201400 */
[----:B------:R-:W1:Y:S10]  /*3e90*/  I2F R147, R147 ;  /* 0x0000009300937306 */ /* 0x000e740000201400 */
[----:B------:R-:W-:Y:S10]  /*3ea0*/  I2F R150, R150 ;  /* 0x0000009600967306 */ /* 0x000ff40000201400 */
[----:B------:R-:W-:Y:S10]  /*3eb0*/  I2F R152, R152 ;  /* 0x0000009800987306 */ /* 0x000ff40000201400 */
[----:B------:R-:W-:Y:S10]  /*3ec0*/  I2F R154, R154 ;  /* 0x0000009a009a7306 */ /* 0x000ff40000201400 */
[----:B------:R-:W-:Y:S10]  /*3ed0*/  I2F R211, R148 ;  /* 0x0000009400d37306 */ /* 0x000ff40000201400 */
[----:B------:R-:W-:Y:S10]  /*3ee0*/  I2F R151, R151 ;  /* 0x0000009700977306 */ /* 0x000ff40000201400 */
[----:B------:R-:W-:Y:S01]  /*3ef0*/  I2F R153, R153 ;  /* 0x0000009900997306 */ /* 0x000fe20000201400 */
[----:B------:R-:W-:Y:S04]  /*3f00*/  DEPBAR.LE SB0, 0x0 ;  /* 0x000080000000791a */ /* 0x000fe80000000000 */
[----:B------:R-:W-:Y:S01]  /*3f10*/  BAR.SYNC.DEFER_BLOCKING 0x0 ;  /* 0x0000000000007b1d */ /* 0x000fe20000010000 */
[----:B--2---:R-:W-:Y:S01]  /*3f20*/  @P3 IMAD.SHL.U32 R0, R155, 0x2, RZ ;  /* 0x000000029b003824 */ /* 0x004fe200078e00ff */
[----:B------:R-:W-:Y:S04]  /*3f30*/  PLOP3.LUT P3, PT, PT, PT, UP0, 0x80, 0x0 ;  /* 0x000000000000781c */ /* 0x000fe80003f6f008 */
[----:B------:R-:W-:Y:S02]  /*3f40*/  @P2 LOP3.LUT R0, R0, 0x6, RZ, 0xc0, !PT ;  /* 0x0000000600002812 */ /* 0x000fe400078ec0ff */
[----:B------:R-:W-:Y:S01]  /*3f50*/  PLOP3.LUT P2, PT, PT, PT, UP0, 0x80, 0x0 ;  /* 0x000000000000781c */ /* 0x000fe20003f4f008 */
[----:B------:R-:W-:Y:S01]  /*3f60*/  LDSM.16.M88.4 R64, [R130] ;  /* 0x000000008240783b */ /* 0x000fe20000000200 */
[----:B------:R-:W2:Y:S07]  /*3f70*/  I2F R155, R125 ;  /* 0x0000007d009b7306 */ /* 0x000eae0000201400 */
[----:B------:R-:W1:Y:S08]  /*3f80*/  LDSM.16.M88.4 R16, [R128+0x6000] ;  /* 0x006000008010783b */ /* 0x000e700000000200 */
[----:B------:R-:W2:Y:S08]  /*3f90*/  LDSM.16.M88.4 R60, [R130+0x1000] ;  /* 0x00100000823c783b */ /* 0x000eb00000000200 */
[----:B------:R-:W3:Y:S08]  /*3fa0*/  LDSM.16.M88.4 R32, [R128+0x6400] ;  /* 0x006400008020783b */ /* 0x000ef00000000200 */
[----:B------:R-:W3:Y:S08]  /*3fb0*/  LDSM.16.M88.4 R48, [R128+0x6800] ;  /* 0x006800008030783b */ /* 0x000ef00000000200 */
[----:B------:R-:W3:Y:S01]  /*3fc0*/  LDSM.16.M88.4 R100, [R128+0x6c00] ;  /* 0x006c00008064783b */ /* 0x000ee20000000200 */
[-C--:B-1----:R-:W-:Y:S07]  /*3fd0*/  HMMA.16816.F32.BF16 R4, R64, R16.reuse, RZ ;  /* 0x000000104004723c */ /* 0x082fee00000418ff */
[----:B------:R1:W4:Y:S04]  /*3fe0*/  LDG.E R146, [R114.64] ;  /* 0x0000003072927981 */ /* 0x000328000c1e1900 */
[----:B------:R1:W4:Y:S01]  /*3ff0*/  LDG.E R145, [R114.64+0x20] ;  /* 0x0000203072917981 */ /* 0x000322000c1e1900 */
[C---:B--2---:R-:W-:Y:S03]  /*4000*/  HMMA.16816.F32.BF16 R8, R60.reuse, R16, RZ ;  /* 0x000000103c08723c */ /* 0x044fe600000418ff */
[----:B------:R1:W2:Y:S04]  /*4010*/  LDG.E R144, [R114.64+0x100] ;  /* 0x0001003072907981 */ /* 0x0002a8000c1e1900 */
[----:B------:R1:W2:Y:S01]  /*4020*/  LDG.E R143, [R114.64+0x120] ;  /* 0x00012030728f7981 */ /* 0x0002a2000c1e1900 */
[-C--:B------:R-:W-:Y:S03]  /*4030*/  HMMA.16816.F32.BF16 R12, R60, R18.reuse, RZ ;  /* 0x000000123c0c723c */ /* 0x080fe600000418ff */
[----:B------:R-:W-:Y:S05]  /*4040*/  LDSM.16.M88.4 R104, [R112] ;  /* 0x000000007068783b */ /* 0x000fea0000000200 */
[C---:B------:R-:W-:Y:S03]  /*4050*/  HMMA.16816.F32.BF16 R16, R64.reuse, R18, RZ ;  /* 0x000000124010723c */ /* 0x040fe600000418ff */
[----:B------:R-:W1:Y:S05]  /*4060*/  LDSM.16.M88.4 R108, [R129+0x6000] ;  /* 0x00600000816c783b */ /* 0x000e6a0000000200 */
[-C--:B---3--:R-:W-:Y:S03]  /*4070*/  HMMA.16816.F32.BF16 R20, R64, R32.reuse, RZ ;  /* 0x000000204014723c */ /* 0x088fe600000418ff */
[----:B-1----:R-:W1:Y:S05]  /*4080*/  LDSM.16.M88.4 R112, [R112+0x1000] ;  /* 0x001000007070783b */ /* 0x002e6a0000000200 */
        /* <DEDUP_REMOVED lines=9> */
[----:B------:R-:W-:Y:S01]  /*4120*/  IMAD.U32 R100, RZ, RZ, UR7 ;  /* 0x00000007ff647e24 */ /* 0x000fe2000f8e00ff */
[-C--:B------:R-:W-:Y:S04]  /*4130*/  HMMA.16816.F32.BF16 R60, R60, R102.reuse, RZ ;  /* 0x000000663c3c723c */ /* 0x080fe800000418ff */
[----:B------:R-:W-:Y:S04]  /*4140*/  IMAD R100, R100, 0x8, R243 ;  /* 0x0000000864647824 */ /* 0x000fe800078e02f3 */
[----:B------:R-:W-:Y:S07]  /*4150*/  HMMA.16816.F32.BF16 R64, R64, R102, RZ ;  /* 0x000000664040723c */ /* 0x000fee00000418ff */
[C---:B------:R-:W-:Y:S01]  /*4160*/  IADD3 R102, R100.reuse, 0x4, RZ ;  /* 0x0000000464667810 */ /* 0x040fe20007ffe0ff */
[-C--:B------:R-:W-:Y:S01]  /*4170*/  HMMA.16816.F32.BF16 R4, R104, R108.reuse, R4 ;  /* 0x0000006c6804723c */ /* 0x080fe20000041804 */
[----:B------:R-:W-:Y:S04]  /*4180*/  IMAD.WIDE.U32 R100, R100, -0x326172a9, RZ ;  /* 0xcd9e8d5764647825 */ /* 0x000fe800078e00ff */
[----:B------:R-:W-:Y:S01]  /*4190*/  IMAD.WIDE.U32 R102, R102, -0x326172a9, RZ ;  /* 0xcd9e8d5766667825 */ /* 0x000fe200078e00ff */
[-C--:B------:R-:W-:Y:S02]  /*41a0*/  LOP3.LUT R122, R101, R239.reuse, RZ, 0x3c, !PT ;  /* 0x000000ef657a7212 */ /* 0x080fe400078e3cff */
[--C-:B------:R-:W-:Y:S01]  /*41b0*/  LOP3.LUT R101, R179, UR23, R100.reuse, 0x96, !PT ;  /* 0x00000017b3657c12 */ /* 0x100fe2000f8e9664 */
[C---:B-1----:R-:W-:Y:S03]  /*41c0*/  HMMA.16816.F32.BF16 R8, R112.reuse, R108, R8 ;  /* 0x0000006c7008723c */ /* 0x042fe60000041808 */
[----:B------:R-:W-:Y:S01]  /*41d0*/  LOP3.LUT R116, R103, R239, RZ, 0x3c, !PT ;  /* 0x000000ef67747212 */ /* 0x000fe200078e3cff */
[----:B------:R-:W-:Y:S01]  /*41e0*/  IMAD.WIDE.U32 R122, R122, -0x2daee0ad, RZ ;  /* 0xd2511f537a7a7825 */ /* 0x000fe200078e00ff */
[----:B------:R-:W-:Y:S02]  /*41f0*/  LOP3.LUT R156, R181, UR23, R100, 0x96, !PT ;  /* 0x00000017b59c7c12 */ /* 0x000fe4000f8e9664 */
[--C-:B------:R-:W-:Y:S01]  /*4200*/  LOP3.LUT R158, R179, UR23, R102.reuse, 0x96, !PT ;  /* 0x00000017b39e7c12 */ /* 0x100fe2000f8e9666 */
[----:B------:R-:W-:Y:S01]  /*4210*/  IMAD.WIDE.U32 R116, R116, -0x2daee0ad, RZ ;  /* 0xd2511f5374747825 */ /* 0x000fe200078e00ff */
[C---:B------:R-:W-:Y:S01]  /*4220*/  LOP3.LUT R121, R120.reuse, R123, RZ, 0x3c, !PT ;  /* 0x0000007b78797212 */ /* 0x040fe200078e3cff */
[-C--:B------:R-:W-:Y:S02]  /*4230*/  HMMA.16816.F32.BF16 R12, R112, R110.reuse, R12 ;  /* 0x0000006e700c723c */ /* 0x080fe4000004180c */
[----:B------:R-:W-:Y:S01]  /*4240*/  LOP3.LUT R123, R181, UR23, R102, 0x96, !PT ;  /* 0x00000017b57b7c12 */ /* 0x000fe2000f8e9666 */
[----:B------:R-:W-:Y:S01]  /*4250*/  IMAD.U32 R100, RZ, RZ, UR12 ;  /* 0x0000000cff647e24 */ /* 0x000fe2000f8e00ff */
[----:B------:R-:W-:Y:S01]  /*4260*/  LOP3.LUT R118, R120, R117, RZ, 0x3c, !PT ;  /* 0x0000007578767212 */ /* 0x000fe200078e3cff */
[----:B------:R-:W-:Y:S01]  /*4270*/  @P1 IMAD R117, R240, 0x40, R0 ;  /* 0x00000040f0751824 */ /* 0x000fe200078e0200 */
[----:B------:R-:W-:Y:S01]  /*4280*/  PLOP3.LUT P1, PT, PT, PT, UP0, 0x80, 0x0 ;  /* 0x000000000000781c */ /* 0x000fe20003f2f008 */
[----:B------:R-:W-:Y:S01]  /*4290*/  FFMA.FTZ R6, R213, -UR4, R6 ;  /* 0x80000004d5067c23 */ /* 0x000fe20008010006 */
[C---:B------:R-:W-:Y:S01]  /*42a0*/  HMMA.16816.F32.BF16 R16, R104.reuse, R110, R16 ;  /* 0x0000006e6810723c */ /* 0x040fe20000041810 */
[----:B------:R-:W-:Y:S01]  /*42b0*/  @P0 IMAD R117, R100, 0x80, R117 ;  /* 0x0000008064750824 */ /* 0x000fe200078e0275 */
[----:B------:R-:W-:Y:S01]  /*42c0*/  PLOP3.LUT P0, PT, PT, PT, UP0, 0x80, 0x0 ;  /* 0x000000000000781c */ /* 0x000fe20003f0f008 */
[----:B------:R1:W3:Y:S01]  /*42d0*/  I2F R181, R124 ;  /* 0x0000007c00b57306 */ /* 0x0002e20000201400 */
[----:B------:R-:W-:Y:S02]  /*42e0*/  IMAD.WIDE.U32 R108, R101, -0x2daee0ad, RZ ;  /* 0xd2511f53656c7825 */ /* 0x000fe400078e00ff */
[----:B------:R-:W-:Y:S01]  /*42f0*/  @P5 ISETP.GE.AND P5, PT, R117, UR5, PT ;  /* 0x0000000575005c0c */ /* 0x000fe2000bfa6270 */
[----:B------:R-:W1:Y:S01]  /*4300*/  LDSM.16.M88.4 R100, [R129+0x6400] ;  /* 0x006400008164783b */ /* 0x000e620000000200 */
[----:B------:R-:W-:Y:S01]  /*4310*/  FFMA.FTZ R8, R163, -UR4, R8 ;  /* 0x80000004a3087c23 */ /* 0x000fe20008010008 */
[----:B------:R-:W-:Y:S03]  /*4320*/  LOP3.LUT R179, R109, UR21, R122, 0x96, !PT ;  /* 0x000000156db37c12 */ /* 0x000fe6000f8e967a */
[----:B------:R-:W-:Y:S02]  /*4330*/  FFMA.FTZ R4, R164, -UR4, R4 ;  /* 0x80000004a4047c23 */ /* 0x000fe40008010004 */
[----:B------:R-:W-:Y:S01]  /*4340*/  IMAD.WIDE.U32 R120, R121, -0x326172a9, RZ ;  /* 0xcd9e8d5779787825 */ /* 0x000fe200078e00ff */
[----:B------:R-:W-:Y:S02]  /*4350*/  @P0 IADD3 R0, R117, 0x1, RZ ;  /* 0x0000000175000810 */ /* 0x000fe40007ffe0ff */
[----:B------:R-:W-:Y:S01]  /*4360*/  PLOP3.LUT P0, PT, PT, PT, UP0, 0x80, 0x0 ;  /* 0x000000000000781c */ /* 0x000fe20003f0f008 */
[----:B------:R-:W-:Y:S01]  /*4370*/  FFMA.FTZ R14, R163, -UR4, R14 ;  /* 0x80000004a30e7c23 */ /* 0x000fe2000801000e */
[----:B------:R-:W-:Y:S01]  /*4380*/  @P3 FSEL R6, R6, -INF , !P5 ;  /* 0xff80000006063808 */ /* 0x000fe20006800000 */
[----:B------:R-:W-:Y:S01]  /*4390*/  IMAD.WIDE.U32 R118, R118, -0x326172a9, RZ ;  /* 0xcd9e8d5776767825 */ /* 0x000fe200078e00ff */
[----:B------:R-:W-:Y:S02]  /*43a0*/  PLOP3.LUT P3, PT, PT, PT, UP0, 0x80, 0x0 ;  /* 0x000000000000781c */ /* 0x000fe40003f6f008 */
[----:B------:R-:W-:Y:S01]  /*43b0*/  @P6 ISETP.GE.AND P6, PT, R0, UR5, PT ;  /* 0x0000000500006c0c */ /* 0x000fe2000bfc6270 */
[----:B------:R-:W-:Y:S01]  /*43c0*/  FFMA.FTZ R10, R161, -UR4, R10 ;  /* 0x80000004a10a7c23 */ /* 0x000fe2000801000a */
[----:B------:R-:W-:Y:S01]  /*43d0*/  @P2 FSEL R8, R8, -INF , !P5 ;  /* 0xff80000008082808 */ /* 0x000fe20006800000 */
[----:B------:R-:W-:Y:S01]  /*43e0*/  FFMA.FTZ R18, R164, -UR4, R18 ;  /* 0x80000004a4127c23 */ /* 0x000fe20008010012 */
[----:B------:R-:W-:Y:S01]  /*43f0*/  PLOP3.LUT P2, PT, PT, PT, UP0, 0x80, 0x0 ;  /* 0x000000000000781c */ /* 0x000fe20003f4f008 */
[----:B------:R-:W-:Y:S01]  /*4400*/  IMAD.WIDE.U32 R156, R156, -0x2daee0ad, RZ ;  /* 0xd2511f539c9c7825 */ /* 0x000fe200078e00ff */
[----:B------:R-:W-:Y:S02]  /*4410*/  @P1 FSEL R4, R4, -INF , !P5 ;  /* 0xff80000004041808 */ /* 0x000fe40006800000 */
[----:B------:R-:W-:Y:S01]  /*4420*/  @P0 FSEL R10, R10, -INF , !P5 ;  /* 0xff8000000a0a0808 */ /* 0x000fe20006800000 */
[----:B------:R-:W-:Y:S01]  /*4430*/  IMAD.WIDE.U32 R158, R158, -0x2daee0ad, RZ ;  /* 0xd2511f539e9e7825 */ /* 0x000fe200078e00ff */
[----:B------:R-:W-:Y:S02]  /*4440*/  PLOP3.LUT P5, PT, PT, PT, UP0, 0x80, 0x0 ;  /* 0x000000000000781c */ /* 0x000fe40003faf008 */
[----:B------:R-:W-:Y:S01]  /*4450*/  PLOP3.LUT P0, PT, PT, PT, UP0, 0x80, 0x0 ;  /* 0x000000000000781c */ /* 0x000fe20003f0f008 */
[----:B------:R-:W-:Y:S01]  /*4460*/  FFMA.FTZ R5, R166, -UR4, R5 ;  /* 0x80000004a6057c23 */ /* 0x000fe20008010005 */
[C---:B------:R-:W-:Y:S01]  /*4470*/  @P3 IADD3 R109, R117.reuse, 0x10, RZ ;  /* 0x00000010756d3810 */ /* 0x040fe20007ffe0ff */
[----:B------:R-:W-:Y:S01]  /*4480*/  FFMA.FTZ R7, R214, -UR4, R7 ;  /* 0x80000004d6077c23 */ /* 0x000fe20008010007 */
[----:B------:R-:W-:Y:S01]  /*4490*/  PLOP3.LUT P3, PT, PT, PT, UP0, 0x80, 0x0 ;  /* 0x000000000000781c */ /* 0x000fe20003f6f008 */
[----:B------:R-:W-:Y:S01]  /*44a0*/  FFMA.FTZ R9, R162, -UR4, R9 ;  /* 0x80000004a2097c23 */ /* 0x000fe20008010009 */
[----:B------:R-:W-:Y:S01]  /*44b0*/  PLOP3.LUT P1, PT, PT, PT, UP0, 0x80, 0x0 ;  /* 0x000000000000781c */ /* 0x000fe20003f2f008 */
[----:B------:R-:W-:Y:S01]  /*44c0*/  FFMA.FTZ R11, R182, -UR4, R11 ;  /* 0x80000004b60b7c23 */ /* 0x000fe2000801000b */
[----:B------:R-:W-:Y:S01]  /*44d0*/  @P4 IADD3 R0, R117, 0x8, RZ ;  /* 0x0000000875004810 */ /* 0x000fe20007ffe0ff */
[----:B------:R3:W-:Y:S01]  /*44e0*/  I2F R182, R149 ;  /* 0x0000009500b67306 */ /* 0x0007e20000201400 */
[----:B------:R-:W-:Y:S01]  /*44f0*/  @P2 FSEL R5, R5, -INF , !P6 ;  /* 0xff80000005052808 */ /* 0x000fe20007000000 */
[----:B------:R-:W-:Y:S01]  /*4500*/  FFMA.FTZ R12, R167, -UR4, R12 ;  /* 0x80000004a70c7c23 */ /* 0x000fe2000801000c */
[----:B------:R-:W-:Y:S01]  /*4510*/  PLOP3.LUT P2, PT, PT, PT, UP0, 0x80, 0x0 ;  /* 0x000000000000781c */ /* 0x000fe20003f4f008 */
[-C--:B-1----:R-:W-:Y:S01]  /*4520*/  HMMA.16816.F32.BF16 R20, R104, R100.reuse, R20 ;  /* 0x000000646814723c */ /* 0x082fe20000041814 */
[----:B------:R-:W-:Y:S01]  /*4530*/  PLOP3.LUT P4, PT, PT, PT, UP0, 0x80, 0x0 ;  /* 0x000000000000781c */ /* 0x000fe20003f8f008 */
[----:B------:R-:W-:Y:S01]  /*4540*/  FFMA.FTZ R16, R165, -UR4, R16 ;  /* 0x80000004a5107c23 */ /* 0x000fe20008010010 */
[----:B------:R-:W-:Y:S01]  /*4550*/  @P5 ISETP.GE.AND P5, PT, R0, UR5, PT ;  /* 0x0000000500005c0c */ /* 0x000fe2000bfa6270 */
[----:B------:R-:W-:Y:S01]  /*4560*/  FFMA.FTZ R13, R171, -UR4, R13 ;  /* 0x80000004ab0d7c23 */ /* 0x000fe2000801000d */
[----:B------:R-:W-:Y:S01]  /*4570*/  @P0 FSEL R7, R7, -INF , !P6 ;  /* 0xff80000007070808 */ /* 0x000fe20007000000 */
[----:B------:R-:W-:Y:S01]  /*4580*/  FFMA.FTZ R15, R162, -UR4, R15 ;  /* 0x80000004a20f7c23 */ /* 0x000fe2000801000f */
[----:B------:R-:W-:Y:S01]  /*4590*/  PLOP3.LUT P0, PT, PT, PT, UP0, 0x80, 0x0 ;  /* 0x000000000000781c */ /* 0x000fe20003f0f008 */
[C---:B------:R-:W-:Y:S01]  /*45a0*/  HMMA.16816.F32.BF16 R24, R112.reuse, R100, R24 ;  /* 0x000000647018723c */ /* 0x040fe20000041818 */
[----:B------:R-:W-:Y:S02]  /*45b0*/  @P3 FSEL R9, R9, -INF , !P6 ;  /* 0xff80000009093808 */ /* 0x000fe40007000000 */
[----:B------:R-:W-:Y:S01]  /*45c0*/  PLOP3.LUT P3, PT, PT, PT, UP0, 0x80, 0x0 ;  /* 0x000000000000781c */ /* 0x000fe20003f6f008 */
[----:B------:R-:W-:Y:S01]  /*45d0*/  FFMA.FTZ R17, R168, -UR4, R17 ;  /* 0x80000004a8117c23 */ /* 0x000fe20008010011 */
[----:B------:R-:W-:Y:S01]  /*45e0*/  @P1 IADD3 R110, R117, 0x9, RZ ;  /* 0x00000009756e1810 */ /* 0x000fe20007ffe0ff */
[----:B------:R-:W-:Y:S01]  /*45f0*/  FFMA.FTZ R19, R166, -UR4, R19 ;  /* 0x80000004a6137c23 */ /* 0x000fe20008010013 */
[----:B------:R-:W-:Y:S01]  /*4600*/  @P2 FSEL R11, R11, -INF , !P6 ;  /* 0xff8000000b0b2808 */ /* 0x000fe20007000000 */
[-C--:B------:R-:W-:Y:S01]  /*4610*/  HMMA.16816.F32.BF16 R28, R112, R102.reuse, R28 ;  /* 0x00000066701c723c */ /* 0x080fe2000004181c */
[----:B------:R-:W-:Y:S02]  /*4620*/  PLOP3.LUT P6, PT, PT, PT, UP0, 0x80, 0x0 ;  /* 0x000000000000781c */ /* 0x000fe40003fcf008 */
[----:B------:R-:W-:Y:S02]  /*4630*/  @P4 ISETP.GE.AND P4, PT, R110, UR5, PT ;  /* 0x000000056e004c0c */ /* 0x000fe4000bf86270 */
[----:B------:R-:W-:Y:S02]  /*4640*/  @P0 FSEL R12, R12, -INF , !P5 ;  /* 0xff8000000c0c0808 */ /* 0x000fe40006800000 */
[----:B------:R-:W-:Y:S01]  /*4650*/  PLOP3.LUT P0, PT, PT, PT, UP0, 0x80, 0x0 ;  /* 0x000000000000781c */ /* 0x000fe20003f0f008 */
[C---:B------:R-:W-:Y:S01]  /*4660*/  HMMA.16816.F32.BF16 R32, R104.reuse, R102, R32 ;  /* 0x000000666820723c */ /* 0x040fe20000041820 */
[----:B------:R-:W-:Y:S02]  /*4670*/  PLOP3.LUT P2, PT, PT, PT, UP0, 0x80, 0x0 ;  /* 0x000000000000781c */ /* 0x000fe40003f4f008 */
[----:B------:R-:W-:Y:S01]  /*4680*/  PLOP3.LUT P1, PT, PT, PT, UP0, 0x80, 0x0 ;  /* 0x000000000000781c */ /* 0x000fe20003f2f008 */
[----:B------:R-:W-:Y:S01]  /*4690*/  FFMA.FTZ R20, R174, -UR4, R20 ;  /* 0x80000004ae147c23 */ /* 0x000fe20008010014 */
[----:B------:R-:W-:Y:S01]  /*46a0*/  @P3 FSEL R14, R14, -INF , !P5 ;  /* 0xff8000000e0e3808 */ /* 0x000fe20006800000 */
[----:B------:R-:W-:Y:S01]  /*46b0*/  FFMA.FTZ R21, R175, -UR4, R21 ;  /* 0x80000004af157c23 */ /* 0x000fe20008010015 */
[----:B------:R-:W-:Y:S01]  /*46c0*/  PLOP3.LUT P3, PT, PT, PT, UP0, 0x80, 0x0 ;  /* 0x000000000000781c */ /* 0x000fe20003f6f008 */
[----:B------:R-:W-:Y:S01]  /*46d0*/  FFMA.FTZ R25, R172, -UR4, R25 ;  /* 0x80000004ac197c23 */ /* 0x000fe20008010019 */
[----:B------:R-:W-:Y:S02]  /*46e0*/  @P6 FSEL R16, R16, -INF , !P5 ;  /* 0xff80000010106808 */ /* 0x000fe40006800000 */
        /* <DEDUP_REMOVED lines=24> */
[----:B------:R-:W-:Y:S01]  /*4870*/  LOP3.LUT R160, R121, UR22, R178, 0x96, !PT ;  /* 0x0000001679a07c12 */ /* 0x000fe2000f8e96b2 */
[----:B------:R-:W-:Y:S01]  /*4880*/  FFMA.FTZ R30, R173, -UR4, R30 ;  /* 0x80000004ad1e7c23 */ /* 0x000fe2000801001e */
[----:B------:R-:W-:Y:S01]  /*4890*/  LOP3.LUT R157, R157, UR21, R122, 0x96, !PT ;  /* 0x000000159d9d7c12 */ /* 0x000fe2000f8e967a */
[----:B------:R-:W-:Y:S01]  /*48a0*/  IMAD.WIDE.U32 R122, R123, -0x2daee0ad, RZ ;  /* 0xd2511f537b7a7825 */ /* 0x000fe200078e00ff */
[----:B------:R-:W-:Y:S02]  /*48b0*/  @P2 FSEL R19, R19, -INF , !P4 ;  /* 0xff80000013132808 */ /* 0x000fe40006000000 */
[----:B------:R-:W-:Y:S01]  /*48c0*/  PLOP3.LUT P4, PT, PT, PT, UP0, 0x80, 0x0 ;  /* 0x000000000000781c */ /* 0x000fe20003f8f008 */
[----:B------:R-:W-:Y:S01]  /*48d0*/  IMAD.WIDE.U32 R160, R160, -0x2daee0ad, RZ ;  /* 0xd2511f53a0a07825 */ /* 0x000fe200078e00ff */
[----:B------:R-:W-:Y:S02]  /*48e0*/  @P3 IADD3 R101, R117, 0x18, RZ ;  /* 0x0000001875653810 */ /* 0x000fe40007ffe0ff */
[----:B------:R-:W-:Y:S02]  /*48f0*/  PLOP3.LUT P3, PT, PT, PT, UP0, 0x80, 0x0 ;  /* 0x000000000000781c */ /* 0x000fe40003f6f008 */
[----:B------:R-:W-:Y:S02]  /*4900*/  LOP3.LUT R178, R119, UR22, R178, 0x96, !PT ;  /* 0x0000001677b27c12 */ /* 0x000fe4000f8e96b2 */
[--C-:B------:R-:W-:Y:S02]  /*4910*/  LOP3.LUT R121, R121, UR22, R180.reuse, 0x96, !PT ;  /* 0x0000001679797c12 */ /* 0x100fe4000f8e96b4 */
[----:B------:R-:W-:Y:S01]  /*4920*/  LOP3.LUT R119, R119, UR22, R180, 0x96, !PT ;  /* 0x0000001677777c12 */ /* 0x000fe2000f8e96b4 */
[----:B------:R-:W-:Y:S01]  /*4930*/  IMAD.WIDE.U32 R124, R178, -0x2daee0ad, RZ ;  /* 0xd2511f53b27c7825 */ /* 0x000fe200078e00ff */
[--C-:B------:R-:W-:Y:S02]  /*4940*/  LOP3.LUT R180, R159, UR21, R116.reuse, 0x96, !PT ;  /* 0x000000159fb47c12 */ /* 0x100fe4000f8e9674 */
[----:B------:R-:W-:Y:S01]  /*4950*/  LOP3.LUT R159, R123, UR21, R116, 0x96, !PT ;  /* 0x000000157b9f7c12 */ /* 0x000fe2000f8e9674 */
[C---:B-----5:R-:W-:Y:S01]  /*4960*/  FMUL.FTZ R116, R236.reuse, 1.4426950216293334961 ;  /* 0x3fb8aa3bec747820 */ /* 0x060fe20000410000 */
[----:B------:R-:W-:Y:S01]  /*4970*/  FSETP.NEU.FTZ.AND P5, PT, R236, -INF , PT ;  /* 0xff800000ec00780b */ /* 0x000fe20003fbd000 */
[----:B---3--:R-:W-:Y:S01]  /*4980*/  IMAD.WIDE.U32 R148, R121, -0x2daee0ad, RZ ;  /* 0xd2511f5379947825 */ /* 0x008fe200078e00ff */
[----:B------:R-:W-:Y:S02]  /*4990*/  PLOP3.LUT P2, PT, PT, PT, UP0, 0x80, 0x0 ;  /* 0x000000000000781c */ /* 0x000fe40003f4f008 */
[----:B------:R-:W-:Y:S01]  /*49a0*/  LOP3.LUT R184, R161, UR19, R108, 0x96, !PT ;  /* 0x00000013a1b87c12 */ /* 0x000fe2000f8e966c */
[----:B------:R-:W-:Y:S01]  /*49b0*/  IMAD.WIDE.U32 R102, R159, -0x326172a9, RZ ;  /* 0xcd9e8d579f667825 */ /* 0x000fe200078e00ff */
[----:B------:R-:W-:Y:S01]  /*49c0*/  FSEL R116, R116, RZ, P5 ;  /* 0x000000ff74747208 */ /* 0x000fe20002800000 */
[----:B------:R1:W3:Y:S01]  /*49d0*/  I2F R161, R127 ;  /* 0x0000007f00a17306 */ /* 0x0002e20000201400 */
        /* <DEDUP_REMOVED lines=9> */
[C---:B------:R-:W-:Y:S01]  /*4a70*/  @P4 IADD3 R109, R117.reuse, 0x21, RZ ;  /* 0x00000021756d4810 */ /* 0x040fe20007ffe0ff */
[----:B------:R-:W2:Y:S01]  /*4a80*/  MUFU.EX2 R203, R4 ;  /* 0x0000000400cb7308 */ /* 0x000ea20000000800 */
[----:B------:R-:W-:Y:S02]  /*4a90*/  PLOP3.LUT P4, PT, PT, PT, UP0, 0x80, 0x0 ;  /* 0x000000000000781c */ /* 0x000fe40003f8f008 */
[----:B------:R-:W-:Y:S02]  /*4aa0*/  @P3 FSEL R24, R24, -INF , !P1 ;  /* 0xff80000018183808 */ /* 0x000fe40004800000 */
[----:B------:R-:W-:Y:S02]  /*4ab0*/  PLOP3.LUT P3, PT, PT, PT, UP0, 0x80, 0x0 ;  /* 0x000000000000781c */ /* 0x000fe40003f6f008 */
[----:B------:R-:W-:Y:S02]  /*4ac0*/  @P2 IADD3 R0, R117, 0x20, RZ ;  /* 0x0000002075002810 */ /* 0x000fe40007ffe0ff */
[----:B------:R-:W-:Y:S01]  /*4ad0*/  PLOP3.LUT P2, PT, PT, PT, UP0, 0x80, 0x0 ;  /* 0x000000000000781c */ /* 0x000fe20003f4f008 */
[----:B------:R2:W-:Y:S01]  /*4ae0*/  MUFU.EX2 R200, R5 ;  /* 0x0000000500c87308 */ /* 0x0005e20000000800 */
[----:B------:R-:W-:Y:S01]  /*4af0*/  @P5 FSEL R20, R20, -INF , !P1 ;  /* 0xff80000014145808 */ /* 0x000fe20004800000 */
[----:B-1----:R-:W-:Y:S01]  /*4b00*/  IMAD.WIDE.U32 R126, R119, -0x2daee0ad, RZ ;  /* 0xd2511f53777e7825 */ /* 0x002fe200078e00ff */
[----:B------:R-:W-:Y:S02]  /*4b10*/  PLOP3.LUT P5, PT, PT, PT, UP0, 0x80, 0x0 ;  /* 0x000000000000781c */ /* 0x000fe40003faf008 */
[----:B------:R-:W-:Y:S01]  /*4b20*/  @P6 ISETP.GE.AND P6, PT, R100, UR5, PT ;  /* 0x0000000564006c0c */ /* 0x000fe2000bfc6270 */
[----:B------:R-:W-:Y:S01]  /*4b30*/  FMUL.FTZ R100, R234, 1.4426950216293334961 ;  /* 0x3fb8aa3bea647820 */ /* 0x000fe20000410000 */
[----:B------:R-:W-:Y:S01]  /*4b40*/  @P0 FSEL R26, R26, -INF , !P1 ;  /* 0xff8000001a1a0808 */ /* 0x000fe20004800000 */
[----:B------:R-:W-:Y:S01]  /*4b50*/  FFMA.FTZ R20, R20, c[0x0][0x23c], -R116 ;  /* 0x00008f0014147a23 */ /* 0x000fe20000010874 */
[----:B------:R-:W-:Y:S01]  /*4b60*/  FSETP.NEU.FTZ.AND P0, PT, R234, -INF , PT ;  /* 0xff800000ea00780b */ /* 0x000fe20003f1d000 */
[----:B------:R-:W-:Y:S01]  /*4b70*/  MUFU.EX2 R194, R16 ;  /* 0x0000001000c27308 */ /* 0x000fe20000000800 */
[----:B------:R-:W-:Y:S02]  /*4b80*/  @P4 ISETP.GE.AND P4, PT, R108, UR5, PT ;  /* 0x000000056c004c0c */ /* 0x000fe4000bf86270 */
[----:B------:R-:W-:Y:S02]  /*4b90*/  @P3 ISETP.GE.AND P3, PT, R109, UR5, PT ;  /* 0x000000056d003c0c */ /* 0x000fe4000bf66270 */
[----:B------:R-:W-:Y:S01]  /*4ba0*/  FSEL R100, R100, RZ, P0 ;  /* 0x000000ff64647208 */ /* 0x000fe20000000000 */
[----:B------:R-:W1:Y:S01]  /*4bb0*/  LDSM.16.M88.4 R108, [R129+0x6800] ;  /* 0x00680000816c783b */ /* 0x000e620000000200 */
        /* <DEDUP_REMOVED lines=20> */
[----:B--2---:R-:W-:Y:S01]  /*4d00*/  IMAD.WIDE.U32 R4, R179, -0x326172a9, RZ ;  /* 0xcd9e8d57b3047825 */ /* 0x004fe200078e00ff */
[----:B------:R-:W-:Y:S01]  /*4d10*/  LOP3.LUT R158, R125, UR19, R158, 0x96, !PT ;  /* 0x000000137d9e7c12 */ /* 0x000fe2000f8e969e */
[----:B------:R-:W-:Y:S01]  /*4d20*/  MUFU.EX2 R201, R12 ;  /* 0x0000000c00c97308 */ /* 0x000fe20000000800 */
[----:B------:R-:W-:Y:S01]  /*4d30*/  LOP3.LUT R156, R149, UR19, R156, 0x96, !PT ;  /* 0x00000013959c7c12 */ /* 0x000fe2000f8e969c */
[----:B------:R-:W-:Y:S01]  /*4d40*/  IMAD.WIDE.U32 R122, R157, -0x326172a9, RZ ;  /* 0xcd9e8d579d7a7825 */ /* 0x000fe200078e00ff */
[----:B------:R-:W-:Y:S03]  /*4d50*/  LOP3.LUT R125, R5, UR20, R120, 0x96, !PT ;  /* 0x00000014057d7c12 */ /* 0x000fe6000f8e9678 */
[----:B------:R-:W-:Y:S01]  /*4d60*/  @P1 FSEL R23, R23, -INF , !P6 ;  /* 0xff80000017171808 */ /* 0x000fe20007000000 */
[--C-:B------:R-:W-:Y:S01]  /*4d70*/  FFMA.FTZ R10, R10, c[0x0][0x23c], -R0.reuse ;  /* 0x00008f000a0a7a23 */ /* 0x100fe20000010800 */
[----:B------:R-:W-:Y:S01]  /*4d80*/  PLOP3.LUT P1, PT, PT, PT, UP0, 0x80, 0x0 ;  /* 0x000000000000781c */ /* 0x000fe20003f2f008 */
[----:B------:R-:W-:Y:S01]  /*4d90*/  FFMA.FTZ R11, R11, c[0x0][0x23c], -R0 ;  /* 0x00008f000b0b7a23 */ /* 0x000fe20000010800 */
[----:B------:R-:W-:Y:S01]  /*4da0*/  @P0 FSEL R25, R25, -INF , !P6 ;  /* 0xff80000019190808 */ /* 0x000fe20007000000 */
[----:B------:R2:W-:Y:S01]  /*4db0*/  MUFU.EX2 R199, R13 ;  /* 0x0000000d00c77308 */ /* 0x0005e20000000800 */
[----:B------:R-:W-:Y:S01]  /*4dc0*/  PLOP3.LUT P0, PT, PT, PT, UP0, 0x80, 0x0 ;  /* 0x000000000000781c */ /* 0x000fe20003f0f008 */
[--C-:B------:R-:W-:Y:S01]  /*4dd0*/  FFMA.FTZ R18, R18, c[0x0][0x23c], -R101.reuse ;  /* 0x00008f0012127a23 */ /* 0x100fe20000010865 */
[----:B------:R-:W-:Y:S01]  /*4de0*/  LOP3.LUT R123, R123, UR20, R120, 0x96, !PT ;  /* 0x000000147b7b7c12 */ /* 0x000fe2000f8e9678 */
[----:B------:R-:W-:Y:S01]  /*4df0*/  IMAD.WIDE.U32 R120, R180, -0x326172a9, RZ ;  /* 0xcd9e8d57b4787825 */ /* 0x000fe200078e00ff */
[-C--:B-1----:R-:W-:Y:S03]  /*4e00*/  HMMA.16816.F32.BF16 R36, R104, R108.reuse, R36 ;  /* 0x0000006c6824723c */ /* 0x082fe60000041824 */
[--C-:B------:R-:W-:Y:S01]  /*4e10*/  FFMA.FTZ R19, R19, c[0x0][0x23c], -R101.reuse ;  /* 0x00008f0013137a23 */ /* 0x100fe20000010865 */
[----:B------:R-:W-:Y:S01]  /*4e20*/  LOP3.LUT R119, R121, UR20, R118, 0x96, !PT ;  /* 0x0000001479777c12 */ /* 0x000fe2000f8e9676 */
[----:B------:R-:W-:Y:S01]  /*4e30*/  MUFU.EX2 R187, R20 ;  /* 0x0000001400bb7308 */ /* 0x000fe20000000800 */
[----:B------:R-:W-:Y:S01]  /*4e40*/  @P1 FSEL R27, R27, -INF , !P6 ;  /* 0xff8000001b1b1808 */ /* 0x000fe20007000000 */
[----:B------:R-:W-:Y:S01]  /*4e50*/  FFMA.FTZ R15, R15, c[0x0][0x23c], -R0 ;  /* 0x00008f000f0f7a23 */ /* 0x000fe20000010800 */
[----:B------:R-:W-:Y:S01]  /*4e60*/  PLOP3.LUT P1, PT, PT, PT, UP0, 0x80, 0x0 ;  /* 0x000000000000781c */ /* 0x000fe20003f2f008 */
[C---:B------:R-:W-:Y:S01]  /*4e70*/  HMMA.16816.F32.BF16 R40, R112.reuse, R108, R40 ;  /* 0x0000006c7028723c */ /* 0x040fe20000041828 */
[----:B------:R-:W-:Y:S02]  /*4e80*/  PLOP3.LUT P6, PT, PT, PT, UP0, 0x80, 0x0 ;  /* 0x000000000000781c */ /* 0x000fe40003fcf008 */
[----:B------:R-:W-:Y:S01]  /*4e90*/  @P0 FSEL R28, R28, -INF , !P2 ;  /* 0xff8000001c1c0808 */ /* 0x000fe20005000000 */
[--C-:B------:R-:W-:Y:S01]  /*4ea0*/  FFMA.FTZ R22, R22, c[0x0][0x23c], -R101.reuse ;  /* 0x00008f0016167a23 */ /* 0x100fe20000010865 */
[----:B------:R-:W-:Y:S01]  /*4eb0*/  PLOP3.LUT P0, PT, PT, PT, UP0, 0x80, 0x0 ;  /* 0x000000000000781c */ /* 0x000fe20003f0f008 */
[----:B------:R-:W-:Y:S01]  /*4ec0*/  FFMA.FTZ R24, R24, c[0x0][0x23c], -R100 ;  /* 0x00008f0018187a23 */ /* 0x000fe20000010864 */
[----:B------:R-:W-:Y:S01]  /*4ed0*/  LOP3.LUT R121, R103, UR20, R118, 0x96, !PT ;  /* 0x0000001467797c12 */ /* 0x000fe2000f8e9676 */
[-C--:B------:R-:W-:Y:S01]  /*4ee0*/  HMMA.16816.F32.BF16 R44, R112, R110.reuse, R44 ;  /* 0x0000006e702c723c */ /* 0x080fe2000004182c */
[----:B------:R-:W-:Y:S01]  /*4ef0*/  FFMA.FTZ R25, R25, c[0x0][0x23c], -R100 ;  /* 0x00008f0019197a23 */ /* 0x000fe20000010864 */
[----:B------:R1:W1:Y:S02]  /*4f00*/  MUFU.EX2 R202, R7 ;  /* 0x0000000700ca7308 */ /* 0x0002640000000800 */
[----:B------:R-:W-:Y:S01]  /*4f10*/  @P1 FSEL R30, R30, -INF , !P2 ;  /* 0xff8000001e1e1808 */ /* 0x000fe20005000000 */
[----:B--2---:R-:W-:Y:S01]  /*4f20*/  IMAD.WIDE.U32 R12, R125, -0x2daee0ad, RZ ;  /* 0xd2511f537d0c7825 */ /* 0x004fe200078e00ff */
[----:B------:R-:W-:Y:S02]  /*4f30*/  PLOP3.LUT P1, PT, PT, PT, UP0, 0x80, 0x0 ;  /* 0x000000000000781c */ /* 0x000fe40003f2f008 */
[----:B------:R-:W-:Y:S01]  /*4f40*/  @P6 FSEL R32, R32, -INF , !P2 ;  /* 0xff80000020206808 */ /* 0x000fe20005000000 */
[C---:B------:R-:W-:Y:S01]  /*4f50*/  HMMA.16816.F32.BF16 R48, R104.reuse, R110, R48 ;  /* 0x0000006e6830723c */ /* 0x040fe20000041830 */
[----:B------:R-:W-:Y:S02]  /*4f60*/  PLOP3.LUT P6, PT, PT, PT, UP0, 0x80, 0x0 ;  /* 0x000000000000781c */ /* 0x000fe40003fcf008 */
[----:B------:R-:W-:Y:S01]  /*4f70*/  @P0 FSEL R34, R34, -INF , !P2 ;  /* 0xff80000022220808 */ /* 0x000fe20005000000 */
[----:B------:R-:W-:Y:S01]  /*4f80*/  FFMA.FTZ R32, R32, c[0x0][0x23c], -R116 ;  /* 0x00008f0020207a23 */ /* 0x000fe20000010874 */
[----:B------:R-:W-:Y:S01]  /*4f90*/  PLOP3.LUT P2, PT, PT, PT, UP0, 0x80, 0x0 ;  /* 0x000000000000781c */ /* 0x000fe20003f4f008 */
[----:B------:R-:W-:Y:S01]  /*4fa0*/  IMAD.WIDE.U32 R108, R156, -0x326172a9, RZ ;  /* 0xcd9e8d579c6c7825 */ /* 0x000fe200078e00ff */
[----:B------:R-:W-:Y:S01]  /*4fb0*/  PLOP3.LUT P0, PT, PT, PT, UP0, 0x80, 0x0 ;  /* 0x000000000000781c */ /* 0x000fe20003f0f008 */
[----:B------:R-:W-:Y:S04]  /*4fc0*/  MUFU.EX2 R174, R32 ;  /* 0x0000002000ae7308 */ /* 0x000fe80000000800 */
[----:B------:R-:W-:Y:S01]  /*4fd0*/  @P1 FSEL R29, R29, -INF , !P4 ;  /* 0xff8000001d1d1808 */ /* 0x000fe20006000000 */
[----:B------:R-:W-:Y:S01]  /*4fe0*/  FFMA.FTZ R34, R34, c[0x0][0x23c], -R101 ;  /* 0x00008f0022227a23 */ /* 0x000fe20000010865 */
[----:B------:R-:W-:Y:S01]  /*4ff0*/  @P6 FSEL R31, R31, -INF , !P4 ;  /* 0xff8000001f1f6808 */ /* 0x000fe20006000000 */
[----:B------:R-:W-:Y:S01]  /*5000*/  FFMA.FTZ R43, R176, -UR4, R43 ;  /* 0x80000004b02b7c23 */ /* 0x000fe2000801002b */
[----:B------:R-:W-:Y:S01]  /*5010*/  PLOP3.LUT P1, PT, PT, PT, UP0, 0x80, 0x0 ;  /* 0x000000000000781c */ /* 0x000fe20003f2f008 */
[--C-:B------:R-:W-:Y:S01]  /*5020*/  FFMA.FTZ R23, R23, c[0x0][0x23c], -R101.reuse ;  /* 0x00008f0017177a23 */ /* 0x100fe20000010865 */
[----:B------:R-:W-:Y:S01]  /*5030*/  @P2 FSEL R33, R33, -INF , !P4 ;  /* 0xff80000021212808 */ /* 0x000fe20006000000 */
[----:B------:R-:W-:Y:S01]  /*5040*/  MUFU.EX2 R178, R34 ;  /* 0x0000002200b27308 */ /* 0x000fe20000000800 */
[----:B------:R-:W-:Y:S01]  /*5050*/  PLOP3.LUT P2, PT, PT, PT, UP0, 0x80, 0x0 ;  /* 0x000000000000781c */ /* 0x000fe20003f4f008 */
[----:B------:R-:W-:Y:S01]  /*5060*/  FFMA.FTZ R26, R26, c[0x0][0x23c], -R0 ;  /* 0x00008f001a1a7a23 */ /* 0x000fe20000010800 */
[----:B------:R-:W-:Y:S01]  /*5070*/  @P0 FSEL R35, R35, -INF , !P4 ;  /* 0xff80000023230808 */ /* 0x000fe20006000000 */
[----:B------:R-:W-:Y:S01]  /*5080*/  FFMA.FTZ R33, R33, c[0x0][0x23c], -R116 ;  /* 0x00008f0021217a23 */ /* 0x000fe20000010874 */
[----:B------:R-:W-:Y:S01]  /*5090*/  PLOP3.LUT P4, PT, PT, PT, UP0, 0x80, 0x0 ;  /* 0x000000000000781c */ /* 0x000fe20003f8f008 */
[----:B------:R-:W-:Y:S01]  /*50a0*/  FFMA.FTZ R48, R147, -UR4, R48 ;  /* 0x8000000493307c23 */ /* 0x000fe20008010030 */
[----:B------:R-:W-:Y:S01]  /*50b0*/  PLOP3.LUT P6, PT, PT, PT, UP0, 0x80, 0x0 ;  /* 0x000000000000781c */ /* 0x000fe20003fcf008 */
[----:B------:R-:W-:Y:S01]  /*50c0*/  FFMA.FTZ R40, R155, -UR4, R40 ;  /* 0x800000049b287c23 */ /* 0x000fe20008010028 */
[----:B------:R-:W-:Y:S01]  /*50d0*/  PLOP3.LUT P0, PT, PT, PT, UP0, 0x80, 0x0 ;  /* 0x000000000000781c */ /* 0x000fe20003f0f008 */
[----:B------:R-:W-:Y:S01]  /*50e0*/  FFMA.FTZ R42, R177, -UR4, R42 ;  /* 0x80000004b12a7c23 */ /* 0x000fe2000801002a */
[----:B------:R-:W-:Y:S01]  /*50f0*/  LOP3.LUT R122, R109, UR18, R122, 0x96, !PT ;  /* 0x000000126d7a7c12 */ /* 0x000fe2000f8e967a */
[----:B------:R2:W1:Y:S01]  /*5100*/  MUFU.EX2 R204, R6 ;  /* 0x0000000600cc7308 */ /* 0x0004620000000800 */
[----:B------:R-:W-:Y:S01]  /*5110*/  FFMA.FTZ R35, R35, c[0x0][0x23c], -R101 ;  /* 0x00008f0023237a23 */ /* 0x000fe20000010865 */
[----:B------:R-:W-:Y:S01]  /*5120*/  @P2 FSEL R40, R40, -INF , !P5 ;  /* 0xff80000028282808 */ /* 0x000fe20006800000 */
[----:B------:R-:W-:Y:S01]  /*5130*/  FFMA.FTZ R28, R28, c[0x0][0x23c], -R100 ;  /* 0x00008f001c1c7a23 */ /* 0x000fe20000010864 */
[----:B------:R-:W-:Y:S01]  /*5140*/  PLOP3.LUT P2, PT, PT, PT, UP0, 0x80, 0x0 ;  /* 0x000000000000781c */ /* 0x000fe20003f4f008 */
[----:B------:R-:W-:Y:S01]  /*5150*/  FFMA.FTZ R27, R27, c[0x0][0x23c], -R0 ;  /* 0x00008f001b1b7a23 */ /* 0x000fe20000010800 */
[----:B------:R-:W-:Y:S01]  /*5160*/  @P4 FSEL R42, R42, -INF , !P5 ;  /* 0xff8000002a2a4808 */ /* 0x000fe20006800000 */
[----:B------:R-:W-:Y:S01]  /*5170*/  FFMA.FTZ R29, R29, c[0x0][0x23c], -R100 ;  /* 0x00008f001d1d7a23 */ /* 0x000fe20000010864 */
[----:B------:R-:W-:Y:S01]  /*5180*/  PLOP3.LUT P4, PT, PT, PT, UP0, 0x80, 0x0 ;  /* 0x000000000000781c */ /* 0x000fe20003f8f008 */
[----:B------:R-:W-:Y:S01]  /*5190*/  FFMA.FTZ R38, R170, -UR4, R38 ;  /* 0x80000004aa267c23 */ /* 0x000fe20008010026 */
[----:B------:R-:W-:Y:S01]  /*51a0*/  MUFU.EX2 R172, R33 ;  /* 0x0000002100ac7308 */ /* 0x000fe20000000800 */
[----:B------:R-:W-:Y:S02]  /*51b0*/  FFMA.FTZ R36, R183, -UR4, R36 ;  /* 0x80000004b7247c23 */ /* 0x000fe40008010024 */
[----:B------:R-:W-:Y:S01]  /*51c0*/  FFMA.FTZ R37, R191, -UR4, R37 ;  /* 0x80000004bf257c23 */ /* 0x000fe20008010025 */
[----:B------:R-:W-:Y:S01]  /*51d0*/  @P6 FSEL R38, R38, -INF , !P5 ;  /* 0xff80000026266808 */ /* 0x000fe20006800000 */
[--C-:B------:R-:W-:Y:S01]  /*51e0*/  FFMA.FTZ R30, R30, c[0x0][0x23c], -R0.reuse ;  /* 0x00008f001e1e7a23 */ /* 0x100fe20000010800 */
[----:B------:R-:W-:Y:S01]  /*51f0*/  @P1 FSEL R36, R36, -INF , !P5 ;  /* 0xff80000024241808 */ /* 0x000fe20006800000 */
[----:B------:R-:W-:Y:S01]  /*5200*/  FFMA.FTZ R31, R31, c[0x0][0x23c], -R0 ;  /* 0x00008f001f1f7a23 */ /* 0x000fe20000010800 */
[----:B------:R-:W-:Y:S01]  /*5210*/  PLOP3.LUT P1, PT, PT, PT, UP0, 0x80, 0x0 ;  /* 0x000000000000781c */ /* 0x000fe20003f2f008 */
[----:B------:R-:W-:Y:S01]  /*5220*/  FFMA.FTZ R38, R38, c[0x0][0x23c], -R101 ;  /* 0x00008f0026267a23 */ /* 0x000fe20000010865 */
[----:B------:R-:W-:Y:S01]  /*5230*/  PLOP3.LUT P6, PT, PT, PT, UP0, 0x80, 0x0 ;  /* 0x000000000000781c */ /* 0x000fe20003fcf008 */
[----:B------:R-:W-:Y:S01]  /*5240*/  MUFU.EX2 R176, R35 ;  /* 0x0000002300b07308 */ /* 0x000fe20000000800 */
[----:B------:R-:W-:Y:S01]  /*5250*/  @P0 FSEL R37, R37, -INF , !P3 ;  /* 0xff80000025250808 */ /* 0x000fe20005800000 */
[----:B------:R-:W-:Y:S01]  /*5260*/  FFMA.FTZ R36, R36, c[0x0][0x23c], -R116 ;  /* 0x00008f0024247a23 */ /* 0x000fe20000010874 */
[----:B------:R-:W-:Y:S01]  /*5270*/  PLOP3.LUT P0, PT, PT, PT, UP0, 0x80, 0x0 ;  /* 0x000000000000781c */ /* 0x000fe20003f0f008 */
[----:B------:R-:W-:Y:S01]  /*5280*/  FFMA.FTZ R40, R40, c[0x0][0x23c], -R100 ;  /* 0x00008f0028287a23 */ /* 0x000fe20000010864 */
[----:B------:R-:W-:Y:S01]  /*5290*/  @P2 FSEL R43, R43, -INF , !P3 ;  /* 0xff8000002b2b2808 */ /* 0x000fe20005800000 */
[----:B------:R-:W-:Y:S01]  /*52a0*/  FFMA.FTZ R37, R37, c[0x0][0x23c], -R116 ;  /* 0x00008f0025257a23 */ /* 0x000fe20000010874 */
[----:B------:R-:W-:Y:S01]  /*52b0*/  PLOP3.LUT P2, PT, PT, PT, UP0, 0x80, 0x0 ;  /* 0x000000000000781c */ /* 0x000fe20003f4f008 */
[--C-:B------:R-:W-:Y:S01]  /*52c0*/  FFMA.FTZ R42, R42, c[0x0][0x23c], -R0.reuse ;  /* 0x00008f002a2a7a23 */ /* 0x100fe20000010800 */
[----:B-1----:R-:W-:Y:S01]  /*52d0*/  @P4 IADD3 R7, R117, 0x28, RZ ;  /* 0x0000002875074810 */ /* 0x002fe20007ffe0ff */
[----:B------:R1:W-:Y:S01]  /*52e0*/  MUFU.EX2 R207, R14 ;  /* 0x0000000e00cf7308 */ /* 0x0003e20000000800 */
[----:B------:R-:W-:Y:S01]  /*52f0*/  PLOP3.LUT P4, PT, PT, PT, UP0, 0x80, 0x0 ;  /* 0x000000000000781c */ /* 0x000fe20003f8f008 */
[----:B------:R-:W-:Y:S01]  /*5300*/  FFMA.FTZ R39, R169, -UR4, R39 ;  /* 0x80000004a9277c23 */ /* 0x000fe20008010027 */
[----:B------:R-:W-:Y:S01]  /*5310*/  PLOP3.LUT P5, PT, PT, PT, UP0, 0x80, 0x0 ;  /* 0x000000000000781c */ /* 0x000fe20003faf008 */
[----:B------:R-:W-:Y:S02]  /*5320*/  FFMA.FTZ R41, R181, -UR4, R41 ;  /* 0x80000004b5297c23 */ /* 0x000fe40008010029 */
[----:B--2---:R-:W-:Y:S01]  /*5330*/  @P0 IADD3 R6, R117, 0x30, RZ ;  /* 0x0000003075060810 */ /* 0x004fe20007ffe0ff */
[----:B------:R-:W-:Y:S01]  /*5340*/  FFMA.FTZ R43, R43, c[0x0][0x23c], -R0 ;  /* 0x00008f002b2b7a23 */ /* 0x000fe20000010800 */
[----:B------:R-:W-:Y:S01]  /*5350*/  @P1 FSEL R39, R39, -INF , !P3 ;  /* 0xff80000027271808 */ /* 0x000fe20005800000 */
[----:B------:R-:W-:Y:S01]  /*5360*/  FFMA.FTZ R46, R155, -UR4, R46 ;  /* 0x800000049b2e7c23 */ /* 0x000fe2000801002e */
[----:B------:R-:W-:Y:S01]  /*5370*/  @P6 FSEL R41, R41, -INF , !P3 ;  /* 0xff80000029296808 */ /* 0x000fe20005800000 */
[----:B------:R2:W-:Y:S01]  /*5380*/  MUFU.EX2 R205, R8 ;  /* 0x0000000800cd7308 */ /* 0x0005e20000000800 */
[----:B------:R-:W-:Y:S01]  /*5390*/  PLOP3.LUT P3, PT, PT, PT, UP0, 0x80, 0x0 ;  /* 0x000000000000781c */ /* 0x000fe20003f6f008 */
[----:B------:R-:W-:Y:S01]  /*53a0*/  FFMA.FTZ R39, R39, c[0x0][0x23c], -R101 ;  /* 0x00008f0027277a23 */ /* 0x000fe20000010865 */
[----:B------:R-:W-:Y:S01]  /*53b0*/  @P2 ISETP.GE.AND P2, PT, R7, UR5, PT ;  /* 0x0000000507002c0c */ /* 0x000fe2000bf46270 */
[----:B------:R-:W-:Y:S01]  /*53c0*/  FFMA.FTZ R41, R41, c[0x0][0x23c], -R100 ;  /* 0x00008f0029297a23 */ /* 0x000fe20000010864 */
[----:B------:R-:W-:Y:S01]  /*53d0*/  @P4 ISETP.GE.AND P4, PT, R6, UR5, PT ;  /* 0x0000000506004c0c */ /* 0x000fe2000bf86270 */
[----:B------:R-:W-:Y:S01]  /*53e0*/  IMAD.WIDE.U32 R6, R184, -0x326172a9, RZ ;  /* 0xcd9e8d57b8067825 */ /* 0x000fe200078e00ff */
[----:B------:R-:W-:Y:S02]  /*53f0*/  @P5 IADD3 R5, R117, 0x29, RZ ;  /* 0x0000002975055810 */ /* 0x000fe40007ffe0ff */
[----:B------:R-:W-:Y:S01]  /*5400*/  PLOP3.LUT P1, PT, PT, PT, UP0, 0x80, 0x0 ;  /* 0x000000000000781c */ /* 0x000fe20003f2f008 */
[----:B------:R4:W4:Y:S01]  /*5410*/  MUFU.EX2 R208, R9 ;  /* 0x0000000900d07308 */ /* 0x0009220000000800 */
[----:B------:R-:W-:Y:S01]  /*5420*/  PLOP3.LUT P6, PT, PT, PT, UP0, 0x80, 0x0 ;  /* 0x000000000000781c */ /* 0x000fe20003fcf008 */
[----:B------:R-:W-:Y:S01]  /*5430*/  FFMA.FTZ R50, R183, -UR4, R50 ;  /* 0x80000004b7327c23 */ /* 0x000fe20008010032 */
[----:B------:R-:W-:Y:S01]  /*5440*/  PLOP3.LUT P0, PT, PT, PT, UP0, 0x80, 0x0 ;  /* 0x000000000000781c */ /* 0x000fe20003f0f008 */
[----:B---3--:R-:W-:Y:S01]  /*5450*/  FFMA.FTZ R49, R161, -UR4, R49 ;  /* 0x80000004a1317c23 */ /* 0x008fe20008010031 */
[----:B------:R-:W-:Y:S01]  /*5460*/  @P3 ISETP.GE.AND P3, PT, R5, UR5, PT ;  /* 0x0000000505003c0c */ /* 0x000fe2000bf66270 */
[----:B------:R-:W-:Y:S01]  /*5470*/  FFMA.FTZ R51, R191, -UR4, R51 ;  /* 0x80000004bf337c23 */ /* 0x000fe20008010033 */
[----:B------:R-:W-:Y:S01]  /*5480*/  LOP3.LUT R103, R7, UR18, R4, 0x96, !PT ;  /* 0x0000001207677c12 */ /* 0x000fe2000f8e9604 */
[----:B------:R-:W-:Y:S01]  /*5490*/  IMAD.WIDE.U32 R4, R158, -0x326172a9, RZ ;  /* 0xcd9e8d579e047825 */ /* 0x000fe200078e00ff */
[----:B------:R-:W-:Y:S01]  /*54a0*/  PLOP3.LUT P5, PT, PT, PT, UP0, 0x80, 0x0 ;  /* 0x000000000000781c */ /* 0x000fe20003faf008 */
[----:B------:R3:W-:Y:S02]  /*54b0*/  MUFU.EX2 R193, R17 ;  /* 0x0000001100c17308 */ /* 0x0007e40000000800 */
[----:B------:R-:W-:Y:S01]  /*54c0*/  FFMA.FTZ R44, R188, -UR4, R44 ;  /* 0x80000004bc2c7c23 */ /* 0x000fe2000801002c */
[----:B-1----:R-:W-:Y:S01]  /*54d0*/  LOP3.LUT R14, R5, UR18, R120, 0x96, !PT ;  /* 0x00000012050e7c12 */ /* 0x002fe2000f8e9678 */
[----:B------:R-:W-:Y:S01]  /*54e0*/  FFMA.FTZ R5, R21, c[0x0][0x23c], -R116 ;  /* 0x00008f0015057a23 */ /* 0x000fe20000010874 */
[----:B--2---:R-:W-:Y:S01]  /*54f0*/  @P1 IADD3 R8, R117, 0x31, RZ ;  /* 0x0000003175081810 */ /* 0x004fe20007ffe0ff */
[----:B------:R-:W-:Y:S01]  /*5500*/  FFMA.FTZ R45, R211, -UR4, R45 ;  /* 0x80000004d32d7c23 */ /* 0x000fe2000801002d */
[----:B------:R-:W-:Y:S01]  /*5510*/  PLOP3.LUT P1, PT, PT, PT, UP0, 0x80, 0x0 ;  /* 0x000000000000781c */ /* 0x000fe20003f2f008 */
[----:B------:R-:W-:Y:S02]  /*5520*/  FFMA.FTZ R47, R181, -UR4, R47 ;  /* 0x80000004b52f7c23 */ /* 0x000fe4000801002f */
[----:B------:R1:W-:Y:S02]  /*5530*/  MUFU.EX2 R210, R10 ;  /* 0x0000000a00d27308 */ /* 0x0003e40000000800 */
[----:B------:R-:W-:Y:S02]  /*5540*/  @P5 ISETP.GE.AND P5, PT, R8, UR5, PT ;  /* 0x0000000508005c0c */ /* 0x000fe4000bfa6270 */
[C---:B----4-:R-:W-:Y:S02]  /*5550*/  @P6 IADD3 R9, R117.reuse, 0x38, RZ ;  /* 0x0000003875096810 */ /* 0x050fe40007ffe0ff */
[----:B------:R-:W-:Y:S02]  /*5560*/  @P0 IADD3 R117, R117, 0x39, RZ ;  /* 0x0000003975750810 */ /* 0x000fe40007ffe0ff */
[----:B------:R-:W-:Y:S02]  /*5570*/  PLOP3.LUT P0, PT, PT, PT, UP0, 0x80, 0x0 ;  /* 0x000000000000781c */ /* 0x000fe40003f0f008 */
[----:B------:R-:W-:Y:S01]  /*5580*/  @P1 ISETP.GE.AND P1, PT, R9, UR5, PT ;  /* 0x0000000509001c0c */ /* 0x000fe2000bf26270 */
[----:B------:R2:W4:Y:S01]  /*5590*/  MUFU.EX2 R209, R11 ;  /* 0x0000000b00d17308 */ /* 0x0005220000000800 */
[----:B------:R-:W-:Y:S01]  /*55a0*/  PLOP3.LUT P6, PT, PT, PT, UP0, 0x80, 0x0 ;  /* 0x000000000000781c */ /* 0x000fe20003fcf008 */
[----:B------:R-:W-:Y:S04]  /*55b0*/  IMAD.WIDE.U32 R8, R121, -0x2daee0ad, RZ ;  /* 0xd2511f5379087825 */ /* 0x000fe800078e00ff */
[----:B---3--:R-:W-:Y:S04]  /*55c0*/  IMAD.WIDE.U32 R16, R119, -0x2daee0ad, RZ ;  /* 0xd2511f5377107825 */ /* 0x008fe800078e00ff */
[----:B------:R-:W-:Y:S01]  /*55d0*/  @P0 FSEL R44, R44, -INF , !P2 ;  /* 0xff8000002c2c0808 */ /* 0x000fe20005000000 */
[----:B------:R-:W-:Y:S01]  /*55e0*/  MUFU.EX2 R198, R18 ;  /* 0x0000001200c67308 */ /* 0x000fe20000000800 */
[----:B------:R-:W-:Y:S01]  /*55f0*/  LOP3.LUT R124, R17, UR17, R124, 0x96, !PT ;  /* 0x00000011117c7c12 */ /* 0x000fe2000f8e967c */
[----:B------:R-:W-:Y:S01]  /*5600*/  IMAD.WIDE.U32 R118, R127, -0x326172a9, RZ ;  /* 0xcd9e8d577f767825 */ /* 0x000fe200078e00ff */
[----:B-1----:R-:W-:Y:S02]  /*5610*/  LOP3.LUT R10, R13, UR17, R160, 0x96, !PT ;  /* 0x000000110d0a7c12 */ /* 0x002fe4000f8e96a0 */
[----:B------:R-:W-:Y:S01]  /*5620*/  PLOP3.LUT P0, PT, PT, PT, UP0, 0x80, 0x0 ;  /* 0x000000000000781c */ /* 0x000fe20003f0f008 */
[----:B------:R-:W-:Y:S01]  /*5630*/  IMAD.WIDE.U32 R20, R124, -0x326172a9, RZ ;  /* 0xcd9e8d577c147825 */ /* 0x000fe200078e00ff */
[----:B------:R-:W-:Y:S02]  /*5640*/  LOP3.LUT R7, R119, UR18, R102, 0x96, !PT ;  /* 0x0000001277077c12 */ /* 0x000fe4000f8e9666 */
[----:B------:R-:W-:Y:S01]  /*5650*/  @P6 ISETP.GE.AND P6, PT, R117, UR5, PT ;  /* 0x0000000575006c0c */ /* 0x000fe2000bfc6270 */
[----:B------:R1:W-:Y:S01]  /*5660*/  MUFU.EX2 R196, R19 ;  /* 0x0000001300c47308 */ /* 0x0003e20000000800 */
[----:B------:R-:W-:Y:S04]  /*5670*/  IMAD.WIDE.U32 R102, R103, -0x2daee0ad, RZ ;  /* 0xd2511f5367667825 */ /* 0x000fe800078e00ff */
[----:B--2---:R-:W-:Y:S03]  /*5680*/  IMAD.WIDE.U32 R10, R10, -0x326172a9, RZ ;  /* 0xcd9e8d570a0a7825 */ /* 0x004fe600078e00ff */
[----:B------:R-:W-:Y:S01]  /*5690*/  @P0 FSEL R46, R46, -INF , !P2 ;  /* 0xff8000002e2e0808 */ /* 0x000fe20005000000 */
[----:B------:R-:W-:Y:S01]  /*56a0*/  IMAD.WIDE.U32 R110, R7, -0x2daee0ad, RZ ;  /* 0xd2511f53076e7825 */ /* 0x000fe200078e00ff */
[----:B------:R-:W-:Y:S01]  /*56b0*/  LOP3.LUT R11, R11, UR16, R6, 0x96, !PT ;  /* 0x000000100b0b7c12 */ /* 0x000fe2000f8e9606 */
[----:B------:R2:W-:Y:S01]  /*56c0*/  MUFU.EX2 R185, R5 ;  /* 0x0000000500b97308 */ /* 0x0005e20000000800 */
[----:B------:R-:W-:Y:S01]  /*56d0*/  PLOP3.LUT P0, PT, PT, PT, UP0, 0x80, 0x0 ;  /* 0x000000000000781c */ /* 0x000fe20003f0f008 */
[----:B------:R-:W-:Y:S01]  /*56e0*/  FFMA.FTZ R46, R46, c[0x0][0x23c], -R0 ;  /* 0x00008f002e2e7a23 */ /* 0x000fe20000010800 */
[----:B------:R-:W-:Y:S01]  /*56f0*/  LOP3.LUT R109, R111, UR15, R8, 0x96, !PT ;  /* 0x0000000f6f6d7c12 */ /* 0x000fe2000f8e9608 */
[----:B------:R-:W-:Y:S06]  /*5700*/  FFMA.FTZ R44, R44, c[0x0][0x23c], -R100 ;  /* 0x00008f002c2c7a23 */ /* 0x000fec0000010864 */
[----:B------:R3:W3:Y:S01]  /*5710*/  MUFU.EX2 R206, R15 ;  /* 0x0000000f00ce7308 */ /* 0x0006e20000000800 */
[----:B-1----:R-:W-:Y:S03]  /*5720*/  IMAD.WIDE.U32 R18, R123, -0x2daee0ad, RZ ;  /* 0xd2511f537b127825 */ /* 0x002fe600078e00ff */
[----:B------:R-:W-:Y:S02]  /*5730*/  @P0 FSEL R48, R48, -INF , !P2 ;  /* 0xff80000030300808 */ /* 0x000fe40005000000 */
[----:B------:R-:W-:Y:S01]  /*5740*/  PLOP3.LUT P0, PT, PT, PT, UP0, 0x80, 0x0 ;  /* 0x000000000000781c */ /* 0x000fe20003f0f008 */
[----:B------:R-:W-:Y:S01]  /*5750*/  IMAD.WIDE.U32 R122, R122, -0x2daee0ad, RZ ;  /* 0xd2511f537a7a7825 */ /* 0x000fe200078e00ff */
[----:B------:R-:W-:Y:S02]  /*5760*/  LOP3.LUT R17, R19, UR17, R148, 0x96, !PT ;  /* 0x0000001113117c12 */ /* 0x000fe4000f8e9694 */
[----:B------:R-:W-:Y:S01]  /*5770*/  LOP3.LUT R19, R9, UR17, R126, 0x96, !PT ;  /* 0x0000001109137c12 */ /* 0x000fe2000f8e967e */
[----:B------:R-:W-:Y:S01]  /*5780*/  FFMA.FTZ R48, R48, c[0x0][0x23c], -R116 ;  /* 0x00008f0030307a23 */ /* 0x000fe20000010874 */
[----:B------:R-:W-:Y:S01]  /*5790*/  LOP3.LUT R9, R103, UR15, R12, 0x96, !PT ;  /* 0x0000000f67097c12 */ /* 0x000fe2000f8e960c */
[----:B------:R1:W-:Y:S01]  /*57a0*/  MUFU.EX2 R189, R22 ;  /* 0x0000001600bd7308 */ /* 0x0003e20000000800 */
[----:B------:R-:W-:Y:S02]  /*57b0*/  LOP3.LUT R12, R21, UR16, R4, 0x96, !PT ;  /* 0x00000010150c7c12 */ /* 0x000fe4000f8e9604 */
[----:B------:R-:W-:Y:S01]  /*57c0*/  LOP3.LUT R21, R123, UR15, R18, 0x96, !PT ;  /* 0x0000000f7b157c12 */ /* 0x000fe2000f8e9612 */
[----:B--2---:R-:W2:Y:S01]  /*57d0*/  LDSM.16.M88.4 R4, [R129+0x6c00] ;  /* 0x006c00008104783b */ /* 0x004ea20000000200 */
[----:B------:R-:W-:Y:S01]  /*57e0*/  IMAD.WIDE.U32 R18, R19, -0x326172a9, RZ ;  /* 0xcd9e8d5713127825 */ /* 0x000fe200078e00ff */
[----:B------:R-:W-:Y:S02]  /*57f0*/  @P0 FSEL R50, R50, -INF , !P2 ;  /* 0xff80000032320808 */ /* 0x000fe40005000000 */
[----:B------:R-:W-:Y:S01]  /*5800*/  PLOP3.LUT P0, PT, PT, PT, UP0, 0x80, 0x0 ;  /* 0x000000000000781c */ /* 0x000fe20003f0f008 */
[----:B------:R-:W-:Y:S01]  /*5810*/  IMAD.WIDE.U32 R8, R9, -0x326172a9, RZ ;  /* 0xcd9e8d5709087825 */ /* 0x000fe200078e00ff */
[----:B------:R-:W-:Y:S01]  /*5820*/  PLOP3.LUT P2, PT, PT, PT, UP0, 0x80, 0x0 ;  /* 0x000000000000781c */ /* 0x000fe20003f4f008 */
[----:B------:R-:W-:Y:S01]  /*5830*/  MUFU.EX2 R159, R48 ;  /* 0x00000030009f7308 */ /* 0x000fe20000000800 */
[----:B------:R-:W-:Y:S01]  /*5840*/  LOP3.LUT R120, R19, UR16, R118, 0x96, !PT ;  /* 0x0000001013787c12 */ /* 0x000fe2000f8e9676 */
[--C-:B------:R-:W-:Y:S01]  /*5850*/  FFMA.FTZ R50, R50, c[0x0][0x23c], -R101.reuse ;  /* 0x00008f0032327a23 */ /* 0x100fe20000010865 */
[----:B------:R-:W-:Y:S01]  /*5860*/  LOP3.LUT R13, R9, UR14, R10, 0x96, !PT ;  /* 0x0000000e090d7c12 */ /* 0x000fe2000f8e960a */
[----:B------:R-:W-:Y:S01]  /*5870*/  IMAD.WIDE.U32 R10, R11, -0x2daee0ad, RZ ;  /* 0xd2511f530b0a7825 */ /* 0x000fe200078e00ff */
[----:B------:R-:W-:Y:S02]  /*5880*/  SHF.R.U32.HI R19, RZ, 0x18, R8 ;  /* 0x00000018ff137819 */ /* 0x000fe40000011608 */
[----:B------:R-:W-:Y:S01]  /*5890*/  LOP3.LUT R103, R8, 0xffff, RZ, 0xc0, !PT ;  /* 0x0000ffff08677812 */ /* 0x000fe200078ec0ff */
[----:B---3--:R-:W-:Y:S01]  /*58a0*/  IMAD.WIDE.U32 R14, R14, -0x2daee0ad, RZ ;  /* 0xd2511f530e0e7825 */ /* 0x008fe200078e00ff */
[----:B------:R-:W-:Y:S01]  /*58b0*/  LOP3.LUT R111, R10, 0xffff, RZ, 0xc0, !PT ;  /* 0x0000ffff0a6f7812 */ /* 0x000fe200078ec0ff */
[----:B------:R-:W-:Y:S01]  /*58c0*/  MUFU.EX2 R164, R50 ;  /* 0x0000003200a47308 */ /* 0x000fe20000000800 */
[----:B------:R-:W-:Y:S02]  /*58d0*/  @P0 FSEL R45, R45, -INF , !P3 ;  /* 0xff8000002d2d0808 */ /* 0x000fe40005800000 */
[----:B------:R-:W-:Y:S02]  /*58e0*/  PLOP3.LUT P0, PT, PT, PT, UP0, 0x80, 0x0 ;  /* 0x000000000000781c */ /* 0x000fe40003f0f008 */
[----:B------:R-:W-:Y:S01]  /*58f0*/  @P2 FSEL R47, R47, -INF , !P3 ;  /* 0xff8000002f2f2808 */ /* 0x000fe20005800000 */
[----:B------:R-:W-:Y:S01]  /*5900*/  FFMA.FTZ R45, R45, c[0x0][0x23c], -R100 ;  /* 0x00008f002d2d7a23 */ /* 0x000fe20000010864 */
[----:B------:R-:W-:Y:S02]  /*5910*/  PLOP3.LUT P2, PT, PT, PT, UP0, 0x80, 0x0 ;  /* 0x000000000000781c */ /* 0x000fe40003f4f008 */
[----:B-1----:R-:W-:Y:S01]  /*5920*/  LOP3.LUT R22, R15, UR15, R16, 0x96, !PT ;  /* 0x0000000f0f167c12 */ /* 0x002fe2000f8e9610 */
[----:B------:R-:W-:Y:S01]  /*5930*/  IMAD.WIDE.U32 R16, R17, -0x326172a9, RZ ;  /* 0xcd9e8d5711107825 */ /* 0x000fe200078e00ff */
[----:B------:R-:W-:Y:S01]  /*5940*/  SHF.R.U32.HI R118, RZ, 0x10, R10 ;  /* 0x00000010ff767819 */ /* 0x000fe2000001160a */
[----:B------:R1:W-:Y:S02]  /*5950*/  MUFU.EX2 R192, R24 ;  /* 0x0000001800c07308 */ /* 0x0003e40000000800 */
[----:B------:R-:W-:Y:S01]  /*5960*/  FFMA.FTZ R47, R47, c[0x0][0x23c], -R0 ;  /* 0x00008f002f2f7a23 */ /* 0x000fe20000010800 */
[----:B------:R-:W-:Y:S02]  /*5970*/  LOP3.LUT R119, R17, UR16, R108, 0x96, !PT ;  /* 0x0000001011777c12 */ /* 0x000fe4000f8e966c */
[----:B------:R-:W-:Y:S02]  /*5980*/  @P0 FSEL R49, R49, -INF , !P3 ;  /* 0xff80000031310808 */ /* 0x000fe40005800000 */
[----:B------:R-:W-:Y:S02]  /*5990*/  PLOP3.LUT P0, PT, PT, PT, UP0, 0x80, 0x0 ;  /* 0x000000000000781c */ /* 0x000fe40003f0f008 */
[----:B------:R-:W-:Y:S01]  /*59a0*/  @P2 FSEL R51, R51, -INF , !P3 ;  /* 0xff80000033332808 */ /* 0x000fe20005800000 */
[----:B------:R-:W-:Y:S01]  /*59b0*/  FFMA.FTZ R49, R49, c[0x0][0x23c], -R116 ;  /* 0x00008f0031317a23 */ /* 0x000fe20000010874 */
[----:B------:R-:W-:Y:S01]  /*59c0*/  PLOP3.LUT P2, PT, PT, PT, UP0, 0x80, 0x0 ;  /* 0x000000000000781c */ /* 0x000fe20003f4f008 */
[-C--:B--2---:R-:W-:Y:S01]  /*59d0*/  HMMA.16816.F32.BF16 R52, R104, R4.reuse, R52 ;  /* 0x000000046834723c */ /* 0x084fe20000041834 */
[----:B------:R-:W-:Y:S01]  /*59e0*/  PLOP3.LUT P3, PT, PT, PT, UP0, 0x80, 0x0 ;  /* 0x000000000000781c */ /* 0x000fe20003f6f008 */
[----:B------:R2:W-:Y:S01]  /*59f0*/  MUFU.EX2 R190, R25 ;  /* 0x0000001900be7308 */ /* 0x0005e20000000800 */
[----:B------:R-:W-:Y:S01]  /*5a00*/  LOP3.LUT R17, R8, 0xff, RZ, 0xc0, !PT ;  /* 0x000000ff08117812 */ /* 0x000fe200078ec0ff */
[----:B------:R-:W-:Y:S01]  /*5a10*/  FFMA.FTZ R51, R51, c[0x0][0x23c], -R101 ;  /* 0x00008f0033337a23 */ /* 0x000fe20000010865 */
[----:B------:R-:W-:Y:S01]  /*5a20*/  SHF.R.U32.HI R108, RZ, 0x10, R8 ;  /* 0x00000010ff6c7819 */ /* 0x000fe20000011608 */
[----:B------:R-:W-:Y:S01]  /*5a30*/  IMAD.WIDE.U32 R8, R12, -0x2daee0ad, RZ ;  /* 0xd2511f530c087825 */ /* 0x000fe200078e00ff */
[----:B------:R-:W-:Y:S01]  /*5a40*/  LOP3.LUT R12, R11, UR13, R102, 0x96, !PT ;  /* 0x0000000d0b0c7c12 */ /* 0x000fe2000f8e9666 */
[C---:B------:R-:W-:Y:S04]  /*5a50*/  HMMA.16816.F32.BF16 R56, R112.reuse, R4, R56 ;  /* 0x000000047038723c */ /* 0x040fe80000041838 */
[----:B------:R-:W-:Y:S01]  /*5a60*/  LOP3.LUT R14, R9, UR13, R14, 0x96, !PT ;  /* 0x0000000d090e7c12 */ /* 0x000fe2000f8e960e */
[----:B------:R3:W3:Y:S01]  /*5a70*/  MUFU.EX2 R186, R23 ;  /* 0x0000001700ba7308 */ /* 0x0006e20000000800 */
[----:B-1----:R-:W-:Y:S01]  /*5a80*/  LOP3.LUT R24, R8, 0xff, RZ, 0xc0, !PT ;  /* 0x000000ff08187812 */ /* 0x002fe200078ec0ff */
[----:B------:R-:W-:Y:S01]  /*5a90*/  IMAD.WIDE.U32 R4, R22, -0x326172a9, RZ ;  /* 0xcd9e8d5716047825 */ /* 0x000fe200078e00ff */
[----:B------:R-:W-:Y:S01]  /*5aa0*/  LOP3.LUT R102, R8, 0xffff, RZ, 0xc0, !PT ;  /* 0x0000ffff08667812 */ /* 0x000fe200078ec0ff */
[-C--:B------:R-:W-:Y:S03]  /*5ab0*/  HMMA.16816.F32.BF16 R60, R112, R6.reuse, R60 ;  /* 0x00000006703c723c */ /* 0x080fe6000004183c */
[----:B------:R-:W-:Y:S02]  /*5ac0*/  SHF.R.U32.HI R117, RZ, 0x10, R8 ;  /* 0x00000010ff757819 */ /* 0x000fe40000011608 */
[----:B------:R-:W-:Y:S01]  /*5ad0*/  SHF.R.U32.HI R11, RZ, 0x10, R4 ;  /* 0x00000010ff0b7819 */ /* 0x000fe20000011604 */
[----:B------:R1:W-:Y:S01]  /*5ae0*/  MUFU.EX2 R197, R26 ;  /* 0x0000001a00c57308 */ /* 0x0003e20000000800 */
[----:B------:R-:W-:Y:S01]  /*5af0*/  FFMA.FTZ R52, R182, -UR4, R52 ;  /* 0x80000004b6347c23 */ /* 0x000fe20008010034 */
[----:B------:R-:W-:Y:S01]  /*5b00*/  HMMA.16816.F32.BF16 R64, R104, R6, R64 ;  /* 0x000000066840723c */ /* 0x000fe20000041840 */
[----:B--2---:R-:W-:Y:S03]  /*5b10*/  SHF.R.U32.HI R25, RZ, 0x18, R8 ;  /* 0x00000018ff197819 */ /* 0x004fe60000011608 */
[----:B------:R-:W-:Y:S01]  /*5b20*/  @P0 FSEL R52, R52, -INF , !P4 ;  /* 0xff80000034340808 */ /* 0x000fe20006000000 */
[----:B------:R-:W-:Y:S01]  /*5b30*/  FFMA.FTZ R54, R147, -UR4, R54 ;  /* 0x8000000493367c23 */ /* 0x000fe20008010036 */
[----:B------:R-:W-:Y:S01]  /*5b40*/  PLOP3.LUT P0, PT, PT, PT, UP0, 0x80, 0x0 ;  /* 0x000000000000781c */ /* 0x000fe20003f0f008 */
[----:B------:R-:W-:Y:S01]  /*5b50*/  FFMA.FTZ R56, R150, -UR4, R56 ;  /* 0x8000000496387c23 */ /* 0x000fe20008010038 */
[----:B------:R-:W-:Y:S01]  /*5b60*/  MUFU.EX2 R157, R49 ;  /* 0x00000031009d7308 */ /* 0x000fe20000000800 */
[----:B------:R-:W-:Y:S03]  /*5b70*/  FFMA.FTZ R58, R188, -UR4, R58 ;  /* 0x80000004bc3a7c23 */ /* 0x000fe6000801003a */
[----:B------:R-:W-:Y:S01]  /*5b80*/  @P2 FSEL R54, R54, -INF , !P4 ;  /* 0xff80000036362808 */ /* 0x000fe20006000000 */
[----:B------:R-:W-:Y:S01]  /*5b90*/  FFMA.FTZ R57, R152, -UR4, R57 ;  /* 0x8000000498397c23 */ /* 0x000fe20008010039 */
[----:B------:R-:W-:Y:S01]  /*5ba0*/  PLOP3.LUT P2, PT, PT, PT, UP0, 0x80, 0x0 ;  /* 0x000000000000781c */ /* 0x000fe20003f4f008 */
[----:B------:R-:W-:Y:S01]  /*5bb0*/  IMAD.WIDE.U32 R8, R21, -0x326172a9, RZ ;  /* 0xcd9e8d5715087825 */ /* 0x000fe200078e00ff */
[----:B------:R-:W-:Y:S02]  /*5bc0*/  @P3 FSEL R56, R56, -INF , !P4 ;  /* 0xff80000038383808 */ /* 0x000fe40006000000 */
        /* <DEDUP_REMOVED lines=8> */
[----:B---3--:R-:W-:Y:S01]  /*5c50*/  LOP3.LUT R23, R10, 0xff, RZ, 0xc0, !PT ;  /* 0x000000ff0a177812 */ /* 0x008fe200078ec0ff */
[----:B------:R-:W-:Y:S01]  /*5c60*/  FFMA.FTZ R55, R161, -UR4, R55 ;  /* 0x80000004a1377c23 */ /* 0x000fe20008010037 */
[----:B-1----:R-:W-:Y:S01]  /*5c70*/  SHF.R.U32.HI R26, RZ, 0x18, R10 ;  /* 0x00000018ff1a7819 */ /* 0x002fe2000001160a */
[----:B------:R-:W-:Y:S01]  /*5c80*/  FFMA.FTZ R59, R211, -UR4, R59 ;  /* 0x80000004d33b7c23 */ /* 0x000fe2000801003b */
[----:B------:R-:W-:Y:S01]  /*5c90*/  @P2 FSEL R53, R53, -INF , !P5 ;  /* 0xff80000035352808 */ /* 0x000fe20006800000 */
[----:B------:R1:W2:Y:S01]  /*5ca0*/  MUFU.EX2 R184, R28 ;  /* 0x0000001c00b87308 */ /* 0x0002a20000000800 */
[----:B------:R-:W-:Y:S01]  /*5cb0*/  PLOP3.LUT P2, PT, PT, PT, UP0, 0x80, 0x0 ;  /* 0x000000000000781c */ /* 0x000fe20003f4f008 */
[----:B------:R-:W-:Y:S01]  /*5cc0*/  FFMA.FTZ R61, R214, -UR4, R61 ;  /* 0x80000004d63d7c23 */ /* 0x000fe2000801003d */
[----:B------:R-:W-:Y:S01]  /*5cd0*/  @P3 FSEL R55, R55, -INF , !P5 ;  /* 0xff80000037373808 */ /* 0x000fe20006800000 */
[----:B------:R-:W-:Y:S01]  /*5ce0*/  FFMA.FTZ R65, R154, -UR4, R65 ;  /* 0x800000049a417c23 */ /* 0x000fe20008010041 */
[----:B------:R-:W-:Y:S01]  /*5cf0*/  @P4 FSEL R57, R57, -INF , !P5 ;  /* 0xff80000039394808 */ /* 0x000fe20006800000 */
[----:B------:R-:W-:Y:S01]  /*5d00*/  FFMA.FTZ R67, R151, -UR4, R67 ;  /* 0x8000000497437c23 */ /* 0x000fe20008010043 */
[----:B------:R-:W-:Y:S01]  /*5d10*/  PLOP3.LUT P4, PT, PT, PT, UP0, 0x80, 0x0 ;  /* 0x000000000000781c */ /* 0x000fe20003f8f008 */
[--C-:B------:R-:W-:Y:S01]  /*5d20*/  FFMA.FTZ R52, R52, c[0x0][0x23c], -R116.reuse ;  /* 0x00008f0034347a23 */ /* 0x100fe20000010874 */
[----:B------:R-:W-:Y:S01]  /*5d30*/  @P0 FSEL R59, R59, -INF , !P5 ;  /* 0xff8000003b3b0808 */ /* 0x000fe20006800000 */
[----:B------:R-:W-:Y:S01]  /*5d40*/  FFMA.FTZ R53, R53, c[0x0][0x23c], -R116 ;  /* 0x00008f0035357a23 */ /* 0x000fe20000010874 */
[----:B------:R-:W-:Y:S01]  /*5d50*/  PLOP3.LUT P5, PT, PT, PT, UP0, 0x80, 0x0 ;  /* 0x000000000000781c */ /* 0x000fe20003faf008 */
[--C-:B------:R-:W-:Y:S01]  /*5d60*/  FFMA.FTZ R54, R54, c[0x0][0x23c], -R101.reuse ;  /* 0x00008f0036367a23 */ /* 0x100fe20000010865 */
[----:B------:R-:W-:Y:S01]  /*5d70*/  PLOP3.LUT P0, PT, PT, PT, UP0, 0x80, 0x0 ;  /* 0x000000000000781c */ /* 0x000fe20003f0f008 */
[----:B------:R3:W2:Y:S01]  /*5d80*/  MUFU.EX2 R195, R27 ;  /* 0x0000001b00c37308 */ /* 0x0006a20000000800 */
[----:B------:R-:W-:Y:S01]  /*5d90*/  LOP3.LUT R15, R9, UR14, R16, 0x96, !PT ;  /* 0x0000000e090f7c12 */ /* 0x000fe2000f8e9610 */
[----:B------:R-:W-:Y:S01]  /*5da0*/  FFMA.FTZ R60, R213, -UR4, R60 ;  /* 0x80000004d53c7c23 */ /* 0x000fe2000801003c */
[----:B------:R-:W-:Y:S01]  /*5db0*/  LOP3.LUT R16, R4, 0xff, RZ, 0xc0, !PT ;  /* 0x000000ff04107812 */ /* 0x000fe200078ec0ff */
[----:B------:R-:W-:Y:S01]  /*5dc0*/  FFMA.FTZ R64, R153, -UR4, R64 ;  /* 0x8000000499407c23 */ /* 0x000fe20008010040 */
[----:B------:R-:W-:Y:S01]  /*5dd0*/  SHF.R.U32.HI R10, RZ, 0x18, R4 ;  /* 0x00000018ff0a7819 */ /* 0x000fe20000011604 */
[----:B------:R-:W-:Y:S01]  /*5de0*/  FFMA.FTZ R66, R182, -UR4, R66 ;  /* 0x80000004b6427c23 */ /* 0x000fe20008010042 */
[----:B------:R-:W-:Y:S01]  /*5df0*/  @P2 FSEL R60, R60, -INF , !P1 ;  /* 0xff8000003c3c2808 */ /* 0x000fe20004800000 */
[----:B------:R-:W-:Y:S01]  /*5e00*/  FFMA.FTZ R56, R56, c[0x0][0x23c], -R100 ;  /* 0x00008f0038387a23 */ /* 0x000fe20000010864 */
[----:B------:R-:W-:Y:S01]  /*5e10*/  @P4 FSEL R62, R62, -INF , !P1 ;  /* 0xff8000003e3e4808 */ /* 0x000fe20004800000 */
[----:B------:R-:W-:Y:S01]  /*5e20*/  FFMA.FTZ R58, R58, c[0x0][0x23c], -R0 ;  /* 0x00008f003a3a7a23 */ /* 0x000fe20000010800 */
[----:B------:R-:W-:Y:S01]  /*5e30*/  @P5 FSEL R64, R64, -INF , !P1 ;  /* 0xff80000040405808 */ /* 0x000fe20004800000 */
[----:B------:R-:W-:Y:S01]  /*5e40*/  FFMA.FTZ R60, R60, c[0x0][0x23c], -R100 ;  /* 0x00008f003c3c7a23 */ /* 0x000fe20000010864 */
[----:B------:R-:W-:Y:S01]  /*5e50*/  @P0 FSEL R66, R66, -INF , !P1 ;  /* 0xff80000042420808 */ /* 0x000fe20004800000 */
[----:B------:R-:W-:Y:S01]  /*5e60*/  FFMA.FTZ R62, R62, c[0x0][0x23c], -R0 ;  /* 0x00008f003e3e7a23 */ /* 0x000fe20000010800 */
[----:B------:R-:W-:Y:S01]  /*5e70*/  PLOP3.LUT P1, PT, PT, PT, UP0, 0x80, 0x0 ;  /* 0x000000000000781c */ /* 0x000fe20003f2f008 */
[----:B------:R-:W-:Y:S01]  /*5e80*/  FFMA.FTZ R64, R64, c[0x0][0x23c], -R116 ;  /* 0x00008f0040407a23 */ /* 0x000fe20000010874 */
[----:B------:R-:W-:Y:S01]  /*5e90*/  PLOP3.LUT P4, PT, PT, PT, UP0, 0x80, 0x0 ;  /* 0x000000000000781c */ /* 0x000fe20003f8f008 */
[--C-:B------:R-:W-:Y:S01]  /*5ea0*/  FFMA.FTZ R66, R66, c[0x0][0x23c], -R101.reuse ;  /* 0x00008f0042427a23 */ /* 0x100fe20000010865 */
[----:B-1----:R-:W-:Y:S01]  /*5eb0*/  LOP3.LUT R28, R8, 0xffff, RZ, 0xc0, !PT ;  /* 0x0000ffff081c7812 */ /* 0x002fe200078ec0ff */
[----:B------:R-:W-:Y:S01]  /*5ec0*/  MUFU.EX2 R150, R64 ;  /* 0x0000004000967308 */ /* 0x000fe20000000800 */
[----:B------:R-:W-:Y:S01]  /*5ed0*/  LOP3.LUT R9, R4, 0xffff, RZ, 0xc0, !PT ;  /* 0x0000ffff04097812 */ /* 0x000fe200078ec0ff */
[----:B------:R-:W-:Y:S01]  /*5ee0*/  FFMA.FTZ R57, R57, c[0x0][0x23c], -R100 ;  /* 0x00008f0039397a23 */ /* 0x000fe20000010864 */
[----:B------:R-:W-:Y:S01]  /*5ef0*/  LOP3.LUT R4, R13, 0xff, RZ, 0xc0, !PT ;  /* 0x000000ff0d047812 */ /* 0x000fe200078ec0ff */
[--C-:B------:R-:W-:Y:S01]  /*5f00*/  FFMA.FTZ R59, R59, c[0x0][0x23c], -R0.reuse ;  /* 0x00008f003b3b7a23 */ /* 0x100fe20000010800 */
[----:B------:R-:W-:Y:S01]  /*5f10*/  PLOP3.LUT P0, PT, PT, PT, UP0, 0x80, 0x0 ;  /* 0x000000000000781c */ /* 0x000fe20003f0f008 */
[----:B------:R-:W-:Y:S01]  /*5f20*/  FFMA.FTZ R55, R55, c[0x0][0x23c], -R101 ;  /* 0x00008f0037377a23 */ /* 0x000fe20000010865 */
[----:B------:R-:W-:Y:S02]  /*5f30*/  ISETP.LE.U32.AND P5, PT, R4, UR6, PT ;  /* 0x0000000604007c0c */ /* 0x000fe4000bfa3070 */
[----:B------:R-:W-:Y:S01]  /*5f40*/  LOP3.LUT R4, R13, 0xffff, RZ, 0xc0, !PT ;  /* 0x0000ffff0d047812 */ /* 0x000fe200078ec0ff */
[----:B------:R-:W-:Y:S01]  /*5f50*/  MUFU.EX2 R148, R66 ;  /* 0x0000004200947308 */ /* 0x000fe20000000800 */
[----:B------:R-:W-:Y:S02]  /*5f60*/  @P1 FSEL R63, R63, -INF , !P6 ;  /* 0xff8000003f3f1808 */ /* 0x000fe40007000000 */
[----:B------:R-:W-:Y:S02]  /*5f70*/  PLOP3.LUT P1, PT, PT, PT, UP0, 0x80, 0x0 ;  /* 0x000000000000781c */ /* 0x000fe40003f2f008 */
[----:B------:R-:W-:Y:S01]  /*5f80*/  LOP3.LUT R21, R8, 0xff, RZ, 0xc0, !PT ;  /* 0x000000ff08157812 */ /* 0x000fe200078ec0ff */
[----:B------:R-:W-:Y:S01]  /*5f90*/  FFMA.FTZ R0, R63, c[0x0][0x23c], -R0 ;  /* 0x00008f003f007a23 */ /* 0x000fe20000010800 */
[--C-:B---3--:R-:W-:Y:S02]  /*5fa0*/  SHF.R.U32.HI R27, RZ, 0x18, R8.reuse ;  /* 0x00000018ff1b7819 */ /* 0x108fe40000011608 */
[----:B------:R-:W-:Y:S01]  /*5fb0*/  SHF.R.U32.HI R121, RZ, 0x10, R8 ;  /* 0x00000010ff797819 */ /* 0x000fe20000011608 */
[----:B------:R-:W-:Y:S01]  /*5fc0*/  MUFU.EX2 R154, R60 ;  /* 0x0000003c009a7308 */ /* 0x000fe20000000800 */
[----:B------:R-:W-:Y:S01]  /*5fd0*/  LOP3.LUT R8, R5, UR14, R20, 0x96, !PT ;  /* 0x0000000e05087c12 */ /* 0x000fe2000f8e9614 */
[----:B------:R-:W-:Y:S01]  /*5fe0*/  @!P5 FADD.FTZ R203, -R203, -RZ ;  /* 0x800000ffcbcbd221 */ /* 0x000fe20000010100 */
[--C-:B------:R-:W-:Y:S02]  /*5ff0*/  SHF.R.U32.HI R5, RZ, 0x18, R13.reuse ;  /* 0x00000018ff057819 */ /* 0x100fe4000001160d */
[----:B------:R-:W-:Y:S02]  /*6000*/  SHF.R.U32.HI R4, RZ, 0x8, R4 ;  /* 0x00000008ff047819 */ /* 0x000fe40000011604 */
[----:B------:R-:W-:Y:S02]  /*6010*/  @P4 FSEL R61, R61, -INF , !P6 ;  /* 0xff8000003d3d4808 */ /* 0x000fe40007000000 */
[----:B------:R-:W-:Y:S01]  /*6020*/  ISETP.LE.U32.AND P4, PT, R5, UR6, PT ;  /* 0x0000000605007c0c */ /* 0x000fe2000bf83070 */
[----:B------:R-:W-:Y:S01]  /*6030*/  MUFU.EX2 R160, R62 ;  /* 0x0000003e00a07308 */ /* 0x000fe20000000800 */
[----:B------:R-:W-:Y:S01]  /*6040*/  SHF.R.U32.HI R5, RZ, 0x10, R13 ;  /* 0x00000010ff057819 */ /* 0x000fe2000001160d */
[----:B------:R-:W-:Y:S01]  /*6050*/  FFMA.FTZ R100, R61, c[0x0][0x23c], -R100 ;  /* 0x00008f003d647a23 */ /* 0x000fe20000010864 */
[----:B------:R-:W-:Y:S02]  /*6060*/  LOP3.LUT R4, R4, 0xffff, RZ, 0xc0, !PT ;  /* 0x0000ffff04047812 */ /* 0x000fe400078ec0ff */
[----:B------:R-:W-:Y:S02]  /*6070*/  LOP3.LUT R5, R5, 0xff, RZ, 0xc0, !PT ;  /* 0x000000ff05057812 */ /* 0x000fe400078ec0ff */
[----:B------:R-:W-:Y:S02]  /*6080*/  @P0 FSEL R65, R65, -INF , !P6 ;  /* 0xff80000041410808 */ /* 0x000fe40007000000 */
[----:B------:R-:W-:Y:S01]  /*6090*/  ISETP.LE.U32.AND P0, PT, R4, UR6, PT ;  /* 0x0000000604007c0c */ /* 0x000fe2000bf03070 */
[----:B------:R-:W-:Y:S01]  /*60a0*/  MUFU.EX2 R152, R100 ;  /* 0x0000006400987308 */ /* 0x000fe20000000800 */
        /* <DEDUP_REMOVED lines=8> */
[----:B------:R-:W-:Y:S01]  /*6130*/  MUFU.EX2 R149, R116 ;  /* 0x0000007400957308 */ /* 0x000fe20000000800 */
[----:B------:R-:W-:Y:S01]  /*6140*/  LOP3.LUT R4, R4, 0xffff, RZ, 0xc0, !PT ;  /* 0x0000ffff04047812 */ /* 0x000fe200078ec0ff */
[----:B------:R-:W-:Y:S01]  /*6150*/  @!P0 FADD.FTZ R200, -R200, -RZ ;  /* 0x800000ffc8c88221 */ /* 0x000fe20000010100 */
[--C-:B------:R-:W-:Y:S02]  /*6160*/  SHF.R.U32.HI R6, RZ, 0x10, R8.reuse ;  /* 0x00000010ff067819 */ /* 0x100fe40000011608 */
[----:B------:R-:W-:Y:S02]  /*6170*/  SHF.R.U32.HI R8, RZ, 0x18, R8 ;  /* 0x00000018ff087819 */ /* 0x000fe40000011608 */
[----:B------:R-:W-:Y:S01]  /*6180*/  ISETP.LE.U32.AND P0, PT, R4, UR6, PT ;  /* 0x0000000604007c0c */ /* 0x000fe2000bf03070 */
[----:B------:R-:W-:Y:S01]  /*6190*/  @!P6 FADD.FTZ R204, -R204, -RZ ;  /* 0x800000ffcccce221 */ /* 0x000fe20000010100 */
[----:B------:R-:W-:Y:S01]  /*61a0*/  ISETP.LE.U32.AND P6, PT, R8, UR6, PT ;  /* 0x0000000608007c0c */ /* 0x000fe2000bfc3070 */
[----:B------:R-:W-:Y:S01]  /*61b0*/  MUFU.EX2 R147, R101 ;  /* 0x0000006500937308 */ /* 0x000fe20000000800 */
[----:B------:R-:W-:Y:S02]  /*61c0*/  ISETP.LE.U32.AND P1, PT, R7, UR6, PT ;  /* 0x0000000607007c0c */ /* 0x000fe4000bf23070 */
[----:B------:R-:W-:Y:S02]  /*61d0*/  LOP3.LUT R5, R6, 0xff, RZ, 0xc0, !PT ;  /* 0x000000ff06057812 */ /* 0x000fe400078ec0ff */
[----:B------:R-:W-:Y:S02]  /*61e0*/  SHF.R.U32.HI R4, RZ, 0x8, R9 ;  /* 0x00000008ff047819 */ /* 0x000fe40000011609 */
[----:B------:R-:W-:Y:S02]  /*61f0*/  ISETP.LE.U32.AND P5, PT, R5, UR6, PT ;  /* 0x0000000605007c0c */ /* 0x000fe4000bfa3070 */
[----:B------:R-:W-:Y:S01]  /*6200*/  LOP3.LUT R5, R11, 0xff, RZ, 0xc0, !PT ;  /* 0x000000ff0b057812 */ /* 0x000fe200078ec0ff */
[----:B------:R-:W-:Y:S01]  /*6210*/  @!P0 FADD.FTZ R208, -R208, -RZ ;  /* 0x800000ffd0d08221 */ /* 0x000fe20000010100 */
[----:B------:R-:W-:Y:S01]  /*6220*/  LOP3.LUT R4, R4, 0xffff, RZ, 0xc0, !PT ;  /* 0x0000ffff04047812 */ /* 0x000fe200078ec0ff */
[----:B----4-:R-:W-:Y:S01]  /*6230*/  @!P6 FADD.FTZ R209, -R209, -RZ ;  /* 0x800000ffd1d1e221 */ /* 0x010fe20000010100 */
[----:B------:R-:W-:Y:S01]  /*6240*/  ISETP.LE.U32.AND P0, PT, R5, UR6, PT ;  /* 0x0000000605007c0c */ /* 0x000fe2000bf03070 */
[----:B------:R-:W-:Y:S01]  /*6250*/  @!P1 FADD.FTZ R205, -R205, -RZ ;  /* 0x800000ffcdcd9221 */ /* 0x000fe20000010100 */
[----:B------:R-:W-:Y:S01]  /*6260*/  ISETP.LE.U32.AND P6, PT, R10, UR6, PT ;  /* 0x000000060a007c0c */ /* 0x000fe2000bfc3070 */
[----:B------:R-:W-:Y:S01]  /*6270*/  MUFU.EX2 R155, R0 ;  /* 0x00000000009b7308 */ /* 0x000fe20000000800 */
[----:B------:R-:W-:Y:S02]  /*6280*/  ISETP.LE.U32.AND P1, PT, R4, UR6, PT ;  /* 0x0000000604007c0c */ /* 0x000fe4000bf23070 */
[----:B------:R-:W-:Y:S01]  /*6290*/  SHF.R.U32.HI R4, RZ, 0x8, R103 ;  /* 0x00000008ff047819 */ /* 0x000fe20000011667 */
[----:B------:R-:W-:Y:S01]  /*62a0*/  @!P5 FADD.FTZ R210, -R210, -RZ ;  /* 0x800000ffd2d2d221 */ /* 0x000fe20000010100 */
[----:B------:R-:W-:Y:S02]  /*62b0*/  LOP3.LUT R6, R108, 0xff, RZ, 0xc0, !PT ;  /* 0x000000ff6c067812 */ /* 0x000fe400078ec0ff */
[----:B------:R-:W-:Y:S02]  /*62c0*/  LOP3.LUT R4, R4, 0xffff, RZ, 0xc0, !PT ;  /* 0x0000ffff04047812 */ /* 0x000fe400078ec0ff */
[----:B------:R-:W-:Y:S01]  /*62d0*/  ISETP.LE.U32.AND P3, PT, R17, UR6, PT ;  /* 0x0000000611007c0c */ /* 0x000fe2000bf63070 */
[----:B------:R-:W-:Y:S01]  /*62e0*/  @!P0 FADD.FTZ R207, -R207, -RZ ;  /* 0x800000ffcfcf8221 */ /* 0x000fe20000010100 */
[----:B------:R-:W-:Y:S01]  /*62f0*/  ISETP.LE.U32.AND P0, PT, R4, UR6, PT ;  /* 0x0000000604007c0c */ /* 0x000fe2000bf03070 */
[----:B------:R-:W-:Y:S01]  /*6300*/  @!P6 FADD.FTZ R206, -R206, -RZ ;  /* 0x800000ffcecee221 */ /* 0x000fe20000010100 */
[----:B------:R-:W-:Y:S01]  /*6310*/  ISETP.LE.U32.AND P6, PT, R6, UR6, PT ;  /* 0x0000000606007c0c */ /* 0x000fe2000bfc3070 */
[----:B------:R-:W-:Y:S01]  /*6320*/  IMAD.WIDE.U32 R4, R109, -0x326172a9, RZ ;  /* 0xcd9e8d576d047825 */ /* 0x000fe200078e00ff */
[----:B------:R-:W-:Y:S01]  /*6330*/  LOP3.LUT R6, R12, 0xffff, RZ, 0xc0, !PT ;  /* 0x0000ffff0c067812 */ /* 0x000fe200078ec0ff */
[----:B------:R-:W1:Y:S01]  /*6340*/  MUFU.EX2 R183, R29 ;  /* 0x0000001d00b77308 */ /* 0x000e620000000800 */
[----:B------:R-:W-:Y:S01]  /*6350*/  LOP3.LUT R8, R14, 0xff, RZ, 0xc0, !PT ;  /* 0x000000ff0e087812 */ /* 0x000fe200078ec0ff */
[----:B------:R-:W-:Y:S01]  /*6360*/  @!P1 FADD.FTZ R199, -R199, -RZ ;  /* 0x800000ffc7c79221 */ /* 0x000fe20000010100 */
[----:B------:R-:W-:Y:S02]  /*6370*/  SHF.R.U32.HI R6, RZ, 0x8, R6 ;  /* 0x00000008ff067819 */ /* 0x000fe40000011606 */
[----:B------:R-:W-:Y:S01]  /*6380*/  ISETP.LE.U32.AND P2, PT, R19, UR6, PT ;  /* 0x0000000613007c0c */ /* 0x000fe2000bf43070 */
[----:B------:R-:W-:Y:S01]  /*6390*/  @!P3 FADD.FTZ R194, -R194, -RZ ;  /* 0x800000ffc2c2b221 */ /* 0x000fe20000010100 */
[----:B------:R-:W-:Y:S01]  /*63a0*/  LOP3.LUT R6, R6, 0xffff, RZ, 0xc0, !PT ;  /* 0x0000ffff06067812 */ /* 0x000fe200078ec0ff */
[----:B------:R-:W-:Y:S01]  /*63b0*/  @!P0 FADD.FTZ R193, -R193, -RZ ;  /* 0x800000ffc1c18221 */ /* 0x000fe20000010100 */
[----:B------:R-:W-:Y:S01]  /*63c0*/  LOP3.LUT R7, R12, 0xff, RZ, 0xc0, !PT ;  /* 0x000000ff0c077812 */ /* 0x000fe200078ec0ff */
[----:B------:R-:W-:Y:S01]  /*63d0*/  @!P6 FADD.FTZ R198, -R198, -RZ ;  /* 0x800000ffc6c6e221 */ /* 0x000fe20000010100 */
[----:B------:R-:W-:Y:S01]  /*63e0*/  ISETP.LE.U32.AND P0, PT, R6, UR6, PT ;  /* 0x0000000606007c0c */ /* 0x000fe2000bf03070 */
[----:B------:R-:W3:Y:S01]  /*63f0*/  MUFU.EX2 R191, R30 ;  /* 0x0000001e00bf7308 */ /* 0x000ee20000000800 */
[----:B------:R-:W-:Y:S02]  /*6400*/  ISETP.LE.U32.AND P3, PT, R7, UR6, PT ;  /* 0x0000000607007c0c */ /* 0x000fe4000bf63070 */
[--C-:B------:R-:W-:Y:S02]  /*6410*/  SHF.R.U32.HI R7, RZ, 0x10, R12.reuse ;  /* 0x00000010ff077819 */ /* 0x100fe4000001160c */
[----:B------:R-:W-:Y:S01]  /*6420*/  SHF.R.U32.HI R12, RZ, 0x18, R12 ;  /* 0x00000018ff0c7819 */ /* 0x000fe2000001160c */
[----:B------:R-:W-:Y:S01]  /*6430*/  @!P2 FADD.FTZ R196, -R196, -RZ ;  /* 0x800000ffc4c4a221 */ /* 0x000fe20000010100 */
[----:B------:R-:W-:Y:S02]  /*6440*/  LOP3.LUT R6, R7, 0xff, RZ, 0xc0, !PT ;  /* 0x000000ff07067812 */ /* 0x000fe400078ec0ff */
[----:B------:R-:W-:Y:S01]  /*6450*/  ISETP.LE.U32.AND P6, PT, R12, UR6, PT ;  /* 0x000000060c007c0c */ /* 0x000fe2000bfc3070 */
[----:B------:R-:W4:Y:S01]  /*6460*/  MUFU.EX2 R188, R31 ;  /* 0x0000001f00bc7308 */ /* 0x000f220000000800 */
[----:B------:R-:W-:Y:S01]  /*6470*/  ISETP.LE.U32.AND P2, PT, R6, UR6, PT ;  /* 0x0000000606007c0c */ /* 0x000fe2000bf43070 */
[----:B------:R-:W-:Y:S01]  /*6480*/  @!P0 FADD.FTZ R185, -R185, -RZ ;  /* 0x800000ffb9b98221 */ /* 0x000fe20000010100 */
[----:B------:R-:W-:Y:S01]  /*6490*/  ISETP.LE.U32.AND P0, PT, R8, UR6, PT ;  /* 0x0000000608007c0c */ /* 0x000fe2000bf03070 */
[----:B------:R-:W-:Y:S01]  /*64a0*/  @!P3 FADD.FTZ R187, -R187, -RZ ;  /* 0x800000ffbbbbb221 */ /* 0x000fe20000010100 */
[----:B------:R-:W-:Y:S02]  /*64b0*/  SHF.R.U32.HI R8, RZ, 0x18, R14 ;  /* 0x00000018ff087819 */ /* 0x000fe4000001160e */
[----:B------:R-:W-:Y:S02]  /*64c0*/  LOP3.LUT R6, R14, 0xffff, RZ, 0xc0, !PT ;  /* 0x0000ffff0e067812 */ /* 0x000fe400078ec0ff */
[----:B------:R-:W-:Y:S01]  /*64d0*/  ISETP.LE.U32.AND P5, PT, R24, UR6, PT ;  /* 0x0000000618007c0c */ /* 0x000fe2000bfa3070 */
[----:B------:R-:W-:Y:S01]  /*64e0*/  MUFU.EX2 R173, R38 ;  /* 0x0000002600ad7308 */ /* 0x000fe20000000800 */
[----:B------:R-:W-:Y:S01]  /*64f0*/  SHF.R.U32.HI R6, RZ, 0x8, R6 ;  /* 0x00000008ff067819 */ /* 0x000fe20000011606 */
[----:B------:R-:W-:Y:S01]  /*6500*/  @!P6 FADD.FTZ R186, -R186, -RZ ;  /* 0x800000ffbabae221 */ /* 0x000fe20000010100 */
[----:B------:R-:W-:Y:S01]  /*6510*/  SHF.R.U32.HI R7, RZ, 0x10, R14 ;  /* 0x00000010ff077819 */ /* 0x000fe2000001160e */
[----:B------:R-:W-:Y:S01]  /*6520*/  @!P2 FADD.FTZ R189, -R189, -RZ ;  /* 0x800000ffbdbda221 */ /* 0x000fe20000010100 */
[----:B------:R-:W-:Y:S01]  /*6530*/  LOP3.LUT R6, R6, 0xffff, RZ, 0xc0, !PT ;  /* 0x0000ffff06067812 */ /* 0x000fe200078ec0ff */
[----:B------:R-:W-:Y:S01]  /*6540*/  @!P0 FADD.FTZ R192, -R192, -RZ ;  /* 0x800000ffc0c08221 */ /* 0x000fe20000010100 */
[----:B------:R-:W-:Y:S02]  /*6550*/  ISETP.LE.U32.AND P0, PT, R8, UR6, PT ;  /* 0x0000000608007c0c */ /* 0x000fe4000bf03070 */
[----:B------:R-:W-:Y:S01]  /*6560*/  SHF.R.U32.HI R11, RZ, 0x8, R102 ;  /* 0x00000008ff0b7819 */ /* 0x000fe20000011666 */
[----:B------:R-:W-:Y:S01]  /*6570*/  MUFU.EX2 R167, R37 ;  /* 0x0000002500a77308 */ /* 0x000fe20000000800 */
[----:B------:R-:W-:Y:S01]  /*6580*/  ISETP.LE.U32.AND P4, PT, R16, UR6, PT ;  /* 0x0000000610007c0c */ /* 0x000fe2000bf83070 */
[----:B--2---:R-:W-:Y:S01]  /*6590*/  @!P5 FADD.FTZ R184, -R184, -RZ ;  /* 0x800000ffb8b8d221 */ /* 0x004fe20000010100 */
[----:B------:R-:W-:Y:S02]  /*65a0*/  LOP3.LUT R7, R7, 0xff, RZ, 0xc0, !PT ;  /* 0x000000ff07077812 */ /* 0x000fe400078ec0ff */
[----:B------:R-:W-:Y:S02]  /*65b0*/  ISETP.LE.U32.AND P6, PT, R6, UR6, PT ;  /* 0x0000000606007c0c */ /* 0x000fe4000bfc3070 */
[----:B------:R-:W-:Y:S02]  /*65c0*/  LOP3.LUT R11, R11, 0xffff, RZ, 0xc0, !PT ;  /* 0x0000ffff0b0b7812 */ /* 0x000fe400078ec0ff */
[----:B------:R-:W-:Y:S01]  /*65d0*/  ISETP.LE.U32.AND P2, PT, R7, UR6, PT ;  /* 0x0000000607007c0c */ /* 0x000fe2000bf43070 */
[----:B------:R-:W-:Y:S01]  /*65e0*/  IMAD.WIDE.U32 R6, R119, -0x2daee0ad, RZ ;  /* 0xd2511f5377067825 */ /* 0x000fe200078e00ff */
[----:B------:R-:W-:Y:S01]  /*65f0*/  LOP3.LUT R10, R5, UR14, R18, 0x96, !PT ;  /* 0x0000000e050a7c12 */ /* 0x000fe2000f8e9612 */
[----:B------:R-:W2:Y:S01]  /*6600*/  MUFU.EX2 R168, R36 ;  /* 0x0000002400a87308 */ /* 0x000ea20000000800 */
[----:B------:R-:W-:Y:S01]  /*6610*/  LOP3.LUT R14, R4, 0xffff, RZ, 0xc0, !PT ;  /* 0x0000ffff040e7812 */ /* 0x000fe200078ec0ff */
[----:B------:R-:W-:Y:S01]  /*6620*/  @!P0 FADD.FTZ R195, -R195, -RZ ;  /* 0x800000ffc3c38221 */ /* 0x000fe20000010100 */
[----:B------:R-:W-:Y:S01]  /*6630*/  ISETP.LE.U32.AND P0, PT, R11, UR6, PT ;  /* 0x000000060b007c0c */ /* 0x000fe2000bf03070 */
[----:B------:R-:W-:Y:S01]  /*6640*/  @!P4 FADD.FTZ R201, -R201, -RZ ;  /* 0x800000ffc9c9c221 */ /* 0x000fe20000010100 */
[----:B------:R-:W-:Y:S01]  /*6650*/  LOP3.LUT R11, R117, 0xff, RZ, 0xc0, !PT ;  /* 0x000000ff750b7812 */ /* 0x000fe200078ec0ff */
[----:B------:R-:W-:Y:S01]  /*6660*/  @!P6 FADD.FTZ R190, -R190, -RZ ;  /* 0x800000ffbebee221 */ /* 0x000fe20000010100 */
[----:B------:R-:W-:Y:S02]  /*6670*/  LOP3.LUT R17, R4, 0xff, RZ, 0xc0, !PT ;  /* 0x000000ff04117812 */ /* 0x000fe400078ec0ff */
[--C-:B------:R-:W-:Y:S01]  /*6680*/  SHF.R.U32.HI R16, RZ, 0x10, R4.reuse ;  /* 0x00000010ff107819 */ /* 0x100fe20000011604 */
[----:B------:R-:W-:Y:S01]  /*6690*/  @!P2 FADD.FTZ R197, -R197, -RZ ;  /* 0x800000ffc5c5a221 */ /* 0x000fe20000010100 */
[----:B------:R-:W-:Y:S01]  /*66a0*/  SHF.R.U32.HI R18, RZ, 0x18, R4 ;  /* 0x00000018ff127819 */ /* 0x000fe20000011604 */
[----:B------:R-:W-:Y:S01]  /*66b0*/  IMAD.WIDE.U32 R4, R120, -0x2daee0ad, RZ ;  /* 0xd2511f5378047825 */ /* 0x000fe200078e00ff */
[----:B------:R-:W-:Y:S01]  /*66c0*/  ISETP.LE.U32.AND P5, PT, R11, UR6, PT ;  /* 0x000000060b007c0c */ /* 0x000fe2000bfa3070 */
[----:B------:R-:W2:Y:S01]  /*66d0*/  MUFU.EX2 R177, R40 ;  /* 0x0000002800b17308 */ /* 0x000ea20000000800 */
[C---:B------:R-:W-:Y:S01]  /*66e0*/  LOP3.LUT R12, R6.reuse, 0xff, RZ, 0xc0, !PT ;  /* 0x000000ff060c7812 */ /* 0x040fe200078ec0ff */
[----:B-1----:R-:W-:Y:S01]  /*66f0*/  @!P0 FADD.FTZ R183, -R183, -RZ ;  /* 0x800000ffb7b78221 */ /* 0x002fe20000010100 */
[--C-:B------:R-:W-:Y:S02]  /*6700*/  SHF.R.U32.HI R13, RZ, 0x18, R6.reuse ;  /* 0x00000018ff0d7819 */ /* 0x100fe40000011606 */
[----:B------:R-:W-:Y:S02]  /*6710*/  LOP3.LUT R19, R6, 0xffff, RZ, 0xc0, !PT ;  /* 0x0000ffff06137812 */ /* 0x000fe400078ec0ff */
[----:B------:R-:W-:Y:S02]  /*6720*/  SHF.R.U32.HI R22, RZ, 0x10, R6 ;  /* 0x00000010ff167819 */ /* 0x000fe40000011606 */
[----:B------:R-:W-:Y:S01]  /*6730*/  SHF.R.U32.HI R6, RZ, 0x8, R111 ;  /* 0x00000008ff067819 */ /* 0x000fe2000001166f */
[----:B------:R-:W-:Y:S01]  /*6740*/  MUFU.EX2 R182, R42 ;  /* 0x0000002a00b67308 */ /* 0x000fe20000000800 */
[----:B------:R-:W-:Y:S01]  /*6750*/  ISETP.LE.U32.AND P4, PT, R25, UR6, PT ;  /* 0x0000000619007c0c */ /* 0x000fe2000bf83070 */
[----:B---3--:R-:W-:Y:S01]  /*6760*/  @!P5 FADD.FTZ R191, -R191, -RZ ;  /* 0x800000ffbfbfd221 */ /* 0x008fe20000010100 */
[----:B------:R-:W-:Y:S02]  /*6770*/  ISETP.LE.U32.AND P6, PT, R21, UR6, PT ;  /* 0x0000000615007c0c */ /* 0x000fe4000bfc3070 */
[----:B------:R-:W-:Y:S02]  /*6780*/  LOP3.LUT R8, R5, UR13, R110, 0x96, !PT ;  /* 0x0000000d05087c12 */ /* 0x000fe4000f8e966e */
[----:B------:R-:W-:Y:S02]  /*6790*/  LOP3.LUT R21, R4, 0xffff, RZ, 0xc0, !PT ;  /* 0x0000ffff04157812 */ /* 0x000fe400078ec0ff */
[----:B------:R-:W-:Y:S01]  /*67a0*/  LOP3.LUT R5, R6, 0xffff, RZ, 0xc0, !PT ;  /* 0x0000ffff06057812 */ /* 0x000fe200078ec0ff */
[----:B------:R-:W-:Y:S01]  /*67b0*/  MUFU.EX2 R175, R41 ;  /* 0x0000002900af7308 */ /* 0x000fe20000000800 */
[----:B------:R-:W-:Y:S02]  /*67c0*/  ISETP.LE.U32.AND P1, PT, R23, UR6, PT ;  /* 0x0000000617007c0c */ /* 0x000fe4000bf23070 */
[----:B------:R-:W-:Y:S01]  /*67d0*/  ISETP.LE.U32.AND P0, PT, R5, UR6, PT ;  /* 0x0000000605007c0c */ /* 0x000fe2000bf03070 */
[----:B----4-:R-:W-:Y:S01]  /*67e0*/  @!P4 FADD.FTZ R188, -R188, -RZ ;  /* 0x800000ffbcbcc221 */ /* 0x010fe20000010100 */
[----:B------:R-:W-:Y:S01]  /*67f0*/  LOP3.LUT R5, R118, 0xff, RZ, 0xc0, !PT ;  /* 0x000000ff76057812 */ /* 0x000fe200078ec0ff */
[----:B------:R-:W-:Y:S01]  /*6800*/  @!P6 FADD.FTZ R159, -R159, -RZ ;  /* 0x800000ff9f9fe221 */ /* 0x000fe20000010100 */
[----:B------:R-:W-:Y:S02]  /*6810*/  LOP3.LUT R9, R7, UR13, R122, 0x96, !PT ;  /* 0x0000000d07097c12 */ /* 0x000fe4000f8e967a */
[----:B------:R-:W-:Y:S01]  /*6820*/  ISETP.LE.U32.AND P5, PT, R5, UR6, PT ;  /* 0x0000000605007c0c */ /* 0x000fe2000bfa3070 */
[----:B------:R-:W-:Y:S01]  /*6830*/  MUFU.EX2 R181, R43 ;  /* 0x0000002b00b57308 */ /* 0x000fe20000000800 */
[----:B------:R-:W-:Y:S02]  /*6840*/  LOP3.LUT R5, R15, 0xff, RZ, 0xc0, !PT ;  /* 0x000000ff0f057812 */ /* 0x000fe400078ec0ff */
[----:B------:R-:W-:Y:S01]  /*6850*/  LOP3.LUT R7, R4, 0xff, RZ, 0xc0, !PT ;  /* 0x000000ff04077812 */ /* 0x000fe200078ec0ff */
[----:B------:R-:W-:Y:S01]  /*6860*/  @!P1 FADD.FTZ R174, -R174, -RZ ;  /* 0x800000ffaeae9221 */ /* 0x000fe20000010100 */
[----:B------:R-:W-:Y:S01]  /*6870*/  ISETP.LE.U32.AND P4, PT, R5, UR6, PT ;  /* 0x0000000605007c0c */ /* 0x000fe2000bf83070 */
[----:B------:R-:W-:Y:S01]  /*6880*/  @!P0 FADD.FTZ R172, -R172, -RZ ;  /* 0x800000ffacac8221 */ /* 0x000fe20000010100 */
[--C-:B------:R-:W-:Y:S02]  /*6890*/  SHF.R.U32.HI R5, RZ, 0x18, R15.reuse ;  /* 0x00000018ff057819 */ /* 0x100fe4000001160f */
[--C-:B------:R-:W-:Y:S01]  /*68a0*/  SHF.R.U32.HI R11, RZ, 0x18, R4.reuse ;  /* 0x00000018ff0b7819 */ /* 0x100fe20000011604 */
[----:B------:R-:W-:Y:S01]  /*68b0*/  MUFU.EX2 R179, R46 ;  /* 0x0000002e00b37308 */ /* 0x000fe20000000800 */
[----:B------:R-:W-:Y:S01]  /*68c0*/  SHF.R.U32.HI R20, RZ, 0x10, R4 ;  /* 0x00000010ff147819 */ /* 0x000fe20000011604 */
[----:B------:R-:W-:Y:S01]  /*68d0*/  @!P5 FADD.FTZ R178, -R178, -RZ ;  /* 0x800000ffb2b2d221 */ /* 0x000fe20000010100 */
[----:B------:R-:W-:Y:S02]  /*68e0*/  LOP3.LUT R4, R15, 0xffff, RZ, 0xc0, !PT ;  /* 0x0000ffff0f047812 */ /* 0x000fe400078ec0ff */
[----:B------:R-:W-:Y:S02]  /*68f0*/  ISETP.LE.U32.AND P3, PT, R26, UR6, PT ;  /* 0x000000061a007c0c */ /* 0x000fe4000bf63070 */
[----:B------:R-:W-:Y:S01]  /*6900*/  ISETP.LE.U32.AND P1, PT, R5, UR6, PT ;  /* 0x0000000605007c0c */ /* 0x000fe2000bf23070 */
[----:B--2---:R-:W-:Y:S01]  /*6910*/  @!P4 FADD.FTZ R168, -R168, -RZ ;  /* 0x800000ffa8a8c221 */ /* 0x004fe20000010100 */
[----:B------:R-:W-:Y:S01]  /*6920*/  SHF.R.U32.HI R5, RZ, 0x10, R15 ;  /* 0x00000010ff057819 */ /* 0x000fe2000001160f */
[----:B------:R-:W-:Y:S01]  /*6930*/  MUFU.EX2 R180, R47 ;  /* 0x0000002f00b47308 */ /* 0x000fe20000000800 */
[----:B------:R-:W-:Y:S02]  /*6940*/  SHF.R.U32.HI R4, RZ, 0x8, R4 ;  /* 0x00000008ff047819 */ /* 0x000fe40000011604 */
[----:B------:R-:W-:Y:S02]  /*6950*/  LOP3.LUT R6, R5, 0xff, RZ, 0xc0, !PT ;  /* 0x000000ff05067812 */ /* 0x000fe400078ec0ff */
[----:B------:R-:W-:Y:S02]  /*6960*/  LOP3.LUT R4, R4, 0xffff, RZ, 0xc0, !PT ;  /* 0x0000ffff04047812 */ /* 0x000fe400078ec0ff */
[----:B------:R-:W-:Y:S01]  /*6970*/  ISETP.LE.U32.AND P5, PT, R6, UR6, PT ;  /* 0x0000000606007c0c */ /* 0x000fe2000bfa3070 */
[----:B------:R-:W-:Y:S01]  /*6980*/  @!P3 FADD.FTZ R176, -R176, -RZ ;  /* 0x800000ffb0b0b221 */ /* 0x000fe20000010100 */
[----:B------:R-:W-:Y:S01]  /*6990*/  ISETP.LE.U32.AND P0, PT, R4, UR6, PT ;  /* 0x0000000604007c0c */ /* 0x000fe2000bf03070 */
[----:B------:R-:W1:Y:S01]  /*69a0*/  MUFU.EX2 R169, R39 ;  /* 0x0000002700a97308 */ /* 0x000e620000000800 */
[C---:B------:R-:W-:Y:S02]  /*69b0*/  LOP3.LUT R5, R10.reuse, 0xff, RZ, 0xc0, !PT ;  /* 0x000000ff0a057812 */ /* 0x040fe400078ec0ff */
[----:B------:R-:W-:Y:S02]  /*69c0*/  LOP3.LUT R4, R10, 0xffff, RZ, 0xc0, !PT ;  /* 0x0000ffff0a047812 */ /* 0x000fe400078ec0ff */
[----:B------:R-:W-:Y:S02]  /*69d0*/  ISETP.LE.U32.AND P3, PT, R5, UR6, PT ;  /* 0x0000000605007c0c */ /* 0x000fe4000bf63070 */
[----:B------:R-:W-:Y:S02]  /*69e0*/  SHF.R.U32.HI R5, RZ, 0x8, R4 ;  /* 0x00000008ff057819 */ /* 0x000fe40000011604 */
[--C-:B------:R-:W-:Y:S01]  /*69f0*/  SHF.R.U32.HI R4, RZ, 0x10, R10.reuse ;  /* 0x00000010ff047819 */ /* 0x100fe2000001160a */
[----:B------:R-:W-:Y:S01]  /*6a00*/  @!P5 FADD.FTZ R173, -R173, -RZ ;  /* 0x800000ffadadd221 */ /* 0x000fe20000010100 */
[----:B------:R-:W-:Y:S01]  /*6a10*/  LOP3.LUT R5, R5, 0xffff, RZ, 0xc0, !PT ;  /* 0x0000ffff05057812 */ /* 0x000fe200078ec0ff */
[----:B------:R-:W-:Y:S01]  /*6a20*/  @!P0 FADD.FTZ R167, -R167, -RZ ;  /* 0x800000ffa7a78221 */ /* 0x000fe20000010100 */
[----:B------:R-:W-:Y:S01]  /*6a30*/  LOP3.LUT R4, R4, 0xff, RZ, 0xc0, !PT ;  /* 0x000000ff04047812 */ /* 0x000fe200078ec0ff */
[----:B------:R-:W2:Y:S01]  /*6a40*/  MUFU.EX2 R153, R52 ;  /* 0x0000003400997308 */ /* 0x000ea20000000800 */
[----:B------:R-:W-:Y:S02]  /*6a50*/  SHF.R.U32.HI R6, RZ, 0x18, R10 ;  /* 0x00000018ff067819 */ /* 0x000fe4000001160a */
[----:B------:R-:W-:Y:S01]  /*6a60*/  ISETP.LE.U32.AND P5, PT, R4, UR6, PT ;  /* 0x0000000604007c0c */ /* 0x000fe2000bfa3070 */
[----:B------:R-:W-:Y:S01]  /*6a70*/  @!P3 FADD.FTZ R177, -R177, -RZ ;  /* 0x800000ffb1b1b221 */ /* 0x000fe20000010100 */
[----:B------:R-:W-:Y:S02]  /*6a80*/  ISETP.LE.U32.AND P0, PT, R5, UR6, PT ;  /* 0x0000000605007c0c */ /* 0x000fe4000bf03070 */
[----:B------:R-:W-:Y:S02]  /*6a90*/  ISETP.LE.U32.AND P4, PT, R6, UR6, PT ;  /* 0x0000000606007c0c */ /* 0x000fe4000bf83070 */
[----:B------:R-:W-:Y:S01]  /*6aa0*/  SHF.R.U32.HI R4, RZ, 0x8, R14 ;  /* 0x00000008ff047819 */ /* 0x000fe2000001160e */
[----:B-1----:R-:W-:Y:S01]  /*6ab0*/  @!P1 FADD.FTZ R169, -R169, -RZ ;  /* 0x800000ffa9a99221 */ /* 0x002fe20000010100 */
[----:B------:R-:W-:Y:S01]  /*6ac0*/  LOP3.LUT R5, R16, 0xff, RZ, 0xc0, !PT ;  /* 0x000000ff10057812 */ /* 0x000fe200078ec0ff */
[----:B------:R-:W-:Y:S01]  /*6ad0*/  MUFU.EX2 R151, R53 ;  /* 0x0000003500977308 */ /* 0x000fe20000000800 */
[----:B------:R-:W-:Y:S02]  /*6ae0*/  LOP3.LUT R4, R4, 0xffff, RZ, 0xc0, !PT ;  /* 0x0000ffff04047812 */ /* 0x000fe400078ec0ff */
[----:B------:R-:W-:Y:S01]  /*6af0*/  ISETP.LE.U32.AND P3, PT, R5, UR6, PT ;  /* 0x0000000605007c0c */ /* 0x000fe2000bf63070 */
[----:B------:R-:W-:Y:S01]  /*6b00*/  @!P5 FADD.FTZ R182, -R182, -RZ ;  /* 0x800000ffb6b6d221 */ /* 0x000fe20000010100 */
[----:B------:R-:W-:Y:S01]  /*6b10*/  ISETP.LE.U32.AND P5, PT, R18, UR6, PT ;  /* 0x0000000612007c0c */ /* 0x000fe2000bfa3070 */
[----:B------:R-:W-:Y:S01]  /*6b20*/  @!P0 FADD.FTZ R175, -R175, -RZ ;  /* 0x800000ffafaf8221 */ /* 0x000fe20000010100 */
[----:B------:R-:W-:Y:S01]  /*6b30*/  ISETP.LE.U32.AND P0, PT, R4, UR6, PT ;  /* 0x0000000604007c0c */ /* 0x000fe2000bf03070 */
[----:B------:R-:W-:Y:S01]  /*6b40*/  @!P4 FADD.FTZ R181, -R181, -RZ ;  /* 0x800000ffb5b5c221 */ /* 0x000fe20000010100 */
[----:B------:R-:W-:Y:S01]  /*6b50*/  LOP3.LUT R4, R121, 0xff, RZ, 0xc0, !PT ;  /* 0x000000ff79047812 */ /* 0x000fe200078ec0ff */
[----:B------:R-:W-:Y:S01]  /*6b60*/  MUFU.EX2 R158, R54 ;  /* 0x00000036009e7308 */ /* 0x000fe20000000800 */
[----:B------:R-:W-:Y:S02]  /*6b70*/  LOP3.LUT R5, R9, 0xffff, RZ, 0xc0, !PT ;  /* 0x0000ffff09057812 */ /* 0x000fe400078ec0ff */
[----:B------:R-:W-:Y:S02]  /*6b80*/  ISETP.LE.U32.AND P4, PT, R4, UR6, PT ;  /* 0x0000000604007c0c */ /* 0x000fe4000bf83070 */
[----:B------:R-:W-:Y:S01]  /*6b90*/  SHF.R.U32.HI R4, RZ, 0x8, R28 ;  /* 0x00000008ff047819 */ /* 0x000fe2000001161c */
[----:B------:R-:W-:Y:S01]  /*6ba0*/  @!P3 FADD.FTZ R179, -R179, -RZ ;  /* 0x800000ffb3b3b221 */ /* 0x000fe20000010100 */
[----:B------:R-:W-:Y:S01]  /*6bb0*/  SHF.R.U32.HI R6, RZ, 0x8, R5 ;  /* 0x00000008ff067819 */ /* 0x000fe20000011605 */
[----:B------:R-:W-:Y:S01]  /*6bc0*/  @!P5 FADD.FTZ R180, -R180, -RZ ;  /* 0x800000ffb4b4d221 */ /* 0x000fe20000010100 */
[----:B------:R-:W-:Y:S01]  /*6bd0*/  LOP3.LUT R4, R4, 0xffff, RZ, 0xc0, !PT ;  /* 0x0000ffff04047812 */ /* 0x000fe200078ec0ff */
[----:B------:R-:W1:Y:S01]  /*6be0*/  MUFU.EX2 R171, R44 ;  /* 0x0000002c00ab7308 */ /* 0x000e620000000800 */
[----:B------:R-:W-:Y:S02]  /*6bf0*/  ISETP.LE.U32.AND P5, PT, R7, UR6, PT ;  /* 0x0000000607007c0c */ /* 0x000fe4000bfa3070 */
[----:B------:R-:W-:Y:S02]  /*6c00*/  ISETP.LE.U32.AND P3, PT, R4, UR6, PT ;  /* 0x0000000604007c0c */ /* 0x000fe4000bf63070 */
[----:B------:R-:W-:Y:S01]  /*6c10*/  LOP3.LUT R7, R9, 0xff, RZ, 0xc0, !PT ;  /* 0x000000ff09077812 */ /* 0x000fe200078ec0ff */
[----:B------:R-:W-:Y:S01]  /*6c20*/  @!P4 FADD.FTZ R164, -R164, -RZ ;  /* 0x800000ffa4a4c221 */ /* 0x000fe20000010100 */
[----:B------:R-:W-:Y:S02]  /*6c30*/  SHF.R.U32.HI R4, RZ, 0x10, R9 ;  /* 0x00000010ff047819 */ /* 0x000fe40000011609 */
[----:B------:R-:W-:Y:S01]  /*6c40*/  ISETP.LE.U32.AND P6, PT, R7, UR6, PT ;  /* 0x0000000607007c0c */ /* 0x000fe2000bfc3070 */
[----:B------:R-:W3:Y:S01]  /*6c50*/  MUFU.EX2 R162, R56 ;  /* 0x0000003800a27308 */ /* 0x000ee20000000800 */
[----:B------:R-:W-:Y:S02]  /*6c60*/  LOP3.LUT R5, R4, 0xff, RZ, 0xc0, !PT ;  /* 0x000000ff04057812 */ /* 0x000fe400078ec0ff */
[----:B------:R-:W-:Y:S01]  /*6c70*/  LOP3.LUT R4, R6, 0xffff, RZ, 0xc0, !PT ;  /* 0x0000ffff06047812 */ /* 0x000fe200078ec0ff */
[----:B------:R-:W-:Y:S01]  /*6c80*/  @!P5 FADD.FTZ R154, -R154, -RZ ;  /* 0x800000ff9a9ad221 */ /* 0x000fe20000010100 */
[----:B------:R-:W-:Y:S01]  /*6c90*/  ISETP.LE.U32.AND P1, PT, R17, UR6, PT ;  /* 0x0000000611007c0c */ /* 0x000fe2000bf23070 */
[----:B------:R-:W-:Y:S01]  /*6ca0*/  @!P3 FADD.FTZ R157, -R157, -RZ ;  /* 0x800000ff9d9db221 */ /* 0x000fe20000010100 */
[----:B------:R-:W-:Y:S02]  /*6cb0*/  ISETP.LE.U32.AND P4, PT, R4, UR6, PT ;  /* 0x0000000604007c0c */ /* 0x000fe4000bf83070 */
[C---:B------:R-:W-:Y:S01]  /*6cc0*/  LOP3.LUT R4, R8.reuse, 0xffff, RZ, 0xc0, !PT ;  /* 0x0000ffff08047812 */ /* 0x040fe200078ec0ff */
[----:B------:R-:W4:Y:S01]  /*6cd0*/  MUFU.EX2 R166, R58 ;  /* 0x0000003a00a67308 */ /* 0x000f220000000800 */
[----:B------:R-:W-:Y:S01]  /*6ce0*/  ISETP.LE.U32.AND P3, PT, R5, UR6, PT ;  /* 0x0000000605007c0c */ /* 0x000fe2000bf63070 */
[----:B--2---:R-:W-:Y:S01]  /*6cf0*/  @!P6 FADD.FTZ R153, -R153, -RZ ;  /* 0x800000ff9999e221 */ /* 0x004fe20000010100 */
[----:B------:R-:W-:Y:S02]  /*6d00*/  LOP3.LUT R5, R8, 0xff, RZ, 0xc0, !PT ;  /* 0x000000ff08057812 */ /* 0x000fe400078ec0ff */
[----:B------:R-:W-:Y:S02]  /*6d10*/  SHF.R.U32.HI R4, RZ, 0x8, R4 ;  /* 0x00000008ff047819 */ /* 0x000fe40000011604 */
[----:B------:R-:W-:Y:S01]  /*6d20*/  ISETP.LE.U32.AND P6, PT, R5, UR6, PT ;  /* 0x0000000605007c0c */ /* 0x000fe2000bfc3070 */
[----:B-1----:R-:W-:Y:S01]  /*6d30*/  @!P1 FADD.FTZ R171, -R171, -RZ ;  /* 0x800000ffabab9221 */ /* 0x002fe20000010100 */
[----:B------:R-:W-:Y:S01]  /*6d40*/  LOP3.LUT R4, R4, 0xffff, RZ, 0xc0, !PT ;  /* 0x0000ffff04047812 */ /* 0x000fe200078ec0ff */
[----:B------:R-:W-:Y:S01]  /*6d50*/  @!P4 FADD.FTZ R151, -R151, -RZ ;  /* 0x800000ff9797c221 */ /* 0x000fe20000010100 */
[--C-:B------:R-:W-:Y:S01]  /*6d60*/  SHF.R.U32.HI R5, RZ, 0x10, R8.reuse ;  /* 0x00000010ff057819 */ /* 0x100fe20000011608 */
[----:B------:R-:W1:Y:S01]  /*6d70*/  MUFU.EX2 R161, R57 ;  /* 0x0000003900a17308 */ /* 0x000e620000000800 */
[----:B------:R-:W-:Y:S01]  /*6d80*/  ISETP.LE.U32.AND P4, PT, R4, UR6, PT ;  /* 0x0000000604007c0c */ /* 0x000fe2000bf83070 */
[----:B------:R-:W-:Y:S01]  /*6d90*/  @!P3 FADD.FTZ R158, -R158, -RZ ;  /* 0x800000ff9e9eb221 */ /* 0x000fe20000010100 */
[----:B------:R-:W-:Y:S02]  /*6da0*/  LOP3.LUT R4, R5, 0xff, RZ, 0xc0, !PT ;  /* 0x000000ff05047812 */ /* 0x000fe400078ec0ff */
[----:B------:R-:W-:Y:S02]  /*6db0*/  SHF.R.U32.HI R5, RZ, 0x8, R19 ;  /* 0x00000008ff057819 */ /* 0x000fe40000011613 */
[----:B------:R-:W-:Y:S01]  /*6dc0*/  ISETP.LE.U32.AND P3, PT, R4, UR6, PT ;  /* 0x0000000604007c0c */ /* 0x000fe2000bf63070 */
[----:B---3--:R-:W-:Y:S01]  /*6dd0*/  @!P6 FADD.FTZ R162, -R162, -RZ ;  /* 0x800000ffa2a2e221 */ /* 0x008fe20000010100 */
[----:B------:R-:W-:Y:S01]  /*6de0*/  LOP3.LUT R4, R5, 0xffff, RZ, 0xc0, !PT ;  /* 0x0000ffff05047812 */ /* 0x000fe200078ec0ff */
[----:B------:R-:W2:Y:S01]  /*6df0*/  MUFU.EX2 R170, R45 ;  /* 0x0000002d00aa7308 */ /* 0x000ea20000000800 */
[----:B------:R-:W-:Y:S02]  /*6e00*/  ISETP.LE.U32.AND P1, PT, R12, UR6, PT ;  /* 0x000000060c007c0c */ /* 0x000fe4000bf23070 */
[----:B------:R-:W-:Y:S02]  /*6e10*/  ISETP.LE.U32.AND P6, PT, R4, UR6, PT ;  /* 0x0000000604007c0c */ /* 0x000fe4000bfc3070 */
[----:B------:R-:W-:Y:S02]  /*6e20*/  LOP3.LUT R4, R22, 0xff, RZ, 0xc0, !PT ;  /* 0x000000ff16047812 */ /* 0x000fe400078ec0ff */
[----:B------:R-:W-:Y:S02]  /*6e30*/  SHF.R.U32.HI R6, RZ, 0x8, R21 ;  /* 0x00000008ff067819 */ /* 0x000fe40000011615 */
[----:B------:R-:W-:Y:S01]  /*6e40*/  LOP3.LUT R5, R20, 0xff, RZ, 0xc0, !PT ;  /* 0x000000ff14057812 */ /* 0x000fe200078ec0ff */
[----:B----4-:R-:W-:Y:S01]  /*6e50*/  @!P3 FADD.FTZ R166, -R166, -RZ ;  /* 0x800000ffa6a6b221 */ /* 0x010fe20000010100 */
[----:B------:R-:W-:Y:S01]  /*6e60*/  ISETP.LE.U32.AND P3, PT, R4, UR6, PT ;  /* 0x0000000604007c0c */ /* 0x000fe2000bf63070 */
[----:B------:R-:W-:Y:S01]  /*6e70*/  MUFU.EX2 R156, R55 ;  /* 0x00000037009c7308 */ /* 0x000fe20000000800 */
[----:B------:R-:W-:Y:S01]  /*6e80*/  LOP3.LUT R4, R6, 0xffff, RZ, 0xc0, !PT ;  /* 0x0000ffff06047812 */ /* 0x000fe200078ec0ff */
[----:B------:R-:W-:Y:S01]  /*6e90*/  @!P1 FADD.FTZ R150, -R150, -RZ ;  /* 0x800000ff96969221 */ /* 0x000fe20000010100 */
[----:B------:R-:W-:Y:S01]  /*6ea0*/  F2FP.RELU.BF16.PACK_AB R7, R200, R203 ;  /* 0x000000cbc807723e */ /* 0x000fe200000018ff */
[----:B------:R-:W-:Y:S01]  /*6eb0*/  @!P6 FADD.FTZ R149, -R149, -RZ ;  /* 0x800000ff9595e221 */ /* 0x000fe20000010100 */
[----:B------:R-:W-:Y:S01]  /*6ec0*/  F2FP.RELU.BF16.PACK_AB R6, R202, R204 ;  /* 0x000000ccca06723e */ /* 0x000fe200000018ff */
[----:B-1----:R-:W-:Y:S01]  /*6ed0*/  @!P4 FADD.FTZ R161, -R161, -RZ ;  /* 0x800000ffa1a1c221 */ /* 0x002fe20000010100 */
[----:B------:R-:W-:Y:S01]  /*6ee0*/  ISETP.LE.U32.AND P1, PT, R5, UR6, PT ;  /* 0x0000000605007c0c */ /* 0x000fe2000bf23070 */
[----:B------:R1:W-:Y:S01]  /*6ef0*/  STS [R220+0x12000], R7 ;  /* 0x01200007dc007388 */ /* 0x0003e20000000800 */
[----:B------:R-:W-:Y:S01]  /*6f00*/  ISETP.LE.U32.AND P6, PT, R4, UR6, PT ;  /* 0x0000000604007c0c */ /* 0x000fe2000bfc3070 */
[----:B------:R-:W3:Y:S01]  /*6f10*/  MUFU.EX2 R165, R59 ;  /* 0x0000003b00a57308 */ /* 0x000ee20000000800 */
[----:B------:R-:W-:Y:S01]  /*6f20*/  F2FP.RELU.BF16.PACK_AB R5, R193, R194 ;  /* 0x000000c2c105723e */ /* 0x000fe200000018ff */
[----:B------:R4:W-:Y:S01]  /*6f30*/  STS [R220+0x12400], R6 ;  /* 0x01240006dc007388 */ /* 0x0009e20000000800 */
[----:B------:R-:W-:Y:S01]  /*6f40*/  F2FP.RELU.BF16.PACK_AB R4, R196, R198 ;  /* 0x000000c6c404723e */ /* 0x000fe200000018ff */
[----:B--2---:R-:W-:Y:S01]  /*6f50*/  @!P0 FADD.FTZ R170, -R170, -RZ ;  /* 0x800000ffaaaa8221 */ /* 0x004fe20000010100 */
[----:B------:R-:W-:Y:S01]  /*6f60*/  SHF.R.U32.HI R8, RZ, 0x18, R8 ;  /* 0x00000018ff087819 */ /* 0x000fe20000011608 */
[----:B------:R2:W-:Y:S01]  /*6f70*/  STS [R221+0x12000], R5 ;  /* 0x01200005dd007388 */ /* 0x0005e20000000800 */
[----:B------:R-:W-:Y:S01]  /*6f80*/  ISETP.LE.U32.AND P2, PT, R27, UR6, PT ;  /* 0x000000061b007c0c */ /* 0x000fe2000bf43070 */
[----:B------:R-:W-:Y:S01]  /*6f90*/  @!P3 FADD.FTZ R148, -R148, -RZ ;  /* 0x800000ff9494b221 */ /* 0x000fe20000010100 */
[----:B------:R-:W-:Y:S01]  /*6fa0*/  FSETP.GE.FTZ.AND P3, PT, R200, RZ, PT ;  /* 0x000000ffc800720b */ /* 0x000fe20003f76000 */
[----:B------:R2:W-:Y:S01]  /*6fb0*/  STS [R221+0x12400], R4 ;  /* 0x01240004dd007388 */ /* 0x0005e20000000800 */
[----:B------:R-:W-:Y:S01]  /*6fc0*/  ISETP.LE.U32.AND P4, PT, R8, UR6, PT ;  /* 0x0000000608007c0c */ /* 0x000fe2000bf83070 */
[----:B------:R-:W-:Y:S01]  /*6fd0*/  @!P6 FADD.FTZ R152, -R152, -RZ ;  /* 0x800000ff9898e221 */ /* 0x000fe20000010100 */
[----:B------:R-:W-:Y:S01]  /*6fe0*/  F2FP.RELU.BF16.PACK_AB R8, R185, R187 ;  /* 0x000000bbb908723e */ /* 0x000fe200000018ff */
[----:B------:R-:W-:Y:S01]  /*6ff0*/  @!P1 FADD.FTZ R160, -R160, -RZ ;  /* 0x800000ffa0a09221 */ /* 0x000fe20000010100 */
[----:B------:R-:W-:Y:S02]  /*7000*/  FSETP.GE.FTZ.AND P1, PT, R193, RZ, PT ;  /* 0x000000ffc100720b */ /* 0x000fe40003f36000 */
[----:B------:R-:W-:Y:S02]  /*7010*/  F2FP.RELU.BF16.PACK_AB R0, R181, R182 ;  /* 0x000000b6b500723e */ /* 0x000fe400000018ff */
[----:B------:R-:W-:Y:S01]  /*7020*/  SHF.R.U32.HI R9, RZ, 0x18, R9 ;  /* 0x00000018ff097819 */ /* 0x000fe20000011609 */
[----:B------:R-:W-:Y:S01]  /*7030*/  @!P2 FADD.FTZ R163, -R163, -RZ ;  /* 0x800000ffa3a3a221 */ /* 0x000fe20000010100 */
[----:B------:R-:W-:Y:S02]  /*7040*/  ISETP.LE.U32.AND P0, PT, R13, UR6, PT ;  /* 0x000000060d007c0c */ /* 0x000fe4000bf03070 */
[----:B-1----:R-:W-:Y:S01]  /*7050*/  F2FP.RELU.BF16.PACK_AB R7, R208, R205 ;  /* 0x000000cdd007723e */ /* 0x002fe200000018ff */
[----:B---3--:R-:W-:Y:S01]  /*7060*/  @!P4 FADD.FTZ R165, -R165, -RZ ;  /* 0x800000ffa5a5c221 */ /* 0x008fe20000010100 */
[----:B------:R-:W-:Y:S02]  /*7070*/  FSETP.GE.FTZ.AND P4, PT, R203, RZ, PT ;  /* 0x000000ffcb00720b */ /* 0x000fe40003f96000 */
[----:B----4-:R-:W-:Y:S01]  /*7080*/  F2FP.RELU.BF16.PACK_AB R6, R209, R210 ;  /* 0x000000d2d106723e */ /* 0x010fe200000018ff */
[----:B------:R1:W-:Y:S01]  /*7090*/  STS [R220+0x14000], R7 ;  /* 0x01400007dc007388 */ /* 0x0003e20000000800 */
[----:B------:R-:W-:Y:S02]  /*70a0*/  ISETP.LE.U32.AND P2, PT, R9, UR6, PT ;  /* 0x0000000609007c0c */ /* 0x000fe4000bf43070 */
[----:B--2---:R-:W-:Y:S01]  /*70b0*/  F2FP.RELU.BF16.PACK_AB R5, R199, R201 ;  /* 0x000000c9c705723e */ /* 0x004fe200000018ff */
[----:B------:R2:W-:Y:S02]  /*70c0*/  STS [R220+0x14400], R6 ;  /* 0x01440006dc007388 */ /* 0x0005e40000000800 */
[----:B------:R-:W-:Y:S01]  /*70d0*/  @!P0 FADD.FTZ R147, -R147, -RZ ;  /* 0x800000ff93938221 */ /* 0x000fe20000010100 */
[----:B------:R-:W-:Y:S01]  /*70e0*/  FSETP.GE.FTZ.AND P0, PT, R187, RZ, PT ;  /* 0x000000ffbb00720b */ /* 0x000fe20003f16000 */
[----:B------:R3:W-:Y:S01]  /*70f0*/  STS [R221+0x14000], R5 ;  /* 0x01400005dd007388 */ /* 0x0007e20000000800 */
[----:B------:R-:W-:Y:S05]  /*7100*/  F2FP.RELU.BF16.PACK_AB R4, R206, R207 ;  /* 0x000000cfce04723e */ /* 0x000fea00000018ff */
[----:B------:R4:W-:Y:S01]  /*7110*/  STS [R221+0x14400], R4 ;  /* 0x01440004dd007388 */ /* 0x0009e20000000800 */
[----:B------:R-:W-:Y:S01]  /*7120*/  @!P2 FADD.FTZ R156, -R156, -RZ ;  /* 0x800000ff9c9ca221 */ /* 0x000fe20000010100 */
[----:B------:R-:W-:Y:S02]  /*7130*/  ISETP.LE.U32.AND P2, PT, R11, UR6, PT ;  /* 0x000000060b007c0c */ /* 0x000fe4000bf43070 */
[----:B------:R-:W-:Y:S01]  /*7140*/  STS [R222+0x12000], R8 ;  /* 0x01200008de007388 */ /* 0x000fe20000000800 */
[----:B-1----:R-:W-:Y:S02]  /*7150*/  F2FP.RELU.BF16.PACK_AB R7, R186, R189 ;  /* 0x000000bdba07723e */ /* 0x002fe400000018ff */
[----:B--2---:R-:W-:Y:S03]  /*7160*/  F2FP.RELU.BF16.PACK_AB R6, R190, R192 ;  /* 0x000000c0be06723e */ /* 0x004fe600000018ff */
[----:B------:R1:W-:Y:S05]  /*7170*/  STS [R222+0x12400], R7 ;  /* 0x01240007de007388 */ /* 0x0003ea0000000800 */
[----:B------:R-:W-:Y:S01]  /*7180*/  @!P2 FADD.FTZ R155, -R155, -RZ ;  /* 0x800000ff9b9ba221 */ /* 0x000fe20000010100 */
[----:B------:R-:W-:Y:S02]  /*7190*/  FSETP.GE.FTZ.AND P2, PT, R194, RZ, PT ;  /* 0x000000ffc200720b */ /* 0x000fe40003f56000 */
        /* <DEDUP_REMOVED lines=8> */
[----:B---3--:R-:W-:Y:S03]  /*7220*/  F2FP.RELU.BF16.PACK_AB R4, R167, R168 ;  /* 0x000000a8a704723e */ /* 0x008fe600000018ff */
[----:B------:R2:W-:Y:S01]  /*7230*/  STS [R219+0x14400], R5 ;  /* 0x01440005db007388 */ /* 0x0005e20000000800 */
[----:B----4-:R-:W-:Y:S05]  /*7240*/  F2FP.RELU.BF16.PACK_AB R6, R183, R184 ;  /* 0x000000b8b706723e */ /* 0x010fea00000018ff */
[----:B------:R3:W-:Y:S04]  /*7250*/  STS [R219+0x14000], R6 ;  /* 0x01400006db007388 */ /* 0x0007e80000000800 */
[----:B------:R4:W-:Y:S01]  /*7260*/  STS [R215+0x12000], R4 ;  /* 0x01200004d7007388 */ /* 0x0009e20000000800 */
[----:B-1----:R-:W-:Y:S05]  /*7270*/  F2FP.RELU.BF16.PACK_AB R7, R169, R173 ;  /* 0x000000ada907723e */ /* 0x002fea00000018ff */
[----:B------:R1:W-:Y:S01]  /*7280*/  STS [R215+0x12400], R7 ;  /* 0x01240007d7007388 */ /* 0x0003e20000000800 */
[----:B--2---:R-:W-:Y:S05]  /*7290*/  F2FP.RELU.BF16.PACK_AB R5, R157, R159 ;  /* 0x0000009f9d05723e */ /* 0x004fea00000018ff */
[----:B------:R2:W-:Y:S01]  /*72a0*/  STS [R216+0x12000], R5 ;  /* 0x01200005d8007388 */ /* 0x0005e20000000800 */
[----:B---3--:R-:W-:Y:S02]  /*72b0*/  F2FP.RELU.BF16.PACK_AB R6, R175, R177 ;  /* 0x000000b1af06723e */ /* 0x008fe400000018ff */
[----:B----4-:R-:W-:Y:S05]  /*72c0*/  F2FP.RELU.BF16.PACK_AB R4, R163, R164 ;  /* 0x000000a4a304723e */ /* 0x010fea00000018ff */
[----:B------:R3:W-:Y:S01]  /*72d0*/  STS [R216+0x12400], R4 ;  /* 0x01240004d8007388 */ /* 0x0007e20000000800 */
[----:B-1----:R-:W-:Y:S03]  /*72e0*/  F2FP.RELU.BF16.PACK_AB R7, R170, R171 ;  /* 0x000000abaa07723e */ /* 0x002fe600000018ff */
[----:B------:R1:W-:Y:S04]  /*72f0*/  STS [R215+0x14000], R6 ;  /* 0x01400006d7007388 */ /* 0x0003e80000000800 */
[----:B------:R4:W-:Y:S04]  /*7300*/  STS [R215+0x14400], R0 ;  /* 0x01440000d7007388 */ /* 0x0009e80000000800 */
[----:B------:R4:W-:Y:S01]  /*7310*/  STS [R216+0x14000], R7 ;  /* 0x01400007d8007388 */ /* 0x0009e20000000800 */
[----:B--2---:R-:W-:Y:S02]  /*7320*/  F2FP.RELU.BF16.PACK_AB R5, R151, R153 ;  /* 0x000000999705723e */ /* 0x004fe400000018ff */
[----:B---3--:R-:W-:Y:S02]  /*7330*/  F2FP.RELU.BF16.PACK_AB R4, R156, R158 ;  /* 0x0000009e9c04723e */ /* 0x008fe400000018ff */
[----:B-1----:R-:W-:Y:S02]  /*7340*/  F2FP.RELU.BF16.PACK_AB R6, R180, R179 ;  /* 0x000000b3b406723e */ /* 0x002fe400000018ff */
        /* <DEDUP_REMOVED lines=52> */
[C---:B------:R-:W-:Y:S01]  /*7690*/  FADD.FTZ R4, -R146.reuse, R17 ;  /* 0x0000001192047221 */ /* 0x040fe20000010100 */
[-C--:B------:R-:W-:Y:S01]  /*76a0*/  FSEL R17, R101, R146.reuse, P4 ;  /* 0x0000009265117208 */ /* 0x080fe20002000000 */
[-C--:B------:R-:W-:Y:S01]  /*76b0*/  HMMA.16816.F32.BF16 R28, R112, R118.reuse, R28 ;  /* 0x00000076701c723c */ /* 0x080fe2000004181c */
        /* <DEDUP_REMOVED lines=11> */
[----:B------:R-:W-:Y:S01]  /*7770*/  FSEL R0, R0, R146, P0 ;  /* 0x0000009200007208 */ /* 0x000fe20000000000 */
[----:B------:R-:W-:Y:S01]  /*7780*/  FADD.FTZ R17, -R146, R21 ;  /* 0x0000001592117221 */ /* 0x000fe20000010100 */
[----:B------:R-:W-:Y:S01]  /*7790*/  FSETP.GE.FTZ.AND P0, PT, R167, RZ, PT ;  /* 0x000000ffa700720b */ /* 0x000fe20003f16000 */
[----:B------:R-:W-:Y:S01]  /*77a0*/  FADD.FTZ R19, -R145, R19 ;  /* 0x0000001391137221 */ /* 0x000fe20000010100 */
[-C--:B---3--:R-:W-:Y:S01]  /*77b0*/  HMMA.16816.F32.BF16 R36, R104, R120.reuse, R36 ;  /* 0x000000786824723c */ /* 0x088fe20000041824 */
[----:B------:R-:W-:Y:S03]  /*77c0*/  FMUL.FTZ R187, R187, R0 ;  /* 0x00000000bbbb7220 */ /* 0x000fe60000410000 */
[----:B------:R-:W-:Y:S01]  /*77d0*/  FADD.FTZ R18, -R145, R18 ;  /* 0x0000001291127221 */ /* 0x000fe20000010100 */
[-C--:B------:R-:W-:Y:S01]  /*77e0*/  FSEL R5, R5, R146.reuse, P2 ;  /* 0x0000009205057208 */ /* 0x080fe20001000000 */
[C---:B------:R-:W-:Y:S01]  /*77f0*/  FADD.FTZ R23, -R145.reuse, R23 ;  /* 0x0000001791177221 */ /* 0x040fe20000010100 */
[----:B------:R-:W-:Y:S01]  /*7800*/  FSETP.GE.FTZ.AND P2, PT, R172, RZ, PT ;  /* 0x000000ffac00720b */ /* 0x000fe20003f56000 */
[----:B------:R-:W-:Y:S01]  /*7810*/  FADD.FTZ R22, -R145, R22 ;  /* 0x0000001691167221 */ /* 0x000fe20000010100 */
[C---:B------:R-:W-:Y:S03]  /*7820*/  HMMA.16816.F32.BF16 R40, R112.reuse, R120, R40 ;  /* 0x000000787028723c */ /* 0x040fe60000041828 */
[----:B------:R-:W-:Y:S01]  /*7830*/  FMUL.FTZ R194, R194, R5 ;  /* 0x00000005c2c27220 */ /* 0x000fe20000410000 */
[-C--:B------:R-:W-:Y:S01]  /*7840*/  FSEL R17, R17, R146.reuse, P4 ;  /* 0x0000009211117208 */ /* 0x080fe20002000000 */
[----:B------:R-:W-:Y:S01]  /*7850*/  FADD.FTZ R26, -R143, R26 ;  /* 0x0000001a8f1a7221 */ /* 0x000fe20000010100 */
[----:B------:R-:W-:Y:S01]  /*7860*/  FSETP.GE.FTZ.AND P4, PT, R158, RZ, PT ;  /* 0x000000ff9e00720b */ /* 0x000fe20003f96000 */
[C---:B------:R-:W-:Y:S01]  /*7870*/  FADD.FTZ R16, -R146.reuse, R32 ;  /* 0x0000002092107221 */ /* 0x040fe20000010100 */
[-C--:B------:R-:W-:Y:S01]  /*7880*/  HMMA.16816.F32.BF16 R44, R112, R122.reuse, R44 ;  /* 0x0000007a702c723c */ /* 0x080fe2000004182c */
[----:B------:R-:W-:Y:S03]  /*7890*/  FADD.FTZ R5, -R146, R33 ;  /* 0x0000002192057221 */ /* 0x000fe60000010100 */
[C---:B------:R-:W-:Y:S01]  /*78a0*/  FADD.FTZ R35, -R145.reuse, R35 ;  /* 0x0000002391237221 */ /* 0x040fe20000010100 */
[-C--:B------:R-:W-:Y:S01]  /*78b0*/  FSEL R16, R16, R146.reuse, P3 ;  /* 0x0000009210107208 */ /* 0x080fe20001800000 */
[----:B------:R-:W-:Y:S01]  /*78c0*/  FADD.FTZ R34, -R145, R34 ;  /* 0x0000002291227221 */ /* 0x000fe20000010100 */
[-C--:B------:R-:W-:Y:S01]  /*78d0*/  FSEL R5, R5, R146.reuse, P2 ;  /* 0x0000009205057208 */ /* 0x080fe20001000000 */
[C---:B------:R-:W-:Y:S01]  /*78e0*/  FADD.FTZ R0, -R146.reuse, R37 ;  /* 0x0000002592007221 */ /* 0x040fe20000010100 */
[C---:B------:R-:W-:Y:S01]  /*78f0*/  HMMA.16816.F32.BF16 R48, R104.reuse, R122, R48 ;  /* 0x0000007a6830723c */ /* 0x040fe20000041830 */
[----:B------:R-:W-:Y:S02]  /*7900*/  FSETP.GE.FTZ.AND P3, PT, R157, RZ, PT ;  /* 0x000000ff9d00720b */ /* 0x000fe40003f76000 */
[----:B------:R-:W-:Y:S01]  /*7910*/  FADD.FTZ R4, -R146, R36 ;  /* 0x0000002492047221 */ /* 0x000fe20000010100 */
[----:B------:R-:W-:Y:S01]  /*7920*/  FSEL R0, R0, R146, P0 ;  /* 0x0000009200007208 */ /* 0x000fe20000000000 */
[----:B------:R-:W-:Y:S01]  /*7930*/  FADD.FTZ R39, -R145, R39 ;  /* 0x0000002791277221 */ /* 0x000fe20000010100 */
[----:B------:R-:W-:Y:S01]  /*7940*/  FSETP.GE.FTZ.AND P0, PT, R149, RZ, PT ;  /* 0x000000ff9500720b */ /* 0x000fe20003f16000 */
[----:B------:R-:W-:Y:S01]  /*7950*/  FADD.FTZ R38, -R145, R38 ;  /* 0x0000002691267221 */ /* 0x000fe20000010100 */
[-C--:B------:R-:W-:Y:S01]  /*7960*/  HMMA.16816.F32.BF16 R52, R104, R124.reuse, R52 ;  /* 0x0000007c6834723c */ /* 0x080fe20000041834 */
[----:B------:R-:W-:Y:S01]  /*7970*/  FMUL.FTZ R167, R167, R0 ;  /* 0x00000000a7a77220 */ /* 0x000fe20000410000 */
[----:B------:R-:W-:Y:S02]  /*7980*/  FSETP.GE.FTZ.AND P2, PT, R153, RZ, PT ;  /* 0x000000ff9900720b */ /* 0x000fe40003f56000 */
[----:B------:R-:W-:Y:S01]  /*7990*/  FADD.FTZ R0, -R145, R7 ;  /* 0x0000000791007221 */ /* 0x000fe20000010100 */
[----:B------:R-:W-:Y:S01]  /*79a0*/  FSEL R4, R4, R146, P1 ;  /* 0x0000009204047208 */ /* 0x000fe20000800000 */
[----:B------:R-:W-:Y:S01]  /*79b0*/  FMUL.FTZ R172, R172, R5 ;  /* 0x00000005acac7220 */ /* 0x000fe20000410000 */
        /* <DEDUP_REMOVED lines=8> */
[-C--:B------:R-:W-:Y:S01]  /*7a40*/  FSEL R48, R48, R146.reuse, P1 ;  /* 0x0000009230307208 */ /* 0x080fe20000800000 */
[----:B------:R-:W-:Y:S01]  /*7a50*/  FADD.FTZ R51, -R145, R51 ;  /* 0x0000003391337221 */ /* 0x000fe20000010100 */
[----:B------:R-:W-:Y:S01]  /*7a60*/  FSETP.GE.FTZ.AND P1, PT, R151, RZ, PT ;  /* 0x000000ff9700720b */ /* 0x000fe20003f36000 */
[----:B------:R-:W-:Y:S01]  /*7a70*/  FADD.FTZ R53, -R146, R53 ;  /* 0x0000003592357221 */ /* 0x000fe20000010100 */
[-C--:B------:R-:W-:Y:S01]  /*7a80*/  FSEL R49, R49, R146.reuse, P3 ;  /* 0x0000009231317208 */ /* 0x080fe20001800000 */
[----:B------:R-:W-:Y:S01]  /*7a90*/  HMMA.16816.F32.BF16 R64, R104, R126, R64 ;  /* 0x0000007e6840723c */ /* 0x000fe20000041840 */
[----:B------:R-:W-:Y:S02]  /*7aa0*/  FSETP.GE.FTZ.AND P3, PT, R156, RZ, PT ;  /* 0x000000ff9c00720b */ /* 0x000fe40003f76000 */
[-C--:B------:R-:W-:Y:S01]  /*7ab0*/  FSEL R53, R53, R146.reuse, P1 ;  /* 0x0000009235357208 */ /* 0x080fe20000800000 */
[----:B------:R-:W-:Y:S01]  /*7ac0*/  FADD.FTZ R52, -R146, R52 ;  /* 0x0000003492347221 */ /* 0x000fe20000010100 */
[----:B------:R-:W-:Y:S01]  /*7ad0*/  FSETP.GE.FTZ.AND P1, PT, R150, RZ, PT ;  /* 0x000000ff9600720b */ /* 0x000fe20003f36000 */
[C---:B------:R-:W-:Y:S02]  /*7ae0*/  FADD.FTZ R50, -R145.reuse, R50 ;  /* 0x0000003291327221 */ /* 0x040fe40000010100 */
[C---:B------:R-:W-:Y:S01]  /*7af0*/  FADD.FTZ R5, -R145.reuse, R55 ;  /* 0x0000003791057221 */ /* 0x040fe20000010100 */
[----:B------:R-:W-:Y:S02]  /*7b00*/  FSEL R52, R52, R146, P2 ;  /* 0x0000009234347208 */ /* 0x000fe40001000000 */
        /* <DEDUP_REMOVED lines=9> */
[----:B------:R-:W-:Y:S02]  /*7ba0*/  FADD.FTZ R5, -R144, R13 ;  /* 0x0000000d90057221 */ /* 0x000fe40000010100 */
[----:B------:R-:W-:Y:S01]  /*7bb0*/  FMUL.FTZ R158, R158, R6 ;  /* 0x000000069e9e7220 */ /* 0x000fe20000410000 */
[----:B------:R-:W-:Y:S01]  /*7bc0*/  FSEL R7, R7, R144, P4 ;  /* 0x0000009007077208 */ /* 0x000fe20002000000 */
[----:B------:R-:W-:Y:S01]  /*7bd0*/  FADD.FTZ R64, -R146, R64 ;  /* 0x0000004092407221 */ /* 0x000fe20000010100 */
[----:B------:R-:W-:Y:S01]  /*7be0*/  FSETP.GE.FTZ.AND P4, PT, R184, RZ, PT ;  /* 0x000000ffb800720b */ /* 0x000fe20003f96000 */
[C---:B------:R-:W-:Y:S02]  /*7bf0*/  FADD.FTZ R6, -R144.reuse, R12 ;  /* 0x0000000c90067221 */ /* 0x040fe40000010100 */
[----:B------:R-:W-:Y:S01]  /*7c00*/  FADD.FTZ R60, -R144, R60 ;  /* 0x0000003c903c7221 */ /* 0x000fe20000010100 */
[----:B------:R-:W-:Y:S01]  /*7c10*/  FSEL R64, R64, R146, P1 ;  /* 0x0000009240407208 */ /* 0x000fe20000800000 */
[----:B------:R-:W-:Y:S01]  /*7c20*/  @P0 FADD.FTZ R146, -R146, R65 ;  /* 0x0000004192920221 */ /* 0x000fe20000010100 */
        /* <DEDUP_REMOVED lines=62> */
[----:B------:R-:W-:Y:S01]  /*8010*/  FSEL R0, R0, R144, P0 ;  /* 0x0000009000007208 */ /* 0x000fe20000000000 */
[----:B------:R-:W-:Y:S01]  /*8020*/  @P1 FADD.FTZ R145, -R145, R67 ;  /* 0x0000004391911221 */ /* 0x000fe20000010100 */
        /* <DEDUP_REMOVED lines=78> */
[-C--:B------:R-:W-:Y:S01]  /*8510*/  FSEL R4, R4, R143.reuse, P1 ;  /* 0x0000008f04047208 */ /* 0x080fe20000800000 */
        /* <DEDUP_REMOVED lines=58> */
.L_x_1089:
        /* <DEDUP_REMOVED lines=148> */
.L_x_1090:
        /* <DEDUP_REMOVED lines=303> */
.L_x_1092:
        /* <DEDUP_REMOVED lines=17> */
.L_x_1093:
        /* <DEDUP_REMOVED lines=43> */
.L_x_1095:
[----:B--2---:R-:W-:Y:S05]  /*a8b0*/  BSYNC B0 ;  /* 0x0000000000007941 */ /* 0x004fea0003800000 */
.L_x_1094:
        /* <DEDUP_REMOVED lines=14> */
.L_x_1097:
[----:B------:R-:W-:Y:S05]  /*a9a0*/  BSYNC B0 ;  /* 0x0000000000007941 */ /* 0x000fea0003800000 */
.L_x_1096:
        /* <DEDUP_REMOVED lines=25> */
.L_x_1099:
[----:B------:R-:W-:Y:S05]  /*ab40*/  BSYNC B0 ;  /* 0x0000000000007941 */ /* 0x000fea0003800000 */
.L_x_1098:
        /* <DEDUP_REMOVED lines=12> */
.L_x_1072:
        /* <DEDUP_REMOVED lines=21> */
.L_x_1101:
        /* <DEDUP_REMOVED lines=17> */
.L_x_1102:
        /* <DEDUP_REMOVED lines=37> */
.L_x_1104:
[----:B------:R-:W-:Y:S05]  /*b0c0*/  BSYNC B0 ;  /* 0x0000000000007941 */ /* 0x000fea0003800000 */
.L_x_1103:
        /* <DEDUP_REMOVED lines=15> */
.L_x_1106:
[----:B------:R-:W-:Y:S05]  /*b1c0*/  BSYNC B0 ;  /* 0x0000000000007941 */ /* 0x000fea0003800000 */
.L_x_1105:
        /* <DEDUP_REMOVED lines=26> */
.L_x_1108:
[----:B------:R-:W-:Y:S05]  /*b370*/  BSYNC B0 ;  /* 0x0000000000007941 */ /* 0x000fea0003800000 */
.L_x_1107:
        /* <DEDUP_REMOVED lines=12> */
.L_x_1100:
[----:B------:R-:W-:Y:S05]  /*b440*/  BSYNC B1 ;  /* 0x0000000000017941 */ /* 0x000fea0003800000 */
.L_x_1067:
        /* <DEDUP_REMOVED lines=11> */
.L_x_1109:
[----:B------:R-:W-:Y:S05]  /*b500*/  EXIT ;  /* 0x000000000000794d */ /* 0x000fea0003800000 */
.L_x_1111:
        /* <DEDUP_REMOVED lines=15> */
.L_x_1357:


//--------------------- .text._ZN5flash44flash_bwd_dq_dk_dv_loop_seqk_parallel_kernelI23Flash_bwd_kernel_traitsILi32ELi128ELi128ELi8ELi4ELi4ELi4ELb0ELb0EN7cutlass10bfloat16_tE19Flash_kernel_traitsILi32ELi128ELi128ELi8ES3_EELb0ELb0ELb0ELb1ELb0ELb0ELb1EEEvNS_16Flash_bwd_paramsE --------------------------
	.section	.text._ZN5flash44flash_bwd_dq_dk_dv_loop_seqk_parallel_kernelI23Flash_bwd_kernel_traitsILi32ELi128ELi128ELi8ELi4ELi4ELi4ELb0ELb0EN7cutlass10bfloat16_tE19Flash_kernel_traitsILi32ELi128ELi128ELi8ES3_EELb0ELb0ELb0ELb1ELb0ELb0ELb1EEEvNS_16Flash_bwd_paramsE,"ax",@progbits
	.sectioninfo	@"SHI_REGISTERS=255"
	.align	128
        .global         _ZN5flash44flash_bwd_dq_dk_dv_loop_seqk_parallel_kernelI23Flash_bwd_kernel_traitsILi32ELi128ELi128ELi8ELi4ELi4ELi4ELb0ELb0EN7cutlass10bfloat16_tE19Flash_kernel_traitsILi32ELi128ELi128ELi8ES3_EELb0ELb0ELb0ELb1ELb0ELb0ELb1EEEvNS_16Flash_bwd_paramsE
        .type           _ZN5flash44flash_bwd_dq_dk_dv_loop_seqk_parallel_kernelI23Flash_bwd_kernel_traitsILi32ELi128ELi128ELi8ELi4ELi4ELi4ELb0ELb0EN7cutlass10bfloat16_tE19Flash_kernel_traitsILi32ELi128ELi128ELi8ES3_EELb0ELb0ELb0ELb1ELb0ELb0ELb1EEEvNS_16Flash_bwd_paramsE,@function
        .size           _ZN5flash44flash_bwd_dq_dk_dv_loop_seqk_parallel_kernelI23Flash_bwd_kernel_traitsILi32ELi128ELi128ELi8ELi4ELi4ELi4ELb0ELb0EN7cutlass10bfloat16_tE19Flash_kernel_traitsILi32ELi128ELi128ELi8ES3_EELb0ELb0ELb0ELb1ELb0ELb0ELb1EEEvNS_16Flash_bwd_paramsE,(.L_x_1358 - _ZN5flash44flash_bwd_dq_dk_dv_loop_seqk_parallel_kernelI23Flash_bwd_kernel_traitsILi32ELi128ELi128ELi8ELi4ELi4ELi4ELb0ELb0EN7cutlass10bfloat16_tE19Flash_kernel_traitsILi32ELi128ELi128ELi8ES3_EELb0ELb0ELb0ELb1ELb0ELb0ELb1EEEvNS_16Flash_bwd_paramsE)
        .other          _ZN5flash44flash_bwd_dq_dk_dv_loop_seqk_parallel_kernelI23Flash_bwd_kernel_traitsILi32ELi128ELi128ELi8ELi4ELi4ELi4ELb0ELb0EN7cutlass10bfloat16_tE19Flash_kernel_traitsILi32ELi128ELi128ELi8ES3_EELb0ELb0ELb0ELb1ELb0ELb0ELb1EEEvNS_16Flash_bwd_paramsE,@"STO_CUDA_ENTRY STV_DEFAULT"
_ZN5flash44flash_bwd_dq_dk_dv_loop_seqk_parallel_kernelI23Flash_bwd_kernel_traitsILi32ELi128ELi128ELi8ELi4ELi4ELi4ELb0ELb0EN7cutlass10bfloat16_tE19Flash_kernel_traitsILi32ELi128ELi128ELi8ES3_EELb0ELb0ELb0ELb1ELb0ELb0ELb1EEEvNS_16Flash_bwd_paramsE:
.text._ZN5flash44flash_bwd_dq_dk_dv_loop_seqk_parallel_kernelI23Flash_bwd_kernel_traitsILi32ELi128ELi128ELi8ELi4ELi4ELi4ELb0ELb0EN7cutlass10bfloat16_tE19Flash_kernel_traitsILi32ELi128ELi128ELi8ES3_EELb0ELb0ELb0ELb1ELb0ELb0ELb1EEEvNS_16Flash_bwd_paramsE:
        /* <DEDUP_REMOVED lines=264> */
.L_x_1156:
        /* <DEDUP_REMOVED lines=54> */
.L_x_1112:
        /* <DEDUP_REMOVED lines=58> */
.L_x_1114:
        /* <DEDUP_REMOVED lines=18> */
.L_x_1115:
        /* <DEDUP_REMOVED lines=60> */
[----:B--2---:R-:W-:Y:S01]  /*1c60*/  ISETP.LE.AND P0, PT, RZ, UR35, PT ;  /* 0x00000023ff007c0c */ /* 0x004fe2000bf03270 */
[----:B-1----:R-:W-:-:S08]  /*1c70*/  @UP2 USEL UR11, UR11, UR4, !UP1 ;  /* 0x000000040b0b2287 */ /* 0x002fd0000c800000 */
[----:B------:R-:W-:Y:S01]  /*1c80*/  @P2 IADD3 R0, R0, 0x1, RZ ;  /* 0x0000000100002810 */ /* 0x000fe20007ffe0ff */
[----:B------:R-:W-:-:S04]  /*1c90*/  ULDC UR35, c[0x0][0x234] ;  /* 0x00008d0000237ab9 */ /* 0x000fc80000000800 */
[----:B------:R-:W-:Y:S01]  /*1ca0*/  IMAD.MOV.U32 R12, RZ, RZ, R0 ;  /* 0x000000ffff0c7224 */ /* 0x000fe200078e0000 */
[----:B------:R-:W-:-:S03]  /*1cb0*/  @UP2 UIMAD UR11, UR50, UR35, UR11 ;  /* 0x00000023320b22a4 */ /* 0x000fc6000f8e020b */
[----:B------:R-:W-:Y:S01]  /*1cc0*/  @!P0 IMAD.MOV R12, RZ, RZ, -R12 ;  /* 0x000000ffff0c8224 */ /* 0x000fe200078e0a0c */
[----:B------:R-:W-:-:S03]  /*1cd0*/  PLOP3.LUT P0, PT, PT, PT, UP2, 0x80, 0x0 ;  /* 0x000000000000781c */ /* 0x000fc60003f0f028 */
[----:B------:R-:W-:Y:S02]  /*1ce0*/  @!UP2 UMOV UR11, UR13 ;  /* 0x0000000d000bac82 */ /* 0x000fe40008000000 */
[----:B------:R-:W-:Y:S01]  /*1cf0*/  UIMAD.WIDE.U32 UR12, UR52, UR12, URZ ;  /* 0x0000000c340c72a5 */ /* 0x000fe2000f8e003f */
[----:B------:R-:W-:-:S03]  /*1d00*/  @!P1 LOP3.LUT R12, RZ, c[0x0][0x1c8], RZ, 0x33, !PT ;  /* 0x00007200ff0c9a12 */ /* 0x000fc600078e33ff */
[----:B------:R-:W-:Y:S02]  /*1d10*/  UIADD3 UR35, UR13, UR7, URZ ;  /* 0x000000070d237290 */ /* 0x000fe4000fffe03f */
        /* <DEDUP_REMOVED lines=12> */
.L_x_1116:
[----:B------:R-:W2:Y:S02]  /*1de0*/  LDL R0, [R1+0x40] ;  /* 0x0000400001007983 */ /* 0x000ea40000100800 */
[----:B--2---:R1:W2:Y:S01]  /*1df0*/  R2UR UR4, R0 ;  /* 0x00000000000473c2 */ /* 0x0042a200000e0000 */
[----:B------:R-:W-:-:S07]  /*1e00*/  DEPBAR.LE SB1, 0x0, {2} ;  /* 0x000090040000791a */ /* 0x000fce0000000000 */
.L_x_1117:
        /* <DEDUP_REMOVED lines=56> */
[----:B------:R-:W-:Y:S02]  /*2190*/  ULEA.HI.SX32 UR6, UR49, 0xffffffff, 0x19 ;  /* 0xffffffff31067891 */ /* 0x000fe4000f8fca3f */
[----:B------:R-:W-:Y:S01]  /*21a0*/  UIMAD.WIDE UR12, UR11, UR47, UR12 ;  /* 0x0000002f0b0c72a5 */ /* 0x000fe2000f8e020c */
[----:B------:R-:W-:Y:S01]  /*21b0*/  IMAD.WIDE.U32 R4, R0, c[0x0][0x378], R4 ;  /* 0x0000de0000047a25 */ /* 0x000fe200078e0004 */
[----:B------:R-:W-:-:S03]  /*21c0*/  UIMAD.WIDE UR36, UR36, UR47, UR44 ;  /* 0x0000002f242472a5 */ /* 0x000fc6000f8e022c */
        /* <DEDUP_REMOVED lines=9> */
[----:B------:R-:W-:Y:S01]  /*2260*/  IMAD.IADD R0, R5, 0x1, R0 ;  /* 0x0000000105007824 */ /* 0x000fe200078e0200 */
[----:B------:R-:W-:-:S04]  /*2270*/  LEA R5, P0, R13, c[0x0][0x350], 0x2 ;  /* 0x0000d4000d057a11 */ /* 0x000fc800078010ff */
[----:B------:R-:W-:Y:S02]  /*2280*/  LEA.HI.X R9, R4, c[0x0][0x334], R0, 0x1, P1 ;  /* 0x0000cd0004097a11 */ /* 0x000fe400008f0c00 */
[----:B------:R-:W-:Y:S02]  /*2290*/  LEA.HI.X R4, R13, c[0x0][0x354], R14, 0x2, P0 ;  /* 0x0000d5000d047a11 */ /* 0x000fe400000f140e */
[----:B------:R-:W-:-:S13]  /*22a0*/  PLOP3.LUT P0, PT, PT, PT, UP0, 0x80, 0x0 ;  /* 0x000000000000781c */ /* 0x000fda0003f0f008 */
[----:B--2---:R-:W-:Y:S05]  /*22b0*/  @!P0 BRA `(.L_x_1118) ;  /* 0x0000845000008947 */ /* 0x004fea0003800000 */
[----:B------:R-:W2:Y:S01]  /*22c0*/  LDL R17, [R1+0x18] ;  /* 0x0000180001117983 */ /* 0x000ea20000100800 */
[----:B------:R-:W-:Y:S01]  /*22d0*/  PLOP3.LUT P0, PT, PT, PT, UP3, 0x80, 0x0 ;  /* 0x000000000000781c */ /* 0x000fe20003f0f038 */
[----:B------:R-:W-:Y:S01]  /*22e0*/  ULEA.HI UR4, UR6, UR6, URZ, 0x1 ;  /* 0x0000000606047291 */ /* 0x000fe2000f8f083f */
[----:B------:R-:W-:Y:S01]  /*22f0*/  BSSY B0, `(.L_x_1119) ;  /* 0x000001e000007945 */ /* 0x000fe20003800000 */
[----:B------:R-:W-:Y:S01]  /*2300*/  UMOV UR11, UR13 ;  /* 0x0000000d000b7c82 */ /* 0x000fe20008000000 */
[----:B------:R-:W-:Y:S01]  /*2310*/  MOV R174, R10 ;  /* 0x0000000a00ae7202 */ /* 0x000fe20000000f00 */
[----:B------:R-:W-:Y:S01]  /*2320*/  ULOP3.LUT UR4, UR4, 0xfffffffe, URZ, 0xc0, !UPT ;  /* 0xfffffffe04047892 */ /* 0x000fe2000f8ec03f */
[----:B------:R-:W-:Y:S01]  /*2330*/  IMAD.MOV.U32 R175, RZ, RZ, R11 ;  /* 0x000000ffffaf7224 */ /* 0x000fe200078e000b */
[----:B------:R-:W-:Y:S01]  /*2340*/  UMOV UR14, UR36 ;  /* 0x00000024000e7c82 */ /* 0x000fe20008000000 */
[----:B------:R-:W-:Y:S01]  /*2350*/  MOV R172, R8 ;  /* 0x0000000800ac7202 */ /* 0x000fe20000000f00 */
[----:B------:R-:W-:Y:S01]  /*2360*/  UIADD3 UR4, UR6, -UR4, URZ ;  /* 0x8000000406047290 */ /* 0x000fe2000fffe03f */
[----:B------:R-:W-:Y:S01]  /*2370*/  IMAD.MOV.U32 R173, RZ, RZ, R9 ;  /* 0x000000ffffad7224 */ /* 0x000fe200078e0009 */
[----:B------:R-:W-:Y:S01]  /*2380*/  UMOV UR13, UR37 ;  /* 0x00000025000d7c82 */ /* 0x000fe20008000000 */
[----:B------:R-:W-:Y:S01]  /*2390*/  MOV R177, R5 ;  /* 0x0000000500b17202 */ /* 0x000fe20000000f00 */
[----:B------:R-:W-:Y:S01]  /*23a0*/  UISETP.NE.AND UP0, UPT, UR4, 0x1, UPT ;  /* 0x000000010400788c */ /* 0x000fe2000bf05270 */
[----:B------:R-:W-:Y:S01]  /*23b0*/  IMAD.MOV.U32 R176, RZ, RZ, R4 ;  /* 0x000000ffffb07224 */ /* 0x000fe200078e0004 */
        /* <DEDUP_REMOVED lines=17> */
.L_x_1120:
[----:B------:R-:W-:Y:S05]  /*24d0*/  BSYNC B0 ;  /* 0x0000000000007941 */ /* 0x000fea0003800000 */
.L_x_1119:
        /* <DEDUP_REMOVED lines=16> */
.L_x_1122:
[----:B------:R-:W-:Y:S05]  /*25e0*/  BSYNC B0 ;  /* 0x0000000000007941 */ /* 0x000fea0003800000 */
.L_x_1121:
        /* <DEDUP_REMOVED lines=20> */
.L_x_1124:
[----:B------:R-:W-:Y:S05]  /*2730*/  BSYNC B0 ;  /* 0x0000000000007941 */ /* 0x000fea0003800000 */
.L_x_1123:
        /* <DEDUP_REMOVED lines=20> */
.L_x_1126:
[----:B------:R-:W-:Y:S05]  /*2880*/  BSYNC B0 ;  /* 0x0000000000007941 */ /* 0x000fea0003800000 */
.L_x_1125:
[----:B--2---:R-:W2:Y:S01]  /*2890*/  LDL R17, [R1+0x24] ;  /* 0x0000240001117983 */ /* 0x004ea20000100800 */
        /* <DEDUP_REMOVED lines=12> */
[C---:B--2---:R-:W-:Y:S01]  /*2960*/  IADD3 R4, R17.reuse, 0x48, RZ ;  /* 0x0000004811047810 */ /* 0x044fe20007ffe0ff */
[C---:B------:R-:W-:Y:S01]  /*2970*/  IMAD.SHL.U32 R10, R17.reuse, 0x4, RZ ;  /* 0x00000004110a7824 */ /* 0x040fe200078e00ff */
[C---:B------:R-:W-:Y:S02]  /*2980*/  IADD3 R8, R17.reuse, 0x8, RZ ;  /* 0x0000000811087810 */ /* 0x040fe40007ffe0ff */
[----:B------:R-:W-:Y:S02]  /*2990*/  ISETP.GE.AND P2, PT, R4, UR4, PT ;  /* 0x0000000404007c0c */ /* 0x000fe4000bf46270 */
[----:B------:R-:W-:Y:S02]  /*29a0*/  IADD3 R5, R17, 0x40, RZ ;  /* 0x0000004011057810 */ /* 0x000fe40007ffe0ff */
[----:B------:R-:W-:-:S02]  /*29b0*/  ISETP.GE.AND P4, PT, R8, UR4, PT ;  /* 0x0000000408007c0c */ /* 0x000fc4000bf86270 */
[----:B------:R-:W-:Y:S02]  /*29c0*/  ISETP.GE.AND P3, PT, R5, UR4, PT ;  /* 0x0000000405007c0c */ /* 0x000fe4000bf66270 */
[----:B------:R-:W-:Y:S02]  /*29d0*/  SHF.R.S32.HI R5, RZ, 0x1f, R4 ;  /* 0x0000001fff057819 */ /* 0x000fe40000011404 */
[----:B------:R-:W-:Y:S02]  /*29e0*/  ISETP.GE.AND P5, PT, R17, UR4, PT ;  /* 0x0000000411007c0c */ /* 0x000fe4000bfa6270 */
[----:B------:R-:W-:Y:S02]  /*29f0*/  SHF.R.S32.HI R14, RZ, 0x1f, R17 ;  /* 0x0000001fff0e7819 */ /* 0x000fe40000011411 */
[----:B------:R-:W-:-:S04]  /*2a00*/  @!P2 LEA R8, P1, R4, UR12, 0x2 ;  /* 0x0000000c0408ac11 */ /* 0x000fc8000f8210ff */
[----:B------:R-:W-:Y:S02]  /*2a10*/  @!P2 LEA.HI.X R9, R4, UR11, R5, 0x2, P1 ;  /* 0x0000000b0409ac11 */ /* 0x000fe400088f1405 */
[----:B------:R-:W-:Y:S02]  /*2a20*/  IADD3 R4, P1, R10, UR12, RZ ;  /* 0x0000000c0a047c10 */ /* 0x000fe4000ff3e0ff */
[----:B------:R-:W-:Y:S01]  /*2a30*/  SHF.L.U64.HI R5, R17, 0x2, R14 ;  /* 0x0000000211057819 */ /* 0x000fe2000001020e */
[----:B------:R1:W5:Y:S03]  /*2a40*/  @!P2 LDG.E R252, [R8.64] ;  /* 0x0000002008fca981 */ /* 0x000366000c1e1900 */
[----:B------:R-:W-:-:S05]  /*2a50*/  IADD3.X R5, R5, UR11, RZ, P1, !PT ;  /* 0x0000000b05057c10 */ /* 0x000fca0008ffe4ff */
[----:B---3--:R2:W3:Y:S04]  /*2a60*/  @!P5 LDG.E R19, [R4.64] ;  /* 0x000000200413d981 */ /* 0x0084e8000c1e1900 */
[----:B----4-:R2:W4:Y:S01]  /*2a70*/  @!P4 LDG.E R18, [R4.64+0x20] ;  /* 0x000020200412c981 */ /* 0x010522000c1e1900 */
[----:B------:R-:W-:-:S03]  /*2a80*/  UIMAD UR4, UR10, -0x80, UR5 ;  /* 0xffffff800a0478a4 */ /* 0x000fc6000f8e0205 */
[----:B------:R2:W5:Y:S03]  /*2a90*/  @!P3 LDG.E R251, [R4.64+0x100] ;  /* 0x0001002004fbb981 */ /* 0x000566000c1e1900 */
[----:B------:R-:W-:-:S13]  /*2aa0*/  ISETP.GE.AND P3, PT, R3, UR4, PT ;  /* 0x0000000403007c0c */ /* 0x000fda000bf66270 */
[----:B------:R1:W-:Y:S04]  /*2ab0*/  @P3 STS [R0+0x6000], RZ ;  /* 0x006000ff00003388 */ /* 0x0003e80000000800 */
[----:B------:R1:W-:Y:S04]  /*2ac0*/  @P3 STS [R0+0x6004], RZ ;  /* 0x006004ff00003388 */ /* 0x0003e80000000800 */
[----:B------:R1:W-:Y:S01]  /*2ad0*/  @P3 STS.64 [R0+0x6008], RZ ;  /* 0x006008ff00003388 */ /* 0x0003e20000000a00 */
[----:B--2---:R-:W-:Y:S01]  /*2ae0*/  IMAD R4, R15, c[0x0][0x1b0], RZ ;  /* 0x00006c000f047a24 */ /* 0x004fe200078e02ff */
[----:B------:R-:W-:Y:S03]  /*2af0*/  BSSY B0, `(.L_x_1127) ;  /* 0x0000018000007945 */ /* 0x000fe60003800000 */
[----:B------:R-:W-:-:S02]  /*2b00*/  IMAD R10, R12, c[0x0][0x1b4], R4 ;  /* 0x00006d000c0a7a24 */ /* 0x000fc400078e0204 */
[----:B------:R-:W-:-:S04]  /*2b10*/  IMAD.WIDE.U32 R4, R12, c[0x0][0x1b0], R6 ;  /* 0x00006c000c047a25 */ /* 0x000fc800078e0006 */
[----:B------:R-:W-:Y:S01]  /*2b20*/  IMAD.IADD R10, R5, 0x1, R10 ;  /* 0x00000001050a7824 */ /* 0x000fe200078e020a */
[----:B---3--:R1:W-:Y:S04]  /*2b30*/  STL [R1], R19 ;  /* 0x0000001301007387 */ /* 0x0083e80000100800 */
        /* <DEDUP_REMOVED lines=19> */
.L_x_1128:
[----:B------:R-:W-:Y:S05]  /*2c70*/  BSYNC B0 ;  /* 0x0000000000007941 */ /* 0x000fea0003800000 */
.L_x_1127:
        /* <DEDUP_REMOVED lines=21> */
.L_x_1130:
[----:B------:R-:W-:Y:S05]  /*2dd0*/  BSYNC B0 ;  /* 0x0000000000007941 */ /* 0x000fea0003800000 */
.L_x_1129:
        /* <DEDUP_REMOVED lines=33> */
.L_x_1132:
[----:B------:R-:W-:Y:S05]  /*2ff0*/  BSYNC B0 ;  /* 0x0000000000007941 */ /* 0x000fea0003800000 */
.L_x_1131:
        /* <DEDUP_REMOVED lines=19> */
.L_x_1134:
[----:B------:R-:W-:Y:S05]  /*3130*/  BSYNC B0 ;  /* 0x0000000000007941 */ /* 0x000fea0003800000 */
.L_x_1133:
[----:B------:R-:W-:Y:S01]  /*3140*/  ULDC.64 UR38, c[0x0][0x318] ;  /* 0x0000c60000267ab9 */ /* 0x000fe20000000a00 */
[----:B--2---:R-:W2:Y:S01]  /*3150*/  LDL R3, [R1+0x1c] ;  /* 0x00001c0001037983 */ /* 0x004ea20000100800 */
[----:B------:R-:W-:Y:S01]  /*3160*/  UISETP.NE.U32.AND UP1, UPT, URZ, UR38, UPT ;  /* 0x000000263f00728c */ /* 0x000fe2000bf25070 */
[----:B-1-34-:R-:W-:Y:S01]  /*3170*/  IMAD.U32 R0, RZ, RZ, UR10 ;  /* 0x0000000aff007e24 */ /* 0x01afe2000f8e00ff */
[----:B------:R-:W-:Y:S01]  /*3180*/  USHF.R.S32.HI UR7, URZ, 0x1f, UR50 ;  /* 0x0000001f3f077899 */ /* 0x000fe20008011432 */
[----:B------:R-:W0:Y:S01]  /*3190*/  LDGDEPBAR ;  /* 0x00000000000079af */ /* 0x000e220000000000 */
[----:B------:R-:W-:Y:S02]  /*31a0*/  UISETP.NE.AND.EX UP1, UPT, URZ, UR39, UPT, UP1 ;  /* 0x000000273f00728c */ /* 0x000fe4000bf25310 */
[----:B------:R-:W-:-:S04]  /*31b0*/  ULDC.64 UR40, c[0x0][0x320] ;  /* 0x0000c80000287ab9 */ /* 0x000fc80000000a00 */
[----:B------:R-:W-:-:S05]  /*31c0*/  PLOP3.LUT P1, PT, PT, PT, UP1, 0x80, 0x0 ;  /* 0x000000000000781c */ /* 0x000fca0003f2f018 */
[----:B------:R-:W-:Y:S02]  /*31d0*/  @UP1 UIMAD UR4, UR55, UR40, URZ ;  /* 0x00000028370412a4 */ /* 0x000fe4000f8e023f */
[----:B------:R-:W-:Y:S02]  /*31e0*/  @UP1 UMOV UR36, UR50 ;  /* 0x0000003200241c82 */ /* 0x000fe40008000000 */
[----:B------:R-:W-:Y:S02]  /*31f0*/  @UP1 UMOV UR37, UR7 ;  /* 0x0000000700251c82 */ /* 0x000fe40008000000 */
[----:B------:R-:W-:Y:S02]  /*3200*/  @UP1 UIMAD.WIDE.U32 UR36, UR48, UR40, UR36 ;  /* 0x00000028302412a5 */ /* 0x000fe4000f8e0024 */
[----:B------:R-:W-:Y:S02]  /*3210*/  @UP1 UIMAD UR41, UR48, UR41, UR4 ;  /* 0x00000029302912a4 */ /* 0x000fe4000f8e0204 */
[----:B------:R-:W-:-:S02]  /*3220*/  @UP1 ULEA UR38, UP0, UR36, UR38, 0x2 ;  /* 0x0000002624261291 */ /* 0x000fc4000f80103f */
[----:B------:R-:W-:-:S04]  /*3230*/  @UP1 UIADD3 UR41, UR37, UR41, URZ ;  /* 0x0000002925291290 */ /* 0x000fc8000fffe03f */
[----:B------:R-:W-:Y:S01]  /*3240*/  @UP1 ULEA.HI.X UR39, UR36, UR39, UR41, 0x2, UP0 ;  /* 0x0000002724271291 */ /* 0x000fe200080f1429 */
[----:B------:R-:W-:-:S05]  /*3250*/  IMAD.U32 R4, RZ, RZ, UR38 ;  /* 0x00000026ff047e24 */ /* 0x000fca000f8e00ff */
[----:B------:R-:W-:-:S05]  /*3260*/  IMAD.U32 R5, RZ, RZ, UR39 ;  /* 0x00000027ff057e24 */ /* 0x000fca000f8e00ff */
[----:B------:R1:W3:Y:S01]  /*3270*/  @P1 LDG.E R4, [R4.64] ;  /* 0x0000002004041981 */ /* 0x0002e2000c1e1900 */
[----:B------:R-:W-:Y:S01]  /*3280*/  IMAD.SHL.U32 R122, R130, 0x2, RZ ;  /* 0x00000002827a7824 */ /* 0x000fe200078e00ff */
[----:B-1----:R-:W-:Y:S01]  /*3290*/  SHF.L.U64.HI R5, R17, 0x2, R14 ;  /* 0x0000000211057819 */ /* 0x002fe2000001020e */
        /* <DEDUP_REMOVED lines=22> */
[----:B------:R-:W-:Y:S01]  /*3400*/  IADD3 R3, R124, 0x1000, RZ ;  /* 0x000010007c037810 */ /* 0x000fe20007ffe0ff */
        /* <DEDUP_REMOVED lines=13> */
[----:B------:R-:W-:Y:S01]  /*34e0*/  SEL R3, R3, R124, !P0 ;  /* 0x0000007c03037207 */ /* 0x000fe20004000000 */
[----:B--2---:R-:W-:-:S04]  /*34f0*/  @UP1 UMOV UR4, UR7 ;  /* 0x0000000700041c82 */ /* 0x004fc80008000000 */
[----:B------:R-:W-:Y:S02]  /*3500*/  IMAD.SHL.U32 R3, R3, 0x2, RZ ;  /* 0x0000000203037824 */ /* 0x000fe400078e00ff */
.L_x_1137:
[----:B---3--:R-:W2:Y:S01]  /*3510*/  LDL R4, [R1+0x14] ;  /* 0x0000140001047983 */ /* 0x008ea20000100800 */
        /* <DEDUP_REMOVED lines=34> */
[----:B------:R-:W0:Y:S08]  /*3740*/  LDGDEPBAR ;  /* 0x00000000000079af */ /* 0x000e300000000000 */
[----:B-1----:R-:W2:Y:S04]  /*3750*/  LDL R68, [R1+0x1c] ;  /* 0x00001c0001447983 */ /* 0x002ea80000100800 */
[----:B---3--:R-:W3:Y:S04]  /*3760*/  LDL R3, [R1] ;  /* 0x0000000001037983 */ /* 0x008ee80000100800 */
[----:B----4-:R-:W4:Y:S01]  /*3770*/  LDL R2, [R1+0x4] ;  /* 0x0000040001027983 */ /* 0x010f220000100800 */
[----:B------:R-:W-:Y:S04]  /*3780*/  DEPBAR.LE SB0, 0x0 ;  /* 0x000080000000791a */ /* 0x000fe80000000000 */
        /* <DEDUP_REMOVED lines=10> */
[----:B--2---:R-:W-:Y:S04]  /*3830*/  LEA R0, R0, R4, 0x7 ;  /* 0x0000000400007211 */ /* 0x004fe800078e38ff */
[----:B------:R-:W-:Y:S02]  /*3840*/  IABS R5, R0 ;  /* 0x0000000000057213 */ /* 0x000fe40000000000 */
[C---:B------:R-:W-:Y:S02]  /*3850*/  IADD3 R4, R0.reuse, -0x1, RZ ;  /* 0xffffffff00047810 */ /* 0x040fe40007ffe0ff */
[----:B------:R-:W-:Y:S02]  /*3860*/  MOV R6, R5 ;  /* 0x0000000500067202 */ /* 0x000fe40000000f00 */
[----:B------:R-:W-:Y:S02]  /*3870*/  IADD3 R5, R0, 0x8, RZ ;  /* 0x0000000800057810 */ /* 0x000fe40007ffe0ff */
[----:B------:R2:W-:Y:S01]  /*3880*/  I2F R136, R6 ;  /* 0x0000000600887306 */ /* 0x0005e20000201400 */
[----:B------:R-:W-:Y:S02]  /*3890*/  ISETP.GE.AND P0, PT, R4, RZ, PT ;  /* 0x000000ff0400720c */ /* 0x000fe40003f06270 */
[----:B------:R-:W-:Y:S02]  /*38a0*/  ISETP.GE.AND P1, PT, R5, RZ, PT ;  /* 0x000000ff0500720c */ /* 0x000fe40003f26270 */
[C---:B------:R-:W-:Y:S02]  /*38b0*/  IADD3 R7, R0.reuse, -0x8, RZ ;  /* 0xfffffff800077810 */ /* 0x040fe40007ffe0ff */
[C---:B------:R-:W-:Y:S02]  /*38c0*/  IADD3 R8, R0.reuse, -0x18, RZ ;  /* 0xffffffe800087810 */ /* 0x040fe40007ffe0ff */
[----:B------:R-:W-:Y:S02]  /*38d0*/  ISETP.GE.AND P2, PT, R7, RZ, PT ;  /* 0x000000ff0700720c */ /* 0x000fe40003f46270 */
[C---:B------:R-:W-:Y:S02]  /*38e0*/  IADD3 R12, R0.reuse, -0x19, RZ ;  /* 0xffffffe7000c7810 */ /* 0x040fe40007ffe0ff */
[C---:B------:R-:W-:Y:S02]  /*38f0*/  IADD3 R20, R0.reuse, -0x20, RZ ;  /* 0xffffffe000147810 */ /* 0x040fe40007ffe0ff */
[C---:B------:R-:W-:Y:S02]  /*3900*/  @!P0 IADD3 R4, -R0.reuse, 0x1, RZ ;  /* 0x0000000100048810 */ /* 0x040fe40007ffe1ff */
[C---:B------:R-:W-:Y:S02]  /*3910*/  @!P1 IADD3 R5, -R0.reuse, -0x8, RZ ;  /* 0xfffffff800059810 */ /* 0x040fe40007ffe1ff */
[----:B------:R1:W-:Y:S01]  /*3920*/  I2F R137, R4 ;  /* 0x0000000400897306 */ /* 0x0003e20000201400 */
[C---:B------:R-:W-:Y:S02]  /*3930*/  IADD3 R24, R0.reuse, -0x21, RZ ;  /* 0xffffffdf00187810 */ /* 0x040fe40007ffe0ff */
[C---:B------:R-:W-:Y:S02]  /*3940*/  @!P2 IADD3 R7, -R0.reuse, 0x8, RZ ;  /* 0x000000080007a810 */ /* 0x040fe40007ffe1ff */
[C---:B------:R-:W-:Y:S02]  /*3950*/  IADD3 R40, R0.reuse, 0x18, RZ ;  /* 0x0000001800287810 */ /* 0x040fe40007ffe0ff */
[C---:B--2---:R-:W-:Y:S02]  /*3960*/  IADD3 R6, R0.reuse, 0x7, RZ ;  /* 0x0000000700067810 */ /* 0x044fe40007ffe0ff */
[----:B------:R-:W-:Y:S01]  /*3970*/  IADD3 R56, R0, -0x29, RZ ;  /* 0xffffffd700387810 */ /* 0x000fe20007ffe0ff */
        /* <DEDUP_REMOVED lines=8> */
[C---:B------:R-:W-:Y:S02]  /*3a00*/  IADD3 R131, R0.reuse, -0x30, RZ ;  /* 0xffffffd000837810 */ /* 0x040fe40007ffe0ff */
[C---:B------:R-:W-:Y:S02]  /*3a10*/  @!P0 IADD3 R6, -R0.reuse, -0x7, RZ ;  /* 0xfffffff900068810 */ /* 0x040fe40007ffe1ff */
[C---:B------:R-:W-:Y:S02]  /*3a20*/  @!P2 IADD3 R8, -R0.reuse, 0x18, RZ ;  /* 0x000000180008a810 */ /* 0x040fe40007ffe1ff */
[C---:B-1----:R-:W-:Y:S01]  /*3a30*/  IADD3 R4, R0.reuse, 0x40, RZ ;  /* 0x0000004000047810 */ /* 0x042fe20007ffe0ff */
[----:B------:R1:W-:Y:S01]  /*3a40*/  I2F R163, R6 ;  /* 0x0000000600a37306 */ /* 0x0003e20000201400 */
[----:B------:R-:W-:Y:S02]  /*3a50*/  IADD3 R133, R0, 0x10, RZ ;  /* 0x0000001000857810 */ /* 0x000fe40007ffe0ff */
[----:B------:R-:W-:Y:S02]  /*3a60*/  ISETP.GE.AND P1, PT, R4, RZ, PT ;  /* 0x000000ff0400720c */ /* 0x000fe40003f26270 */
[C---:B--2---:R-:W-:Y:S02]  /*3a70*/  IADD3 R5, R0.reuse, 0x3f, RZ ;  /* 0x0000003f00057810 */ /* 0x044fe40007ffe0ff */
[C---:B------:R-:W-:Y:S02]  /*3a80*/  IADD3 R132, R0.reuse, -0x31, RZ ;  /* 0xffffffcf00847810 */ /* 0x040fe40007ffe0ff */
[----:B------:R-:W-:Y:S01]  /*3a90*/  ISETP.GE.AND P0, PT, R5, RZ, PT ;  /* 0x000000ff0500720c */ /* 0x000fe20003f06270 */
[----:B------:R-:W-:Y:S06]  /*3aa0*/  I2F R146, R8 ;  /* 0x0000000800927306 */ /* 0x000fec0000201400 */
[C---:B------:R-:W-:Y:S04]  /*3ab0*/  @!P1 IADD3 R4, -R0.reuse, -0x40, RZ ;  /* 0xffffffc000049810 */ /* 0x040fe80007ffe1ff */
[----:B------:R2:W-:Y:S02]  /*3ac0*/  I2F R134, R4 ;  /* 0x0000000400867306 */ /* 0x0005e40000201400 */
[C---:B------:R-:W-:Y:S02]  /*3ad0*/  @!P0 IADD3 R5, -R0.reuse, -0x3f, RZ ;  /* 0xffffffc100058810 */ /* 0x040fe40007ffe1ff */
[----:B-1----:R-:W-:Y:S04]  /*3ae0*/  IADD3 R6, R0, 0x48, RZ ;  /* 0x0000004800067810 */ /* 0x002fe80007ffe0ff */
[----:B------:R-:W-:Y:S02]  /*3af0*/  ISETP.GE.AND P1, PT, R6, RZ, PT ;  /* 0x000000ff0600720c */ /* 0x000fe40003f26270 */
[----:B------:R1:W-:Y:S11]  /*3b00*/  I2F R135, R5 ;  /* 0x0000000500877306 */ /* 0x0003f60000201400 */
[C---:B------:R-:W-:Y:S02]  /*3b10*/  @!P1 IADD3 R6, -R0.reuse, -0x48, RZ ;  /* 0xffffffb800069810 */ /* 0x040fe40007ffe1ff */
[----:B--2---:R-:W-:Y:S02]  /*3b20*/  IADD3 R4, R0, 0x47, RZ ;  /* 0x0000004700047810 */ /* 0x004fe40007ffe0ff */
[----:B------:R2:W-:Y:S02]  /*3b30*/  I2F R148, R6 ;  /* 0x0000000600947306 */ /* 0x0005e40000201400 */
[----:B------:R-:W-:Y:S02]  /*3b40*/  ISETP.GE.AND P0, PT, R4, RZ, PT ;  /* 0x000000ff0400720c */ /* 0x000fe40003f06270 */
[C---:B-1----:R-:W-:Y:S04]  /*3b50*/  IADD3 R5, R0.reuse, 0x38, RZ ;  /* 0x0000003800057810 */ /* 0x042fe80007ffe0ff */
[----:B------:R-:W-:Y:S07]  /*3b60*/  ISETP.GE.AND P1, PT, R5, RZ, PT ;  /* 0x000000ff0500720c */ /* 0x000fee0003f26270 */
[C---:B------:R-:W-:Y:S04]  /*3b70*/  @!P0 IADD3 R4, -R0.reuse, -0x47, RZ ;  /* 0xffffffb900048810 */ /* 0x040fe80007ffe1ff */
[----:B------:R1:W-:Y:S01]  /*3b80*/  I2F R152, R4 ;  /* 0x0000000400987306 */ /* 0x0003e20000201400 */
[C---:B--2---:R-:W-:Y:S02]  /*3b90*/  IADD3 R6, R0.reuse, 0x37, RZ ;  /* 0x0000003700067810 */ /* 0x044fe40007ffe0ff */
[----:B------:R-:W-:Y:S02]  /*3ba0*/  @!P1 IADD3 R5, -R0, -0x38, RZ ;  /* 0xffffffc800059810 */ /* 0x000fe40007ffe1ff */
[----:B------:R-:W-:Y:S05]  /*3bb0*/  ISETP.GE.AND P0, PT, R6, RZ, PT ;  /* 0x000000ff0600720c */ /* 0x000fea0003f06270 */
[----:B------:R2:W-:Y:S08]  /*3bc0*/  I2F R140, R5 ;  /* 0x00000005008c7306 */ /* 0x0005f00000201400 */
[C---:B------:R-:W-:Y:S02]  /*3bd0*/  @!P0 IADD3 R6, -R0.reuse, -0x37, RZ ;  /* 0xffffffc900068810 */ /* 0x040fe40007ffe1ff */
[----:B-1----:R-:W-:Y:S02]  /*3be0*/  IADD3 R4, R0, -0x10, RZ ;  /* 0xfffffff000047810 */ /* 0x002fe40007ffe0ff */
[----:B------:R1:W-:Y:S02]  /*3bf0*/  I2F R141, R6 ;  /* 0x00000006008d7306 */ /* 0x0003e40000201400 */
[----:B------:R-:W-:Y:S02]  /*3c00*/  ISETP.GE.AND P0, PT, R4, RZ, PT ;  /* 0x000000ff0400720c */ /* 0x000fe40003f06270 */
[C---:B--2---:R-:W-:Y:S04]  /*3c10*/  IADD3 R5, R0.reuse, -0x9, RZ ;  /* 0xfffffff700057810 */ /* 0x044fe80007ffe0ff */
[----:B------:R-:W-:Y:S07]  /*3c20*/  ISETP.GE.AND P1, PT, R5, RZ, PT ;  /* 0x000000ff0500720c */ /* 0x000fee0003f26270 */
[C---:B------:R-:W-:Y:S04]  /*3c30*/  @!P0 IADD3 R4, -R0.reuse, 0x10, RZ ;  /* 0x0000001000048810 */ /* 0x040fe80007ffe1ff */
[----:B------:R2:W-:Y:S01]  /*3c40*/  I2F R144, R4 ;  /* 0x0000000400907306 */ /* 0x0005e20000201400 */
[C---:B-1----:R-:W-:Y:S02]  /*3c50*/  IADD3 R6, R0.reuse, -0x11, RZ ;  /* 0xffffffef00067810 */ /* 0x042fe40007ffe0ff */
[----:B------:R-:W-:Y:S02]  /*3c60*/  @!P1 IADD3 R5, -R0, 0x9, RZ ;  /* 0x0000000900059810 */ /* 0x000fe40007ffe1ff */
[----:B------:R-:W-:Y:S05]  /*3c70*/  ISETP.GE.AND P1, PT, R6, RZ, PT ;  /* 0x000000ff0600720c */ /* 0x000fea0003f26270 */
[----:B------:R1:W-:Y:S08]  /*3c80*/  I2F R139, R5 ;  /* 0x00000005008b7306 */ /* 0x0003f00000201400 */
[C---:B------:R-:W-:Y:S02]  /*3c90*/  @!P1 IADD3 R6, -R0.reuse, 0x11, RZ ;  /* 0x0000001100069810 */ /* 0x040fe40007ffe1ff */
[----:B--2---:R-:W-:Y:S02]  /*3ca0*/  IADD3 R4, R0, 0x2f, RZ ;  /* 0x0000002f00047810 */ /* 0x004fe40007ffe0ff */
[----:B------:R2:W-:Y:S02]  /*3cb0*/  I2F R145, R6 ;  /* 0x0000000600917306 */ /* 0x0005e40000201400 */
[----:B------:R-:W-:Y:S02]  /*3cc0*/  ISETP.GE.AND P1, PT, R4, RZ, PT ;  /* 0x000000ff0400720c */ /* 0x000fe40003f26270 */
[C---:B-1----:R-:W-:Y:S04]  /*3cd0*/  IADD3 R5, R0.reuse, 0x30, RZ ;  /* 0x0000003000057810 */ /* 0x042fe80007ffe0ff */
[----:B------:R-:W-:Y:S07]  /*3ce0*/  ISETP.GE.AND P0, PT, R5, RZ, PT ;  /* 0x000000ff0500720c */ /* 0x000fee0003f06270 */
[C---:B------:R-:W-:Y:S04]  /*3cf0*/  @!P1 IADD3 R4, -R0.reuse, -0x2f, RZ ;  /* 0xffffffd100049810 */ /* 0x040fe80007ffe1ff */
[----:B------:R-:W-:Y:S01]  /*3d00*/  I2F R143, R4 ;  /* 0x00000004008f7306 */ /* 0x000fe20000201400 */
[C---:B--2---:R-:W-:Y:S02]  /*3d10*/  IADD3 R6, R0.reuse, 0x28, RZ ;  /* 0x0000002800067810 */ /* 0x044fe40007ffe0ff */
        /* <DEDUP_REMOVED lines=29> */
[----:B------:R1:W-:Y:S02]  /*3ef0*/  I2F R151, R28 ;  /* 0x0000001c00977306 */ /* 0x0003e40000201400 */
        /* <DEDUP_REMOVED lines=13> */
[----:B------:R-:W-:Y:S03]  /*3fd0*/  I2F R154, R56 ;  /* 0x00000038009a7306 */ /* 0x000fe60000201400 */
[-C--:B-1----:R-:W-:Y:S04]  /*3fe0*/  HMMA.16816.F32.BF16 R28, R60, R34.reuse, RZ ;  /* 0x000000223c1c723c */ /* 0x082fe800000418ff */
[C---:B------:R-:W-:Y:S02]  /*3ff0*/  @!P1 IADD3 R131, -R0.reuse, 0x30, RZ ;  /* 0x0000003000839810 */ /* 0x040fe40007ffe1ff */
[----:B------:R-:W-:Y:S01]  /*4000*/  ISETP.GE.AND P1, PT, R133, RZ, PT ;  /* 0x000000ff8500720c */ /* 0x000fe20003f26270 */
[----:B------:R1:W-:Y:S01]  /*4010*/  I2F R155, R52 ;  /* 0x00000034009b7306 */ /* 0x0003e20000201400 */
[C---:B------:R-:W-:Y:S08]  /*4020*/  HMMA.16816.F32.BF16 R32, R64.reuse, R34, RZ ;  /* 0x000000224020723c */ /* 0x040ff000000418ff */
[-C--:B------:R-:W-:Y:S01]  /*4030*/  HMMA.16816.F32.BF16 R36, R64, R48.reuse, RZ ;  /* 0x000000304024723c */ /* 0x080fe200000418ff */
[----:B------:R-:W-:Y:S03]  /*4040*/  I2F R132, R132 ;  /* 0x0000008400847306 */ /* 0x000fe60000201400 */
[C---:B------:R-:W-:Y:S04]  /*4050*/  @!P1 IADD3 R133, -R0.reuse, -0x10, RZ ;  /* 0xfffffff000859810 */ /* 0x040fe80007ffe1ff */
[C---:B---3--:R-:W-:Y:S03]  /*4060*/  HMMA.16816.F32.BF16 R40, R60.reuse, R48, RZ ;  /* 0x000000303c28723c */ /* 0x048fe600000418ff */
[----:B------:R3:W-:Y:S05]  /*4070*/  I2F R160, R131 ;  /* 0x0000008300a07306 */ /* 0x0007ea0000201400 */
[-C--:B--2---:R-:W-:Y:S05]  /*4080*/  HMMA.16816.F32.BF16 R44, R60, R50.reuse, RZ ;  /* 0x000000323c2c723c */ /* 0x084fea00000418ff */
[----:B------:R-:W-:Y:S03]  /*4090*/  I2F R133, R133 ;  /* 0x0000008500857306 */ /* 0x000fe60000201400 */
[C---:B------:R-:W-:Y:S08]  /*40a0*/  HMMA.16816.F32.BF16 R48, R64.reuse, R50, RZ ;  /* 0x000000324030723c */ /* 0x040ff000000418ff */
[-C--:B-1----:R-:W-:Y:S01]  /*40b0*/  HMMA.16816.F32.BF16 R52, R64, R100.reuse, RZ ;  /* 0x000000644034723c */ /* 0x082fe200000418ff */
[C---:B---3--:R-:W-:Y:S07]  /*40c0*/  IADD3 R131, R0.reuse, 0xf, RZ ;  /* 0x0000000f00837810 */ /* 0x048fee0007ffe0ff */
[C---:B------:R-:W-:Y:S02]  /*40d0*/  HMMA.16816.F32.BF16 R56, R60.reuse, R100, RZ ;  /* 0x000000643c38723c */ /* 0x040fe400000418ff */
[----:B------:R-:W-:Y:S05]  /*40e0*/  ISETP.GE.AND P0, PT, R131, RZ, PT ;  /* 0x000000ff8300720c */ /* 0x000fea0003f06270 */
        /* <DEDUP_REMOVED lines=12> */
[C---:B------:R-:W-:Y:S03]  /*41b0*/  HMMA.16816.F32.BF16 R8, R112.reuse, R108, R8 ;  /* 0x0000006c7008723c */ /* 0x040fe60000041808 */
[----:B------:R-:W-:Y:S01]  /*41c0*/  I2F R100, R100 ;  /* 0x0000006400647306 */ /* 0x000fe20000201400 */
[----:B------:R-:W-:Y:S02]  /*41d0*/  @!P2 IADD3 R101, -R0, 0x38, RZ ;  /* 0x000000380065a810 */ /* 0x000fe40007ffe1ff */
[----:B------:R-:W-:Y:S02]  /*41e0*/  FSETP.NEU.FTZ.AND P2, PT, R3, -INF , PT ;  /* 0xff8000000300780b */ /* 0x000fe40003f5d000 */
        /* <DEDUP_REMOVED lines=22> */
[----:B------:R1:W-:Y:S01]  /*4350*/  MUFU.TANH R108, R8 ;  /* 0x00000008006c7308 */ /* 0x0003e20000002400 */
[----:B--2---:R-:W-:Y:S04]  /*4360*/  MOV R11, UR10 ;  /* 0x0000000a000b7c02 */ /* 0x004fe80008000f00 */
[----:B------:R-:W-:Y:S05]  /*4370*/  LEA R11, R11, R68, 0x7 ;  /* 0x000000440b0b7211 */ /* 0x000fea00078e38ff */
[----:B------:R-:W-:Y:S01]  /*4380*/  MUFU.TANH R79, R14 ;  /* 0x0000000e004f7308 */ /* 0x000fe20000002400 */
[C---:B------:R-:W-:Y:S02]  /*4390*/  @P3 ISETP.GE.AND P3, PT, R11.reuse, UR5, PT ;  /* 0x000000050b003c0c */ /* 0x040fe4000bf66270 */
[----:B------:R-:W-:Y:S02]  /*43a0*/  @P0 IADD3 R0, R11, 0x1, RZ ;  /* 0x000000010b000810 */ /* 0x000fe40007ffe0ff */
[----:B------:R-:W-:Y:S02]  /*43b0*/  PLOP3.LUT P0, PT, PT, PT, UP0, 0x80, 0x0 ;  /* 0x000000000000781c */ /* 0x000fe40003f0f008 */
[----:B------:R-:W-:Y:S03]  /*43c0*/  @P4 ISETP.GE.AND P4, PT, R0, UR5, PT ;  /* 0x0000000500004c0c */ /* 0x000fe6000bf86270 */
[----:B------:R2:W-:Y:S01]  /*43d0*/  MUFU.TANH R81, R10 ;  /* 0x0000000a00517308 */ /* 0x0005e20000002400 */
[----:B-1----:R-:W-:Y:S05]  /*43e0*/  FFMA.FTZ R8, R136, -UR4, R205 ;  /* 0x8000000488087c23 */ /* 0x002fea00080100cd */
[----:B------:R-:W-:Y:S04]  /*43f0*/  @P1 FSEL R8, R8, -INF , !P3 ;  /* 0xff80000008081808 */ /* 0x000fe80005800000 */
[----:B------:R-:W1:Y:S01]  /*4400*/  MUFU.TANH R223, R5 ;  /* 0x0000000500df7308 */ /* 0x000e620000002400 */
[----:B------:R-:W-:Y:S09]  /*4410*/  PLOP3.LUT P1, PT, PT, PT, UP0, 0x80, 0x0 ;  /* 0x000000000000781c */ /* 0x000ff20003f2f008 */
[----:B------:R-:W3:Y:S01]  /*4420*/  MUFU.TANH R249, R6 ;  /* 0x0000000600f97308 */ /* 0x000ee20000002400 */
[----:B--2---:R-:W-:Y:S05]  /*4430*/  FMUL.FTZ R10, R3, 1.4426950216293334961 ;  /* 0x3fb8aa3b030a7820 */ /* 0x004fea0000410000 */
[----:B------:R-:W-:Y:S04]  /*4440*/  FSEL R10, R10, RZ, P2 ;  /* 0x000000ff0a0a7208 */ /* 0x000fe80001000000 */
[----:B------:R2:W2:Y:S01]  /*4450*/  MUFU.TANH R248, R7 ;  /* 0x0000000700f87308 */ /* 0x0004a20000002400 */
[----:B----4-:R-:W-:Y:S01]  /*4460*/  FSETP.NEU.FTZ.AND P2, PT, R2, -INF , PT ;  /* 0xff8000000200780b */ /* 0x010fe20003f5d000 */
[--C-:B------:R-:W-:Y:S02]  /*4470*/  FFMA.FTZ R8, R8, c[0x0][0x23c], -R10.reuse ;  /* 0x00008f0008087a23 */ /* 0x100fe4000001080a */
[----:B-1----:R-:W-:Y:S06]  /*4480*/  FFMA.FTZ R0, R137, -UR4, R223 ;  /* 0x8000000489007c23 */ /* 0x002fec00080100df */
[----:B------:R3:W-:Y:S01]  /*4490*/  MUFU.EX2 R209, R8 ;  /* 0x0000000800d17308 */ /* 0x0007e20000000800 */
[----:B------:R-:W-:Y:S02]  /*44a0*/  @P0 FSEL R0, R0, -INF , !P4 ;  /* 0xff80000000000808 */ /* 0x000fe40006000000 */
[----:B------:R-:W-:Y:S03]  /*44b0*/  PLOP3.LUT P0, PT, PT, PT, UP0, 0x80, 0x0 ;  /* 0x000000000000781c */ /* 0x000fe60003f0f008 */
[----:B------:R-:W-:Y:S04]  /*44c0*/  FFMA.FTZ R0, R0, c[0x0][0x23c], -R10 ;  /* 0x00008f0000007a23 */ /* 0x000fe8000001080a */
[----:B------:R1:W4:Y:S01]  /*44d0*/  MUFU.TANH R109, R9 ;  /* 0x00000009006d7308 */ /* 0x0003220000002400 */
[----:B--2---:R-:W2:Y:S09]  /*44e0*/  LDSM.16.M88.4 R4, [R116+0x6400] ;  /* 0x006400007404783b */ /* 0x004eb20000000200 */
[----:B------:R4:W-:Y:S01]  /*44f0*/  MUFU.EX2 R206, R0 ;  /* 0x0000000000ce7308 */ /* 0x0009e20000000800 */
[----:B---3--:R-:W-:Y:S05]  /*4500*/  FFMA.FTZ R8, R161, -UR4, R249 ;  /* 0x80000004a1087c23 */ /* 0x008fea00080100f9 */
[----:B------:R-:W-:Y:S04]  /*4510*/  @P1 FSEL R8, R8, -INF , !P3 ;  /* 0xff80000008081808 */ /* 0x000fe80005800000 */
[----:B------:R-:W-:Y:S01]  /*4520*/  MUFU.TANH R217, R17 ;  /* 0x0000001100d97308 */ /* 0x000fe20000002400 */
[----:B------:R-:W-:Y:S01]  /*4530*/  PLOP3.LUT P1, PT, PT, PT, UP0, 0x80, 0x0 ;  /* 0x000000000000781c */ /* 0x000fe20003f2f008 */
[----:B-1----:R-:W-:Y:S05]  /*4540*/  FMUL.FTZ R9, R2, 1.4426950216293334961 ;  /* 0x3fb8aa3b02097820 */ /* 0x002fea0000410000 */
[----:B------:R-:W-:Y:S03]  /*4550*/  FSEL R9, R9, RZ, P2 ;  /* 0x000000ff09097208 */ /* 0x000fe60001000000 */
[----:B------:R-:W-:Y:S01]  /*4560*/  MUFU.TANH R102, R12 ;  /* 0x0000000c00667308 */ /* 0x000fe20000002400 */
[----:B-----5:R-:W-:Y:S01]  /*4570*/  FSETP.NEU.FTZ.AND P2, PT, R251, -INF , PT ;  /* 0xff800000fb00780b */ /* 0x020fe20003f5d000 */
[--C-:B------:R-:W-:Y:S02]  /*4580*/  FFMA.FTZ R8, R8, c[0x0][0x23c], -R9.reuse ;  /* 0x00008f0008087a23 */ /* 0x100fe40000010809 */
[----:B----4-:R-:W-:Y:S06]  /*4590*/  FFMA.FTZ R0, R163, -UR4, R248 ;  /* 0x80000004a3007c23 */ /* 0x010fec00080100f8 */
[----:B------:R1:W-:Y:S01]  /*45a0*/  MUFU.EX2 R3, R8 ;  /* 0x0000000800037308 */ /* 0x0003e20000000800 */
[----:B------:R-:W-:Y:S02]  /*45b0*/  @P0 FSEL R0, R0, -INF , !P4 ;  /* 0xff80000000000808 */ /* 0x000fe40006000000 */
[----:B------:R-:W-:Y:S01]  /*45c0*/  PLOP3.LUT P0, PT, PT, PT, UP0, 0x80, 0x0 ;  /* 0x000000000000781c */ /* 0x000fe20003f0f008 */
[-C--:B--2---:R-:W-:Y:S03]  /*45d0*/  HMMA.16816.F32.BF16 R20, R104, R4.reuse, R20 ;  /* 0x000000046814723c */ /* 0x084fe60000041814 */
[----:B------:R-:W-:Y:S03]  /*45e0*/  FFMA.FTZ R0, R0, c[0x0][0x23c], -R9 ;  /* 0x00008f0000007a23 */ /* 0x000fe60000010809 */
[----:B------:R-:W-:Y:S02]  /*45f0*/  MUFU.TANH R103, R13 ;  /* 0x0000000d00677308 */ /* 0x000fe40000002400 */
[C---:B------:R-:W-:Y:S07]  /*4600*/  HMMA.16816.F32.BF16 R24, R112.reuse, R4, R24 ;  /* 0x000000047018723c */ /* 0x040fee0000041818 */
[----:B------:R-:W-:Y:S01]  /*4610*/  FFMA.FTZ R4, R134, -UR4, R108 ;  /* 0x8000000486047c23 */ /* 0x000fe2000801006c */
[----:B------:R2:W-:Y:S01]  /*4620*/  MUFU.EX2 R2, R0 ;  /* 0x0000000000027308 */ /* 0x0005e20000000800 */
[----:B------:R-:W-:Y:S01]  /*4630*/  FFMA.FTZ R5, R148, -UR4, R81 ;  /* 0x8000000494057c23 */ /* 0x000fe20008010051 */
[-C--:B------:R-:W-:Y:S03]  /*4640*/  HMMA.16816.F32.BF16 R28, R112, R6.reuse, R28 ;  /* 0x00000006701c723c */ /* 0x080fe6000004181c */
[----:B-1----:R-:W-:Y:S01]  /*4650*/  FMUL.FTZ R8, R251, 1.4426950216293334961 ;  /* 0x3fb8aa3bfb087820 */ /* 0x002fe20000410000 */
[----:B------:R-:W-:Y:S02]  /*4660*/  @P1 FSEL R4, R4, -INF , !P3 ;  /* 0xff80000004041808 */ /* 0x000fe40005800000 */
[----:B------:R-:W-:Y:S01]  /*4670*/  PLOP3.LUT P1, PT, PT, PT, UP0, 0x80, 0x0 ;  /* 0x000000000000781c */ /* 0x000fe20003f2f008 */
[----:B------:R-:W-:Y:S01]  /*4680*/  FMUL.FTZ R21, R21, c[0x0][0x2ec] ;  /* 0x0000bb0015157a20 */ /* 0x000fe20000410000 */
[----:B------:R-:W1:Y:S01]  /*4690*/  MUFU.TANH R218, R16 ;  /* 0x0000001000da7308 */ /* 0x000e620000002400 */
[----:B------:R-:W-:Y:S01]  /*46a0*/  FSEL R8, R8, RZ, P2 ;  /* 0x000000ff08087208 */ /* 0x000fe20001000000 */
[C---:B------:R-:W-:Y:S04]  /*46b0*/  HMMA.16816.F32.BF16 R32, R104.reuse, R6, R32 ;  /* 0x000000066820723c */ /* 0x040fe80000041820 */
[--C-:B------:R-:W-:Y:S01]  /*46c0*/  FFMA.FTZ R4, R4, c[0x0][0x23c], -R8.reuse ;  /* 0x00008f0004047a23 */ /* 0x100fe20000010808 */
[----:B------:R-:W-:Y:S01]  /*46d0*/  FSETP.NEU.FTZ.AND P2, PT, R252, -INF , PT ;  /* 0xff800000fc00780b */ /* 0x000fe20003f5d000 */
[----:B------:R-:W-:Y:S02]  /*46e0*/  FMUL.FTZ R25, R25, c[0x0][0x2ec] ;  /* 0x0000bb0019197a20 */ /* 0x000fe40000410000 */
[----:B------:R3:W-:Y:S01]  /*46f0*/  MUFU.EX2 R17, R4 ;  /* 0x0000000400117308 */ /* 0x0007e20000000800 */
[----:B------:R-:W-:Y:S02]  /*4700*/  @P1 FSEL R5, R5, -INF , !P3 ;  /* 0xff80000005051808 */ /* 0x000fe40005800000 */
[----:B------:R-:W-:Y:S01]  /*4710*/  PLOP3.LUT P1, PT, PT, PT, UP0, 0x80, 0x0 ;  /* 0x000000000000781c */ /* 0x000fe20003f2f008 */
[----:B--2---:R-:W-:Y:S01]  /*4720*/  FFMA.FTZ R0, R135, -UR4, R109 ;  /* 0x8000000487007c23 */ /* 0x004fe2000801006d */
[----:B------:R-:W-:Y:S01]  /*4730*/  PLOP3.LUT P3, PT, PT, PT, UP0, 0x80, 0x0 ;  /* 0x000000000000781c */ /* 0x000fe20003f6f008 */
[----:B------:R-:W-:Y:S02]  /*4740*/  FMUL.FTZ R24, R24, c[0x0][0x2ec] ;  /* 0x0000bb0018187a20 */ /* 0x000fe40000410000 */
[----:B------:R-:W-:Y:S01]  /*4750*/  FMUL.FTZ R27, R27, c[0x0][0x2ec] ;  /* 0x0000bb001b1b7a20 */ /* 0x000fe20000410000 */
[----:B------:R-:W-:Y:S01]  /*4760*/  @P0 FSEL R0, R0, -INF , !P4 ;  /* 0xff80000000000808 */ /* 0x000fe20006000000 */
[----:B------:R-:W-:Y:S01]  /*4770*/  MUFU.TANH R242, R19 ;  /* 0x0000001300f27308 */ /* 0x000fe20000002400 */
[----:B------:R-:W-:Y:S01]  /*4780*/  PLOP3.LUT P0, PT, PT, PT, UP0, 0x80, 0x0 ;  /* 0x000000000000781c */ /* 0x000fe20003f0f008 */
[----:B------:R-:W-:Y:S02]  /*4790*/  FMUL.FTZ R26, R26, c[0x0][0x2ec] ;  /* 0x0000bb001a1a7a20 */ /* 0x000fe40000410000 */
[----:B------:R-:W-:Y:S02]  /*47a0*/  FFMA.FTZ R12, R0, c[0x0][0x23c], -R8 ;  /* 0x00008f00000c7a23 */ /* 0x000fe40000010808 */
[----:B------:R-:W-:Y:S02]  /*47b0*/  FMUL.FTZ R33, R33, c[0x0][0x2ec] ;  /* 0x0000bb0021217a20 */ /* 0x000fe40000410000 */
[----:B------:R-:W-:Y:S02]  /*47c0*/  FMUL.FTZ R32, R32, c[0x0][0x2ec] ;  /* 0x0000bb0020207a20 */ /* 0x000fe40000410000 */
[----:B------:R2:W-:Y:S01]  /*47d0*/  MUFU.EX2 R16, R12 ;  /* 0x0000000c00107308 */ /* 0x0005e20000000800 */
[----:B-1----:R-:W-:Y:S02]  /*47e0*/  FFMA.FTZ R13, R138, -UR4, R218 ;  /* 0x800000048a0d7c23 */ /* 0x002fe400080100da */
[----:B------:R-:W-:Y:S02]  /*47f0*/  FMUL.FTZ R35, R35, c[0x0][0x2ec] ;  /* 0x0000bb0023237a20 */ /* 0x000fe40000410000 */
[----:B---3--:R-:W-:Y:S02]  /*4800*/  FMUL.FTZ R4, R252, 1.4426950216293334961 ;  /* 0x3fb8aa3bfc047820 */ /* 0x008fe40000410000 */
[----:B------:R-:W-:Y:S02]  /*4810*/  FMUL.FTZ R34, R34, c[0x0][0x2ec] ;  /* 0x0000bb0022227a20 */ /* 0x000fe40000410000 */
[----:B------:R-:W-:Y:S01]  /*4820*/  FMUL.FTZ R29, R29, c[0x0][0x2ec] ;  /* 0x0000bb001d1d7a20 */ /* 0x000fe20000410000 */
[----:B------:R-:W1:Y:S01]  /*4830*/  MUFU.TANH R244, R18 ;  /* 0x0000001200f47308 */ /* 0x000e620000002400 */
[----:B------:R-:W-:Y:S01]  /*4840*/  FSEL R0, R4, RZ, P2 ;  /* 0x000000ff04007208 */ /* 0x000fe20001000000 */
[----:B------:R-:W-:Y:S01]  /*4850*/  FFMA.FTZ R4, R152, -UR4, R80 ;  /* 0x8000000498047c23 */ /* 0x000fe20008010050 */
[----:B------:R-:W-:Y:S01]  /*4860*/  PLOP3.LUT P2, PT, PT, PT, UP0, 0x80, 0x0 ;  /* 0x000000000000781c */ /* 0x000fe20003f4f008 */
[----:B------:R-:W-:Y:S02]  /*4870*/  FMUL.FTZ R28, R28, c[0x0][0x2ec] ;  /* 0x0000bb001c1c7a20 */ /* 0x000fe40000410000 */
[--C-:B------:R-:W-:Y:S01]  /*4880*/  FFMA.FTZ R5, R5, c[0x0][0x23c], -R0.reuse ;  /* 0x00008f0005057a23 */ /* 0x100fe20000010800 */
[----:B------:R-:W-:Y:S01]  /*4890*/  @P0 FSEL R4, R4, -INF , !P4 ;  /* 0xff80000004040808 */ /* 0x000fe20006000000 */
[----:B------:R-:W-:Y:S01]  /*48a0*/  FMUL.FTZ R31, R31, c[0x0][0x2ec] ;  /* 0x0000bb001f1f7a20 */ /* 0x000fe20000410000 */
[----:B------:R-:W-:Y:S01]  /*48b0*/  PLOP3.LUT P0, PT, PT, PT, UP0, 0x80, 0x0 ;  /* 0x000000000000781c */ /* 0x000fe20003f0f008 */
[----:B------:R3:W-:Y:S01]  /*48c0*/  MUFU.EX2 R85, R5 ;  /* 0x0000000500557308 */ /* 0x0007e20000000800 */
[----:B------:R-:W-:Y:S01]  /*48d0*/  FMUL.FTZ R30, R30, c[0x0][0x2ec] ;  /* 0x0000bb001e1e7a20 */ /* 0x000fe20000410000 */
[----:B------:R-:W-:Y:S01]  /*48e0*/  PLOP3.LUT P4, PT, PT, PT, UP0, 0x80, 0x0 ;  /* 0x000000000000781c */ /* 0x000fe20003f8f008 */
[----:B------:R-:W-:Y:S02]  /*48f0*/  FFMA.FTZ R4, R4, c[0x0][0x23c], -R0 ;  /* 0x00008f0004047a23 */ /* 0x000fe40000010800 */
[----:B--2---:R-:W-:Y:S02]  /*4900*/  FFMA.FTZ R12, R139, -UR4, R217 ;  /* 0x800000048b0c7c23 */ /* 0x004fe400080100d9 */
[----:B------:R-:W-:Y:S02]  /*4910*/  FMUL.FTZ R23, R23, c[0x0][0x2ec] ;  /* 0x0000bb0017177a20 */ /* 0x000fe40000410000 */
[----:B------:R-:W-:Y:S01]  /*4920*/  FMUL.FTZ R20, R20, c[0x0][0x2ec] ;  /* 0x0000bb0014147a20 */ /* 0x000fe20000410000 */
[----:B------:R2:W-:Y:S01]  /*4930*/  MUFU.EX2 R84, R4 ;  /* 0x0000000400547308 */ /* 0x0005e20000000800 */
[----:B------:R-:W-:Y:S09]  /*4940*/  FMUL.FTZ R22, R22, c[0x0][0x2ec] ;  /* 0x0000bb0016167a20 */ /* 0x000ff20000410000 */
[----:B------:R-:W-:Y:S01]  /*4950*/  MUFU.TANH R213, R21 ;  /* 0x0000001500d57308 */ /* 0x000fe20000002400 */
[----:B---3--:R-:W-:Y:S09]  /*4960*/  FFMA.FTZ R5, R140, -UR4, R102 ;  /* 0x800000048c057c23 */ /* 0x008ff20008010066 */
[----:B------:R-:W3:Y:S01]  /*4970*/  MUFU.TANH R240, R23 ;  /* 0x0000001700f07308 */ /* 0x000ee20000002400 */
[C---:B--2---:R-:W-:Y:S02]  /*4980*/  @P1 IADD3 R4, R11.reuse, 0x8, RZ ;  /* 0x000000080b041810 */ /* 0x044fe40007ffe0ff */
[----:B------:R-:W-:Y:S02]  /*4990*/  PLOP3.LUT P1, PT, PT, PT, UP0, 0x80, 0x0 ;  /* 0x000000000000781c */ /* 0x000fe40003f2f008 */
[----:B------:R-:W-:Y:S05]  /*49a0*/  @P2 ISETP.GE.AND P2, PT, R4, UR5, PT ;  /* 0x0000000504002c0c */ /* 0x000fea000bf46270 */
[----:B------:R-:W-:Y:S01]  /*49b0*/  MUFU.TANH R216, R20 ;  /* 0x0000001400d87308 */ /* 0x000fe20000002400 */
[----:B------:R-:W-:Y:S02]  /*49c0*/  @P0 IADD3 R4, R11, 0x9, RZ ;  /* 0x000000090b040810 */ /* 0x000fe40007ffe0ff */
[----:B------:R-:W-:Y:S02]  /*49d0*/  PLOP3.LUT P0, PT, PT, PT, UP0, 0x80, 0x0 ;  /* 0x000000000000781c */ /* 0x000fe40003f0f008 */
[----:B------:R-:W-:Y:S01]  /*49e0*/  @P3 ISETP.GE.AND P3, PT, R4, UR5, PT ;  /* 0x0000000504003c0c */ /* 0x000fe2000bf66270 */
[----:B------:R-:W-:Y:S04]  /*49f0*/  FFMA.FTZ R4, R141, -UR4, R103 ;  /* 0x800000048d047c23 */ /* 0x000fe80008010067 */
[----:B------:R-:W-:Y:S01]  /*4a00*/  MUFU.TANH R88, R25 ;  /* 0x0000001900587308 */ /* 0x000fe20000002400 */
[----:B------:R-:W-:Y:S02]  /*4a10*/  @P1 FSEL R5, R5, -INF , !P2 ;  /* 0xff80000005051808 */ /* 0x000fe40005000000 */
[----:B------:R-:W-:Y:S03]  /*4a20*/  PLOP3.LUT P1, PT, PT, PT, UP0, 0x80, 0x0 ;  /* 0x000000000000781c */ /* 0x000fe60003f2f008 */
[--C-:B------:R-:W-:Y:S02]  /*4a30*/  FFMA.FTZ R5, R5, c[0x0][0x23c], -R8.reuse ;  /* 0x00008f0005057a23 */ /* 0x100fe40000010808 */
[----:B------:R-:W-:Y:S02]  /*4a40*/  @P0 FSEL R4, R4, -INF , !P3 ;  /* 0xff80000004040808 */ /* 0x000fe40005800000 */
[----:B------:R2:W-:Y:S01]  /*4a50*/  MUFU.EX2 R14, R5 ;  /* 0x00000005000e7308 */ /* 0x0005e20000000800 */
[----:B------:R-:W-:Y:S02]  /*4a60*/  PLOP3.LUT P0, PT, PT, PT, UP0, 0x80, 0x0 ;  /* 0x000000000000781c */ /* 0x000fe40003f0f008 */
[----:B------:R-:W-:Y:S07]  /*4a70*/  FFMA.FTZ R4, R4, c[0x0][0x23c], -R8 ;  /* 0x00008f0004047a23 */ /* 0x000fee0000010808 */
[----:B------:R-:W-:Y:S10]  /*4a80*/  MUFU.TANH R241, R22 ;  /* 0x0000001600f17308 */ /* 0x000ff40000002400 */
[----:B------:R4:W-:Y:S01]  /*4a90*/  MUFU.EX2 R15, R4 ;  /* 0x00000004000f7308 */ /* 0x0009e20000000800 */
[----:B--2---:R-:W-:Y:S05]  /*4aa0*/  FFMA.FTZ R5, R134, -UR4, R79 ;  /* 0x8000000486057c23 */ /* 0x004fea000801004f */
[----:B------:R-:W-:Y:S04]  /*4ab0*/  @P1 FSEL R5, R5, -INF , !P2 ;  /* 0xff80000005051808 */ /* 0x000fe80005000000 */
[----:B------:R-:W2:Y:S01]  /*4ac0*/  MUFU.TANH R89, R24 ;  /* 0x0000001800597308 */ /* 0x000ea20000002400 */
[----:B------:R-:W-:Y:S01]  /*4ad0*/  PLOP3.LUT P1, PT, PT, PT, UP0, 0x80, 0x0 ;  /* 0x000000000000781c */ /* 0x000fe20003f2f008 */
[----:B------:R-:W-:Y:S08]  /*4ae0*/  FFMA.FTZ R5, R5, c[0x0][0x23c], -R0 ;  /* 0x00008f0005057a23 */ /* 0x000ff00000010800 */
[----:B------:R-:W-:Y:S01]  /*4af0*/  MUFU.EX2 R83, R5 ;  /* 0x0000000500537308 */ /* 0x000fe20000000800 */
[----:B----4-:R-:W-:Y:S03]  /*4b00*/  FFMA.FTZ R4, R135, -UR4, R78 ;  /* 0x8000000487047c23 */ /* 0x010fe6000801004e */
[----:B------:R-:W-:Y:S02]  /*4b10*/  @P1 FSEL R13, R13, -INF , !P2 ;  /* 0xff8000000d0d1808 */ /* 0x000fe40005000000 */
[----:B------:R-:W-:Y:S02]  /*4b20*/  PLOP3.LUT P1, PT, PT, PT, UP0, 0x80, 0x0 ;  /* 0x000000000000781c */ /* 0x000fe40003f2f008 */
[----:B------:R-:W-:Y:S02]  /*4b30*/  @P0 FSEL R4, R4, -INF , !P3 ;  /* 0xff80000004040808 */ /* 0x000fe40005800000 */
[----:B------:R-:W4:Y:S01]  /*4b40*/  MUFU.TANH R72, R27 ;  /* 0x0000001b00487308 */ /* 0x000f220000002400 */
[----:B------:R-:W-:Y:S01]  /*4b50*/  PLOP3.LUT P0, PT, PT, PT, UP0, 0x80, 0x0 ;  /* 0x000000000000781c */ /* 0x000fe20003f0f008 */
[----:B------:R-:W-:Y:S02]  /*4b60*/  FFMA.FTZ R13, R13, c[0x0][0x23c], -R10 ;  /* 0x00008f000d0d7a23 */ /* 0x000fe4000001080a */
[----:B------:R-:W-:Y:S06]  /*4b70*/  FFMA.FTZ R4, R4, c[0x0][0x23c], -R0 ;  /* 0x00008f0004047a23 */ /* 0x000fec0000010800 */
[----:B------:R1:W-:Y:S04]  /*4b80*/  MUFU.EX2 R82, R4 ;  /* 0x0000000400527308 */ /* 0x0003e80000000800 */
[----:B------:R-:W-:Y:S02]  /*4b90*/  @P0 FSEL R12, R12, -INF , !P3 ;  /* 0xff8000000c0c0808 */ /* 0x000fe40005800000 */
[----:B------:R-:W-:Y:S03]  /*4ba0*/  PLOP3.LUT P0, PT, PT, PT, UP0, 0x80, 0x0 ;  /* 0x000000000000781c */ /* 0x000fe60003f0f008 */
[----:B------:R-:W-:Y:S01]  /*4bb0*/  FFMA.FTZ R12, R12, c[0x0][0x23c], -R10 ;  /* 0x00008f000c0c7a23 */ /* 0x000fe2000001080a */
[----:B------:R2:W-:Y:S10]  /*4bc0*/  MUFU.EX2 R203, R13 ;  /* 0x0000000d00cb7308 */ /* 0x0005f40000000800 */
[----:B------:R3:W-:Y:S01]  /*4bd0*/  MUFU.EX2 R202, R12 ;  /* 0x0000000c00ca7308 */ /* 0x0007e20000000800 */
[----:B-1----:R-:W1:Y:S09]  /*4be0*/  LDSM.16.M88.4 R4, [R116+0x6800] ;  /* 0x006800007404783b */ /* 0x002e720000000200 */
[----:B------:R-:W1:Y:S01]  /*4bf0*/  MUFU.TANH R73, R26 ;  /* 0x0000001a00497308 */ /* 0x000e620000002400 */
[----:B--2---:R-:W-:Y:S05]  /*4c00*/  FFMA.FTZ R13, R136, -UR4, R244 ;  /* 0x80000004880d7c23 */ /* 0x004fea00080100f4 */
[----:B------:R-:W-:Y:S04]  /*4c10*/  @P1 FSEL R13, R13, -INF , !P2 ;  /* 0xff8000000d0d1808 */ /* 0x000fe80005000000 */
[----:B------:R-:W-:Y:S01]  /*4c20*/  MUFU.TANH R86, R29 ;  /* 0x0000001d00567308 */ /* 0x000fe20000002400 */
[----:B------:R-:W-:Y:S02]  /*4c30*/  PLOP3.LUT P1, PT, PT, PT, UP0, 0x80, 0x0 ;  /* 0x000000000000781c */ /* 0x000fe40003f2f008 */
[----:B------:R-:W-:Y:S01]  /*4c40*/  PLOP3.LUT P2, PT, PT, PT, UP0, 0x80, 0x0 ;  /* 0x000000000000781c */ /* 0x000fe20003f4f008 */
[----:B---3--:R-:W-:Y:S02]  /*4c50*/  FFMA.FTZ R12, R137, -UR4, R242 ;  /* 0x80000004890c7c23 */ /* 0x008fe400080100f2 */
[--C-:B------:R-:W-:Y:S03]  /*4c60*/  FFMA.FTZ R13, R13, c[0x0][0x23c], -R9.reuse ;  /* 0x00008f000d0d7a23 */ /* 0x100fe60000010809 */
[----:B------:R-:W-:Y:S01]  /*4c70*/  @P0 FSEL R12, R12, -INF , !P3 ;  /* 0xff8000000c0c0808 */ /* 0x000fe20005800000 */
[----:B------:R-:W2:Y:S01]  /*4c80*/  MUFU.TANH R87, R28 ;  /* 0x0000001c00577308 */ /* 0x000ea20000002400 */
[----:B------:R-:W-:Y:S02]  /*4c90*/  PLOP3.LUT P0, PT, PT, PT, UP0, 0x80, 0x0 ;  /* 0x000000000000781c */ /* 0x000fe40003f0f008 */
[----:B------:R-:W-:Y:S01]  /*4ca0*/  PLOP3.LUT P3, PT, PT, PT, UP0, 0x80, 0x0 ;  /* 0x000000000000781c */ /* 0x000fe20003f6f008 */
[----:B------:R-:W-:Y:S06]  /*4cb0*/  FFMA.FTZ R12, R12, c[0x0][0x23c], -R9 ;  /* 0x00008f000c0c7a23 */ /* 0x000fec0000010809 */
[----:B------:R3:W-:Y:S01]  /*4cc0*/  MUFU.EX2 R232, R12 ;  /* 0x0000000c00e87308 */ /* 0x0007e20000000800 */
[-C--:B-1----:R-:W-:Y:S09]  /*4cd0*/  HMMA.16816.F32.BF16 R36, R104, R4.reuse, R36 ;  /* 0x000000046824723c */ /* 0x082ff20000041824 */
[----:B------:R1:W-:Y:S01]  /*4ce0*/  MUFU.EX2 R233, R13 ;  /* 0x0000000d00e97308 */ /* 0x0003e20000000800 */
[C---:B------:R-:W-:Y:S07]  /*4cf0*/  HMMA.16816.F32.BF16 R40, R112.reuse, R4, R40 ;  /* 0x000000047028723c */ /* 0x040fee0000041828 */
[----:B------:R-:W-:Y:S01]  /*4d00*/  FFMA.FTZ R4, R139, -UR4, R240 ;  /* 0x800000048b047c23 */ /* 0x000fe200080100f0 */
[-C--:B------:R-:W-:Y:S01]  /*4d10*/  HMMA.16816.F32.BF16 R44, R112, R6.reuse, R44 ;  /* 0x00000006702c723c */ /* 0x080fe2000004182c */
[----:B------:R-:W-:Y:S03]  /*4d20*/  MUFU.TANH R70, R31 ;  /* 0x0000001f00467308 */ /* 0x000fe60000002400 */
[----:B------:R-:W-:Y:S01]  /*4d30*/  FFMA.FTZ R5, R142, -UR4, R89 ;  /* 0x800000048e057c23 */ /* 0x000fe20008010059 */
[----:B---3--:R-:W-:Y:S02]  /*4d40*/  @P1 IADD3 R12, R11, 0x10, RZ ;  /* 0x000000100b0c1810 */ /* 0x008fe40007ffe0ff */
[----:B------:R-:W-:Y:S01]  /*4d50*/  PLOP3.LUT P1, PT, PT, PT, UP0, 0x80, 0x0 ;  /* 0x000000000000781c */ /* 0x000fe20003f2f008 */
[----:B------:R-:W-:Y:S01]  /*4d60*/  FMUL.FTZ R37, R37, c[0x0][0x2ec] ;  /* 0x0000bb0025257a20 */ /* 0x000fe20000410000 */
[----:B------:R-:W-:Y:S01]  /*4d70*/  @P2 ISETP.GE.AND P2, PT, R12, UR5, PT ;  /* 0x000000050c002c0c */ /* 0x000fe2000bf46270 */
[C---:B------:R-:W-:Y:S01]  /*4d80*/  HMMA.16816.F32.BF16 R48, R104.reuse, R6, R48 ;  /* 0x000000066830723c */ /* 0x040fe20000041830 */
[----:B------:R-:W3:Y:S03]  /*4d90*/  MUFU.TANH R189, R33 ;  /* 0x0000002100bd7308 */ /* 0x000ee60000002400 */
[----:B-1----:R-:W-:Y:S01]  /*4da0*/  FFMA.FTZ R13, R144, -UR4, R216 ;  /* 0x80000004900d7c23 */ /* 0x002fe200080100d8 */
[----:B------:R-:W-:Y:S01]  /*4db0*/  @P0 IADD3 R12, R11, 0x11, RZ ;  /* 0x000000110b0c0810 */ /* 0x000fe20007ffe0ff */
[----:B------:R-:W-:Y:S01]  /*4dc0*/  FMUL.FTZ R39, R39, c[0x0][0x2ec] ;  /* 0x0000bb0027277a20 */ /* 0x000fe20000410000 */
[----:B------:R-:W-:Y:S01]  /*4dd0*/  PLOP3.LUT P0, PT, PT, PT, UP0, 0x80, 0x0 ;  /* 0x000000000000781c */ /* 0x000fe20003f0f008 */
[----:B------:R-:W-:Y:S01]  /*4de0*/  FMUL.FTZ R36, R36, c[0x0][0x2ec] ;  /* 0x0000bb0024247a20 */ /* 0x000fe20000410000 */
[----:B------:R-:W-:Y:S02]  /*4df0*/  @P3 ISETP.GE.AND P3, PT, R12, UR5, PT ;  /* 0x000000050c003c0c */ /* 0x000fe4000bf66270 */
[----:B------:R-:W1:Y:S01]  /*4e00*/  MUFU.TANH R71, R30 ;  /* 0x0000001e00477308 */ /* 0x000e620000002400 */
[----:B------:R-:W-:Y:S01]  /*4e10*/  FFMA.FTZ R12, R145, -UR4, R213 ;  /* 0x80000004910c7c23 */ /* 0x000fe200080100d5 */
[----:B------:R-:W-:Y:S01]  /*4e20*/  @P1 FSEL R13, R13, -INF , !P2 ;  /* 0xff8000000d0d1808 */ /* 0x000fe20005000000 */
[----:B------:R-:W-:Y:S01]  /*4e30*/  FMUL.FTZ R41, R41, c[0x0][0x2ec] ;  /* 0x0000bb0029297a20 */ /* 0x000fe20000410000 */
[----:B------:R-:W-:Y:S01]  /*4e40*/  MOV R139, R2 ;  /* 0x00000002008b7202 */ /* 0x000fe20000000f00 */
[----:B------:R-:W-:Y:S01]  /*4e50*/  FMUL.FTZ R38, R38, c[0x0][0x2ec] ;  /* 0x0000bb0026267a20 */ /* 0x000fe20000410000 */
[----:B------:R-:W-:Y:S01]  /*4e60*/  PLOP3.LUT P1, PT, PT, PT, UP0, 0x80, 0x0 ;  /* 0x000000000000781c */ /* 0x000fe20003f2f008 */
[--C-:B------:R-:W-:Y:S02]  /*4e70*/  FFMA.FTZ R13, R13, c[0x0][0x23c], -R10.reuse ;  /* 0x00008f000d0d7a23 */ /* 0x100fe4000001080a */
[----:B------:R-:W-:Y:S01]  /*4e80*/  FMUL.FTZ R40, R40, c[0x0][0x2ec] ;  /* 0x0000bb0028287a20 */ /* 0x000fe20000410000 */
[----:B------:R-:W1:Y:S01]  /*4e90*/  MUFU.TANH R192, R32 ;  /* 0x0000002000c07308 */ /* 0x000e620000002400 */
        /* <DEDUP_REMOVED lines=11> */
[----:B------:R-:W-:Y:S01]  /*4f50*/  FMUL.FTZ R49, R49, c[0x0][0x2ec] ;  /* 0x0000bb0031317a20 */ /* 0x000fe20000410000 */
[----:B------:R-:W-:Y:S01]  /*4f60*/  @P0 FSEL R4, R4, -INF , !P3 ;  /* 0xff80000004040808 */ /* 0x000fe20005800000 */
[----:B------:R-:W-:Y:S01]  /*4f70*/  FMUL.FTZ R50, R50, c[0x0][0x2ec] ;  /* 0x0000bb0032327a20 */ /* 0x000fe20000410000 */
[----:B------:R-:W2:Y:S01]  /*4f80*/  MUFU.TANH R219, R35 ;  /* 0x0000002300db7308 */ /* 0x000ea20000002400 */
[----:B------:R-:W-:Y:S01]  /*4f90*/  FMUL.FTZ R51, R51, c[0x0][0x2ec] ;  /* 0x0000bb0033337a20 */ /* 0x000fe20000410000 */
[----:B------:R-:W-:Y:S01]  /*4fa0*/  PLOP3.LUT P0, PT, PT, PT, UP0, 0x80, 0x0 ;  /* 0x000000000000781c */ /* 0x000fe20003f0f008 */
[----:B------:R-:W-:Y:S07]  /*4fb0*/  FFMA.FTZ R4, R4, c[0x0][0x23c], -R9 ;  /* 0x00008f0004047a23 */ /* 0x000fee0000010809 */
[----:B------:R2:W-:Y:S01]  /*4fc0*/  MUFU.EX2 R224, R4 ;  /* 0x0000000400e07308 */ /* 0x0005e20000000800 */
[----:B-1----:R-:W-:Y:S01]  /*4fd0*/  FFMA.FTZ R13, R138, -UR4, R241 ;  /* 0x800000048a0d7c23 */ /* 0x002fe200080100f1 */
[----:B------:R-:W-:Y:S04]  /*4fe0*/  MOV R138, R3 ;  /* 0x00000003008a7202 */ /* 0x000fe80000000f00 */
[----:B------:R-:W-:Y:S04]  /*4ff0*/  @P1 FSEL R13, R13, -INF , !P2 ;  /* 0xff8000000d0d1808 */ /* 0x000fe80005000000 */
[----:B------:R-:W1:Y:S01]  /*5000*/  MUFU.TANH R220, R34 ;  /* 0x0000002200dc7308 */ /* 0x000e620000002400 */
        /* <DEDUP_REMOVED lines=14> */
[----:B----4-:R-:W-:Y:S01]  /*50f0*/  FFMA.FTZ R4, R141, -UR4, R72 ;  /* 0x800000048d047c23 */ /* 0x010fe20008010048 */
        /* <DEDUP_REMOVED lines=15> */
[C---:B--2---:R-:W-:Y:S02]  /*51f0*/  @P1 IADD3 R4, R11.reuse, 0x18, RZ ;  /* 0x000000180b041810 */ /* 0x044fe40007ffe0ff */
[----:B------:R-:W-:Y:S02]  /*5200*/  PLOP3.LUT P1, PT, PT, PT, UP0, 0x80, 0x0 ;  /* 0x000000000000781c */ /* 0x000fe40003f2f008 */
[----:B------:R-:W-:Y:S02]  /*5210*/  @P2 ISETP.GE.AND P2, PT, R4, UR5, PT ;  /* 0x0000000504002c0c */ /* 0x000fe4000bf46270 */
[----:B------:R-:W-:Y:S03]  /*5220*/  @P0 IADD3 R4, R11, 0x19, RZ ;  /* 0x000000190b040810 */ /* 0x000fe60007ffe0ff */
[----:B------:R-:W-:Y:S01]  /*5230*/  MUFU.TANH R181, R49 ;  /* 0x0000003100b57308 */ /* 0x000fe20000002400 */
[----:B------:R-:W-:Y:S01]  /*5240*/  PLOP3.LUT P0, PT, PT, PT, UP0, 0x80, 0x0 ;  /* 0x000000000000781c */ /* 0x000fe20003f0f008 */
[----:B----4-:R-:W-:Y:S01]  /*5250*/  FFMA.FTZ R5, R149, -UR4, R87 ;  /* 0x8000000495057c23 */ /* 0x010fe20008010057 */
        /* <DEDUP_REMOVED lines=8> */
[----:B------:R-:W-:Y:S01]  /*52e0*/  MUFU.TANH R191, R50 ;  /* 0x0000003200bf7308 */ /* 0x000fe20000002400 */
[----:B------:R-:W-:Y:S09]  /*52f0*/  FFMA.FTZ R4, R4, c[0x0][0x23c], -R8 ;  /* 0x00008f0004047a23 */ /* 0x000ff20000010808 */
[----:B------:R2:W-:Y:S01]  /*5300*/  MUFU.EX2 R243, R4 ;  /* 0x0000000400f37308 */ /* 0x0005e20000000800 */
[----:B---3--:R-:W-:Y:S09]  /*5310*/  FFMA.FTZ R12, R147, -UR4, R189 ;  /* 0x80000004930c7c23 */ /* 0x008ff200080100bd */
[----:B------:R3:W-:Y:S10]  /*5320*/  MUFU.EX2 R245, R5 ;  /* 0x0000000500f57308 */ /* 0x0007f40000000800 */
[----:B------:R-:W-:Y:S01]  /*5330*/  MUFU.TANH R188, R51 ;  /* 0x0000003300bc7308 */ /* 0x000fe20000002400 */
[----:B--2---:R-:W-:Y:S05]  /*5340*/  FFMA.FTZ R4, R143, -UR4, R70 ;  /* 0x800000048f047c23 */ /* 0x004fea0008010046 */
[----:B------:R-:W-:Y:S04]  /*5350*/  @P0 FSEL R4, R4, -INF , !P3 ;  /* 0xff80000004040808 */ /* 0x000fe80005800000 */
[----:B------:R2:W-:Y:S01]  /*5360*/  MUFU.EX2 R225, R13 ;  /* 0x0000000d00e17308 */ /* 0x0005e20000000800 */
[----:B------:R-:W-:Y:S01]  /*5370*/  PLOP3.LUT P0, PT, PT, PT, UP0, 0x80, 0x0 ;  /* 0x000000000000781c */ /* 0x000fe20003f0f008 */
[----:B---3--:R-:W-:Y:S01]  /*5380*/  FFMA.FTZ R5, R142, -UR4, R71 ;  /* 0x800000048e057c23 */ /* 0x008fe20008010047 */
[----:B------:R-:W-:Y:S01]  /*5390*/  MOV R142, R17 ;  /* 0x00000011008e7202 */ /* 0x000fe20000000f00 */
[--C-:B------:R-:W-:Y:S03]  /*53a0*/  FFMA.FTZ R4, R4, c[0x0][0x23c], -R0.reuse ;  /* 0x00008f0004047a23 */ /* 0x100fe60000010800 */
[----:B------:R-:W-:Y:S03]  /*53b0*/  @P1 FSEL R5, R5, -INF , !P2 ;  /* 0xff80000005051808 */ /* 0x000fe60005000000 */
[----:B------:R-:W-:Y:S01]  /*53c0*/  MUFU.EX2 R74, R4 ;  /* 0x00000004004a7308 */ /* 0x000fe20000000800 */
[----:B------:R-:W-:Y:S01]  /*53d0*/  PLOP3.LUT P1, PT, PT, PT, UP0, 0x80, 0x0 ;  /* 0x000000000000781c */ /* 0x000fe20003f2f008 */
[----:B------:R-:W-:Y:S02]  /*53e0*/  FFMA.FTZ R5, R5, c[0x0][0x23c], -R0 ;  /* 0x00008f0005057a23 */ /* 0x000fe40000010800 */
[----:B------:R-:W-:Y:S02]  /*53f0*/  @P0 FSEL R12, R12, -INF , !P3 ;  /* 0xff8000000c0c0808 */ /* 0x000fe40005800000 */
[----:B------:R-:W-:Y:S03]  /*5400*/  PLOP3.LUT P0, PT, PT, PT, UP0, 0x80, 0x0 ;  /* 0x000000000000781c */ /* 0x000fe60003f0f008 */
[----:B------:R-:W-:Y:S01]  /*5410*/  FFMA.FTZ R12, R12, c[0x0][0x23c], -R10 ;  /* 0x00008f000c0c7a23 */ /* 0x000fe2000001080a */
[----:B------:R3:W-:Y:S01]  /*5420*/  MUFU.EX2 R75, R5 ;  /* 0x00000005004b7308 */ /* 0x0007e20000000800 */
[----:B--2---:R-:W-:Y:S05]  /*5430*/  FFMA.FTZ R13, R146, -UR4, R192 ;  /* 0x80000004920d7c23 */ /* 0x004fea00080100c0 */
[----:B------:R-:W-:Y:S04]  /*5440*/  @P1 FSEL R13, R13, -INF , !P2 ;  /* 0xff8000000d0d1808 */ /* 0x000fe80005000000 */
[----:B------:R2:W-:Y:S01]  /*5450*/  MUFU.EX2 R136, R12 ;  /* 0x0000000c00887308 */ /* 0x0005e20000000800 */
[----:B------:R-:W-:Y:S01]  /*5460*/  PLOP3.LUT P1, PT, PT, PT, UP0, 0x80, 0x0 ;  /* 0x000000000000781c */ /* 0x000fe20003f2f008 */
[----:B------:R-:W-:Y:S08]  /*5470*/  FFMA.FTZ R13, R13, c[0x0][0x23c], -R10 ;  /* 0x00008f000d0d7a23 */ /* 0x000ff0000001080a */
[----:B------:R1:W-:Y:S01]  /*5480*/  MUFU.EX2 R183, R13 ;  /* 0x0000000d00b77308 */ /* 0x0003e20000000800 */
[----:B---3--:R-:W3:Y:S09]  /*5490*/  LDSM.16.M88.4 R4, [R116+0x6c00] ;  /* 0x006c00007404783b */ /* 0x008ef20000000200 */
[----:B------:R-:W-:Y:S01]  /*54a0*/  MUFU.TANH R184, R37 ;  /* 0x0000002500b87308 */ /* 0x000fe20000002400 */
[----:B--2---:R-:W-:Y:S05]  /*54b0*/  FFMA.FTZ R12, R145, -UR4, R219 ;  /* 0x80000004910c7c23 */ /* 0x004fea00080100db */
[----:B------:R-:W-:Y:S04]  /*54c0*/  @P0 FSEL R12, R12, -INF , !P3 ;  /* 0xff8000000c0c0808 */ /* 0x000fe80005800000 */
[----:B------:R-:W2:Y:S01]  /*54d0*/  MUFU.TANH R211, R39 ;  /* 0x0000002700d37308 */ /* 0x000ea20000002400 */
        /* <DEDUP_REMOVED lines=9> */
[----:B------:R-:W-:Y:S01]  /*5570*/  MUFU.EX2 R201, R13 ;  /* 0x0000000d00c97308 */ /* 0x000fe20000000800 */
[-C--:B---3--:R-:W-:Y:S09]  /*5580*/  HMMA.16816.F32.BF16 R52, R104, R4.reuse, R52 ;  /* 0x000000046834723c */ /* 0x088ff20000041834 */
[----:B------:R-:W3:Y:S01]  /*5590*/  MUFU.TANH R185, R36 ;  /* 0x0000002400b97308 */ /* 0x000ee20000002400 */
[C---:B------:R-:W-:Y:S04]  /*55a0*/  HMMA.16816.F32.BF16 R56, R112.reuse, R4, R56 ;  /* 0x000000047038723c */ /* 0x040fe80000041838 */
[----:B-1----:R-:W-:Y:S02]  /*55b0*/  @P1 IADD3 R12, R11, 0x20, RZ ;  /* 0x000000200b0c1810 */ /* 0x002fe40007ffe0ff */
[----:B------:R-:W-:Y:S01]  /*55c0*/  PLOP3.LUT P1, PT, PT, PT, UP0, 0x80, 0x0 ;  /* 0x000000000000781c */ /* 0x000fe20003f2f008 */
[----:B--2---:R-:W-:Y:S01]  /*55d0*/  FFMA.FTZ R4, R147, -UR4, R211 ;  /* 0x8000000493047c23 */ /* 0x004fe200080100d3 */
[----:B------:R-:W-:Y:S01]  /*55e0*/  @P2 ISETP.GE.AND P2, PT, R12, UR5, PT ;  /* 0x000000050c002c0c */ /* 0x000fe2000bf46270 */
[-C--:B------:R-:W-:Y:S01]  /*55f0*/  HMMA.16816.F32.BF16 R60, R112, R6.reuse, R60 ;  /* 0x00000006703c723c */ /* 0x080fe2000004183c */
[----:B------:R-:W2:Y:S01]  /*5600*/  LDL R114, [R1+0x10] ;  /* 0x0000100001727983 */ /* 0x000ea20000100800 */
[----:B------:R-:W-:Y:S01]  /*5610*/  MUFU.TANH R235, R41 ;  /* 0x0000002900eb7308 */ /* 0x000fe20000002400 */
[----:B------:R-:W-:Y:S02]  /*5620*/  @P0 IADD3 R12, R11, 0x21, RZ ;  /* 0x000000210b0c0810 */ /* 0x000fe40007ffe0ff */
[----:B------:R-:W-:Y:S01]  /*5630*/  PLOP3.LUT P0, PT, PT, PT, UP0, 0x80, 0x0 ;  /* 0x000000000000781c */ /* 0x000fe20003f0f008 */
[----:B------:R-:W-:Y:S01]  /*5640*/  FMUL.FTZ R52, R52, c[0x0][0x2ec] ;  /* 0x0000bb0034347a20 */ /* 0x000fe20000410000 */
[----:B------:R-:W-:Y:S01]  /*5650*/  @P3 ISETP.GE.AND P3, PT, R12, UR5, PT ;  /* 0x000000050c003c0c */ /* 0x000fe2000bf66270 */
[----:B------:R-:W-:Y:S01]  /*5660*/  FFMA.FTZ R12, R157, -UR4, R184 ;  /* 0x800000049d0c7c23 */ /* 0x000fe200080100b8 */
[----:B------:R-:W-:Y:S03]  /*5670*/  HMMA.16816.F32.BF16 R64, R104, R6, R64 ;  /* 0x000000066840723c */ /* 0x000fe60000041840 */
[----:B------:R-:W-:Y:S01]  /*5680*/  MUFU.TANH R180, R52 ;  /* 0x0000003400b47308 */ /* 0x000fe20000002400 */
[----:B---3--:R-:W-:Y:S01]  /*5690*/  FFMA.FTZ R13, R156, -UR4, R185 ;  /* 0x800000049c0d7c23 */ /* 0x008fe200080100b9 */
[----:B------:R-:W-:Y:S01]  /*56a0*/  MOV R112, R15 ;  /* 0x0000000f00707202 */ /* 0x000fe20000000f00 */
[----:B------:R-:W-:Y:S01]  /*56b0*/  FMUL.FTZ R54, R54, c[0x0][0x2ec] ;  /* 0x0000bb0036367a20 */ /* 0x000fe20000410000 */
[----:B------:R-:W-:Y:S01]  /*56c0*/  F2FP.BF16.PACK_AB R7, R202, R203 ;  /* 0x000000cbca07723e */ /* 0x000fe200000010ff */
[----:B------:R-:W-:Y:S01]  /*56d0*/  FFMA.FTZ R6, R154, -UR4, R181 ;  /* 0x800000049a067c23 */ /* 0x000fe200080100b5 */
[----:B------:R-:W-:Y:S02]  /*56e0*/  @P1 FSEL R13, R13, -INF , !P2 ;  /* 0xff8000000d0d1808 */ /* 0x000fe40005000000 */
[----:B------:R-:W-:Y:S01]  /*56f0*/  PLOP3.LUT P1, PT, PT, PT, UP0, 0x80, 0x0 ;  /* 0x000000000000781c */ /* 0x000fe20003f2f008 */
[----:B------:R-:W-:Y:S01]  /*5700*/  FMUL.FTZ R53, R53, c[0x0][0x2ec] ;  /* 0x0000bb0035357a20 */ /* 0x000fe20000410000 */
[----:B------:R-:W-:Y:S01]  /*5710*/  @P0 FSEL R12, R12, -INF , !P3 ;  /* 0xff8000000c0c0808 */ /* 0x000fe20005800000 */
[--C-:B------:R-:W-:Y:S01]  /*5720*/  FFMA.FTZ R13, R13, c[0x0][0x23c], -R10.reuse ;  /* 0x00008f000d0d7a23 */ /* 0x100fe2000001080a */
[----:B------:R-:W-:Y:S01]  /*5730*/  PLOP3.LUT P0, PT, PT, PT, UP0, 0x80, 0x0 ;  /* 0x000000000000781c */ /* 0x000fe20003f0f008 */
[----:B------:R-:W-:Y:S01]  /*5740*/  FMUL.FTZ R56, R56, c[0x0][0x2ec] ;  /* 0x0000bb0038387a20 */ /* 0x000fe20000410000 */
[----:B------:R-:W1:Y:S01]  /*5750*/  MUFU.TANH R212, R38 ;  /* 0x0000002600d47308 */ /* 0x000e620000002400 */
[----:B------:R-:W-:Y:S01]  /*5760*/  FMUL.FTZ R55, R55, c[0x0][0x2ec] ;  /* 0x0000bb0037377a20 */ /* 0x000fe20000410000 */
[----:B------:R-:W-:Y:S01]  /*5770*/  MOV R113, R16 ;  /* 0x0000001000717202 */ /* 0x000fe20000000f00 */
[----:B------:R-:W-:Y:S02]  /*5780*/  FMUL.FTZ R58, R58, c[0x0][0x2ec] ;  /* 0x0000bb003a3a7a20 */ /* 0x000fe40000410000 */
[----:B------:R-:W-:Y:S02]  /*5790*/  FMUL.FTZ R57, R57, c[0x0][0x2ec] ;  /* 0x0000bb0039397a20 */ /* 0x000fe40000410000 */
[----:B------:R-:W-:Y:S02]  /*57a0*/  FMUL.FTZ R60, R60, c[0x0][0x2ec] ;  /* 0x0000bb003c3c7a20 */ /* 0x000fe40000410000 */
[----:B------:R-:W-:Y:S01]  /*57b0*/  FMUL.FTZ R59, R59, c[0x0][0x2ec] ;  /* 0x0000bb003b3b7a20 */ /* 0x000fe20000410000 */
[----:B------:R1:W-:Y:S01]  /*57c0*/  MUFU.EX2 R135, R13 ;  /* 0x0000000d00877308 */ /* 0x0003e20000000800 */
[----:B------:R-:W-:Y:S01]  /*57d0*/  FMUL.FTZ R61, R61, c[0x0][0x2ec] ;  /* 0x0000bb003d3d7a20 */ /* 0x000fe20000410000 */
[----:B------:R-:W-:Y:S01]  /*57e0*/  @P0 FSEL R4, R4, -INF , !P3 ;  /* 0xff80000004040808 */ /* 0x000fe20005800000 */
[----:B------:R-:W-:Y:S01]  /*57f0*/  FMUL.FTZ R62, R62, c[0x0][0x2ec] ;  /* 0x0000bb003e3e7a20 */ /* 0x000fe20000410000 */
[----:B------:R-:W-:Y:S01]  /*5800*/  PLOP3.LUT P0, PT, PT, PT, UP0, 0x80, 0x0 ;  /* 0x000000000000781c */ /* 0x000fe20003f0f008 */
[----:B------:R-:W-:Y:S02]  /*5810*/  FMUL.FTZ R64, R64, c[0x0][0x2ec] ;  /* 0x0000bb0040407a20 */ /* 0x000fe40000410000 */
[----:B------:R-:W-:Y:S02]  /*5820*/  FFMA.FTZ R4, R4, c[0x0][0x23c], -R9 ;  /* 0x00008f0004047a23 */ /* 0x000fe40000010809 */
[----:B------:R-:W-:Y:S01]  /*5830*/  FMUL.FTZ R65, R65, c[0x0][0x2ec] ;  /* 0x0000bb0041417a20 */ /* 0x000fe20000410000 */
[----:B------:R-:W3:Y:S01]  /*5840*/  MUFU.TANH R237, R40 ;  /* 0x0000002800ed7308 */ /* 0x000ee20000002400 */
[----:B------:R-:W-:Y:S02]  /*5850*/  FFMA.FTZ R12, R12, c[0x0][0x23c], -R10 ;  /* 0x00008f000c0c7a23 */ /* 0x000fe4000001080a */
[----:B------:R-:W-:Y:S02]  /*5860*/  FMUL.FTZ R66, R66, c[0x0][0x2ec] ;  /* 0x0000bb0042427a20 */ /* 0x000fe40000410000 */
[----:B------:R-:W-:Y:S02]  /*5870*/  FMUL.FTZ R67, R67, c[0x0][0x2ec] ;  /* 0x0000bb0043437a20 */ /* 0x000fe40000410000 */
[----:B------:R-:W-:Y:S03]  /*5880*/  FMUL.FTZ R63, R63, c[0x0][0x2ec] ;  /* 0x0000bb003f3f7a20 */ /* 0x000fe60000410000 */
[----:B------:R4:W-:Y:S01]  /*5890*/  MUFU.EX2 R190, R4 ;  /* 0x0000000400be7308 */ /* 0x0009e20000000800 */
[----:B-1----:R-:W-:Y:S05]  /*58a0*/  FFMA.FTZ R13, R146, -UR4, R212 ;  /* 0x80000004920d7c23 */ /* 0x002fea00080100d4 */
[----:B------:R-:W-:Y:S04]  /*58b0*/  @P1 FSEL R13, R13, -INF , !P2 ;  /* 0xff8000000d0d1808 */ /* 0x000fe80005000000 */
[----:B------:R-:W-:Y:S01]  /*58c0*/  MUFU.TANH R200, R60 ;  /* 0x0000003c00c87308 */ /* 0x000fe20000002400 */
[----:B------:R-:W-:Y:S01]  /*58d0*/  PLOP3.LUT P1, PT, PT, PT, UP0, 0x80, 0x0 ;  /* 0x000000000000781c */ /* 0x000fe20003f2f008 */
[----:B---3--:R-:W-:Y:S02]  /*58e0*/  FFMA.FTZ R5, R151, -UR4, R237 ;  /* 0x8000000497057c23 */ /* 0x008fe400080100ed */
[----:B------:R-:W-:Y:S06]  /*58f0*/  FFMA.FTZ R13, R13, c[0x0][0x23c], -R9 ;  /* 0x00008f000d0d7a23 */ /* 0x000fec0000010809 */
[----:B------:R-:W-:Y:S01]  /*5900*/  MUFU.TANH R199, R61 ;  /* 0x0000003d00c77308 */ /* 0x000fe20000002400 */
[----:B----4-:R-:W-:Y:S03]  /*5910*/  FFMA.FTZ R4, R153, -UR4, R235 ;  /* 0x8000000499047c23 */ /* 0x010fe600080100eb */
        /* <DEDUP_REMOVED lines=10> */
[----:B-1----:R-:W-:Y:S05]  /*59c0*/  FFMA.FTZ R4, R150, -UR4, R68 ;  /* 0x8000000496047c23 */ /* 0x002fea0008010044 */
[----:B------:R-:W-:Y:S04]  /*59d0*/  @P0 FSEL R4, R4, -INF , !P3 ;  /* 0xff80000004040808 */ /* 0x000fe80005800000 */
[----:B------:R-:W-:Y:S01]  /*59e0*/  MUFU.TANH R145, R65 ;  /* 0x0000004100917308 */ /* 0x000fe20000002400 */
[----:B------:R-:W-:Y:S02]  /*59f0*/  PLOP3.LUT P0, PT, PT, PT, UP0, 0x80, 0x0 ;  /* 0x000000000000781c */ /* 0x000fe40003f0f008 */
[----:B------:R-:W-:Y:S01]  /*5a00*/  PLOP3.LUT P3, PT, PT, PT, UP0, 0x80, 0x0 ;  /* 0x000000000000781c */ /* 0x000fe20003f6f008 */
[--C-:B------:R-:W-:Y:S02]  /*5a10*/  FFMA.FTZ R4, R4, c[0x0][0x23c], -R0.reuse ;  /* 0x00008f0004047a23 */ /* 0x100fe40000010800 */
[----:B---3--:R-:W-:Y:S04]  /*5a20*/  FFMA.FTZ R5, R149, -UR4, R69 ;  /* 0x8000000495057c23 */ /* 0x008fe80008010045 */
[----:B------:R1:W-:Y:S01]  /*5a30*/  MUFU.EX2 R246, R4 ;  /* 0x0000000400f67308 */ /* 0x0003e20000000800 */
[----:B------:R-:W-:Y:S02]  /*5a40*/  @P1 FSEL R5, R5, -INF , !P2 ;  /* 0xff80000005051808 */ /* 0x000fe40005000000 */
[----:B------:R-:W-:Y:S02]  /*5a50*/  PLOP3.LUT P1, PT, PT, PT, UP0, 0x80, 0x0 ;  /* 0x000000000000781c */ /* 0x000fe40003f2f008 */
[----:B------:R-:W-:Y:S01]  /*5a60*/  PLOP3.LUT P2, PT, PT, PT, UP0, 0x80, 0x0 ;  /* 0x000000000000781c */ /* 0x000fe20003f4f008 */
[----:B------:R-:W-:Y:S04]  /*5a70*/  FFMA.FTZ R5, R5, c[0x0][0x23c], -R0 ;  /* 0x00008f0005057a23 */ /* 0x000fe80000010800 */
[----:B------:R-:W3:Y:S10]  /*5a80*/  MUFU.TANH R230, R45 ;  /* 0x0000002d00e67308 */ /* 0x000ef40000002400 */
[----:B------:R-:W-:Y:S01]  /*5a90*/  MUFU.EX2 R247, R5 ;  /* 0x0000000500f77308 */ /* 0x000fe20000000800 */
[C---:B-1----:R-:W-:Y:S02]  /*5aa0*/  @P1 IADD3 R4, R11.reuse, 0x28, RZ ;  /* 0x000000280b041810 */ /* 0x042fe40007ffe0ff */
[----:B------:R-:W-:Y:S02]  /*5ab0*/  PLOP3.LUT P1, PT, PT, PT, UP0, 0x80, 0x0 ;  /* 0x000000000000781c */ /* 0x000fe40003f2f008 */
[----:B------:R-:W-:Y:S02]  /*5ac0*/  @P6 ISETP.GE.AND P6, PT, R4, UR5, PT ;  /* 0x0000000504006c0c */ /* 0x000fe4000bfc6270 */
[----:B------:R-:W-:Y:S03]  /*5ad0*/  @P0 IADD3 R4, R11, 0x29, RZ ;  /* 0x000000290b040810 */ /* 0x000fe60007ffe0ff */
[----:B------:R-:W1:Y:S01]  /*5ae0*/  MUFU.TANH R231, R44 ;  /* 0x0000002c00e77308 */ /* 0x000e620000002400 */
[----:B------:R-:W-:Y:S02]  /*5af0*/  PLOP3.LUT P0, PT, PT, PT, UP0, 0x80, 0x0 ;  /* 0x000000000000781c */ /* 0x000fe40003f0f008 */
[----:B------:R-:W-:Y:S01]  /*5b00*/  @P3 ISETP.GE.AND P3, PT, R4, UR5, PT ;  /* 0x0000000504003c0c */ /* 0x000fe2000bf66270 */
[----:B---3--:R-:W-:Y:S06]  /*5b10*/  FFMA.FTZ R4, R158, -UR4, R230 ;  /* 0x800000049e047c23 */ /* 0x008fec00080100e6 */
[----:B------:R-:W-:Y:S06]  /*5b20*/  MUFU.TANH R178, R66 ;  /* 0x0000004200b27308 */ /* 0x000fec0000002400 */
        /* <DEDUP_REMOVED lines=8> */
[----:B------:R-:W-:Y:S07]  /*5bb0*/  FFMA.FTZ R5, R5, c[0x0][0x23c], -R8 ;  /* 0x00008f0005057a23 */ /* 0x000fee0000010808 */
[----:B------:R3:W-:Y:S10]  /*5bc0*/  MUFU.EX2 R210, R5 ;  /* 0x0000000500d27308 */ /* 0x0007f40000000800 */
[----:B------:R-:W-:Y:S01]  /*5bd0*/  MUFU.TANH R187, R54 ;  /* 0x0000003600bb7308 */ /* 0x000fe20000002400 */
        /* <DEDUP_REMOVED lines=13> */
[----:B------:R-:W4:Y:S01]  /*5cb0*/  MUFU.TANH R179, R53 ;  /* 0x0000003500b37308 */ /* 0x000f220000002400 */
[----:B------:R-:W-:Y:S02]  /*5cc0*/  FFMA.FTZ R6, R6, c[0x0][0x23c], -R10 ;  /* 0x00008f0006067a23 */ /* 0x000fe4000001080a */
        /* <DEDUP_REMOVED lines=11> */
[----:B------:R-:W-:Y:S01]  /*5d80*/  MUFU.TANH R208, R56 ;  /* 0x0000003800d07308 */ /* 0x000fe20000002400 */
[C---:B-1----:R-:W-:Y:S02]  /*5d90*/  @P4 IADD3 R6, R11.reuse, 0x30, RZ ;  /* 0x000000300b064810 */ /* 0x042fe40007ffe0ff */
[----:B------:R-:W-:Y:S02]  /*5da0*/  PLOP3.LUT P4, PT, PT, PT, UP0, 0x80, 0x0 ;  /* 0x000000000000781c */ /* 0x000fe40003f8f008 */
[----:B------:R-:W-:Y:S05]  /*5db0*/  @P5 ISETP.GE.AND P5, PT, R6, UR5, PT ;  /* 0x0000000506005c0c */ /* 0x000fea000bfa6270 */
[----:B------:R-:W1:Y:S01]  /*5dc0*/  MUFU.TANH R186, R55 ;  /* 0x0000003700ba7308 */ /* 0x000e620000002400 */
[----:B------:R-:W-:Y:S02]  /*5dd0*/  @P2 IADD3 R6, R11, 0x31, RZ ;  /* 0x000000310b062810 */ /* 0x000fe40007ffe0ff */
[----:B------:R-:W-:Y:S01]  /*5de0*/  PLOP3.LUT P2, PT, PT, PT, UP0, 0x80, 0x0 ;  /* 0x000000000000781c */ /* 0x000fe20003f4f008 */
[----:B---3--:R-:W-:Y:S01]  /*5df0*/  FFMA.FTZ R4, R157, -UR4, R188 ;  /* 0x800000049d047c23 */ /* 0x008fe200080100bc */
[----:B------:R-:W-:Y:S04]  /*5e00*/  @P6 ISETP.GE.AND P6, PT, R6, UR5, PT ;  /* 0x0000000506006c0c */ /* 0x000fe8000bfc6270 */
[----:B------:R-:W-:Y:S01]  /*5e10*/  @P1 FSEL R4, R4, -INF , !P3 ;  /* 0xff80000004041808 */ /* 0x000fe20005800000 */
[----:B------:R3:W-:Y:S01]  /*5e20*/  MUFU.EX2 R157, R5 ;  /* 0x00000005009d7308 */ /* 0x0007e20000000800 */
[----:B------:R-:W-:Y:S02]  /*5e30*/  PLOP3.LUT P3, PT, PT, PT, UP0, 0x80, 0x0 ;  /* 0x000000000000781c */ /* 0x000fe40003f6f008 */
[----:B------:R-:W-:Y:S01]  /*5e40*/  PLOP3.LUT P1, PT, PT, PT, UP0, 0x80, 0x0 ;  /* 0x000000000000781c */ /* 0x000fe20003f2f008 */
[----:B------:R-:W-:Y:S06]  /*5e50*/  FFMA.FTZ R4, R4, c[0x0][0x23c], -R9 ;  /* 0x00008f0004047a23 */ /* 0x000fec0000010809 */
[----:B------:R4:W-:Y:S04]  /*5e60*/  MUFU.EX2 R156, R4 ;  /* 0x00000004009c7308 */ /* 0x0009e80000000800 */
[C---:B------:R-:W-:Y:S02]  /*5e70*/  @P3 IADD3 R6, R11.reuse, 0x38, RZ ;  /* 0x000000380b063810 */ /* 0x040fe40007ffe0ff */
[----:B------:R-:W-:Y:S04]  /*5e80*/  @P4 IADD3 R11, R11, 0x39, RZ ;  /* 0x000000390b0b4810 */ /* 0x000fe80007ffe0ff */
[----:B------:R-:W-:Y:S01]  /*5e90*/  MUFU.TANH R236, R58 ;  /* 0x0000003a00ec7308 */ /* 0x000fe20000002400 */
[----:B---3--:R-:W-:Y:S05]  /*5ea0*/  FFMA.FTZ R5, R160, -UR4, R180 ;  /* 0x80000004a0057c23 */ /* 0x008fea00080100b4 */
[----:B------:R-:W-:Y:S04]  /*5eb0*/  @P0 FSEL R5, R5, -INF , !P5 ;  /* 0xff80000005050808 */ /* 0x000fe80006800000 */
[----:B------:R-:W3:Y:S01]  /*5ec0*/  MUFU.TANH R207, R57 ;  /* 0x0000003900cf7308 */ /* 0x000ee20000002400 */
[----:B------:R-:W-:Y:S01]  /*5ed0*/  PLOP3.LUT P0, PT, PT, PT, UP0, 0x80, 0x0 ;  /* 0x000000000000781c */ /* 0x000fe20003f0f008 */
[----:B----4-:R-:W-:Y:S02]  /*5ee0*/  FFMA.FTZ R4, R132, -UR4, R179 ;  /* 0x8000000484047c23 */ /* 0x010fe400080100b3 */
[--C-:B------:R-:W-:Y:S03]  /*5ef0*/  FFMA.FTZ R5, R5, c[0x0][0x23c], -R10.reuse ;  /* 0x00008f0005057a23 */ /* 0x100fe6000001080a */
[----:B------:R-:W-:Y:S03]  /*5f00*/  @P1 FSEL R4, R4, -INF , !P6 ;  /* 0xff80000004041808 */ /* 0x000fe60007000000 */
[----:B------:R4:W-:Y:S01]  /*5f10*/  MUFU.EX2 R148, R5 ;  /* 0x0000000500947308 */ /* 0x0009e20000000800 */
[----:B------:R-:W-:Y:S01]  /*5f20*/  PLOP3.LUT P1, PT, PT, PT, UP0, 0x80, 0x0 ;  /* 0x000000000000781c */ /* 0x000fe20003f2f008 */
[----:B------:R-:W-:Y:S08]  /*5f30*/  FFMA.FTZ R4, R4, c[0x0][0x23c], -R10 ;  /* 0x00008f0004047a23 */ /* 0x000ff0000001080a */
[----:B------:R1:W-:Y:S10]  /*5f40*/  MUFU.EX2 R147, R4 ;  /* 0x0000000400937308 */ /* 0x0003f40000000800 */
[----:B------:R-:W2:Y:S01]  /*5f50*/  MUFU.TANH R234, R59 ;  /* 0x0000003b00ea7308 */ /* 0x000ea20000002400 */
[----:B----4-:R-:W-:Y:S05]  /*5f60*/  FFMA.FTZ R5, R155, -UR4, R187 ;  /* 0x800000049b057c23 */ /* 0x010fea00080100bb */
[----:B------:R-:W-:Y:S04]  /*5f70*/  @P0 FSEL R5, R5, -INF , !P5 ;  /* 0xff80000005050808 */ /* 0x000fe80006800000 */
[----:B------:R-:W4:Y:S01]  /*5f80*/  MUFU.EX2 R134, R12 ;  /* 0x0000000c00867308 */ /* 0x000f220000000800 */
[----:B------:R-:W-:Y:S01]  /*5f90*/  PLOP3.LUT P0, PT, PT, PT, UP0, 0x80, 0x0 ;  /* 0x000000000000781c */ /* 0x000fe20003f0f008 */
[--C-:B------:R-:W-:Y:S02]  /*5fa0*/  FFMA.FTZ R5, R5, c[0x0][0x23c], -R9.reuse ;  /* 0x00008f0005057a23 */ /* 0x100fe40000010809 */
[----:B-1----:R-:W-:Y:S06]  /*5fb0*/  FFMA.FTZ R4, R154, -UR4, R186 ;  /* 0x800000049a047c23 */ /* 0x002fec00080100ba */
[----:B------:R1:W-:Y:S01]  /*5fc0*/  MUFU.EX2 R155, R5 ;  /* 0x00000005009b7308 */ /* 0x0003e20000000800 */
[----:B------:R-:W-:Y:S02]  /*5fd0*/  @P1 FSEL R4, R4, -INF , !P6 ;  /* 0xff80000004041808 */ /* 0x000fe40007000000 */
[----:B------:R-:W-:Y:S03]  /*5fe0*/  PLOP3.LUT P1, PT, PT, PT, UP0, 0x80, 0x0 ;  /* 0x000000000000781c */ /* 0x000fe60003f2f008 */
[----:B------:R-:W-:Y:S04]  /*5ff0*/  FFMA.FTZ R4, R4, c[0x0][0x23c], -R9 ;  /* 0x00008f0004047a23 */ /* 0x000fe80000010809 */
[----:B------:R3:W-:Y:S10]  /*6000*/  MUFU.EX2 R154, R4 ;  /* 0x00000004009a7308 */ /* 0x0007f40000000800 */
[----:B------:R-:W2:Y:S01]  /*6010*/  MUFU.EX2 R193, R13 ;  /* 0x0000000d00c17308 */ /* 0x000ea20000000800 */
[----:B-1----:R-:W-:Y:S05]  /*6020*/  FFMA.FTZ R5, R133, -UR4, R208 ;  /* 0x8000000485057c23 */ /* 0x002fea00080100d0 */
[----:B------:R-:W-:Y:S02]  /*6030*/  @P2 FSEL R5, R5, -INF , !P5 ;  /* 0xff80000005052808 */ /* 0x000fe40006800000 */
[----:B------:R-:W-:Y:S01]  /*6040*/  PLOP3.LUT P2, PT, PT, PT, UP0, 0x80, 0x0 ;  /* 0x000000000000781c */ /* 0x000fe20003f4f008 */
[----:B---3--:R-:W-:Y:S02]  /*6050*/  FFMA.FTZ R4, R131, -UR4, R207 ;  /* 0x8000000483047c23 */ /* 0x008fe400080100cf */
[--C-:B------:R-:W-:Y:S03]  /*6060*/  FFMA.FTZ R5, R5, c[0x0][0x23c], -R8.reuse ;  /* 0x00008f0005057a23 */ /* 0x100fe60000010808 */
[----:B------:R-:W-:Y:S01]  /*6070*/  @P0 FSEL R4, R4, -INF , !P6 ;  /* 0xff80000004040808 */ /* 0x000fe20007000000 */
[----:B------:R1:W-:Y:S01]  /*6080*/  MUFU.EX2 R197, R5 ;  /* 0x0000000500c57308 */ /* 0x0003e20000000800 */
[----:B------:R-:W-:Y:S03]  /*6090*/  PLOP3.LUT P0, PT, PT, PT, UP0, 0x80, 0x0 ;  /* 0x000000000000781c */ /* 0x000fe60003f0f008 */
[----:B------:R-:W-:Y:S02]  /*60a0*/  FFMA.FTZ R4, R4, c[0x0][0x23c], -R8 ;  /* 0x00008f0004047a23 */ /* 0x000fe40000010808 */
[----:B------:R-:W-:Y:S02]  /*60b0*/  @P2 ISETP.GE.AND P3, PT, R6, UR5, PT ;  /* 0x0000000506002c0c */ /* 0x000fe4000bf66270 */
[----:B------:R-:W-:Y:S02]  /*60c0*/  F2FP.BF16.PACK_AB R6, R139, R138 ;  /* 0x0000008a8b06723e */ /* 0x000fe400000010ff */
[----:B------:R-:W-:Y:S01]  /*60d0*/  PLOP3.LUT P2, PT, PT, PT, UP0, 0x80, 0x0 ;  /* 0x000000000000781c */ /* 0x000fe20003f4f008 */
[----:B------:R2:W-:Y:S02]  /*60e0*/  MUFU.EX2 R196, R4 ;  /* 0x0000000400c47308 */ /* 0x0005e40000000800 */
[----:B------:R3:W-:Y:S01]  /*60f0*/  STS [R170+0x12400], R6 ;  /* 0x01240006aa007388 */ /* 0x0007e20000000800 */
[----:B-1----:R-:W-:Y:S05]  /*6100*/  FFMA.FTZ R5, R159, -UR4, R236 ;  /* 0x800000049f057c23 */ /* 0x002fea00080100ec */
[----:B------:R-:W-:Y:S02]  /*6110*/  @P1 FSEL R5, R5, -INF , !P5 ;  /* 0xff80000005051808 */ /* 0x000fe40006800000 */
[----:B------:R-:W-:Y:S03]  /*6120*/  PLOP3.LUT P1, PT, PT, PT, UP0, 0x80, 0x0 ;  /* 0x000000000000781c */ /* 0x000fe60003f2f008 */
[----:B------:R-:W-:Y:S02]  /*6130*/  FFMA.FTZ R5, R5, c[0x0][0x23c], -R0 ;  /* 0x00008f0005057a23 */ /* 0x000fe40000010800 */
[----:B--2---:R-:W-:Y:S01]  /*6140*/  FFMA.FTZ R4, R158, -UR4, R234 ;  /* 0x800000049e047c23 */ /* 0x004fe200080100ea */
[----:B---3--:R-:W-:Y:S01]  /*6150*/  F2FP.BF16.PACK_AB R6, R232, R233 ;  /* 0x000000e9e806723e */ /* 0x008fe200000010ff */
[----:B------:R1:W-:Y:S03]  /*6160*/  MUFU.EX2 R229, R5 ;  /* 0x0000000500e57308 */ /* 0x0003e60000000800 */
[----:B------:R-:W-:Y:S02]  /*6170*/  @P0 FSEL R4, R4, -INF , !P6 ;  /* 0xff80000004040808 */ /* 0x000fe40007000000 */
[----:B------:R-:W-:Y:S02]  /*6180*/  PLOP3.LUT P0, PT, PT, PT, UP0, 0x80, 0x0 ;  /* 0x000000000000781c */ /* 0x000fe40003f0f008 */
[----:B------:R-:W-:Y:S01]  /*6190*/  @P1 ISETP.GE.AND P1, PT, R11, UR5, PT ;  /* 0x000000050b001c0c */ /* 0x000fe2000bf26270 */
[----:B------:R-:W-:Y:S04]  /*61a0*/  FFMA.FTZ R4, R4, c[0x0][0x23c], -R0 ;  /* 0x00008f0004047a23 */ /* 0x000fe80000010800 */
[----:B------:R2:W-:Y:S01]  /*61b0*/  MUFU.EX2 R227, R4 ;  /* 0x0000000400e37308 */ /* 0x0005e20000000800 */
[----:B-1----:R-:W-:Y:S05]  /*61c0*/  FFMA.FTZ R5, R161, -UR4, R200 ;  /* 0x80000004a1057c23 */ /* 0x002fea00080100c8 */
[----:B------:R-:W-:Y:S02]  /*61d0*/  @P2 FSEL R5, R5, -INF , !P3 ;  /* 0xff80000005052808 */ /* 0x000fe40005800000 */
[----:B------:R-:W-:Y:S03]  /*61e0*/  PLOP3.LUT P2, PT, PT, PT, UP0, 0x80, 0x0 ;  /* 0x000000000000781c */ /* 0x000fe60003f4f008 */
[--C-:B------:R-:W-:Y:S02]  /*61f0*/  FFMA.FTZ R5, R5, c[0x0][0x23c], -R8.reuse ;  /* 0x00008f0005057a23 */ /* 0x100fe40000010808 */
[----:B--2---:R-:W-:Y:S01]  /*6200*/  FFMA.FTZ R4, R163, -UR4, R199 ;  /* 0x80000004a3047c23 */ /* 0x004fe200080100c7 */
[----:B------:R-:W-:Y:S01]  /*6210*/  MOV R163, R109 ;  /* 0x0000006d00a37202 */ /* 0x000fe20000000f00 */
[----:B------:R1:W-:Y:S03]  /*6220*/  MUFU.EX2 R159, R5 ;  /* 0x00000005009f7308 */ /* 0x0003e60000000800 */
[----:B------:R-:W-:Y:S02]  /*6230*/  @P0 FSEL R4, R4, -INF , !P1 ;  /* 0xff80000004040808 */ /* 0x000fe40004800000 */
[----:B------:R-:W-:Y:S03]  /*6240*/  PLOP3.LUT P0, PT, PT, PT, UP0, 0x80, 0x0 ;  /* 0x000000000000781c */ /* 0x000fe60003f0f008 */
[----:B------:R-:W-:Y:S02]  /*6250*/  FFMA.FTZ R8, R4, c[0x0][0x23c], -R8 ;  /* 0x00008f0004087a23 */ /* 0x000fe40000010808 */
[----:B------:R-:W-:Y:S01]  /*6260*/  FFMA.FTZ R4, R133, -UR4, R228 ;  /* 0x8000000485047c23 */ /* 0x000fe200080100e4 */
[----:B------:R-:W-:Y:S01]  /*6270*/  MOV R133, R108 ;  /* 0x0000006c00857202 */ /* 0x000fe20000000f00 */
[----:B------:R-:W-:Y:S03]  /*6280*/  MUFU.EX2 R158, R8 ;  /* 0x00000008009e7308 */ /* 0x000fe60000000800 */
[----:B------:R-:W-:Y:S02]  /*6290*/  @P2 FSEL R4, R4, -INF , !P3 ;  /* 0xff80000004042808 */ /* 0x000fe40005800000 */
[----:B------:R-:W-:Y:S03]  /*62a0*/  PLOP3.LUT P2, PT, PT, PT, UP0, 0x80, 0x0 ;  /* 0x000000000000781c */ /* 0x000fe60003f4f008 */
[----:B------:R-:W-:Y:S01]  /*62b0*/  FFMA.FTZ R4, R4, c[0x0][0x23c], -R0 ;  /* 0x00008f0004047a23 */ /* 0x000fe20000010800 */
[----:B-1----:R-:W-:Y:S03]  /*62c0*/  F2FP.BF16.PACK_AB R5, R206, R209 ;  /* 0x000000d1ce05723e */ /* 0x002fe600000010ff */
[----:B------:R1:W-:Y:S02]  /*62d0*/  MUFU.EX2 R161, R4 ;  /* 0x0000000400a17308 */ /* 0x0003e40000000800 */
[----:B------:R2:W-:Y:S04]  /*62e0*/  STS [R170+0x12000], R5 ;  /* 0x01200005aa007388 */ /* 0x0005e80000000800 */
[----:B------:R3:W-:Y:S04]  /*62f0*/  STS [R166+0x12000], R7 ;  /* 0x01200007a6007388 */ /* 0x0007e80000000800 */
[----:B------:R4:W-:Y:S01]  /*6300*/  STS [R166+0x12400], R6 ;  /* 0x01240006a6007388 */ /* 0x0009e20000000800 */
[----:B-1----:R-:W-:Y:S02]  /*6310*/  FFMA.FTZ R4, R100, -UR4, R145 ;  /* 0x8000000464047c23 */ /* 0x002fe40008010091 */
[----:B--2---:R-:W-:Y:S03]  /*6320*/  FFMA.FTZ R5, R101, -UR4, R146 ;  /* 0x8000000465057c23 */ /* 0x004fe60008010092 */
[----:B------:R-:W-:Y:S02]  /*6330*/  @P2 FSEL R4, R4, -INF , !P1 ;  /* 0xff80000004042808 */ /* 0x000fe40004800000 */
[----:B------:R-:W-:Y:S02]  /*6340*/  PLOP3.LUT P2, PT, PT, PT, UP0, 0x80, 0x0 ;  /* 0x000000000000781c */ /* 0x000fe40003f4f008 */
[----:B---3--:R-:W-:Y:S02]  /*6350*/  F2FP.BF16.PACK_AB R7, R113, R142 ;  /* 0x0000008e7107723e */ /* 0x008fe400000010ff */
[----:B------:R-:W-:Y:S02]  /*6360*/  @P0 FSEL R5, R5, -INF , !P3 ;  /* 0xff80000005050808 */ /* 0x000fe40005800000 */
[----:B----4-:R-:W-:Y:S01]  /*6370*/  F2FP.BF16.PACK_AB R6, R84, R85 ;  /* 0x000000555406723e */ /* 0x010fe200000010ff */
[----:B------:R1:W-:Y:S01]  /*6380*/  STS [R170+0x14000], R7 ;  /* 0x01400007aa007388 */ /* 0x0003e20000000800 */
[----:B------:R-:W-:Y:S01]  /*6390*/  PLOP3.LUT P0, PT, PT, PT, UP0, 0x80, 0x0 ;  /* 0x000000000000781c */ /* 0x000fe20003f0f008 */
[--C-:B------:R-:W-:Y:S02]  /*63a0*/  FFMA.FTZ R5, R5, c[0x0][0x23c], -R10.reuse ;  /* 0x00008f0005057a23 */ /* 0x100fe4000001080a */
[----:B------:R-:W-:Y:S01]  /*63b0*/  FFMA.FTZ R10, R4, c[0x0][0x23c], -R10 ;  /* 0x00008f00040a7a23 */ /* 0x000fe2000001080a */
[----:B------:R2:W-:Y:S01]  /*63c0*/  STS [R170+0x14400], R6 ;  /* 0x01440006aa007388 */ /* 0x0005e20000000800 */
[----:B------:R-:W-:Y:S01]  /*63d0*/  F2FP.BF16.PACK_AB R4, R137, R194 ;  /* 0x000000c28904723e */ /* 0x000fe200000010ff */
[----:B------:R3:W-:Y:S10]  /*63e0*/  MUFU.EX2 R144, R5 ;  /* 0x0000000500907308 */ /* 0x0007f40000000800 */
[----:B------:R-:W4:Y:S01]  /*63f0*/  MUFU.EX2 R143, R10 ;  /* 0x0000000a008f7308 */ /* 0x000f220000000800 */
[-C--:B-1----:R-:W-:Y:S02]  /*6400*/  F2FP.BF16.PACK_AB R7, R112, R14.reuse ;  /* 0x0000000e7007723e */ /* 0x082fe400000010ff */
[----:B--2---:R-:W-:Y:S01]  /*6410*/  F2FP.BF16.PACK_AB R6, R82, R83 ;  /* 0x000000535206723e */ /* 0x004fe200000010ff */
[----:B---3--:R-:W-:Y:S02]  /*6420*/  FFMA.FTZ R5, R160, -UR4, R178 ;  /* 0x80000004a0057c23 */ /* 0x008fe400080100b2 */
[----:B------:R1:W-:Y:S04]  /*6430*/  STS [R166+0x14000], R7 ;  /* 0x01400007a6007388 */ /* 0x0003e80000000800 */
[----:B------:R2:W-:Y:S01]  /*6440*/  STS [R166+0x14400], R6 ;  /* 0x01440006a6007388 */ /* 0x0005e20000000800 */
[----:B------:R-:W-:Y:S02]  /*6450*/  @P2 FSEL R5, R5, -INF , !P3 ;  /* 0xff80000005052808 */ /* 0x000fe40005800000 */
[----:B------:R-:W-:Y:S01]  /*6460*/  PLOP3.LUT P2, PT, PT, PT, UP0, 0x80, 0x0 ;  /* 0x000000000000781c */ /* 0x000fe20003f4f008 */
[----:B------:R3:W-:Y:S01]  /*6470*/  STS [R171+0x12000], R4 ;  /* 0x01200004ab007388 */ /* 0x0007e20000000800 */
[----:B------:R-:W-:Y:S01]  /*6480*/  UISETP.GE.AND UP0, UPT, UR6, 0x1, UPT ;  /* 0x000000010600788c */ /* 0x000fe2000bf06270 */
[----:B------:R-:W-:Y:S01]  /*6490*/  FFMA.FTZ R8, R5, c[0x0][0x23c], -R9 ;  /* 0x00008f0005087a23 */ /* 0x000fe20000010809 */
[----:B------:R-:W-:Y:S03]  /*64a0*/  F2FP.BF16.PACK_AB R5, R198, R201 ;  /* 0x000000c9c605723e */ /* 0x000fe600000010ff */
[----:B------:R4:W-:Y:S01]  /*64b0*/  MUFU.EX2 R152, R8 ;  /* 0x0000000800987308 */ /* 0x0009e20000000800 */
[----:B-1----:R-:W-:Y:S02]  /*64c0*/  F2FP.BF16.PACK_AB R7, R224, R225 ;  /* 0x000000e1e007723e */ /* 0x002fe400000010ff */
[----:B--2---:R-:W-:Y:S03]  /*64d0*/  F2FP.BF16.PACK_AB R6, R136, R183 ;  /* 0x000000b78806723e */ /* 0x004fe600000010ff */
[----:B------:R1:W-:Y:S01]  /*64e0*/  STS [R171+0x12400], R7 ;  /* 0x01240007ab007388 */ /* 0x0003e20000000800 */
[----:B---3--:R-:W-:Y:S03]  /*64f0*/  FFMA.FTZ R4, R132, -UR4, R153 ;  /* 0x8000000484047c23 */ /* 0x008fe60008010099 */
[----:B------:R2:W-:Y:S01]  /*6500*/  STS [R169+0x12000], R6 ;  /* 0x01200006a9007388 */ /* 0x0005e20000000800 */
[----:B------:R-:W-:Y:S02]  /*6510*/  MOV R132, R14 ;  /* 0x0000000e00847202 */ /* 0x000fe40000000f00 */
[----:B------:R-:W-:Y:S01]  /*6520*/  @P0 FSEL R4, R4, -INF , !P1 ;  /* 0xff80000004040808 */ /* 0x000fe20004800000 */
[----:B------:R3:W-:Y:S01]  /*6530*/  STS [R169+0x12400], R5 ;  /* 0x01240005a9007388 */ /* 0x0007e20000000800 */
[----:B----4-:R-:W-:Y:S02]  /*6540*/  F2FP.BF16.PACK_AB R8, R76, R77 ;  /* 0x0000004d4c08723e */ /* 0x010fe400000010ff */
[----:B------:R-:W-:Y:S01]  /*6550*/  IADD3 R114, P0, R114, UR14, RZ ;  /* 0x0000000e72727c10 */ /* 0x000fe2000ff1e0ff */
[----:B------:R-:W-:Y:S02]  /*6560*/  FFMA.FTZ R9, R4, c[0x0][0x23c], -R9 ;  /* 0x00008f0004097a23 */ /* 0x000fe40000010809 */
[----:B------:R-:W-:Y:S01]  /*6570*/  FFMA.FTZ R4, R131, -UR4, R226 ;  /* 0x8000000483047c23 */ /* 0x000fe200080100e2 */
[----:B------:R-:W-:Y:S01]  /*6580*/  STS [R171+0x14400], R8 ;  /* 0x01440008ab007388 */ /* 0x000fe20000000800 */
[----:B------:R-:W3:Y:S03]  /*6590*/  MUFU.EX2 R151, R9 ;  /* 0x0000000900977308 */ /* 0x000ee60000000800 */
[----:B------:R-:W4:Y:S01]  /*65a0*/  LDL R131, [R1+0xc] ;  /* 0x00000c0001837983 */ /* 0x000f220000100800 */
[----:B------:R-:W-:Y:S02]  /*65b0*/  @P2 FSEL R4, R4, -INF , !P1 ;  /* 0xff80000004042808 */ /* 0x000fe40004800000 */
[----:B------:R-:W-:Y:S02]  /*65c0*/  PLOP3.LUT P1, PT, PT, PT, UP0, 0x80, 0x0 ;  /* 0x000000000000781c */ /* 0x000fe40003f2f008 */
[----:B-1----:R-:W-:Y:S01]  /*65d0*/  F2FP.BF16.PACK_AB R7, R250, R90 ;  /* 0x0000005afa07723e */ /* 0x002fe200000010ff */
[----:B------:R-:W-:Y:S01]  /*65e0*/  FFMA.FTZ R0, R4, c[0x0][0x23c], -R0 ;  /* 0x00008f0004007a23 */ /* 0x000fe20000010800 */
[----:B------:R-:W-:Y:S02]  /*65f0*/  F2FP.BF16.PACK_AB R4, R149, R150 ;  /* 0x000000969504723e */ /* 0x000fe400000010ff */
[----:B--2---:R-:W-:Y:S01]  /*6600*/  F2FP.BF16.PACK_AB R6, R74, R75 ;  /* 0x0000004b4a06723e */ /* 0x004fe200000010ff */
[----:B------:R1:W-:Y:S01]  /*6610*/  STS [R171+0x14000], R7 ;  /* 0x01400007ab007388 */ /* 0x0003e20000000800 */
[----:B------:R2:W1:Y:S01]  /*6620*/  MUFU.EX2 R160, R0 ;  /* 0x0000000000a07308 */ /* 0x0004620000000800 */
[----:B---3--:R-:W-:Y:S02]  /*6630*/  F2FP.BF16.PACK_AB R5, R134, R135 ;  /* 0x000000878605723e */ /* 0x008fe400000010ff */
[----:B------:R3:W-:Y:S01]  /*6640*/  STS [R169+0x14400], R6 ;  /* 0x01440006a9007388 */ /* 0x0007e20000000800 */
[----:B-1----:R-:W-:Y:S02]  /*6650*/  F2FP.BF16.PACK_AB R7, R243, R245 ;  /* 0x000000f5f307723e */ /* 0x002fe400000010ff */
[----:B--2---:R-:W-:Y:S03]  /*6660*/  F2FP.BF16.PACK_AB R0, R156, R157 ;  /* 0x0000009d9c00723e */ /* 0x004fe600000010ff */
[----:B------:R1:W-:Y:S01]  /*6670*/  STS [R169+0x14000], R7 ;  /* 0x01400007a9007388 */ /* 0x0003e20000000800 */
[----:B---3--:R-:W-:Y:S03]  /*6680*/  F2FP.BF16.PACK_AB R6, R221, R222 ;  /* 0x000000dedd06723e */ /* 0x008fe600000010ff */
[----:B------:R2:W-:Y:S01]  /*6690*/  STS [R164+0x12000], R5 ;  /* 0x01200005a4007388 */ /* 0x0005e20000000800 */
[----:B-1----:R-:W-:Y:S02]  /*66a0*/  F2FP.BF16.PACK_AB R7, R190, R193 ;  /* 0x000000c1be07723e */ /* 0x002fe400000010ff */
[----:B--2---:R-:W-:Y:S03]  /*66b0*/  F2FP.BF16.PACK_AB R5, R246, R247 ;  /* 0x000000f7f605723e */ /* 0x004fe600000010ff */
[----:B------:R1:W-:Y:S04]  /*66c0*/  STS [R164+0x12400], R7 ;  /* 0x01240007a4007388 */ /* 0x0003e80000000800 */
[----:B------:R2:W-:Y:S04]  /*66d0*/  STS [R165+0x12000], R4 ;  /* 0x01200004a5007388 */ /* 0x0005e80000000800 */
        /* <DEDUP_REMOVED lines=11> */
[----:B------:R3:W-:Y:S04]  /*6790*/  STS [R168+0x12400], R4 ;  /* 0x01240004a8007388 */ /* 0x0007e80000000800 */
[----:B------:R3:W-:Y:S01]  /*67a0*/  STS [R167+0x12000], R0 ;  /* 0x01200000a7007388 */ /* 0x0007e20000000800 */
[----:B-1----:R-:W-:Y:S02]  /*67b0*/  F2FP.BF16.PACK_AB R7, R196, R197 ;  /* 0x000000c5c407723e */ /* 0x002fe400000010ff */
[----:B--2---:R-:W-:Y:S02]  /*67c0*/  F2FP.BF16.PACK_AB R6, R227, R229 ;  /* 0x000000e5e306723e */ /* 0x004fe400000010ff */
[----:B---3--:R-:W-:Y:S02]  /*67d0*/  F2FP.BF16.PACK_AB R5, R151, R152 ;  /* 0x000000989705723e */ /* 0x008fe400000010ff */
[----:B------:R-:W-:Y:S03]  /*67e0*/  F2FP.BF16.PACK_AB R4, R158, R159 ;  /* 0x0000009f9e04723e */ /* 0x000fe600000010ff */
[----:B------:R-:W-:Y:S01]  /*67f0*/  STS [R167+0x12400], R5 ;  /* 0x01240005a7007388 */ /* 0x000fe20000000800 */
[----:B------:R-:W-:Y:S03]  /*6800*/  F2FP.BF16.PACK_AB R0, R160, R161 ;  /* 0x000000a1a000723e */ /* 0x000fe600000010ff */
[----:B------:R-:W-:Y:S04]  /*6810*/  STS [R168+0x14000], R7 ;  /* 0x01400007a8007388 */ /* 0x000fe80000000800 */
[----:B------:R-:W-:Y:S04]  /*6820*/  STS [R168+0x14400], R6 ;  /* 0x01440006a8007388 */ /* 0x000fe80000000800 */
[----:B------:R-:W-:Y:S04]  /*6830*/  STS [R167+0x14000], R4 ;  /* 0x01400004a7007388 */ /* 0x000fe80000000800 */
[----:B------:R1:W-:Y:S04]  /*6840*/  STS [R167+0x14400], R0 ;  /* 0x01440000a7007388 */ /* 0x0003e80000000800 */
[----:B------:R-:W-:Y:S08]  /*6850*/  LDSM.16.M88.4 R64, [R122+0x4000] ;  /* 0x004000007a40783b */ /* 0x000ff00000000200 */
[----:B------:R-:W2:Y:S08]  /*6860*/  LDSM.16.M88.4 R16, [R117+0x8000] ;  /* 0x008000007510783b */ /* 0x000eb00000000200 */
[----:B------:R-:W3:Y:S01]  /*6870*/  LDSM.16.M88.4 R60, [R122+0x5000] ;  /* 0x005000007a3c783b */ /* 0x000ee20000000200 */
[----:B-1----:R-:W-:Y:S01]  /*6880*/  FFMA.FTZ R0, -R205, R205, 1 ;  /* 0x3f800000cd007423 */ /* 0x002fe200000101cd */
[----:B------:R-:W-:Y:S06]  /*6890*/  MOV R205, R113 ;  /* 0x0000007100cd7202 */ /* 0x000fec0000000f00 */
        /* <DEDUP_REMOVED lines=16> */
[-C--:B------:R-:W-:Y:S01]  /*69a0*/  HMMA.16816.F32.BF16 R44, R60, R50.reuse, RZ ;  /* 0x000000323c2c723c */ /* 0x080fe200000418ff */
[----:B----4-:R-:W-:Y:S03]  /*69b0*/  IADD3.X R115, R131, UR13, RZ, P0, !PT ;  /* 0x0000000d83737c10 */ /* 0x010fe600087fe4ff */
[----:B------:R-:W-:Y:S04]  /*69c0*/  MOV R131, R132 ;  /* 0x0000008400837202 */ /* 0x000fe80000000f00 */
[C---:B------:R-:W-:Y:S04]  /*69d0*/  HMMA.16816.F32.BF16 R48, R64.reuse, R50, RZ ;  /* 0x000000324030723c */ /* 0x040fe800000418ff */
[----:B------:R-:W-:Y:S02]  /*69e0*/  MOV R132, R112 ;  /* 0x0000007000847202 */ /* 0x000fe40000000f00 */
[----:B------:R-:W3:Y:S02]  /*69f0*/  LDG.E R112, [R114.64] ;  /* 0x0000002072707981 */ /* 0x000ee4000c1e1900 */
[-C--:B------:R-:W-:Y:S08]  /*6a00*/  HMMA.16816.F32.BF16 R52, R64, R100.reuse, RZ ;  /* 0x000000644034723c */ /* 0x080ff000000418ff */
[C---:B------:R-:W-:Y:S08]  /*6a10*/  HMMA.16816.F32.BF16 R56, R60.reuse, R100, RZ ;  /* 0x000000643c38723c */ /* 0x040ff000000418ff */
[-C--:B------:R-:W-:Y:S08]  /*6a20*/  HMMA.16816.F32.BF16 R60, R60, R102.reuse, RZ ;  /* 0x000000663c3c723c */ /* 0x080ff000000418ff */
[----:B------:R-:W-:Y:S01]  /*6a30*/  HMMA.16816.F32.BF16 R64, R64, R102, RZ ;  /* 0x000000664040723c */ /* 0x000fe200000418ff */
[----:B------:R-:W1:Y:S07]  /*6a40*/  LDSM.16.M88.4 R100, [R123+0x5000] ;  /* 0x005000007b64783b */ /* 0x000e6e0000000200 */
[-C--:B--2---:R-:W-:Y:S08]  /*6a50*/  HMMA.16816.F32.BF16 R4, R104, R108.reuse, R4 ;  /* 0x0000006c6804723c */ /* 0x084ff00000041804 */
[C---:B-1----:R-:W-:Y:S08]  /*6a60*/  HMMA.16816.F32.BF16 R8, R100.reuse, R108, R8 ;  /* 0x0000006c6408723c */ /* 0x042ff00000041808 */
[-C--:B------:R-:W-:Y:S08]  /*6a70*/  HMMA.16816.F32.BF16 R12, R100, R110.reuse, R12 ;  /* 0x0000006e640c723c */ /* 0x080ff0000004180c */
[C---:B------:R-:W-:Y:S01]  /*6a80*/  HMMA.16816.F32.BF16 R16, R104.reuse, R110, R16 ;  /* 0x0000006e6810723c */ /* 0x040fe20000041810 */
[----:B------:R-:W1:Y:S07]  /*6a90*/  LDSM.16.M88.4 R108, [R116+0x8400] ;  /* 0x00840000746c783b */ /* 0x000e6e0000000200 */
[-C--:B-1----:R-:W-:Y:S08]  /*6aa0*/  HMMA.16816.F32.BF16 R20, R104, R108.reuse, R20 ;  /* 0x0000006c6814723c */ /* 0x082ff00000041814 */
[C---:B------:R-:W-:Y:S08]  /*6ab0*/  HMMA.16816.F32.BF16 R24, R100.reuse, R108, R24 ;  /* 0x0000006c6418723c */ /* 0x040ff00000041818 */
        /* <DEDUP_REMOVED lines=9> */
[C---:B------:R-:W-:Y:S07]  /*6b50*/  HMMA.16816.F32.BF16 R56, R100.reuse, R108, R56 ;  /* 0x0000006c6438723c */ /* 0x040fee0000041838 */
[----:B------:R-:W-:Y:S01]  /*6b60*/  MOV R108, R205 ;  /* 0x000000cd006c7202 */ /* 0x000fe20000000f00 */
[-C--:B------:R-:W-:Y:S04]  /*6b70*/  HMMA.16816.F32.BF16 R60, R100, R110.reuse, R60 ;  /* 0x0000006e643c723c */ /* 0x080fe8000004183c */
[----:B------:R-:W-:Y:S03]  /*6b80*/  MOV R205, R141 ;  /* 0x0000008d00cd7202 */ /* 0x000fe60000000f00 */
[----:B------:R-:W-:Y:S01]  /*6b90*/  FFMA.FTZ R100, -R223, R223, 1 ;  /* 0x3f800000df647423 */ /* 0x000fe200000101df */
[----:B------:R-:W-:Y:S04]  /*6ba0*/  HMMA.16816.F32.BF16 R64, R104, R110, R64 ;  /* 0x0000006e6840723c */ /* 0x000fe80000041840 */
[----:B------:R-:W-:Y:S01]  /*6bb0*/  FMUL.FTZ R100, R100, c[0x0][0x2ec] ;  /* 0x0000bb0064647a20 */ /* 0x000fe20000410000 */
[----:B------:R-:W-:Y:S02]  /*6bc0*/  MOV R223, R132 ;  /* 0x0000008400df7202 */ /* 0x000fe40000000f00 */
[----:B------:R-:W-:Y:S02]  /*6bd0*/  MOV R111, R131 ;  /* 0x00000083006f7202 */ /* 0x000fe40000000f00 */
[----:B------:R-:W-:Y:S03]  /*6be0*/  MOV R110, R139 ;  /* 0x0000008b006e7202 */ /* 0x000fe60000000f00 */
[----:B------:R-:W-:Y:S01]  /*6bf0*/  MOV R107, R138 ;  /* 0x0000008a006b7202 */ /* 0x000fe20000000f00 */
[C---:B---3--:R-:W-:Y:S02]  /*6c00*/  FADD.FTZ R5, -R112.reuse, R5 ;  /* 0x0000000570057221 */ /* 0x048fe40000010100 */
[----:B------:R-:W-:Y:S02]  /*6c10*/  FADD.FTZ R4, -R112, R4 ;  /* 0x0000000470047221 */ /* 0x000fe40000010100 */
[----:B------:R-:W-:Y:S01]  /*6c20*/  FMUL.FTZ R113, R206, R5 ;  /* 0x00000005ce717220 */ /* 0x000fe20000410000 */
[----:B------:R-:W-:Y:S01]  /*6c30*/  MOV R206, R133 ;  /* 0x0000008500ce7202 */ /* 0x000fe20000000f00 */
[----:B------:R-:W-:Y:S01]  /*6c40*/  FMUL.FTZ R4, R209, R4 ;  /* 0x00000004d1047220 */ /* 0x000fe20000410000 */
[----:B------:R1:W2:Y:S01]  /*6c50*/  LDG.E R5, [R114.64+0x20] ;  /* 0x0000202072057981 */ /* 0x0002a2000c1e1900 */
[----:B------:R-:W-:Y:S01]  /*6c60*/  FADD.FTZ R16, -R112, R16 ;  /* 0x0000001070107221 */ /* 0x000fe20000010100 */
[----:B------:R-:W-:Y:S01]  /*6c70*/  MOV R209, R142 ;  /* 0x0000008e00d17202 */ /* 0x000fe20000000f00 */
[----:B------:R-:W-:Y:S02]  /*6c80*/  FMUL.FTZ R142, R0, R4 ;  /* 0x00000004008e7220 */ /* 0x000fe40000410000 */
[----:B------:R-:W-:Y:S01]  /*6c90*/  FADD.FTZ R17, -R112, R17 ;  /* 0x0000001170117221 */ /* 0x000fe20000010100 */
[----:B------:R1:W3:Y:S01]  /*6ca0*/  LDG.E R4, [R114.64+0x100] ;  /* 0x0001002072047981 */ /* 0x0002e2000c1e1900 */
[----:B------:R-:W-:Y:S01]  /*6cb0*/  FMUL.FTZ R103, R203, R16 ;  /* 0x00000010cb677220 */ /* 0x000fe20000410000 */
[----:B------:R-:W-:Y:S01]  /*6cc0*/  MOV R203, R111 ;  /* 0x0000006f00cb7202 */ /* 0x000fe20000000f00 */
[----:B------:R-:W-:Y:S01]  /*6cd0*/  FMUL.FTZ R102, R202, R17 ;  /* 0x00000011ca667220 */ /* 0x000fe20000410000 */
[----:B------:R1:W4:Y:S01]  /*6ce0*/  LDG.E R0, [R114.64+0x120] ;  /* 0x0001202072007981 */ /* 0x000322000c1e1900 */
[C---:B------:R-:W-:Y:S01]  /*6cf0*/  FADD.FTZ R20, -R112.reuse, R20 ;  /* 0x0000001470147221 */ /* 0x040fe20000010100 */
[----:B------:R-:W-:Y:S01]  /*6d00*/  MOV R202, R108 ;  /* 0x0000006c00ca7202 */ /* 0x000fe20000000f00 */
[----:B------:R-:W-:Y:S01]  /*6d10*/  FADD.FTZ R21, -R112, R21 ;  /* 0x0000001570157221 */ /* 0x000fe20000010100 */
[----:B------:R-:W-:Y:S01]  /*6d20*/  MOV R109, R209 ;  /* 0x000000d1006d7202 */ /* 0x000fe20000000f00 */
[----:B------:R-:W-:Y:S01]  /*6d30*/  FFMA.FTZ R17, -R218, R218, 1 ;  /* 0x3f800000da117423 */ /* 0x000fe200000101da */
[----:B------:R-:W-:Y:S01]  /*6d40*/  MOV R209, R163 ;  /* 0x000000a300d17202 */ /* 0x000fe20000000f00 */
[----:B------:R-:W-:Y:S01]  /*6d50*/  FFMA.FTZ R16, -R217, R217, 1 ;  /* 0x3f800000d9107423 */ /* 0x000fe200000101d9 */
[----:B------:R-:W-:Y:S01]  /*6d60*/  MOV R163, R140 ;  /* 0x0000008c00a37202 */ /* 0x000fe20000000f00 */
[----:B------:R-:W-:Y:S01]  /*6d70*/  FMUL.FTZ R141, R100, R113 ;  /* 0x00000071648d7220 */ /* 0x000fe20000410000 */
[----:B------:R-:W-:Y:S01]  /*6d80*/  MOV R218, R109 ;  /* 0x0000006d00da7202 */ /* 0x000fe20000000f00 */
        /* <DEDUP_REMOVED lines=60> */
[----:B-1----:R-:W-:Y:S02]  /*7150*/  FMUL.FTZ R115, R21, R37 ;  /* 0x0000002515737220 */ /* 0x002fe40000410000 */
[----:B------:R-:W-:Y:S02]  /*7160*/  FMUL.FTZ R114, R20, R36 ;  /* 0x0000002414727220 */ /* 0x000fe40000410000 */
[C---:B--2---:R-:W-:Y:S02]  /*7170*/  FADD.FTZ R17, -R5.reuse, R6 ;  /* 0x0000000605117221 */ /* 0x044fe40000010100 */
[----:B------:R-:W-:Y:S02]  /*7180*/  FADD.FTZ R16, -R5, R7 ;  /* 0x0000000705107221 */ /* 0x000fe40000010100 */
[----:B------:R-:W-:Y:S02]  /*7190*/  FFMA.FTZ R6, -R248, R248, 1 ;  /* 0x3f800000f8067423 */ /* 0x000fe400000101f8 */
[----:B------:R-:W-:Y:S02]  /*71a0*/  FFMA.FTZ R7, -R249, R249, 1 ;  /* 0x3f800000f9077423 */ /* 0x000fe400000101f9 */
[----:B------:R-:W-:Y:S02]  /*71b0*/  FMUL.FTZ R16, R110, R16 ;  /* 0x000000106e107220 */ /* 0x000fe40000410000 */
        /* <DEDUP_REMOVED lines=60> */
[----:B------:R-:W-:Y:S02]  /*7580*/  FMUL.FTZ R20, R155, R20 ;  /* 0x000000149b147220 */ /* 0x000fe40000410000 */
[----:B------:R-:W-:Y:S02]  /*7590*/  FMUL.FTZ R7, R7, c[0x0][0x2ec] ;  /* 0x0000bb0007077a20 */ /* 0x000fe40000410000 */
[----:B------:R-:W-:Y:S02]  /*75a0*/  FADD.FTZ R67, -R5, R67 ;  /* 0x0000004305437221 */ /* 0x000fe40000010100 */
[----:B------:R-:W-:Y:S02]  /*75b0*/  FFMA.FTZ R5, -R153, R153, 1 ;  /* 0x3f80000099057423 */ /* 0x000fe40000010199 */
[----:B------:R-:W-:Y:S02]  /*75c0*/  FMUL.FTZ R16, R16, c[0x0][0x2ec] ;  /* 0x0000bb0010107a20 */ /* 0x000fe40000410000 */
[----:B------:R-:W-:Y:S02]  /*75d0*/  FMUL.FTZ R65, R6, R18 ;  /* 0x0000001206417220 */ /* 0x000fe40000410000 */
[C---:B---3--:R-:W-:Y:S02]  /*75e0*/  FADD.FTZ R8, -R4.reuse, R8 ;  /* 0x0000000804087221 */ /* 0x048fe40000010100 */
[----:B------:R-:W-:Y:S02]  /*75f0*/  FADD.FTZ R12, -R4, R12 ;  /* 0x0000000c040c7221 */ /* 0x000fe40000010100 */
[----:B------:R-:W-:Y:S02]  /*7600*/  FFMA.FTZ R6, -R205, R205, 1 ;  /* 0x3f800000cd067423 */ /* 0x000fe400000101cd */
[----:B------:R-:W-:Y:S02]  /*7610*/  FMUL.FTZ R101, R7, R17 ;  /* 0x0000001107657220 */ /* 0x000fe40000410000 */
[----:B------:R-:W-:Y:S02]  /*7620*/  FMUL.FTZ R17, R151, R67 ;  /* 0x0000004397117220 */ /* 0x000fe40000410000 */
[----:B------:R-:W-:Y:S02]  /*7630*/  FMUL.FTZ R5, R5, c[0x0][0x2ec] ;  /* 0x0000bb0005057a20 */ /* 0x000fe40000410000 */
[----:B------:R-:W-:Y:S02]  /*7640*/  FMUL.FTZ R67, R16, R20 ;  /* 0x0000001410437220 */ /* 0x000fe40000410000 */
[----:B------:R-:W-:Y:S02]  /*7650*/  FMUL.FTZ R16, R218, R8 ;  /* 0x00000008da107220 */ /* 0x000fe40000410000 */
[----:B------:R-:W-:Y:S02]  /*7660*/  FMUL.FTZ R12, R203, R12 ;  /* 0x0000000ccb0c7220 */ /* 0x000fe40000410000 */
[----:B------:R-:W-:Y:S02]  /*7670*/  FFMA.FTZ R8, -R206, R206, 1 ;  /* 0x3f800000ce087423 */ /* 0x000fe400000101ce */
[----:B------:R-:W-:Y:S02]  /*7680*/  FMUL.FTZ R6, R6, c[0x0][0x2ec] ;  /* 0x0000bb0006067a20 */ /* 0x000fe40000410000 */
[----:B------:R-:W-:Y:S02]  /*7690*/  FFMA.FTZ R7, -R186, R186, 1 ;  /* 0x3f800000ba077423 */ /* 0x000fe400000101ba */
[----:B------:R-:W-:Y:S02]  /*76a0*/  FMUL.FTZ R64, R5, R17 ;  /* 0x0000001105407220 */ /* 0x000fe40000410000 */
[----:B------:R-:W-:Y:S02]  /*76b0*/  FADD.FTZ R5, -R4, R9 ;  /* 0x0000000904057221 */ /* 0x000fe40000010100 */
[----:B------:R-:W-:Y:S02]  /*76c0*/  FMUL.FTZ R8, R8, c[0x0][0x2ec] ;  /* 0x0000bb0008087a20 */ /* 0x000fe40000410000 */
[----:B------:R-:W-:Y:S02]  /*76d0*/  FMUL.FTZ R20, R6, R12 ;  /* 0x0000000c06147220 */ /* 0x000fe40000410000 */
[----:B------:R-:W-:Y:S02]  /*76e0*/  FADD.FTZ R12, -R4, R28 ;  /* 0x0000001c040c7221 */ /* 0x000fe40000010100 */
[----:B------:R-:W-:Y:S02]  /*76f0*/  FFMA.FTZ R6, -R87, R87, 1 ;  /* 0x3f80000057067423 */ /* 0x000fe40000010157 */
        /* <DEDUP_REMOVED lines=8> */
[----:B------:R-:W-:Y:S02]  /*7780*/  FMUL.FTZ R6, R6, c[0x0][0x2ec] ;  /* 0x0000bb0006067a20 */ /* 0x000fe40000410000 */
[----:B------:R-:W-:Y:S02]  /*7790*/  FMUL.FTZ R66, R7, R19 ;  /* 0x0000001307427220 */ /* 0x000fe40000410000 */
[----:B------:R-:W-:Y:S02]  /*77a0*/  FMUL.FTZ R9, R223, R9 ;  /* 0x00000009df097220 */ /* 0x000fe40000410000 */
[----:B------:R-:W-:Y:S02]  /*77b0*/  FFMA.FTZ R7, -R209, R209, 1 ;  /* 0x3f800000d1077423 */ /* 0x000fe400000101d1 */
[----:B------:R-:W-:Y:S02]  /*77c0*/  FMUL.FTZ R5, R5, c[0x0][0x2ec] ;  /* 0x0000bb0005057a20 */ /* 0x000fe40000410000 */
[----:B------:R-:W-:Y:S02]  /*77d0*/  FMUL.FTZ R16, R90, R16 ;  /* 0x000000105a107220 */ /* 0x000fe40000410000 */
[----:B------:R-:W-:Y:S01]  /*77e0*/  FMUL.FTZ R53, R6, R12 ;  /* 0x0000000c06357220 */ /* 0x000fe20000410000 */
[----:B------:R1:W5:Y:S01]  /*77f0*/  LDL.LU R90, [R1+0xb4] ;  /* 0x0000b400015a7983 */ /* 0x0003620000300800 */
[C---:B------:R-:W-:Y:S02]  /*7800*/  FADD.FTZ R12, -R4.reuse, R44 ;  /* 0x0000002c040c7221 */ /* 0x040fe40000010100 */
[----:B------:R-:W-:Y:S02]  /*7810*/  FFMA.FTZ R6, -R231, R231, 1 ;  /* 0x3f800000e7067423 */ /* 0x000fe400000101e7 */
[----:B------:R-:W-:Y:S02]  /*7820*/  FMUL.FTZ R7, R7, c[0x0][0x2ec] ;  /* 0x0000bb0007077a20 */ /* 0x000fe40000410000 */
[----:B------:R-:W-:Y:S02]  /*7830*/  FMUL.FTZ R19, R5, R9 ;  /* 0x0000000905137220 */ /* 0x000fe40000410000 */
[----:B------:R-:W-:Y:S02]  /*7840*/  FADD.FTZ R9, -R4, R29 ;  /* 0x0000001d04097221 */ /* 0x000fe40000010100 */
[----:B------:R-:W-:Y:S02]  /*7850*/  FFMA.FTZ R8, -R89, R89, 1 ;  /* 0x3f80000059087423 */ /* 0x000fe40000010159 */
[----:B------:R-:W-:Y:S01]  /*7860*/  FFMA.FTZ R5, -R86, R86, 1 ;  /* 0x3f80000056057423 */ /* 0x000fe20000010156 */
[----:B------:R1:W5:Y:S01]  /*7870*/  LDL.LU R89, [R1+0xb0] ;  /* 0x0000b00001597983 */ /* 0x0003620000300800 */
        /* <DEDUP_REMOVED lines=8> */
[C---:B------:R-:W-:Y:S01]  /*7900*/  FADD.FTZ R12, -R4.reuse, R57 ;  /* 0x00000039040c7221 */ /* 0x040fe20000010100 */
[----:B------:R1:W5:Y:S01]  /*7910*/  LDL.LU R87, [R1+0xa8] ;  /* 0x0000a80001577983 */ /* 0x0003620000300800 */
[----:B------:R-:W-:Y:S01]  /*7920*/  FFMA.FTZ R6, -R207, R207, 1 ;  /* 0x3f800000cf067423 */ /* 0x000fe200000101cf */
[----:B------:R-:W-:Y:S01]  /*7930*/  MOV R57, R176 ;  /* 0x000000b000397202 */ /* 0x000fe20000000f00 */
[C---:B------:R-:W-:Y:S01]  /*7940*/  FADD.FTZ R13, -R4.reuse, R25 ;  /* 0x00000019040d7221 */ /* 0x040fe20000010100 */
[----:B------:R1:W5:Y:S01]  /*7950*/  LDL.LU R86, [R1+0xa4] ;  /* 0x0000a40001567983 */ /* 0x0003620000300800 */
[----:B------:R-:W-:Y:S02]  /*7960*/  FMUL.FTZ R52, R5, R9 ;  /* 0x0000000905347220 */ /* 0x000fe40000410000 */
[----:B------:R-:W-:Y:S02]  /*7970*/  FADD.FTZ R9, -R4, R45 ;  /* 0x0000002d04097221 */ /* 0x000fe40000010100 */
[----:B------:R-:W-:Y:S02]  /*7980*/  FFMA.FTZ R5, -R230, R230, 1 ;  /* 0x3f800000e6057423 */ /* 0x000fe400000101e6 */
[----:B------:R-:W-:Y:S02]  /*7990*/  FMUL.FTZ R12, R196, R12 ;  /* 0x0000000cc40c7220 */ /* 0x000fe40000410000 */
[----:B------:R-:W-:Y:S02]  /*79a0*/  FMUL.FTZ R6, R6, c[0x0][0x2ec] ;  /* 0x0000bb0006067a20 */ /* 0x000fe40000410000 */
[----:B------:R-:W-:Y:S02]  /*79b0*/  FMUL.FTZ R13, R250, R13 ;  /* 0x0000000dfa0d7220 */ /* 0x000fe40000410000 */
        /* <DEDUP_REMOVED lines=9> */
[C---:B------:R-:W-:Y:S02]  /*7a50*/  FADD.FTZ R13, -R4.reuse, R41 ;  /* 0x00000029040d7221 */ /* 0x040fe40000010100 */
        /* <DEDUP_REMOVED lines=72> */
[----:B------:R-:W-:Y:S02]  /*7ee0*/  FMUL.FTZ R6, R6, c[0x0][0x2ec] ;  /* 0x0000bb0006067a20 */ /* 0x000fe40000410000 */
[----:B------:R-:W-:Y:S01]  /*7ef0*/  FMUL.FTZ R17, R4, R9 ;  /* 0x0000000904117220 */ /* 0x000fe20000410000 */
        /* <DEDUP_REMOVED lines=10> */
[----:B------:R-:W-:Y:S02]  /*7fa0*/  FFMA.FTZ R8, -R2, R2, 1 ;  /* 0x3f80000002087423 */ /* 0x000fe40000010102 */
[----:B------:R-:W-:Y:S01]  /*7fb0*/  FMUL.FTZ R15, R7, R12 ;  /* 0x0000000c070f7220 */ /* 0x000fe20000410000 */
[----:B------:R1:W5:Y:S01]  /*7fc0*/  LDL.LU R3, [R1+0x58] ;  /* 0x0000580001037983 */ /* 0x0003620000300800 */
[C---:B------:R-:W-:Y:S02]  /*7fd0*/  FADD.FTZ R12, -R0.reuse, R42 ;  /* 0x0000002a000c7221 */ /* 0x040fe40000010100 */
[C---:B------:R-:W-:Y:S01]  /*7fe0*/  FADD.FTZ R10, -R0.reuse, R46 ;  /* 0x0000002e000a7221 */ /* 0x040fe20000010100 */
[----:B------:R1:W5:Y:S01]  /*7ff0*/  LDL.LU R2, [R1+0x54] ;  /* 0x0000540001027983 */ /* 0x0003620000300800 */
[C---:B------:R-:W-:Y:S02]  /*8000*/  FADD.FTZ R9, -R0.reuse, R47 ;  /* 0x0000002f00097221 */ /* 0x040fe40000010100 */
[----:B------:R-:W-:Y:S02]  /*8010*/  FADD.FTZ R11, -R0, R43 ;  /* 0x0000002b000b7221 */ /* 0x000fe40000010100 */
[----:B------:R-:W-:Y:S02]  /*8020*/  FMUL.FTZ R12, R247, R12 ;  /* 0x0000000cf70c7220 */ /* 0x000fe40000410000 */
[----:B------:R-:W-:Y:S02]  /*8030*/  FMUL.FTZ R10, R239, R10 ;  /* 0x0000000aef0a7220 */ /* 0x000fe40000410000 */
[----:B------:R-:W-:Y:S02]  /*8040*/  FMUL.FTZ R9, R238, R9 ;  /* 0x00000009ee097220 */ /* 0x000fe40000410000 */
        /* <DEDUP_REMOVED lines=63> */
.L_x_1135:
        /* <DEDUP_REMOVED lines=149> */
.L_x_1136:
[----:B------:R-:W2:Y:S01]  /*8d90*/  LDL R58, [R1+0x8] ;  /* 0x00000800013a7983 */ /* 0x000ea20000100800 */
[----:B------:R-:W-:Y:S01]  /*8da0*/  IMAD.U32 R59, RZ, RZ, UR22 ;  /* 0x00000016ff3b7e24 */ /* 0x000fe2000f8e00ff */
[----:B------:R-:W-:Y:S02]  /*8db0*/  ULOP3.LUT UR7, UR6, 0x1, URZ, 0xc0, !UPT ;  /* 0x0000000106077892 */ /* 0x000fe4000f8ec03f */
[----:B------:R-:W3:Y:S02]  /*8dc0*/  LDL R55, [R1+0x20] ;  /* 0x0000200001377983 */ /* 0x000ee40000100800 */
[----:B------:R-:W-:Y:S02]  /*8dd0*/  UISETP.NE.U32.AND UP1, UPT, UR7, 0x1, UPT ;  /* 0x000000010700788c */ /* 0x000fe4000bf25070 */
[----:B------:R4:W3:Y:S04]  /*8de0*/  LDL R54, [R1] ;  /* 0x0000000001367983 */ /* 0x0008e80000100800 */
[----:B------:R4:W3:Y:S04]  /*8df0*/  LDL R53, [R1+0x4] ;  /* 0x0000040001357983 */ /* 0x0008e80000100800 */
[----:B------:R-:W-:Y:S04]  /*8e00*/  LDSM.16.M88.4 R16, [R119] ;  /* 0x000000007710783b */ /* 0x000fe80000000200 */
[----:B------:R-:W1:Y:S04]  /*8e10*/  LDSM.16.MT88.4 R20, [R0+0x6000] ;  /* 0x006000000014783b */ /* 0x000e680000004200 */
[----:B------:R-:W4:Y:S04]  /*8e20*/  LDSM.16.M88.4 R12, [R119+0x2000] ;  /* 0x00200000770c783b */ /* 0x000f280000000200 */
[----:B------:R-:W-:Y:S04]  /*8e30*/  LDSM.16.M88.4 R24, [R126] ;  /* 0x000000007e18783b */ /* 0x000fe80000000200 */
[----:B------:R-:W4:Y:S04]  /*8e40*/  LDSM.16.MT88.4 R28, [R0+0x6400] ;  /* 0x00640000001c783b */ /* 0x000f280000004200 */
[----:B------:R-:W4:Y:S04]  /*8e50*/  LDSM.16.M88.4 R32, [R129] ;  /* 0x000000008120783b */ /* 0x000f280000000200 */
[----:B------:R-:W-:Y:S04]  /*8e60*/  LDSM.16.M88.4 R36, [R121] ;  /* 0x000000007924783b */ /* 0x000fe80000000200 */
[----:B------:R-:W4:Y:S04]  /*8e70*/  LDSM.16.MT88.4 R40, [R0+0x6800] ;  /* 0x006800000028783b */ /* 0x000f280000004200 */
[----:B------:R-:W4:Y:S04]  /*8e80*/  LDSM.16.M88.4 R44, [R121+0x2000] ;  /* 0x00200000792c783b */ /* 0x000f280000000200 */
[----:B------:R-:W-:Y:S01]  /*8e90*/  LDSM.16.MT88.4 R48, [R0+0x6c00] ;  /* 0x006c00000030783b */ /* 0x000fe20000004200 */
[-C--:B-1----:R-:W-:Y:S08]  /*8ea0*/  HMMA.16816.F32.BF16 R4, R16, R20.reuse, RZ ;  /* 0x000000141004723c */ /* 0x082ff000000418ff */
[C---:B----4-:R-:W-:Y:S08]  /*8eb0*/  HMMA.16816.F32.BF16 R8, R12.reuse, R20, RZ ;  /* 0x000000140c08723c */ /* 0x050ff000000418ff */
        /* <DEDUP_REMOVED lines=61> */
[----:B--2---:R-:W-:Y:S01]  /*9290*/  @P1 IADD3 R20, P2, R58, UR12, RZ ;  /* 0x0000000c3a141c10 */ /* 0x004fe2000ff5e0ff */
[----:B------:R-:W-:Y:S01]  /*92a0*/  IMAD.U32 R58, RZ, RZ, UR21 ;  /* 0x00000015ff3a7e24 */ /* 0x000fe2000f8e00ff */
[----:B------:R-:W-:Y:S01]  /*92b0*/  @UP0 UIADD3 UR12, UP4, UR12, -0x200, URZ ;  /* 0xfffffe000c0c0890 */ /* 0x000fe2000ff9e03f */
[----:B------:R-:W-:Y:S01]  /*92c0*/  IMAD.U32 R34, RZ, RZ, UR22 ;  /* 0x00000016ff227e24 */ /* 0x000fe2000f8e00ff */
[----:B------:R-:W-:Y:S01]  /*92d0*/  HMMA.16816.F32.BF16 R16, R24, R30, R16 ;  /* 0x0000001e1810723c */ /* 0x000fe20000041810 */
[----:B------:R-:W-:Y:S03]  /*92e0*/  IMAD.U32 R35, RZ, RZ, UR23 ;  /* 0x00000017ff237e24 */ /* 0x000fe6000f8e00ff */
[----:B---3--:R-:W-:Y:S01]  /*92f0*/  @P1 IADD3.X R21, R55, UR11, RZ, P2, !PT ;  /* 0x0000000b37151c10 */ /* 0x008fe200097fe4ff */
[----:B------:R-:W-:Y:S01]  /*9300*/  IMAD.U32 R32, RZ, RZ, UR21 ;  /* 0x00000015ff207e24 */ /* 0x000fe2000f8e00ff */
[----:B------:R-:W-:Y:S01]  /*9310*/  @UP0 UIADD3.X UR11, UR11, -0x1, URZ, UP4, !UPT ;  /* 0xffffffff0b0b0890 */ /* 0x000fe2000a7fe43f */
[----:B------:R-:W-:Y:S02]  /*9320*/  IMAD.U32 R24, RZ, RZ, UR27 ;  /* 0x0000001bff187e24 */ /* 0x000fe4000f8e00ff */
[----:B------:R1:W2:Y:S03]  /*9330*/  @P1 LDG.E R54, [R20.64] ;  /* 0x0000000814361981 */ /* 0x0002a6000c1e1900 */
[----:B------:R-:W-:Y:S01]  /*9340*/  IMAD.U32 R25, RZ, RZ, UR26 ;  /* 0x0000001aff197e24 */ /* 0x000fe2000f8e00ff */
[----:B------:R1:W3:Y:S01]  /*9350*/  @P1 LDG.E R53, [R20.64+0x20] ;  /* 0x0000200814351981 */ /* 0x0002e2000c1e1900 */
[----:B------:R-:W-:Y:S02]  /*9360*/  IMAD.U32 R27, RZ, RZ, UR25 ;  /* 0x00000019ff1b7e24 */ /* 0x000fe4000f8e00ff */
[----:B------:R-:W-:Y:S01]  /*9370*/  IMAD.U32 R31, RZ, RZ, UR24 ;  /* 0x00000018ff1f7e24 */ /* 0x000fe2000f8e00ff */
[----:B------:R1:W5:Y:S01]  /*9380*/  @P1 LDG.E R251, [R20.64+0x100] ;  /* 0x0001000814fb1981 */ /* 0x000362000c1e1900 */
[----:B------:R-:W-:Y:S02]  /*9390*/  IMAD.U32 R30, RZ, RZ, UR20 ;  /* 0x00000014ff1e7e24 */ /* 0x000fe4000f8e00ff */
[----:B------:R-:W-:Y:S01]  /*93a0*/  IMAD.U32 R33, RZ, RZ, UR16 ;  /* 0x00000010ff217e24 */ /* 0x000fe2000f8e00ff */
[----:B------:R1:W5:Y:S01]  /*93b0*/  @P1 LDG.E R252, [R20.64+0x120] ;  /* 0x0001200814fc1981 */ /* 0x000362000c1e1900 */
        /* <DEDUP_REMOVED lines=35> */
[----:B------:R-:W-:Y:S02]  /*95f0*/  IADD3 R0, R3, -0x2000, RZ ;  /* 0xffffe00003007810 */ /* 0x000fe40007ffe0ff */
[-C--:B------:R-:W-:Y:S01]  /*9600*/  LEA.HI.X.SX32 R27, R55, R21.reuse, 0x2, P2 ;  /* 0x00000015371b7211 */ /* 0x080fe200010f16ff */
[----:B--2---:R1:W-:Y:S04]  /*9610*/  @P1 STL [R1], R54 ;  /* 0x0000003601001387 */ /* 0x0043e80000100800 */
[----:B---3--:R2:W-:Y:S01]  /*9620*/  @P1 STL [R1+0x4], R53 ;  /* 0x0000043501001387 */ /* 0x0085e20000100800 */
[-C--:B------:R-:W-:Y:S04]  /*9630*/  LEA R38, P1, R38, R20.reuse, 0x2 ;  /* 0x0000001426267211 */ /* 0x080fe800078210ff */
[-C--:B------:R-:W-:Y:S02]  /*9640*/  LEA.HI.X.SX32 R39, R31, R21.reuse, 0x2, P1 ;  /* 0x000000151f277211 */ /* 0x080fe400008f16ff */
[-C--:B------:R-:W-:Y:S02]  /*9650*/  LEA.HI.X.SX32 R31, R57, R21.reuse, 0x2, P4 ;  /* 0x00000015391f7211 */ /* 0x080fe400020f16ff */
[----:B------:R-:W-:Y:S01]  /*9660*/  LEA R24, P1, R29, R20, 0x2 ;  /* 0x000000141d187211 */ /* 0x000fe200078210ff */
[----:B------:R-:W-:Y:S01]  /*9670*/  RED.E.ADD.F32.FTZ.RN.STRONG.GPU [R38.64], R11 ;  /* 0x0000000b2600798e */ /* 0x000fe2000c10e788 */
[-C--:B------:R-:W-:Y:S03]  /*9680*/  LEA.HI.X.SX32 R29, R56, R21.reuse, 0x2, P3 ;  /* 0x00000015381d7211 */ /* 0x080fe600018f16ff */
[----:B------:R-:W-:Y:S04]  /*9690*/  RED.E.ADD.F32.FTZ.RN.STRONG.GPU [R36.64], R16 ;  /* 0x000000102400798e */ /* 0x000fe8000c10e788 */
[----:B------:R-:W-:Y:S01]  /*96a0*/  RED.E.ADD.F32.FTZ.RN.STRONG.GPU [R34.64], R17 ;  /* 0x000000112200798e */ /* 0x000fe2000c10e788 */
[----:B-1----:R-:W-:Y:S03]  /*96b0*/  IMAD.U32 R54, RZ, RZ, UR17 ;  /* 0x00000011ff367e24 */ /* 0x002fe6000f8e00ff */
[----:B------:R-:W-:Y:S01]  /*96c0*/  RED.E.ADD.F32.FTZ.RN.STRONG.GPU [R32.64], R18 ;  /* 0x000000122000798e */ /* 0x000fe2000c10e788 */
[----:B--2---:R-:W-:Y:S03]  /*96d0*/  IMAD.U32 R53, RZ, RZ, UR16 ;  /* 0x00000010ff357e24 */ /* 0x004fe6000f8e00ff */
        /* <DEDUP_REMOVED lines=143> */
.L_x_1138:
        /* <DEDUP_REMOVED lines=19> */
.L_x_1139:
        /* <DEDUP_REMOVED lines=43> */
.L_x_1141:
[----:B--2---:R-:W-:Y:S05]  /*a3b0*/  BSYNC B0 ;  /* 0x0000000000007941 */ /* 0x004fea0003800000 */
.L_x_1140:
        /* <DEDUP_REMOVED lines=14> */
.L_x_1143:
[----:B------:R-:W-:Y:S05]  /*a4a0*/  BSYNC B0 ;  /* 0x0000000000007941 */ /* 0x000fea0003800000 */
.L_x_1142:
        /* <DEDUP_REMOVED lines=25> */
.L_x_1145:
[----:B------:R-:W-:Y:S05]  /*a640*/  BSYNC B0 ;  /* 0x0000000000007941 */ /* 0x000fea0003800000 */
.L_x_1144:
        /* <DEDUP_REMOVED lines=12> */
.L_x_1118:
        /* <DEDUP_REMOVED lines=21> */
.L_x_1147:
        /* <DEDUP_REMOVED lines=19> */
.L_x_1148:
        /* <DEDUP_REMOVED lines=37> */
.L_x_1150:
[----:B------:R-:W-:Y:S05]  /*abe0*/  BSYNC B0 ;  /* 0x0000000000007941 */ /* 0x000fea0003800000 */
.L_x_1149:
        /* <DEDUP_REMOVED lines=15> */
.L_x_1152:
[----:B------:R-:W-:Y:S05]  /*ace0*/  BSYNC B0 ;  /* 0x0000000000007941 */ /* 0x000fea0003800000 */
.L_x_1151:
        /* <DEDUP_REMOVED lines=26> */
.L_x_1154:
[----:B------:R-:W-:Y:S05]  /*ae90*/  BSYNC B0 ;  /* 0x0000000000007941 */ /* 0x000fea0003800000 */
.L_x_1153:
        /* <DEDUP_REMOVED lines=12> */
.L_x_1146:
[----:B------:R-:W-:Y:S05]  /*af60*/  BSYNC B1 ;  /* 0x0000000000017941 */ /* 0x000fea0003800000 */
.L_x_1113:
        /* <DEDUP_REMOVED lines=11> */
.L_x_1155:
[----:B------:R-:W-:Y:S05]  /*b020*/  EXIT ;  /* 0x000000000000794d */ /* 0x000fea0003800000 */
.L_x_1157:
        /* <DEDUP_REMOVED lines=13> */
.L_x_1358:


//--------------------- .text._ZN5flash44flash_bwd_dq_dk_dv_loop_seqk_parallel_kernelI23Flash_bwd_kernel_traitsILi32ELi128ELi128ELi8ELi4ELi4ELi4ELb0ELb0EN7cutlass10bfloat16_tE19Flash_kernel_traitsILi32ELi128ELi128ELi8ES3_EELb1ELb0ELb1ELb0ELb0ELb1ELb0EEEvNS_16Flash_bwd_paramsE --------------------------
	.section	.text._ZN5flash44flash_bwd_dq_dk_dv_loop_seqk_parallel_kernelI23Flash_bwd_kernel_traitsILi32ELi128ELi128ELi8ELi4ELi4ELi4ELb0ELb0EN7cutlass10bfloat16_tE19Flash_kernel_traitsILi32ELi128ELi128ELi8ES3_EELb1ELb0ELb1ELb0ELb0ELb1ELb0EEEvNS_16Flash_bwd_paramsE,"ax",@progbits
	.sectioninfo	@"SHI_REGISTERS=255"
	.align	128
        .global         _ZN5flash44flash_bwd_dq_dk_dv_loop_seqk_parallel_kernelI23Flash_bwd_kernel_traitsILi32ELi128ELi128ELi8ELi4ELi4ELi4ELb0ELb0EN7cutlass10bfloat16_tE19Flash_kernel_traitsILi32ELi128ELi128ELi8ES3_EELb1ELb0ELb1ELb0ELb0ELb1ELb0EEEvNS_16Flash_bwd_paramsE
        .type           _ZN5flash44flash_bwd_dq_dk_dv_loop_seqk_parallel_kernelI23Flash_bwd_kernel_traitsILi32ELi128ELi128ELi8ELi4ELi4ELi4ELb0ELb0EN7cutlass10bfloat16_tE19Flash_kernel_traitsILi32ELi128ELi128ELi8ES3_EELb1ELb0ELb1ELb0ELb0ELb1ELb0EEEvNS_16Flash_bwd_paramsE,@function
        .size           _ZN5flash44flash_bwd_dq_dk_dv_loop_seqk_parallel_kernelI23Flash_bwd_kernel_traitsILi32ELi128ELi128ELi8ELi4ELi4ELi4ELb0ELb0EN7cutlass10bfloat16_tE19Flash_kernel_traitsILi32ELi128ELi128ELi8ES3_EELb1ELb0ELb1ELb0ELb0ELb1ELb0EEEvNS_16Flash_bwd_paramsE,(.L_x_1359 - _ZN5flash44flash_bwd_dq_dk_dv_loop_seqk_parallel_kernelI23Flash_bwd_kernel_traitsILi32ELi128ELi128ELi8ELi4ELi4ELi4ELb0ELb0EN7cutlass10bfloat16_tE19Flash_kernel_traitsILi32ELi128ELi128ELi8ES3_EELb1ELb0ELb1ELb0ELb0ELb1ELb0EEEvNS_16Flash_bwd_paramsE)
        .other          _ZN5flash44flash_bwd_dq_dk_dv_loop_seqk_parallel_kernelI23Flash_bwd_kernel_traitsILi32ELi128ELi128ELi8ELi4ELi4ELi4ELb0ELb0EN7cutlass10bfloat16_tE19Flash_kernel_traitsILi32ELi128ELi128ELi8ES3_EELb1ELb0ELb1ELb0ELb0ELb1ELb0EEEvNS_16Flash_bwd_paramsE,@"STO_CUDA_ENTRY STV_DEFAULT"
_ZN5flash44flash_bwd_dq_dk_dv_loop_seqk_parallel_kernelI23Flash_bwd_kernel_traitsILi32ELi128ELi128ELi8ELi4ELi4ELi4ELb0ELb0EN7cutlass10bfloat16_tE19Flash_kernel_traitsILi32ELi128ELi128ELi8ES3_EELb1ELb0ELb1ELb0ELb0ELb1ELb0EEEvNS_16Flash_bwd_paramsE:
.text._ZN5flash44flash_bwd_dq_dk_dv_loop_seqk_parallel_kernelI23Flash_bwd_kernel_traitsILi32ELi128ELi128ELi8ELi4ELi4ELi4ELb0ELb0EN7cutlass10bfloat16_tE19Flash_kernel_traitsILi32ELi128ELi128ELi8ES3_EELb1ELb0ELb1ELb0ELb0ELb1ELb0EEEvNS_16Flash_bwd_paramsE:
        /* <DEDUP_REMOVED lines=32> */
[CC--:B------:R-:W-:Y:S01]  /*0200*/  LEA.HI R5, R8.reuse, R187.reuse, RZ, 0x2 ;  /* 0x000000bb08057211 */ /* 0x0c0fe200078f10ff */
[----:B------:R-:W-:Y:S01]  /*0210*/  ULDC.U8 UR11, c[0x0][0x328] ;  /* 0x0000ca00000b7ab9 */ /* 0x000fe20000000000 */
[----:B------:R-:W-:Y:S01]  /*0220*/  LOP3.LUT R0, R7, 0xffffffe0, RZ, 0xc0, !PT ;  /* 0xffffffe007007812 */ /* 0x000fe200078ec0ff */
[----:B--2---:R-:W-:Y:S01]  /*0230*/  UIMAD UR6, UR53, UR10, UR54 ;  /* 0x0000000a350672a4 */ /* 0x004fe2000f8e0236 */
[--C-:B------:R-:W-:Y:S01]  /*0240*/  SHF.R.S32.HI R2, RZ, 0x2, R5.reuse ;  /* 0x00000002ff027819 */ /* 0x100fe20000011405 */
[----:B------:R-:W-:Y:S01]  /*0250*/  ULOP3.LUT UR5, UR54, UR15, URZ, 0x3c, !UPT ;  /* 0x0000000f36057292 */ /* 0x000fe2000f8e3c3f */
[----:B------:R-:W-:Y:S01]  /*0260*/  SHF.R.S32.HI R11, RZ, 0x1f, R5 ;  /* 0x0000001fff0b7819 */ /* 0x000fe20000011405 */
[----:B------:R-:W-:Y:S01]  /*0270*/  IMAD.IADD R0, R187, 0x1, -R0 ;  /* 0x00000001bb007824 */ /* 0x000fe200078e0a00 */
[-C--:B------:R-:W-:Y:S01]  /*0280*/  LEA.HI R9, R8, R187.reuse, RZ, 0x3 ;  /* 0x000000bb08097211 */ /* 0x080fe200078f18ff */
[----:B------:R-:W-:Y:S01]  /*0290*/  UIMAD UR6, UR6, UR19, URZ ;  /* 0x00000013060672a4 */ /* 0x000fe2000f8e023f */
[C---:B------:R-:W-:Y:S01]  /*02a0*/  LOP3.LUT R10, R5.reuse, 0xfffffffc, RZ, 0xc0, !PT ;  /* 0xfffffffc050a7812 */ /* 0x040fe200078ec0ff */
[----:B------:R-:W-:Y:S01]  /*02b0*/  USHF.R.S32.HI UR10, URZ, 0x1f, UR54 ;  /* 0x0000001f3f0a7899 */ /* 0x000fe20008011436 */
[-C--:B------:R-:W-:Y:S01]  /*02c0*/  LEA.HI R5, R5, R2.reuse, RZ, 0x1 ;  /* 0x0000000205057211 */ /* 0x080fe200078f08ff */
[----:B------:R-:W-:Y:S01]  /*02d0*/  UIMAD.WIDE UR56, UR59, UR56, URZ ;  /* 0x000000383b3872a5 */ /* 0x000fe2000f8e023f */
[----:B------:R-:W-:Y:S01]  /*02e0*/  LEA.HI R11, R11, R2, RZ, 0x3 ;  /* 0x000000020b0b7211 */ /* 0x000fe200078f18ff */
[----:B------:R-:W-:Y:S01]  /*02f0*/  IMAD.IADD R223, R187, 0x1, -R10 ;  /* 0x00000001bbdf7824 */ /* 0x000fe200078e0a0a */
[----:B------:R-:W-:Y:S01]  /*0300*/  SHF.R.S32.HI R195, RZ, 0x3, R9 ;  /* 0x00000003ffc37819 */ /* 0x000fe20000011409 */
[----:B------:R-:W-:Y:S01]  /*0310*/  UIMAD UR20, UR54, UR59, URZ ;  /* 0x0000003b361472a4 */ /* 0x000fe2000f8e023f */
[----:B------:R-:W-:Y:S01]  /*0320*/  LOP3.LUT R5, R5, 0x7fffffe, RZ, 0xc0, !PT ;  /* 0x07fffffe05057812 */ /* 0x000fe200078ec0ff */
[----:B------:R-:W-:Y:S01]  /*0330*/  IMAD.U32 R209, RZ, RZ, UR5 ;  /* 0x00000005ffd17e24 */ /* 0x000fe2000f8e00ff */
[----:B------:R-:W-:Y:S01]  /*0340*/  LOP3.LUT R11, R11, 0xfffffff8, RZ, 0xc0, !PT ;  /* 0xfffffff80b0b7812 */ /* 0x000fe200078ec0ff */
[----:B------:R-:W-:Y:S01]  /*0350*/  IMAD.SHL.U32 R195, R195, 0x40, RZ ;  /* 0x00000040c3c37824 */ /* 0x000fe200078e00ff */
[----:B------:R-:W-:Y:S01]  /*0360*/  SHF.R.S32.HI R3, RZ, 0x1f, R0 ;  /* 0x0000001fff037819 */ /* 0x000fe20000011400 */
[----:B------:R-:W-:Y:S01]  /*0370*/  IMAD.IADD R5, R2, 0x1, -R5 ;  /* 0x0000000102057824 */ /* 0x000fe200078e0a05 */
[-C--:B------:R-:W-:Y:S01]  /*0380*/  LEA.HI R193, R8, R187.reuse, RZ, 0x7 ;  /* 0x000000bb08c17211 */ /* 0x080fe200078f38ff */
[----:B------:R-:W-:Y:S01]  /*0390*/  IMAD.IADD R11, R2, 0x1, -R11 ;  /* 0x00000001020b7824 */ /* 0x000fe200078e0a0b */
[----:B------:R-:W-:Y:S01]  /*03a0*/  LEA.HI R3, R3, R0, RZ, 0x2 ;  /* 0x0000000003037211 */ /* 0x000fe200078f10ff */
[C---:B------:R-:W-:Y:S01]  /*03b0*/  IMAD.SHL.U32 R2, R223.reuse, 0x8, RZ ;  /* 0x00000008df027824 */ /* 0x040fe200078e00ff */
[----:B------:R-:W-:Y:S01]  /*03c0*/  LEA.HI R8, R8, R187, RZ, 0x4 ;  /* 0x000000bb08087211 */ /* 0x000fe200078f20ff */
[----:B------:R-:W-:Y:S01]  /*03d0*/  IMAD.SHL.U32 R223, R223, 0x2, RZ ;  /* 0x00000002dfdf7824 */ /* 0x000fe200078e00ff */
[--C-:B------:R-:W-:Y:S01]  /*03e0*/  SHF.R.S32.HI R0, RZ, 0x5, R7.reuse ;  /* 0x00000005ff007819 */ /* 0x100fe20000011407 */
[----:B------:R-:W-:Y:S01]  /*03f0*/  UISETP.NE.AND UP6, UPT, UR12, URZ, UPT ;  /* 0x0000003f0c00728c */ /* 0x000fe2000bfc5270 */
[----:B------:R-:W-:Y:S01]  /*0400*/  SHF.R.S32.HI R7, RZ, 0x1f, R7 ;  /* 0x0000001fff077819 */ /* 0x000fe20000011407 */
[----:B------:R-:W-:Y:S01]  /*0410*/  UIMAD UR59, UR59, UR13, URZ ;  /* 0x0000000d3b3b72a4 */ /* 0x000fe2000f8e023f */
[----:B------:R-:W-:Y:S01]  /*0420*/  LOP3.LUT R195, R195, 0xc0, RZ, 0xc0, !PT ;  /* 0x000000c0c3c37812 */ /* 0x000fe200078ec0ff */
[----:B------:R-:W-:Y:S01]  /*0430*/  UIMAD UR5, UR53, UR17, UR54 ;  /* 0x00000011350572a4 */ /* 0x000fe2000f8e0236 */
[----:B------:R-:W-:Y:S01]  /*0440*/  LOP3.LUT R6, R8, 0xfffffff0, RZ, 0xc0, !PT ;  /* 0xfffffff008067812 */ /* 0x000fe200078ec0ff */
[----:B------:R-:W-:Y:S01]  /*0450*/  UISETP.NE.AND UP5, UPT, UR11, URZ, UPT ;  /* 0x0000003f0b00728c */ /* 0x000fe2000bfa5270 */
[----:B------:R-:W-:Y:S01]  /*0460*/  LOP3.LUT R4, R9, 0xfffffff8, RZ, 0xc0, !PT ;  /* 0xfffffff809047812 */ /* 0x000fe200078ec0ff */
[----:B------:R-:W-:Y:S01]  /*0470*/  UIMAD.WIDE.U32 UR12, UR53, UR21, URZ ;  /* 0x00000015350c72a5 */ /* 0x000fe2000f8e003f */
[----:B------:R-:W-:Y:S01]  /*0480*/  LEA.HI R7, R7, R0, RZ, 0x2 ;  /* 0x0000000007077211 */ /* 0x000fe200078f10ff */
[----:B------:R-:W-:Y:S01]  /*0490*/  IMAD.IADD R13, R187, 0x1, -R6 ;  /* 0x00000001bb0d7824 */ /* 0x000fe200078e0a06 */
[----:B------:R-:W-:Y:S01]  /*04a0*/  LOP3.LUT R2, R195, 0x18, R2, 0xf8, !PT ;  /* 0x00000018c3027812 */ /* 0x000fe200078ef802 */
[----:B------:R-:W-:Y:S01]  /*04b0*/  IMAD.IADD R187, R187, 0x1, -R4 ;  /* 0x00000001bbbb7824 */ /* 0x000fe200078e0a04 */
[----:B------:R-:W-:Y:S01]  /*04c0*/  SHF.R.U32.HI R195, RZ, 0x3, R195 ;  /* 0x00000003ffc37819 */ /* 0x000fe200000116c3 */
[----:B------:R-:W-:Y:S01]  /*04d0*/  USHF.L.U32 UR11, UR53, 0x7, URZ ;  /* 0x00000007350b7899 */ /* 0x000fe2000800063f */
[----:B------:R-:W-:Y:S01]  /*04e0*/  LOP3.LUT R7, R7, 0xfffffffc, RZ, 0xc0, !PT ;  /* 0xfffffffc07077812 */ /* 0x000fe200078ec0ff */
[----:B------:R-:W-:Y:S01]  /*04f0*/  UIMAD UR7, UR7, UR53, URZ ;  /* 0x00000035070772a4 */ /* 0x000fe2000f8e023f */
[----:B------:R-:W-:Y:S01]  /*0500*/  LOP3.LUT R195, R2, R195, RZ, 0x3c, !PT ;  /* 0x000000c302c37212 */ /* 0x000fe200078e3cff */
[C---:B------:R-:W-:Y:S01]  /*0510*/  IMAD R2, R0.reuse, 0x8, R5 ;  /* 0x0000000800027824 */ /* 0x040fe200078e0205 */
[----:B------:R-:W-:Y:S01]  /*0520*/  SHF.R.S32.HI R15, RZ, 0x4, R8 ;  /* 0x00000004ff0f7819 */ /* 0x000fe20000011408 */
[----:B------:R-:W-:Y:S01]  /*0530*/  IMAD.IADD R194, R0, 0x1, -R7 ;  /* 0x0000000100c27824 */ /* 0x000fe200078e0a07 */
[----:B------:R-:W-:Y:S01]  /*0540*/  LEA.HI R0, R187, R187, RZ, 0x1 ;  /* 0x000000bbbb007211 */ /* 0x000fe200078f08ff */
[----:B------:R-:W-:Y:S01]  /*0550*/  IMAD.U32 R195, R2, 0x20, R195 ;  /* 0x0000002002c37824 */ /* 0x000fe200078e00c3 */
[----:B------:R-:W-:Y:S01]  /*0560*/  LEA.HI R8, R8, R15, RZ, 0x1 ;  /* 0x0000000f08087211 */ /* 0x000fe200078f08ff */
[C---:B------:R-:W-:Y:S01]  /*0570*/  IMAD.SHL.U32 R10, R194.reuse, 0x10, RZ ;  /* 0x00000010c20a7824 */ /* 0x040fe200078e00ff */
[----:B------:R-:W-:Y:S01]  /*0580*/  LEA.HI R2, R13, R13, RZ, 0x1 ;  /* 0x0000000d0d027211 */ /* 0x000fe200078f08ff */
[----:B------:R-:W-:Y:S01]  /*0590*/  IMAD.SHL.U32 R12, R194, 0x400, RZ ;  /* 0x00000400c20c7824 */ /* 0x000fe200078e00ff */
[----:B------:R-:W-:Y:S01]  /*05a0*/  LOP3.LUT R4, R0, 0x7fffffe, RZ, 0xc0, !PT ;  /* 0x07fffffe00047812 */ /* 0x000fe200078ec0ff */
[----:B------:R-:W-:Y:S01]  /*05b0*/  IMAD.U32 R205, RZ, RZ, UR6 ;  /* 0x00000006ffcd7e24 */ /* 0x000fe2000f8e00ff */
[----:B------:R-:W-:Y:S01]  /*05c0*/  LOP3.LUT R8, R8, 0xfffffffe, RZ, 0xc0, !PT ;  /* 0xfffffffe08087812 */ /* 0x000fe200078ec0ff */
[----:B------:R-:W-:Y:S01]  /*05d0*/  IMAD.U32 R202, RZ, RZ, UR10 ;  /* 0x0000000affca7e24 */ /* 0x000fe2000f8e00ff */
[----:B------:R-:W-:Y:S01]  /*05e0*/  LOP3.LUT R14, R2, 0x7fffffe, RZ, 0xc0, !PT ;  /* 0x07fffffe020e7812 */ /* 0x000fe200078ec0ff */
[C---:B------:R-:W-:Y:S01]  /*05f0*/  IMAD.IADD R4, R187.reuse, 0x1, -R4 ;  /* 0x00000001bb047824 */ /* 0x040fe200078e0a04 */
[--C-:B------:R-:W-:Y:S01]  /*0600*/  SHF.R.S32.HI R7, RZ, 0x1, R2.reuse ;  /* 0x00000001ff077819 */ /* 0x100fe20000011402 */
[----:B------:R-:W-:Y:S01]  /*0610*/  IMAD.SHL.U32 R187, R187, 0x40, RZ ;  /* 0x00000040bbbb7824 */ /* 0x000fe200078e00ff */
[----:B------:R-:W-:Y:S01]  /*0620*/  SHF.R.S32.HI R2, RZ, 0x1f, R2 ;  /* 0x0000001fff027819 */ /* 0x000fe20000011402 */
[----:B------:R-:W-:Y:S01]  /*0630*/  IMAD.IADD R8, R15, 0x1, -R8 ;  /* 0x000000010f087824 */ /* 0x000fe200078e0a08 */
[----:B------:R-:W-:Y:S01]  /*0640*/  SHF.R.S32.HI R193, RZ, 0x7, R193 ;  /* 0x00000007ffc17819 */ /* 0x000fe200000114c1 */
[----:B------:R-:W-:Y:S01]  /*0650*/  IMAD.IADD R14, R13, 0x1, -R14 ;  /* 0x000000010d0e7824 */ /* 0x000fe200078e0a0e */
[----:B------:R-:W-:Y:S01]  /*0660*/  SHF.R.S32.HI R0, RZ, 0x1, R0 ;  /* 0x00000001ff007819 */ /* 0x000fe20000011400 */
[----:B------:R-:W-:Y:S01]  /*0670*/  IMAD.SHL.U32 R191, R8, 0x8, RZ ;  /* 0x0000000808bf7824 */ /* 0x000fe200078e00ff */
[----:B------:R-:W-:Y:S01]  /*0680*/  LEA.HI R2, R2, R7, RZ, 0x2 ;  /* 0x0000000702027211 */ /* 0x000fe200078f10ff */
[----:B------:R-:W-:Y:S01]  /*0690*/  IMAD R189, R193, 0x8, R8 ;  /* 0x00000008c1bd7824 */ /* 0x000fe200078e0208 */
[C---:B------:R-:W-:Y:S01]  /*06a0*/  LOP3.LUT P0, RZ, R0.reuse, 0x2, RZ, 0xc0, !PT ;  /* 0x0000000200ff7812 */ /* 0x040fe2000780c0ff */
[----:B------:R-:W-:Y:S01]  /*06b0*/  IMAD.SHL.U32 R0, R0, 0x40, RZ ;  /* 0x0000004000007824 */ /* 0x000fe200078e00ff */
[----:B------:R-:W-:Y:S01]  /*06c0*/  LOP3.LUT R2, R2, 0xfffffffc, RZ, 0xc0, !PT ;  /* 0xfffffffc02027812 */ /* 0x000fe200078ec0ff */
[----:B------:R-:W-:Y:S01]  /*06d0*/  IMAD R189, R189, 0x8, R4 ;  /* 0x00000008bdbd7824 */ /* 0x000fe200078e0204 */
[----:B------:R-:W-:Y:S01]  /*06e0*/  LOP3.LUT R187, R187, 0x1c0, RZ, 0xc0, !PT ;  /* 0x000001c0bbbb7812 */ /* 0x000fe200078ec0ff */
[--C-:B------:R-:W-:Y:S01]  /*06f0*/  IMAD R212, R193, 0x2000, R223.reuse ;  /* 0x00002000c1d47824 */ /* 0x100fe200078e02df */
[----:B------:R-:W-:Y:S01]  /*0700*/  LEA.HI.SX32 R192, R3, R10, 0x1e ;  /* 0x0000000a03c07211 */ /* 0x000fe200078ff2ff */
[----:B------:R-:W-:Y:S01]  /*0710*/  IMAD.IADD R2, R7, 0x1, -R2 ;  /* 0x0000000107027824 */ /* 0x000fe200078e0a02 */
[----:B------:R-:W-:Y:S01]  /*0720*/  LOP3.LUT R10, R187, 0x30, R10, 0xf8, !PT ;  /* 0x00000030bb0a7812 */ /* 0x000fe200078ef80a */
[----:B------:R-:W-:Y:S01]  /*0730*/  IMAD R223, R194, 0x200, R223 ;  /* 0x00000200c2df7824 */ /* 0x000fe200078e02df */
[C---:B------:R-:W-:Y:S01]  /*0740*/  LOP3.LUT R4, R11.reuse, 0x1, RZ, 0xc0, !PT ;  /* 0x000000010b047812 */ /* 0x040fe200078ec0ff */
[----:B------:R-:W-:Y:S01]  /*0750*/  USHF.L.U32 UR6, UR5, 0x5, URZ ;  /* 0x0000000505067899 */ /* 0x000fe2000800063f */
[----:B------:R-:W-:Y:S01]  /*0760*/  LOP3.LUT R0, R0, 0xc0, RZ, 0xc0, !PT ;  /* 0x000000c000007812 */ /* 0x000fe200078ec0ff */
[----:B------:R-:W-:Y:S01]  /*0770*/  USHF.R.S32.HI UR10, URZ, 0x1f, UR53 ;  /* 0x0000001f3f0a7899 */ /* 0x000fe20008011435 */
[----:B------:R-:W-:Y:S01]  /*0780*/  LEA.HI R7, R11, R11, RZ, 0x1 ;  /* 0x0000000b0b077211 */ /* 0x000fe200078f08ff */
[----:B------:R-:W-:Y:S01]  /*0790*/  UIMAD UR5, UR57, UR12, URZ ;  /* 0x0000000c390572a4 */ /* 0x000fe2000f8e023f */
[--C-:B------:R-:W-:Y:S01]  /*07a0*/  LOP3.LUT R10, R10, 0x8, R9.reuse, 0xf8, !PT ;  /* 0x000000080a0a7812 */ /* 0x100fe200078ef809 */
[----:B------:R-:W-:Y:S01]  /*07b0*/  IMAD.U32 R200, RZ, RZ, UR11 ;  /* 0x0000000bffc87e24 */ /* 0x000fe2000f8e00ff */
[----:B------:R-:W-:Y:S01]  /*07c0*/  ISETP.NE.U32.AND P6, PT, R4, 0x1, PT ;  /* 0x000000010400780c */ /* 0x000fe20003fc5070 */
[----:B------:R-:W-:Y:S01]  /*07d0*/  IMAD.U32 R199, RZ, RZ, UR7 ;  /* 0x00000007ffc77e24 */ /* 0x000fe2000f8e00ff */
[----:B------:R-:W-:Y:S01]  /*07e0*/  LOP3.LUT R9, R0, 0x8, R9, 0xf8, !PT ;  /* 0x0000000800097812 */ /* 0x000fe200078ef809 */
[----:B------:R-:W-:Y:S01]  /*07f0*/  USHF.R.S32.HI UR11, URZ, 0x1f, UR54 ;  /* 0x0000001f3f0b7899 */ /* 0x000fe20008011436 */
[----:B------:R-:W-:Y:S01]  /*0800*/  SHF.R.S32.HI R6, RZ, 0x1f, R13 ;  /* 0x0000001fff067819 */ /* 0x000fe2000001140d */
[----:B------:R-:W-:Y:S01]  /*0810*/  USHF.R.S32.HI UR7, URZ, 0x1f, UR20 ;  /* 0x0000001f3f077899 */ /* 0x000fe20008011414 */
[----:B------:R-:W-:Y:S01]  /*0820*/  LOP3.LUT R4, R7, 0x3fffffe, RZ, 0xc0, !PT ;  /* 0x03fffffe07047812 */ /* 0x000fe200078ec0ff */
[----:B------:R-:W-:Y:S01]  /*0830*/  ULDC UR18, c[0x0][0x1c0] ;  /* 0x0000700000127ab9 */ /* 0x000fe20000000800 */
[----:B------:R-:W-:Y:S01]  /*0840*/  SHF.R.U32.HI R0, RZ, 0x3, R0 ;  /* 0x00000003ff007819 */ /* 0x000fe20000011600 */
[----:B------:R-:W-:Y:S01]  /*0850*/  IMAD.U32 R197, RZ, RZ, UR10 ;  /* 0x0000000affc57e24 */ /* 0x000fe2000f8e00ff */
[----:B------:R-:W-:Y:S01]  /*0860*/  SHF.R.S32.HI R7, RZ, 0x1, R7 ;  /* 0x00000001ff077819 */ /* 0x000fe20000011407 */
[----:B------:R-:W-:Y:S01]  /*0870*/  IMAD.IADD R4, R11, 0x1, -R4 ;  /* 0x000000010b047824 */ /* 0x000fe200078e0a04 */
[----:B------:R-:W-:Y:S01]  /*0880*/  LEA.HI R5, R6, R13, RZ, 0x3 ;  /* 0x0000000d06057211 */ /* 0x000fe200078f18ff */
[----:B------:R-:W-:Y:S01]  /*0890*/  IMAD.U32 R198, RZ, RZ, UR5 ;  /* 0x00000005ffc67e24 */ /* 0x000fe2000f8e00ff */
[----:B------:R-:W-:Y:S01]  /*08a0*/  LOP3.LUT R0, R9, R0, RZ, 0x3c, !PT ;  /* 0x0000000009007212 */ /* 0x000fe200078e3cff */
[----:B------:R-:W-:Y:S01]  /*08b0*/  IMAD R223, R4, 0x20, R223 ;  /* 0x0000002004df7824 */ /* 0x000fe200078e02df */
[C---:B------:R-:W-:Y:S01]  /*08c0*/  LOP3.LUT P3, RZ, R7.reuse, 0x2, RZ, 0xc0, !PT ;  /* 0x0000000207ff7812 */ /* 0x040fe2000786c0ff */
[----:B------:R-:W-:Y:S01]  /*08d0*/  IMAD.SHL.U32 R7, R7, 0x40, RZ ;  /* 0x0000004007077824 */ /* 0x000fe200078e00ff */
[----:B------:R-:W-:Y:S01]  /*08e0*/  LOP3.LUT R6, R5, 0xfffffff8, RZ, 0xc0, !PT ;  /* 0xfffffff805067812 */ /* 0x000fe200078ec0ff */
[----:B------:R-:W-:Y:S01]  /*08f0*/  IMAD.U32 R189, R189, 0x20, R0 ;  /* 0x00000020bdbd7824 */ /* 0x000fe200078e0000 */
[----:B------:R-:W-:Y:S01]  /*0900*/  LOP3.LUT P5, RZ, R11, 0x2, RZ, 0xc0, !PT ;  /* 0x000000020bff7812 */ /* 0x000fe200078ac0ff */
[----:B------:R-:W-:Y:S01]  /*0910*/  IMAD.SHL.U32 R0, R193, 0x8, RZ ;  /* 0x00000008c1007824 */ /* 0x000fe200078e00ff */
[----:B------:R-:W-:Y:S01]  /*0920*/  LOP3.LUT R7, R7, 0xc0, RZ, 0xc0, !PT ;  /* 0x000000c007077812 */ /* 0x000fe200078ec0ff */
[----:B------:R-:W-:Y:S01]  /*0930*/  IMAD.IADD R6, R13, 0x1, -R6 ;  /* 0x000000010d067824 */ /* 0x000fe200078e0a06 */
[C---:B------:R-:W-:Y:S01]  /*0940*/  LOP3.LUT P4, RZ, R11.reuse, 0x4, RZ, 0xc0, !PT ;  /* 0x000000040bff7812 */ /* 0x040fe2000788c0ff */
[----:B------:R-:W-:Y:S01]  /*0950*/  IMAD.SHL.U32 R9, R8, 0x10, RZ ;  /* 0x0000001008097824 */ /* 0x000fe200078e00ff */
[----:B------:R-:W-:Y:S01]  /*0960*/  LOP3.LUT R0, R0, 0x8, RZ, 0xc0, !PT ;  /* 0x0000000800007812 */ /* 0x000fe200078ec0ff */
[----:B------:R-:W-:Y:S01]  /*0970*/  IMAD.SHL.U32 R11, R11, 0x40, RZ ;  /* 0x000000400b0b7824 */ /* 0x000fe200078e00ff */
[----:B------:R-:W-:Y:S01]  /*0980*/  SHF.R.U32.HI R4, RZ, 0x3, R7 ;  /* 0x00000003ff047819 */ /* 0x000fe20000011607 */
[----:B------:R-:W-:Y:S01]  /*0990*/  @!UP5 UIMAD UR10, UR53, UR18, UR54 ;  /* 0x00000012350ad2a4 */ /* 0x000fe2000f8e0236 */
[C---:B------:R-:W-:Y:S01]  /*09a0*/  R2P PR, R6.reuse, 0x6 ;  /* 0x0000000606007804 */ /* 0x040fe20000000000 */
[----:B------:R-:W-:Y:S01]  /*09b0*/  IMAD.SHL.U32 R6, R6, 0x40, RZ ;  /* 0x0000004006067824 */ /* 0x000fe200078e00ff */
[----:B------:R-:W-:Y:S01]  /*09c0*/  LOP3.LUT R190, R0, 0x10, R9, 0xf8, !PT ;  /* 0x0000001000be7812 */ /* 0x000fe200078ef809 */
[----:B------:R-:W-:Y:S01]  /*09d0*/  USHF.L.U32 UR5, UR59, 0x7, URZ ;  /* 0x000000073b057899 */ /* 0x000fe2000800063f */
[----:B------:R-:W-:Y:S01]  /*09e0*/  LOP3.LUT R4, R4, R7, R0, 0x1e, !PT ;  /* 0x0000000704047212 */ /* 0x000fe200078e1e00 */
[----:B------:R-:W-:Y:S01]  /*09f0*/  ULDC UR16, c[0x0][0x214] ;  /* 0x0000850000107ab9 */ /* 0x000fe20000000800 */
[----:B------:R-:W-:Y:S01]  /*0a00*/  SEL R0, R188, 0xffffffe0, !P0 ;  /* 0xffffffe0bc007807 */ /* 0x000fe20004000000 */
[----:B------:R-:W-:Y:S01]  /*0a10*/  IMAD.U32 R196, RZ, RZ, UR11 ;  /* 0x0000000bffc47e24 */ /* 0x000fe2000f8e00ff */
[C---:B------:R-:W-:Y:S01]  /*0a20*/  LOP3.LUT P0, RZ, R2.reuse, 0x2, RZ, 0xc0, !PT ;  /* 0x0000000202ff7812 */ /* 0x040fe2000780c0ff */
[----:B------:R-:W-:Y:S01]  /*0a30*/  IMAD.SHL.U32 R2, R2, 0x40, RZ ;  /* 0x0000004002027824 */ /* 0x000fe200078e00ff */
[----:B------:R-:W-:Y:S01]  /*0a40*/  LOP3.LUT R11, R11, 0x1c0, RZ, 0xc0, !PT ;  /* 0x000001c00b0b7812 */ /* 0x000fe200078ec0ff */
[----:B------:R-:W-:Y:S01]  /*0a50*/  IMAD.IADD R223, R4, 0x1, R223 ;  /* 0x0000000104df7824 */ /* 0x000fe200078e02df */
[----:B------:R-:W-:Y:S01]  /*0a60*/  LOP3.LUT R6, R6, 0x1c0, RZ, 0xc0, !PT ;  /* 0x000001c006067812 */ /* 0x000fe200078ec0ff */
[----:B------:R-:W-:Y:S01]  /*0a70*/  IMAD.U32 R203, RZ, RZ, UR6 ;  /* 0x00000006ffcb7e24 */ /* 0x000fe2000f8e00ff */
[----:B------:R-:W-:Y:S01]  /*0a80*/  SHF.R.S32.HI R5, RZ, 0x3, R5 ;  /* 0x00000003ff057819 */ /* 0x000fe20000011405 */
[----:B------:R-:W-:Y:S01]  /*0a90*/  IMAD.U32 R201, RZ, RZ, UR7 ;  /* 0x00000007ffc97e24 */ /* 0x000fe2000f8e00ff */
[----:B------:R-:W-:Y:S01]  /*0aa0*/  LOP3.LUT R2, R2, 0xc0, RZ, 0xc0, !PT ;  /* 0x000000c002027812 */ /* 0x000fe200078ec0ff */
[----:B------:R-:W-:Y:S01]  /*0ab0*/  @UP5 UIMAD UR11, UR53, UR16, URZ ;  /* 0x00000010350b52a4 */ /* 0x000fe2000f8e023f */
[----:B------:R-:W-:Y:S01]  /*0ac0*/  LEA.HI R11, R11, R11, RZ, 0x1d ;  /* 0x0000000b0b0b7211 */ /* 0x000fe200078fe8ff */
[----:B------:R-:W-:Y:S01]  /*0ad0*/  IMAD R3, R5, 0x8, R14 ;  /* 0x0000000805037824 */ /* 0x000fe200078e020e */
[----:B------:R-:W-:Y:S01]  /*0ae0*/  LOP3.LUT R191, R191, 0x8, RZ, 0xc0, !PT ;  /* 0x00000008bfbf7812 */ /* 0x000fe200078ec0ff */
[----:B------:R-:W-:Y:S01]  /*0af0*/  IMAD R5, R5, 0x200, R12 ;  /* 0x0000020005057824 */ /* 0x000fe200078e020c */
[----:B------:R-:W-:Y:S01]  /*0b00*/  SHF.R.U32.HI R186, RZ, 0x3, R6 ;  /* 0x00000003ffba7819 */ /* 0x000fe20000011606 */
[----:B------:R-:W-:Y:S01]  /*0b10*/  IMAD.SHL.U32 R3, R3, 0x20, RZ ;  /* 0x0000002003037824 */ /* 0x000fe200078e00ff */
[----:B------:R-:W-:Y:S01]  /*0b20*/  SHF.R.U32.HI R7, RZ, 0x3, R2 ;  /* 0x00000003ff077819 */ /* 0x000fe20000011602 */
[----:B------:R-:W-:Y:S01]  /*0b30*/  @!UP5 UIMAD UR10, UR10, UR16, URZ ;  /* 0x000000100a0ad2a4 */ /* 0x000fe2000f8e023f */
[----:B------:R-:W-:Y:S01]  /*0b40*/  IADD3 R212, R11, R212, R12 ;  /* 0x000000d40bd47210 */ /* 0x000fe20007ffe00c */
[----:B------:R-:W-:Y:S01]  /*0b50*/  USHF.R.S32.HI UR7, URZ, 0x1f, UR5 ;  /* 0x0000001f3f077899 */ /* 0x000fe20008011405 */
[----:B------:R-:W-:Y:S01]  /*0b60*/  LOP3.LUT R186, R186, R6, R191, 0x1e, !PT ;  /* 0x00000006baba7212 */ /* 0x000fe200078e1ebf */
[----:B------:R-:W-:Y:S01]  /*0b70*/  USHF.R.S32.HI UR6, URZ, 0x1f, UR6 ;  /* 0x0000001f3f067899 */ /* 0x000fe20008011406 */
[----:B------:R-:W-:Y:S01]  /*0b80*/  LOP3.LUT R190, R7, R190, R2, 0x1e, !PT ;  /* 0x000000be07be7212 */ /* 0x000fe200078e1e02 */
[----:B------:R-:W-:Y:S01]  /*0b90*/  IMAD.SHL.U32 R212, R212, 0x2, RZ ;  /* 0x00000002d4d47824 */ /* 0x000fe200078e00ff */
[----:B------:R-:W-:Y:S01]  /*0ba0*/  SHF.R.U32.HI R187, RZ, 0x3, R187 ;  /* 0x00000003ffbb7819 */ /* 0x000fe200000116bb */
[----:B------:R-:W-:Y:S01]  /*0bb0*/  IMAD.IADD R186, R5, 0x1, R186 ;  /* 0x0000000105ba7824 */ /* 0x000fe200078e02ba */
[----:B------:R-:W-:Y:S01]  /*0bc0*/  LOP3.LUT R191, R7, R2, R191, 0x1e, !PT ;  /* 0x0000000207bf7212 */ /* 0x000fe200078e1ebf */
[----:B------:R-:W-:Y:S01]  /*0bd0*/  IMAD R2, R194, 0x200, R3 ;  /* 0x00000200c2027824 */ /* 0x000fe200078e0203 */
[----:B------:R-:W-:Y:S01]  /*0be0*/  SEL R221, R221, 0x10, !P6 ;  /* 0x00000010dddd7807 */ /* 0x000fe20007000000 */
[----:B------:R-:W-:Y:S01]  /*0bf0*/  IMAD.IADD R190, R3, 0x1, R190 ;  /* 0x0000000103be7824 */ /* 0x000fe200078e02be */
[----:B------:R-:W-:Y:S01]  /*0c00*/  IADD3 R216, R212, 0x40, RZ ;  /* 0x00000040d4d87810 */ /* 0x000fe20007ffe0ff */
[----:B------:R-:W-:Y:S01]  /*0c10*/  IMAD.MOV.U32 R3, RZ, RZ, 0x40 ;  /* 0x00000040ff037424 */ /* 0x000fe200078e00ff */
[----:B------:R-:W-:Y:S01]  /*0c20*/  LEA R186, R186, 0xa000, 0x1 ;  /* 0x0000a000baba7811 */ /* 0x000fe200078e08ff */
[----:B------:R-:W-:Y:S01]  /*0c30*/  IMAD.SHL.U32 R189, R189, 0x2, RZ ;  /* 0x00000002bdbd7824 */ /* 0x000fe200078e00ff */
[----:B------:R-:W-:Y:S01]  /*0c40*/  LOP3.LUT R187, R10, R187, RZ, 0x3c, !PT ;  /* 0x000000bb0abb7212 */ /* 0x000fe200078e3cff */
[C---:B------:R-:W-:Y:S01]  /*0c50*/  IMAD.IADD R218, R212.reuse, 0x1, R221 ;  /* 0x00000001d4da7824 */ /* 0x040fe200078e02dd */
[----:B------:R-:W-:Y:S01]  /*0c60*/  @P4 IADD3 R216, R212, -0x40, RZ ;  /* 0xffffffc0d4d84810 */ /* 0x000fe20007ffe0ff */
[----:B------:R-:W-:Y:S01]  /*0c70*/  IMAD.IADD R191, R2, 0x1, R191 ;  /* 0x0000000102bf7824 */ /* 0x000fe200078e02bf */
[----:B------:R-:W-:Y:S01]  /*0c80*/  SEL R219, R188, 0xffffffe0, !P5 ;  /* 0xffffffe0bcdb7807 */ /* 0x000fe20006800000 */
[----:B------:R-:W-:Y:S01]  /*0c90*/  IMAD R187, R8, 0x200, R187 ;  /* 0x0000020008bb7824 */ /* 0x000fe200078e02bb */
[----:B------:R-:W-:Y:S01]  /*0ca0*/  SEL R3, R3, 0xffffffc0, !P2 ;  /* 0xffffffc003037807 */ /* 0x000fe20005000000 */
[----:B------:R-:W-:Y:S01]  /*0cb0*/  IMAD.IADD R221, R221, 0x1, R216 ;  /* 0x00000001dddd7824 */ /* 0x000fe200078e02d8 */
[----:B------:R-:W-:Y:S01]  /*0cc0*/  IADD3 R185, R186, 0x20, RZ ;  /* 0x00000020bab97810 */ /* 0x000fe20007ffe0ff */
[--C-:B------:R-:W-:Y:S01]  /*0cd0*/  IMAD.IADD R217, R212, 0x1, R219.reuse ;  /* 0x00000001d4d97824 */ /* 0x100fe200078e02db */
        /* <DEDUP_REMOVED lines=9> */
[----:B------:R-:W-:Y:S01]  /*0d70*/  IMAD.U32 R208, RZ, RZ, UR20 ;  /* 0x00000014ffd07e24 */ /* 0x000fe2000f8e00ff */
[C---:B------:R-:W-:Y:S01]  /*0d80*/  IADD3 R180, R185.reuse, 0x2000, RZ ;  /* 0x00002000b9b47810 */ /* 0x040fe20007ffe0ff */
[----:B------:R-:W-:Y:S01]  /*0d90*/  IMAD.U32 R210, RZ, RZ, UR12 ;  /* 0x0000000cffd27e24 */ /* 0x000fe2000f8e00ff */
[C---:B------:R-:W-:Y:S01]  /*0da0*/  IADD3 R2, R185.reuse, 0x4000, RZ ;  /* 0x00004000b9027810 */ /* 0x040fe20007ffe0ff */
[----:B------:R-:W-:Y:S01]  /*0db0*/  IMAD.U32 R211, RZ, RZ, UR13 ;  /* 0x0000000dffd37e24 */ /* 0x000fe2000f8e00ff */
[----:B------:R-:W-:Y:S01]  /*0dc0*/  IADD3 R0, R185, 0x6000, RZ ;  /* 0x00006000b9007810 */ /* 0x000fe20007ffe0ff */
[----:B------:R-:W-:Y:S01]  /*0dd0*/  IMAD.U32 R207, RZ, RZ, UR11 ;  /* 0x0000000bffcf7e24 */ /* 0x000fe2000f8e00ff */
[----:B------:R-:W-:Y:S01]  /*0de0*/  ULDC.64 UR8, c[0x0][0x118] ;  /* 0x0000460000087ab9 */ /* 0x000fe20000000a00 */
[----:B------:R-:W-:Y:S01]  /*0df0*/  IMAD.U32 R204, RZ, RZ, UR5 ;  /* 0x00000005ffcc7e24 */ /* 0x000fe2000f8e00ff */
[----:B------:R-:W-:Y:S01]  /*0e00*/  ULDC UR58, c[0x0][0x2e8] ;  /* 0x0000ba00003a7ab9 */ /* 0x000fe20000000800 */
[----:B------:R-:W-:Y:S01]  /*0e10*/  IMAD.U32 R215, RZ, RZ, UR10 ;  /* 0x0000000affd77e24 */ /* 0x000fe2000f8e00ff */
[----:B------:R-:W-:Y:S01]  /*0e20*/  ULDC.U8 UR4, c[0x0][0x2d8] ;  /* 0x0000b60000047ab9 */ /* 0x000fe20000000000 */
[----:B------:R-:W-:Y:S01]  /*0e30*/  IMAD.U32 R214, RZ, RZ, UR7 ;  /* 0x00000007ffd67e24 */ /* 0x000fe2000f8e00ff */
[----:B------:R-:W-:Y:S01]  /*0e40*/  UIMAD.WIDE.U32 UR60, UR56, UR12, URZ ;  /* 0x0000000c383c72a5 */ /* 0x000fe2000f8e003f */
[----:B------:R-:W-:Y:S01]  /*0e50*/  IMAD.U32 R213, RZ, RZ, UR6 ;  /* 0x00000006ffd57e24 */ /* 0x000fe2000f8e00ff */
[----:B------:R-:W-:Y:S01]  /*0e60*/  USHF.L.U32 UR48, UR59, 0x3, URZ ;  /* 0x000000033b307899 */ /* 0x000fe2000800063f */
[----:B------:R-:W-:Y:S01]  /*0e70*/  IMAD.SHL.U32 R187, R187, 0x2, RZ ;  /* 0x00000002bbbb7824 */ /* 0x000fe200078e00ff */
[----:B------:R-:W-:Y:S01]  /*0e80*/  USHF.L.U32 UR47, UR59, 0x4, URZ ;  /* 0x000000043b2f7899 */ /* 0x000fe2000800063f */
[----:B------:R-:W-:Y:S01]  /*0e90*/  IMAD.IADD R219, R219, 0x1, R221 ;  /* 0x00000001dbdb7824 */ /* 0x000fe200078e02dd */
[----:B------:R-:W-:Y:S01]  /*0ea0*/  UIMAD UR46, UR59, 0x18, URZ ;  /* 0x000000183b2e78a4 */ /* 0x000fe2000f8e023f */
[----:B------:R-:W-:Y:S01]  /*0eb0*/  IMAD.IADD R3, R3, 0x1, R185 ;  /* 0x0000000103037824 */ /* 0x000fe200078e02b9 */
[----:B------:R-:W-:-:S02]  /*0ec0*/  USHF.L.U32 UR45, UR59, 0x5, URZ ;  /* 0x000000053b2d7899 */ /* 0x000fc4000800063f */
[----:B------:R-:W-:Y:S02]  /*0ed0*/  UIMAD UR44, UR59, 0x28, URZ ;  /* 0x000000283b2c78a4 */ /* 0x000fe4000f8e023f */
[----:B------:R-:W-:Y:S02]  /*0ee0*/  UIMAD UR43, UR59, 0x30, URZ ;  /* 0x000000303b2b78a4 */ /* 0x000fe4000f8e023f */
[----:B------:R-:W-:Y:S02]  /*0ef0*/  UIMAD UR42, UR59, 0x38, URZ ;  /* 0x000000383b2a78a4 */ /* 0x000fe4000f8e023f */
[----:B------:R-:W-:Y:S02]  /*0f00*/  USHF.L.U32 UR41, UR59, 0x6, URZ ;  /* 0x000000063b297899 */ /* 0x000fe4000800063f */
[----:B------:R-:W-:Y:S02]  /*0f10*/  UIMAD UR40, UR59, 0x48, URZ ;  /* 0x000000483b2878a4 */ /* 0x000fe4000f8e023f */
[----:B------:R-:W-:-:S02]  /*0f20*/  UIMAD UR39, UR59, 0x50, URZ ;  /* 0x000000503b2778a4 */ /* 0x000fc4000f8e023f */
[----:B------:R-:W-:Y:S02]  /*0f30*/  UIMAD UR38, UR59, 0x58, URZ ;  /* 0x000000583b2678a4 */ /* 0x000fe4000f8e023f */
[----:B------:R-:W-:Y:S02]  /*0f40*/  UIMAD UR37, UR59, 0x60, URZ ;  /* 0x000000603b2578a4 */ /* 0x000fe4000f8e023f */
[----:B------:R-:W-:Y:S02]  /*0f50*/  UIMAD UR36, UR59, 0x68, URZ ;  /* 0x000000683b2478a4 */ /* 0x000fe4000f8e023f */
[----:B------:R-:W-:Y:S02]  /*0f60*/  UIMAD UR35, UR59, 0x70, URZ ;  /* 0x000000703b2378a4 */ /* 0x000fe4000f8e023f */
[----:B------:R-:W-:Y:S02]  /*0f70*/  UIMAD UR34, UR59, 0x78, URZ ;  /* 0x000000783b2278a4 */ /* 0x000fe4000f8e023f */
[----:B------:R-:W-:-:S02]  /*0f80*/  UIADD3 UR33, -UR5, URZ, URZ ;  /* 0x0000003f05217290 */ /* 0x000fc4000fffe13f */
[----:B------:R-:W-:Y:S02]  /*0f90*/  UMOV UR55, 0xffffe000 ;  /* 0xffffe00000377882 */ /* 0x000fe40000000000 */
.L_x_1188:
        /* <DEDUP_REMOVED lines=9> */
[----:B--2---:R-:W-:Y:S01]  /*1030*/  IMAD.U32 R12, RZ, RZ, UR6 ;  /* 0x00000006ff0c7e24 */ /* 0x004fe2000f8e00ff */
[----:B------:R-:W-:Y:S02]  /*1040*/  ULDC.U8 UR6, c[0x0][0x312] ;  /* 0x0000c48000067ab9 */ /* 0x000fe40000000000 */
[----:B------:R-:W-:Y:S01]  /*1050*/  UISETP.NE.AND UP4, UPT, UR6, URZ, UPT ;  /* 0x0000003f0600728c */ /* 0x000fe2000bf85270 */
[----:B------:R-:W-:Y:S02]  /*1060*/  IMAD.U32 R13, RZ, RZ, UR7 ;  /* 0x00000007ff0d7e24 */ /* 0x000fe4000f8e00ff */
[----:B------:R-:W-:Y:S02]  /*1070*/  ULDC.64 UR6, c[0x0][0x240] ;  /* 0x0000900000067ab9 */ /* 0x000fe40000000a00 */
[----:B------:R-:W-:Y:S01]  /*1080*/  UISETP.NE.U32.AND UP1, UPT, URZ, UR6, UPT ;  /* 0x000000063f00728c */ /* 0x000fe2000bf25070 */
[----:B-1----:R-:W2:Y:S01]  /*1090*/  @P0 LDG.E R5, [R12.64] ;  /* 0x000000080c050981 */ /* 0x002ea2000c1e1900 */
[----:B------:R-:W-:-:S02]  /*10a0*/  UIADD3 UR6, UP0, UR13, UR6, URZ ;  /* 0x000000060d067290 */ /* 0x000fc4000ff1e03f */
[----:B------:R-:W-:Y:S02]  /*10b0*/  UISETP.NE.AND.EX UP1, UPT, URZ, UR7, UPT, UP1 ;  /* 0x000000073f00728c */ /* 0x000fe4000bf25310 */
[----:B------:R-:W-:Y:S02]  /*10c0*/  UIADD3.X UR10, UR5, UR7, URZ, UP0, !UPT ;  /* 0x00000007050a7290 */ /* 0x000fe400087fe43f */
[----:B---34-:R-:W-:Y:S01]  /*10d0*/  IMAD.U32 R10, RZ, RZ, UR6 ;  /* 0x00000006ff0a7e24 */ /* 0x018fe2000f8e00ff */
        /* <DEDUP_REMOVED lines=9> */
[----:B------:R-:W3:Y:S01]  /*1170*/  @P2 LDG.E R7, [R10.64] ;  /* 0x000000080a072981 */ /* 0x000ee2000c1e1900 */
[----:B------:R-:W-:-:S03]  /*1180*/  MOV R9, UR7 ;  /* 0x0000000700097c02 */ /* 0x000fc60008000f00 */
[----:B------:R-:W4:Y:S07]  /*1190*/  @P2 LDG.E R4, [R10.64+0x4] ;  /* 0x000004080a042981 */ /* 0x000f2e000c1e1900 */
        /* <DEDUP_REMOVED lines=21> */
.L_x_1158:
        /* <DEDUP_REMOVED lines=67> */
.L_x_1160:
        /* <DEDUP_REMOVED lines=18> */
.L_x_1161:
[----:B------:R-:W-:Y:S01]  /*1840*/  IABS R6, c[0x0][0x1c8] ;  /* 0x0000720000067a13 */ /* 0x000fe20000000000 */
[----:B------:R-:W1:Y:S01]  /*1850*/  R2UR UR22, R199 ;  /* 0x00000000c71673c2 */ /* 0x000e6200000e0000 */
[----:B------:R-:W-:Y:S01]  /*1860*/  ULDC.64 UR18, c[0x0][0x370] ;  /* 0x0000dc0000127ab9 */ /* 0x000fe20000000a00 */
[----:B------:R-:W-:Y:S01]  /*1870*/  ISETP.NE.AND P2, PT, RZ, c[0x0][0x1c8], PT ;  /* 0x00007200ff007a0c */ /* 0x000fe20003f45270 */
[----:B------:R-:W2:Y:S01]  /*1880*/  I2F.RP R7, R6 ;  /* 0x0000000600077306 */ /* 0x000ea20000209400 */
[----:B------:R-:W-:Y:S02]  /*1890*/  @UP3 UIMAD.WIDE.U32 UR16, UR6, UR18, URZ ;  /* 0x00000012061032a5 */ /* 0x000fe4000f8e003f */
[----:B------:R-:W-:Y:S02]  /*18a0*/  ULDC UR15, c[0x0][0x224] ;  /* 0x00008900000f7ab9 */ /* 0x000fe40000000800 */
[----:B------:R-:W3:Y:S01]  /*18b0*/  R2UR UR13, R198 ;  /* 0x00000000c60d73c2 */ /* 0x000ee200000e0000 */
[----:B------:R-:W-:-:S02]  /*18c0*/  @UP3 UIMAD UR24, UR6, UR19, UR17 ;  /* 0x00000013061832a4 */ /* 0x000fc4000f8e0211 */
[----:B------:R-:W-:Y:S02]  /*18d0*/  @UP3 UMOV UR23, UR16 ;  /* 0x0000001000173c82 */ /* 0x000fe40008000000 */
[----:B------:R-:W-:Y:S02]  /*18e0*/  ULDC.64 UR16, c[0x0][0x368] ;  /* 0x0000da0000107ab9 */ /* 0x000fe40000000a00 */
[----:B------:R-:W-:Y:S01]  /*18f0*/  @!UP3 UIMAD UR11, UR51, UR16, URZ ;  /* 0x00000010330bb2a4 */ /* 0x000fe2000f8e023f */
[----:B------:R-:W4:Y:S01]  /*1900*/  R2UR UR32, R207 ;  /* 0x00000000cf2073c2 */ /* 0x000f2200000e0000 */
[----:B------:R-:W-:Y:S01]  /*1910*/  UIMAD.WIDE.U32 UR20, UR53, UR15, URZ ;  /* 0x0000000f351472a5 */ /* 0x000fe2000f8e003f */
[----:B--2---:R-:W2:Y:S01]  /*1920*/  MUFU.RCP R8, R7 ;  /* 0x0000000700087308 */ /* 0x004ea20000001000 */
[----:B------:R-:W-:Y:S02]  /*1930*/  @!UP3 UIMAD UR11, UR53, UR17, UR11 ;  /* 0x00000011350bb2a4 */ /* 0x000fe4000f8e020b */
[----:B------:R-:W-:-:S02]  /*1940*/  @!UP3 UIMAD.WIDE.U32 UR16, UR53, UR16, URZ ;  /* 0x000000103510b2a5 */ /* 0x000fc4000f8e003f */
[----:B------:R-:W-:Y:S02]  /*1950*/  ULDC.64 UR18, c[0x0][0x3d8] ;  /* 0x0000f60000127ab9 */ /* 0x000fe40000000a00 */
[----:B------:R-:W-:Y:S02]  /*1960*/  @!UP3 UIADD3 UR24, UR17, UR11, URZ ;  /* 0x0000000b1118b290 */ /* 0x000fe4000fffe03f */
[----:B-1----:R-:W-:Y:S01]  /*1970*/  UIMAD UR11, UR51, UR15, UR22 ;  /* 0x0000000f330b72a4 */ /* 0x002fe2000f8e0216 */
[----:B------:R-:W1:Y:S01]  /*1980*/  R2UR UR20, R209 ;  /* 0x00000000d11473c2 */ /* 0x000e6200000e0000 */
[----:B------:R-:W-:Y:S02]  /*1990*/  @!UP3 UMOV UR23, UR16 ;  /* 0x000000100017bc82 */ /* 0x000fe40008000000 */
[----:B------:R-:W-:Y:S02]  /*19a0*/  UIADD3 UR11, UR21, UR11, URZ ;  /* 0x0000000b150b7290 */ /* 0x000fe4000fffe03f */
[----:B------:R-:W-:Y:S01]  /*19b0*/  UIMAD.WIDE.U32 UR16, UR56, UR6, URZ ;  /* 0x00000006381072a5 */ /* 0x000fe2000f8e003f */
[----:B--2---:R-:W-:Y:S01]  /*19c0*/  IADD3 R8, R8, 0xffffffe, RZ ;  /* 0x0ffffffe08087810 */ /* 0x004fe20007ffe0ff */
[----:B---3--:R-:W-:Y:S01]  /*19d0*/  UIMAD UR11, UR56, UR11, UR13 ;  /* 0x0000000b380b72a4 */ /* 0x008fe2000f8e020d */
[----:B------:R-:W2:Y:S01]  /*19e0*/  S2UR UR13, SR_CTAID.X ;  /* 0x00000000000d79c3 */ /* 0x000ea20000002500 */
[----:B------:R-:W-:Y:S01]  /*19f0*/  USEL UR22, UR60, UR16, !UP3 ;  /* 0x000000103c167287 */ /* 0x000fe2000d800000 */
[----:B------:R-:W3:Y:S01]  /*1a00*/  F2I.FTZ.U32.TRUNC.NTZ R9, R8 ;  /* 0x0000000800097305 */ /* 0x000ee2000021f000 */
[----:B------:R-:W-:-:S02]  /*1a10*/  UIADD3 UR15, UR61, UR11, URZ ;  /* 0x0000000b3d0f7290 */ /* 0x000fc4000fffe03f */
[----:B------:R-:W-:-:S04]  /*1a20*/  UIMAD UR11, UR57, UR6, URZ ;  /* 0x00000006390b72a4 */ /* 0x000fc8000f8e023f */
[----:B------:R-:W-:Y:S02]  /*1a30*/  @UP3 UIADD3 UR15, UR17, UR11, URZ ;  /* 0x0000000b110f3290 */ /* 0x000fe4000fffe03f */
[----:B------:R-:W-:-:S04]  /*1a40*/  USHF.L.U64.HI UR11, UR53, 0x7, UR51 ;  /* 0x00000007350b7899 */ /* 0x000fc80008010233 */
[----:B------:R-:W-:Y:S01]  /*1a50*/  USEL UR11, UR11, URZ, UP1 ;  /* 0x0000003f0b0b7287 */ /* 0x000fe20008800000 */
[--C-:B---3--:R-:W-:Y:S02]  /*1a60*/  IMAD.MOV R4, RZ, RZ, -R9.reuse ;  /* 0x000000ffff047224 */ /* 0x108fe400078e0a09 */
[----:B------:R-:W-:Y:S02]  /*1a70*/  IMAD.MOV.U32 R8, RZ, RZ, RZ ;  /* 0x000000ffff087224 */ /* 0x000fe400078e00ff */
[----:B------:R-:W-:Y:S01]  /*1a80*/  IMAD R5, R4, R6, RZ ;  /* 0x0000000604057224 */ /* 0x000fe200078e02ff */
[----:B------:R-:W-:Y:S01]  /*1a90*/  IABS R4, UR54 ;  /* 0x0000003600047c13 */ /* 0x000fe20008000000 */
[----:B--2---:R-:W-:Y:S02]  /*1aa0*/  UIMAD.WIDE.U32 UR16, UR13, UR18, URZ ;  /* 0x000000120d1072a5 */ /* 0x004fe4000f8e003f */
[----:B------:R-:W-:Y:S02]  /*1ab0*/  IMAD.HI.U32 R5, R9, R5, R8 ;  /* 0x0000000509057227 */ /* 0x000fe400078e0008 */
[----:B------:R-:W-:-:S02]  /*1ac0*/  UIMAD UR19, UR13, UR19, UR17 ;  /* 0x000000130d1372a4 */ /* 0x000fc4000f8e0211 */
[----:B------:R-:W-:Y:S02]  /*1ad0*/  USHF.L.U32 UR13, UR53, 0x7, URZ ;  /* 0x00000007350d7899 */ /* 0x000fe4000800063f */
[----:B------:R-:W-:Y:S01]  /*1ae0*/  IMAD.HI.U32 R10, R5, R4, RZ ;  /* 0x00000004050a7227 */ /* 0x000fe200078e00ff */
[----:B------:R-:W-:Y:S02]  /*1af0*/  USEL UR21, UR16, URZ, UP6 ;  /* 0x0000003f10157287 */ /* 0x000fe4000b000000 */
[----:B------:R-:W-:Y:S01]  /*1b00*/  USEL UR16, UR13, URZ, UP1 ;  /* 0x0000003f0d107287 */ /* 0x000fe20008800000 */
[----:B------:R-:W-:Y:S01]  /*1b10*/  IMAD.MOV R5, RZ, RZ, -R10 ;  /* 0x000000ffff057224 */ /* 0x000fe200078e0a0a */
[----:B------:R-:W2:Y:S01]  /*1b20*/  R2UR UR17, R215 ;  /* 0x00000000d71173c2 */ /* 0x000ea200000e0000 */
[----:B------:R-:W-:Y:S02]  /*1b30*/  USEL UR19, UR19, URZ, UP6 ;  /* 0x0000003f13137287 */ /* 0x000fe4000b000000 */
[----:B------:R-:W-:Y:S01]  /*1b40*/  IMAD R5, R6, R5, R4 ;  /* 0x0000000506057224 */ /* 0x000fe200078e0204 */
[----:B------:R-:W-:-:S04]  /*1b50*/  UIADD3 UR16, UP1, UR10, UR16, URZ ;  /* 0x000000100a107290 */ /* 0x000fc8000ff3e03f */
[----:B------:R-:W-:Y:S01]  /*1b60*/  ISETP.GT.U32.AND P1, PT, R6, R5, PT ;  /* 0x000000050600720c */ /* 0x000fe20003f24070 */
[----:B------:R-:W-:Y:S02]  /*1b70*/  UIADD3.X UR13, UR25, UR11, URZ, UP1, !UPT ;  /* 0x0000000b190d7290 */ /* 0x000fe40008ffe43f */
[----:B------:R-:W-:-:S04]  /*1b80*/  UIMAD UR11, UR57, UR16, URZ ;  /* 0x00000010390b72a4 */ /* 0x000fc8000f8e023f */
[----:B------:R-:W-:Y:S02]  /*1b90*/  UIMAD UR18, UR56, UR13, UR11 ;  /* 0x0000000d381272a4 */ /* 0x000fe4000f8e020b */
[----:B----4-:R-:W-:-:S04]  /*1ba0*/  @UP5 USEL UR11, UR32, UR6, !UP3 ;  /* 0x00000006200b5287 */ /* 0x010fc8000d800000 */
[----:B------:R-:W-:Y:S01]  /*1bb0*/  @!P1 IMAD.IADD R5, R5, 0x1, -R6 ;  /* 0x0000000105059824 */ /* 0x000fe200078e0a06 */
[----:B------:R-:W-:Y:S02]  /*1bc0*/  @!P1 IADD3 R10, R10, 0x1, RZ ;  /* 0x000000010a0a9810 */ /* 0x000fe40007ffe0ff */
[----:B-1----:R-:W-:Y:S01]  /*1bd0*/  ISETP.LE.AND P1, PT, RZ, UR20, PT ;  /* 0x00000014ff007c0c */ /* 0x002fe2000bf23270 */
[----:B------:R-:W-:Y:S01]  /*1be0*/  ULDC UR20, c[0x0][0x234] ;  /* 0x00008d0000147ab9 */ /* 0x000fe20000000800 */
[----:B------:R-:W-:Y:S01]  /*1bf0*/  ISETP.GE.U32.AND P3, PT, R5, R6, PT ;  /* 0x000000060500720c */ /* 0x000fe20003f66070 */
[----:B------:R-:W-:Y:S02]  /*1c00*/  @UP5 UIMAD UR13, UR54, UR20, UR11 ;  /* 0x00000014360d52a4 */ /* 0x000fe4000f8e020b */
[----:B------:R-:W-:-:S05]  /*1c10*/  USHF.R.S32.HI UR20, URZ, 0x1f, UR7 ;  /* 0x0000001f3f147899 */ /* 0x000fca0008011407 */
[----:B--2---:R-:W-:Y:S02]  /*1c20*/  @!UP5 UMOV UR13, UR17 ;  /* 0x00000011000ddc82 */ /* 0x004fe40008000000 */
[----:B------:R-:W-:-:S03]  /*1c30*/  UIMAD.WIDE.U32 UR16, UR56, UR16, URZ ;  /* 0x00000010381072a5 */ /* 0x000fc6000f8e003f */
[----:B------:R-:W-:Y:S01]  /*1c40*/  @P3 IADD3 R10, R10, 0x1, RZ ;  /* 0x000000010a0a3810 */ /* 0x000fe20007ffe0ff */
[----:B------:R-:W-:-:S04]  /*1c50*/  UIADD3 UR11, UR17, UR18, URZ ;  /* 0x00000012110b7290 */ /* 0x000fc8000fffe03f */
        /* <DEDUP_REMOVED lines=11> */
.L_x_1162:
[----:B------:R1:W2:Y:S01]  /*1d10*/  R2UR UR6, R205 ;  /* 0x00000000cd0673c2 */ /* 0x0002a200000e0000 */
[----:B------:R-:W-:-:S07]  /*1d20*/  DEPBAR.LE SB1, 0x0, {2} ;  /* 0x000090040000791a */ /* 0x000fce0000000000 */
.L_x_1163:
[----:B------:R-:W1:Y:S01]  /*1d30*/  S2R R11, SR_TID.X ;  /* 0x00000000000b7919 */ /* 0x000e620000002100 */
[----:B------:R-:W-:Y:S01]  /*1d40*/  IMAD.U32 R7, RZ, RZ, UR8 ;  /* 0x00000008ff077e24 */ /* 0x000fe2000f8e00ff */
[----:B------:R-:W2:Y:S01]  /*1d50*/  R2UR UR8, R208 ;  /* 0x00000000d00873c2 */ /* 0x000ea200000e0000 */
[----:B------:R-:W-:Y:S01]  /*1d60*/  IMAD.U32 R16, RZ, RZ, UR9 ;  /* 0x00000009ff107e24 */ /* 0x000fe2000f8e00ff */
[----:B------:R-:W-:Y:S01]  /*1d70*/  USHF.L.U32 UR32, UR59, 0x7, URZ ;  /* 0x000000073b207899 */ /* 0x000fe2000800063f */
[----:B------:R-:W-:Y:S01]  /*1d80*/  BSSY B1, `(.L_x_1159) ;  /* 0x0000854000017945 */ /* 0x000fe20003800000 */
[----:B------:R-:W-:-:S04]  /*1d90*/  UIADD3 UR13, UR10, UR13, URZ ;  /* 0x0000000d0a0d7290 */ /* 0x000fc8000fffe03f */
[----:B------:R-:W3:Y:S08]  /*1da0*/  R2UR UR18, R214 ;  /* 0x00000000d61273c2 */ /* 0x000ef000000e0000 */
[----:B------:R-:W3:Y:S01]  /*1db0*/  R2UR UR9, R201 ;  /* 0x00000000c90973c2 */ /* 0x000ee200000e0000 */
[----:B-1----:R-:W-:Y:S01]  /*1dc0*/  SHF.R.S32.HI R12, RZ, 0x1f, R11 ;  /* 0x0000001fff0c7819 */ /* 0x002fe2000001140b */
[----:B--2---:R-:W-:-:S03]  /*1dd0*/  UIADD3 UR16, UP4, UP3, UR16, UR32, UR8 ;  /* 0x0000002010107290 */ /* 0x004fc6000fb9e008 */
[----:B------:R-:W-:Y:S01]  /*1de0*/  LEA.HI R8, R12, R11, RZ, 0x2 ;  /* 0x0000000b0c087211 */ /* 0x000fe200078f10ff */
[----:B------:R-:W-:Y:S02]  /*1df0*/  USHF.R.S32.HI UR32, URZ, 0x1f, UR54 ;  /* 0x0000001f3f207899 */ /* 0x000fe40008011436 */
[----:B------:R-:W-:Y:S01]  /*1e00*/  UIADD3 UR21, UP2, UP1, UR21, UR16, UR22 ;  /* 0x0000001015157290 */ /* 0x000fe2000f95e016 */
[----:B------:R-:W-:Y:S02]  /*1e10*/  SHF.R.S32.HI R5, RZ, 0x2, R8 ;  /* 0x00000002ff057819 */ /* 0x000fe40000011408 */
[----:B------:R-:W-:Y:S01]  /*1e20*/  LOP3.LUT R8, R8, 0xfffffffc, RZ, 0xc0, !PT ;  /* 0xfffffffc08087812 */ /* 0x000fe200078ec0ff */
[----:B------:R-:W-:Y:S01]  /*1e30*/  ULDC.64 UR16, c[0x0][0x1a8] ;  /* 0x00006a0000107ab9 */ /* 0x000fe20000000a00 */
[----:B------:R-:W-:Y:S01]  /*1e40*/  SHF.R.S32.HI R4, RZ, 0x1f, R5 ;  /* 0x0000001fff047819 */ /* 0x000fe20000011405 */
[----:B------:R-:W-:Y:S01]  /*1e50*/  UMOV UR22, 0x4 ;  /* 0x0000000400167882 */ /* 0x000fe20000000000 */
[----:B------:R-:W-:Y:S01]  /*1e60*/  IADD3 R15, P1, R5, UR10, RZ ;  /* 0x0000000a050f7c10 */ /* 0x000fe2000ff3e0ff */
[----:B------:R-:W-:Y:S01]  /*1e70*/  IMAD.IADD R8, R11, 0x1, -R8 ;  /* 0x000000010b087824 */ /* 0x000fe200078e0a08 */
[----:B---3--:R-:W-:-:S03]  /*1e80*/  UIADD3.X UR11, UR11, UR18, UR9, UP4, UP3 ;  /* 0x000000120b0b7290 */ /* 0x008fc6000a7e6409 */
[----:B------:R-:W-:Y:S01]  /*1e90*/  IMAD.SHL.U32 R8, R8, 0x8, RZ ;  /* 0x0000000808087824 */ /* 0x000fe200078e00ff */
[----:B------:R-:W-:Y:S01]  /*1ea0*/  IADD3.X R6, R4, UR25, RZ, P1, !PT ;  /* 0x0000001904067c10 */ /* 0x000fe20008ffe4ff */
[----:B------:R-:W-:Y:S02]  /*1eb0*/  ULDC.64 UR8, c[0x0][0x3c8] ;  /* 0x0000f20000087ab9 */ /* 0x000fe40000000a00 */
[----:B------:R-:W-:Y:S01]  /*1ec0*/  UIADD3.X UR19, UR19, UR11, UR15, UP2, UP1 ;  /* 0x0000000b13137290 */ /* 0x000fe200097e240f */
[----:B------:R-:W-:Y:S01]  /*1ed0*/  SHF.R.S32.HI R9, RZ, 0x1f, R8 ;  /* 0x0000001fff097819 */ /* 0x000fe20000011408 */
[----:B------:R-:W-:Y:S01]  /*1ee0*/  UIMAD UR11, UR32, UR16, URZ ;  /* 0x00000010200b72a4 */ /* 0x000fe2000f8e023f */
[----:B------:R-:W-:-:S03]  /*1ef0*/  IMAD R6, R6, c[0x0][0x190], RZ ;  /* 0x0000640006067a24 */ /* 0x000fc600078e02ff */
[----:B------:R-:W-:Y:S01]  /*1f00*/  UIMAD UR18, UR54, UR17, UR11 ;  /* 0x00000011361272a4 */ /* 0x000fe2000f8e020b */
[C---:B------:R-:W-:Y:S02]  /*1f10*/  IMAD.WIDE.U32 R18, R15.reuse, c[0x0][0x190], R8 ;  /* 0x000064000f127a25 */ /* 0x040fe400078e0008 */
[----:B------:R-:W-:Y:S02]  /*1f20*/  ULDC.64 UR16, c[0x0][0x378] ;  /* 0x0000de0000107ab9 */ /* 0x000fe40000000a00 */
[----:B------:R-:W-:Y:S01]  /*1f30*/  UIMAD UR11, UR32, UR16, URZ ;  /* 0x00000010200b72a4 */ /* 0x000fe2000f8e023f */
[----:B------:R-:W-:Y:S01]  /*1f40*/  IMAD R6, R15, c[0x0][0x194], R6 ;  /* 0x000065000f067a24 */ /* 0x000fe200078e0206 */
[----:B------:R-:W-:Y:S01]  /*1f50*/  IADD3 R14, P1, R18, UR28, RZ ;  /* 0x0000001c120e7c10 */ /* 0x000fe2000ff3e0ff */
[----:B------:R-:W-:Y:S01]  /*1f60*/  ULDC UR32, c[0x0][0x2e8] ;  /* 0x0000ba0000207ab9 */ /* 0x000fe20000000800 */
[----:B------:R-:W-:Y:S01]  /*1f70*/  IMAD.U32 R18, RZ, RZ, UR54 ;  /* 0x00000036ff127e24 */ /* 0x000fe2000f8e00ff */
[----:B------:R-:W-:Y:S01]  /*1f80*/  UIMAD UR15, UR54, UR17, UR11 ;  /* 0x00000011360f72a4 */ /* 0x000fe2000f8e020b */
[----:B------:R-:W-:Y:S01]  /*1f90*/  IADD3.X R15, R19, UR27, R6, P1, !PT ;  /* 0x0000001b130f7c10 */ /* 0x000fe20008ffe406 */
[----:B------:R-:W-:Y:S01]  /*1fa0*/  IMAD.U32 R6, RZ, RZ, UR10 ;  /* 0x0000000aff067e24 */ /* 0x000fe2000f8e00ff */
[----:B------:R-:W-:-:S02]  /*1fb0*/  ULDC.64 UR16, c[0x0][0x370] ;  /* 0x0000dc0000107ab9 */ /* 0x000fc40000000a00 */
[----:B------:R-:W-:-:S04]  /*1fc0*/  UIMAD UR11, UR25, UR16, URZ ;  /* 0x00000010190b72a4 */ /* 0x000fc8000f8e023f */
[----:B------:R-:W-:Y:S02]  /*1fd0*/  UIMAD UR17, UR10, UR17, UR11 ;  /* 0x000000110a1172a4 */ /* 0x000fe4000f8e020b */
[----:B------:R-:W-:Y:S02]  /*1fe0*/  UIADD3 UR11, UR10, UR6, URZ ;  /* 0x000000060a0b7290 */ /* 0x000fe4000fffe03f */
[----:B------:R-:W-:Y:S02]  /*1ff0*/  UIADD3 UR6, -UR5, UR12, UR7 ;  /* 0x0000000c05067290 */ /* 0x000fe4000fffe107 */
[----:B------:R-:W-:Y:S01]  /*2000*/  UIMAD.WIDE UR10, UR11, UR22, UR8 ;  /* 0x000000160b0a72a5 */ /* 0x000fe2000f8e0208 */
[----:B------:R1:W2:Y:S01]  /*2010*/  R2UR UR8, R7 ;  /* 0x00000000070873c2 */ /* 0x0002a200000e0000 */
[----:B------:R-:W-:-:S04]  /*2020*/  UIADD3 UR6, UR6, -UR32, URZ ;  /* 0x8000002006067290 */ /* 0x000fc8000fffe03f */
[----:B------:R-:W-:Y:S02]  /*2030*/  USHF.R.S32.HI UR32, URZ, 0x1f, UR6 ;  /* 0x0000001f3f207899 */ /* 0x000fe40008011406 */
[----:B------:R-:W-:Y:S01]  /*2040*/  UMOV UR28, UR10 ;  /* 0x0000000a001c7c82 */ /* 0x000fe20008000000 */
[----:B------:R3:W4:Y:S01]  /*2050*/  R2UR UR9, R16 ;  /* 0x00000000100973c2 */ /* 0x00072200000e0000 */
[----:B------:R-:W-:Y:S02]  /*2060*/  ULEA.HI UR32, UR32, UR6, URZ, 0x7 ;  /* 0x0000000620207291 */ /* 0x000fe4000f8f383f */
[----:B------:R-:W-:Y:S02]  /*2070*/  UMOV UR27, UR11 ;  /* 0x0000000b001b7c82 */ /* 0x000fe40008000000 */
[----:B------:R-:W-:Y:S02]  /*2080*/  USHF.R.S32.HI UR32, URZ, 0x7, UR32 ;  /* 0x000000073f207899 */ /* 0x000fe40008011420 */
[----:B------:R-:W-:-:S02]  /*2090*/  ULDC.64 UR10, c[0x0][0x200] ;  /* 0x00008000000a7ab9 */ /* 0x000fc40000000a00 */
[----:B------:R-:W-:Y:S02]  /*20a0*/  UISETP.LT.AND UP1, UPT, URZ, UR32, UPT ;  /* 0x000000203f00728c */ /* 0x000fe4000bf21270 */
[----:B------:R-:W-:Y:S02]  /*20b0*/  UIADD3 UR6, UR26, -0x1, URZ ;  /* 0xffffffff1a067890 */ /* 0x000fe4000fffe03f */
[----:B------:R-:W-:Y:S01]  /*20c0*/  USEL UR32, URZ, UR32, !UP1 ;  /* 0x000000203f207287 */ /* 0x000fe2000c800000 */
[----:B-1----:R-:W-:Y:S01]  /*20d0*/  LEA.HI R7, R12, R11, RZ, 0x5 ;  /* 0x0000000b0c077211 */ /* 0x002fe200078f28ff */
[----:B------:R-:W-:Y:S02]  /*20e0*/  UIMAD.WIDE UR10, UR13, UR22, UR10 ;  /* 0x000000160d0a72a5 */ /* 0x000fe4000f8e020a */
[----:B------:R-:W-:Y:S01]  /*20f0*/  UISETP.GT.AND UP1, UPT, UR26, UR32, UPT ;  /* 0x000000201a00728c */ /* 0x000fe2000bf24270 */
[----:B------:R-:W-:Y:S02]  /*2100*/  LOP3.LUT R226, R7, 0xffffffe0, RZ, 0xc0, !PT ;  /* 0xffffffe007e27812 */ /* 0x000fe400078ec0ff */
[----:B------:R-:W-:-:S02]  /*2110*/  SHF.R.S32.HI R239, RZ, 0x5, R7 ;  /* 0x00000005ffef7819 */ /* 0x000fc40000011407 */
[----:B---3--:R-:W-:Y:S01]  /*2120*/  IADD3 R16, P2, R8, UR23, RZ ;  /* 0x0000001708107c10 */ /* 0x008fe2000ff5e0ff */
[----:B------:R-:W-:-:S03]  /*2130*/  IMAD.IADD R226, R11, 0x1, -R226 ;  /* 0x000000010be27824 */ /* 0x000fc600078e0ae2 */
[----:B------:R-:W-:Y:S01]  /*2140*/  IADD3.X R17, R9, UR24, RZ, P2, !PT ;  /* 0x0000001809117c10 */ /* 0x000fe200097fe4ff */
[----:B------:R-:W-:-:S04]  /*2150*/  IMAD R239, R239, UR59, R226 ;  /* 0x0000003befef7c24 */ /* 0x000fc8000f8e02e2 */
[----:B------:R-:W-:Y:S01]  /*2160*/  IMAD.WIDE.U32 R6, R6, c[0x0][0x370], R16 ;  /* 0x0000dc0006067a25 */ /* 0x000fe200078e0010 */
[----:B------:R-:W-:-:S03]  /*2170*/  IADD3 R12, P1, R239, UR21, RZ ;  /* 0x00000015ef0c7c10 */ /* 0x000fc6000ff3e0ff */
[----:B------:R-:W-:Y:S01]  /*2180*/  IMAD.U32 R16, RZ, RZ, UR54 ;  /* 0x00000036ff107e24 */ /* 0x000fe2000f8e00ff */
[----:B------:R-:W-:Y:S02]  /*2190*/  IADD3 R7, R7, UR17, RZ ;  /* 0x0000001107077c10 */ /* 0x000fe4000fffe0ff */
[----:B------:R-:W-:Y:S01]  /*21a0*/  LEA.HI.X.SX32 R239, R239, UR19, 0x1, P1 ;  /* 0x00000013efef7c11 */ /* 0x000fe200088f0eff */
[----:B------:R-:W-:Y:S01]  /*21b0*/  IMAD.WIDE.U32 R16, R16, c[0x0][0x1a8], R14 ;  /* 0x00006a0010107a25 */ /* 0x000fe200078e000e */
[----:B------:R-:W-:-:S03]  /*21c0*/  LEA R238, P1, R12, c[0x0][0x350], 0x2 ;  /* 0x0000d4000cee7a11 */ /* 0x000fc600078210ff */
[----:B------:R-:W-:Y:S01]  /*21d0*/  IMAD.WIDE.U32 R18, R18, c[0x0][0x378], R6 ;  /* 0x0000de0012127a25 */ /* 0x000fe200078e0006 */
[----:B------:R-:W-:Y:S02]  /*21e0*/  LEA.HI.X R239, R12, c[0x0][0x354], R239, 0x2, P1 ;  /* 0x0000d5000cef7a11 */ /* 0x000fe400008f14ef */
[----:B------:R-:W-:Y:S01]  /*21f0*/  PLOP3.LUT P1, PT, PT, PT, UP1, 0x80, 0x0 ;  /* 0x000000000000781c */ /* 0x000fe20003f2f018 */
[----:B------:R-:W-:Y:S01]  /*2200*/  IMAD R14, R4, c[0x0][0x370], RZ ;  /* 0x0000dc00040e7a24 */ /* 0x000fe200078e02ff */
[----:B------:R-:W-:Y:S02]  /*2210*/  IADD3 R19, R19, UR15, RZ ;  /* 0x0000000f13137c10 */ /* 0x000fe4000fffe0ff */
[----:B------:R-:W-:Y:S01]  /*2220*/  IADD3 R6, R17, UR18, RZ ;  /* 0x0000001211067c10 */ /* 0x000fe2000fffe0ff */
[C---:B------:R-:W-:Y:S01]  /*2230*/  IMAD R7, R5.reuse, c[0x0][0x374], R14 ;  /* 0x0000dd0005077a24 */ /* 0x040fe200078e020e */
[----:B------:R-:W-:Y:S01]  /*2240*/  LEA R236, P3, R16, c[0x0][0x160], 0x1 ;  /* 0x0000580010ec7a11 */ /* 0x000fe200078608ff */
[----:B------:R-:W-:-:S03]  /*2250*/  IMAD.WIDE.U32 R14, R5, c[0x0][0x370], R18 ;  /* 0x0000dc00050e7a25 */ /* 0x000fc600078e0012 */
[----:B------:R-:W-:Y:S01]  /*2260*/  LEA.HI.X R237, R16, c[0x0][0x164], R6, 0x1, P3 ;  /* 0x0000590010ed7a11 */ /* 0x000fe200018f0c06 */
[----:B------:R-:W-:Y:S01]  /*2270*/  IMAD.IADD R7, R15, 0x1, R7 ;  /* 0x000000010f077824 */ /* 0x000fe200078e0207 */
[----:B------:R-:W-:-:S04]  /*2280*/  LEA R234, P2, R14, c[0x0][0x330], 0x1 ;  /* 0x0000cc000eea7a11 */ /* 0x000fc800078408ff */
[----:B------:R-:W-:Y:S01]  /*2290*/  LEA.HI.X R235, R14, c[0x0][0x334], R7, 0x1, P2 ;  /* 0x0000cd000eeb7a11 */ /* 0x000fe200010f0c07 */
[----:B--2-4-:R-:W-:Y:S05]  /*22a0*/  @P1 BRA `(.L_x_1164) ;  /* 0x0000073000001947 */ /* 0x014fea0003800000 */
        /* <DEDUP_REMOVED lines=18> */
.L_x_1165:
        /* <DEDUP_REMOVED lines=16> */
.L_x_1166:
[----:B------:R-:W-:Y:S01]  /*24d0*/  ULDC.64 UR12, c[0x0][0x3a0] ;  /* 0x0000e800000c7ab9 */ /* 0x000fe20000000a00 */
[----:B------:R-:W-:Y:S01]  /*24e0*/  IMAD.U32 R7, RZ, RZ, UR7 ;  /* 0x00000007ff077e24 */ /* 0x000fe2000f8e00ff */
[----:B------:R-:W-:Y:S01]  /*24f0*/  UIMAD UR11, UR20, UR12, URZ ;  /* 0x0000000c140b72a4 */ /* 0x000fe2000f8e023f */
[----:B------:R-:W-:Y:S01]  /*2500*/  IMAD.U32 R12, RZ, RZ, UR54 ;  /* 0x00000036ff0c7e24 */ /* 0x000fe2000f8e00ff */
[----:B------:R-:W-:Y:S01]  /*2510*/  UIMAD UR5, UR14, -0x80, UR5 ;  /* 0xffffff800e0578a4 */ /* 0x000fe2000f8e0205 */
[----:B------:R-:W-:Y:S01]  /*2520*/  IMAD.WIDE.U32 R10, R7, c[0x0][0x3a0], R8 ;  /* 0x0000e800070a7a25 */ /* 0x000fe200078e0008 */
[----:B------:R-:W-:Y:S01]  /*2530*/  UIMAD UR11, UR7, UR13, UR11 ;  /* 0x0000000d070b72a4 */ /* 0x000fe2000f8e020b */
[----:B------:R-:W-:Y:S01]  /*2540*/  BSSY B0, `(.L_x_1167) ;  /* 0x0000014000007945 */ /* 0x000fe20003800000 */
[----:B------:R-:W-:Y:S02]  /*2550*/  USHF.R.S32.HI UR15, URZ, 0x1f, UR54 ;  /* 0x0000001f3f0f7899 */ /* 0x000fe40008011436 */
[----:B------:R-:W-:Y:S01]  /*2560*/  IADD3 R10, P0, R10, UR16, RZ ;  /* 0x000000100a0a7c10 */ /* 0x000fe2000ff1e0ff */
[----:B------:R-:W-:Y:S01]  /*2570*/  ULDC.64 UR12, c[0x0][0x3b8] ;  /* 0x0000ee00000c7ab9 */ /* 0x000fe20000000a00 */
[----:B------:R-:W-:Y:S01]  /*2580*/  MOV R6, UR11 ;  /* 0x0000000b00067c02 */ /* 0x000fe20008000f00 */
[----:B------:R-:W-:Y:S01]  /*2590*/  UIMAD UR11, UR15, UR12, URZ ;  /* 0x0000000c0f0b72a4 */ /* 0x000fe2000f8e023f */
[----:B------:R-:W-:-:S02]  /*25a0*/  ISETP.GE.AND P1, PT, R5, UR5, PT ;  /* 0x0000000505007c0c */ /* 0x000fc4000bf26270 */
[----:B------:R-:W-:Y:S01]  /*25b0*/  IADD3.X R11, R11, UR17, R6, P0, !PT ;  /* 0x000000110b0b7c10 */ /* 0x000fe200087fe406 */
[----:B------:R-:W-:-:S04]  /*25c0*/  UIMAD UR11, UR54, UR13, UR11 ;  /* 0x0000000d360b72a4 */ /* 0x000fc8000f8e020b */
[----:B------:R-:W-:-:S05]  /*25d0*/  IMAD.WIDE.U32 R12, R12, c[0x0][0x3b8], R10 ;  /* 0x0000ee000c0c7a25 */ /* 0x000fca00078e000a */
[----:B------:R-:W-:Y:S01]  /*25e0*/  IADD3 R11, R13, UR11, RZ ;  /* 0x0000000b0d0b7c10 */ /* 0x000fe2000fffe0ff */
[----:B------:R-:W-:Y:S05]  /*25f0*/  @P1 BRA `(.L_x_1168) ;  /* 0x0000008000001947 */ /* 0x000fea0003800000 */
[----:B------:R-:W-:Y:S01]  /*2600*/  MOV R10, R12 ;  /* 0x0000000c000a7202 */ /* 0x000fe20000000f00 */
[----:B------:R-:W-:-:S04]  /*2610*/  IMAD R6, R4, c[0x0][0x3a0], RZ ;  /* 0x0000e80004067a24 */ /* 0x000fc800078e02ff */
[----:B------:R-:W-:-:S04]  /*2620*/  IMAD.WIDE.U32 R14, R5, c[0x0][0x3a0], R10 ;  /* 0x0000e800050e7a25 */ /* 0x000fc800078e000a */
[----:B------:R-:W-:Y:S01]  /*2630*/  IMAD R6, R5, c[0x0][0x3a4], R6 ;  /* 0x0000e90005067a24 */ /* 0x000fe200078e0206 */
[----:B------:R-:W-:-:S04]  /*2640*/  LEA R16, P0, R14, c[0x0][0x340], 0x1 ;  /* 0x0000d0000e107a11 */ /* 0x000fc800078008ff */
[----:B------:R-:W-:-:S04]  /*2650*/  IADD3 R6, R15, R6, RZ ;  /* 0x000000060f067210 */ /* 0x000fc80007ffe0ff */
[----:B------:R-:W-:-:S05]  /*2660*/  LEA.HI.X R17, R14, c[0x0][0x344], R6, 0x1, P0 ;  /* 0x0000d1000e117a11 */ /* 0x000fca00000f0c06 */
[----:B------:R1:W-:Y:S02]  /*2670*/  STG.E.128 [R16.64], RZ ;  /* 0x000000ff10007986 */ /* 0x0003e4000c101d08 */
.L_x_1168:
[----:B------:R-:W-:Y:S05]  /*2680*/  BSYNC B0 ;  /* 0x0000000000007941 */ /* 0x000fea0003800000 */
.L_x_1167:
[----:B------:R-:W-:Y:S01]  /*2690*/  IADD3 R6, R5, 0x40, RZ ;  /* 0x0000004005067810 */ /* 0x000fe20007ffe0ff */
[----:B------:R-:W-:Y:S03]  /*26a0*/  BSSY B0, `(.L_x_1169) ;  /* 0x000000d000007945 */ /* 0x000fe60003800000 */
[----:B------:R-:W-:-:S13]  /*26b0*/  ISETP.GE.AND P0, PT, R6, UR5, PT ;  /* 0x0000000506007c0c */ /* 0x000fda000bf06270 */
        /* <DEDUP_REMOVED lines=11> */
.L_x_1170:
[----:B------:R-:W-:Y:S05]  /*2770*/  BSYNC B0 ;  /* 0x0000000000007941 */ /* 0x000fea0003800000 */
.L_x_1169:
        /* <DEDUP_REMOVED lines=25> */
.L_x_1172:
[----:B------:R-:W-:Y:S05]  /*2910*/  BSYNC B0 ;  /* 0x0000000000007941 */ /* 0x000fea0003800000 */
.L_x_1171:
        /* <DEDUP_REMOVED lines=12> */
.L_x_1164:
[----:B------:R-:W-:Y:S01]  /*29e0*/  ULDC.64 UR16, c[0x0][0x1a0] ;  /* 0x0000680000107ab9 */ /* 0x000fe20000000a00 */
[----:B------:R-:W-:Y:S01]  /*29f0*/  IMAD.U32 R6, RZ, RZ, UR7 ;  /* 0x00000007ff067e24 */ /* 0x000fe2000f8e00ff */
[----:B------:R-:W-:Y:S01]  /*2a00*/  UIMAD UR13, UR20, UR16, URZ ;  /* 0x00000010140d72a4 */ /* 0x000fe2000f8e023f */
[----:B------:R-:W-:Y:S01]  /*2a10*/  IADD3 R232, R195, 0x1000, RZ ;  /* 0x00001000c3e87810 */ /* 0x000fe20007ffe0ff */
[----:B------:R-:W-:Y:S01]  /*2a20*/  ULDC.64 UR18, c[0x0][0x198] ;  /* 0x0000660000127ab9 */ /* 0x000fe20000000a00 */
[C-C-:B------:R-:W-:Y:S01]  /*2a30*/  IMAD.WIDE.U32 R14, R6.reuse, c[0x0][0x198], R8.reuse ;  /* 0x00006600060e7a25 */ /* 0x140fe200078e0008 */
[----:B------:R-:W-:Y:S01]  /*2a40*/  UIMAD UR13, UR7, UR17, UR13 ;  /* 0x00000011070d72a4 */ /* 0x000fe2000f8e020d */
[----:B------:R-:W1:Y:S01]  /*2a50*/  R2UR UR21, R203 ;  /* 0x00000000cb1573c2 */ /* 0x000e6200000e0000 */
[----:B------:R-:W-:Y:S01]  /*2a60*/  UIMAD UR18, UR20, UR18, URZ ;  /* 0x00000012141272a4 */ /* 0x000fe2000f8e023f */
[----:B------:R-:W-:Y:S01]  /*2a70*/  IMAD.WIDE.U32 R8, R6, c[0x0][0x1a0], R8 ;  /* 0x0000680006087a25 */ /* 0x000fe200078e0008 */
[----:B------:R-:W-:-:S02]  /*2a80*/  IADD3 R14, P1, R14, UR31, RZ ;  /* 0x0000001f0e0e7c10 */ /* 0x000fc4000ff3e0ff */
[----:B------:R-:W-:Y:S01]  /*2a90*/  UIMAD UR19, UR7, UR19, UR18 ;  /* 0x00000013071372a4 */ /* 0x000fe2000f8e0212 */
[----:B------:R-:W-:Y:S01]  /*2aa0*/  IMAD.U32 R6, RZ, RZ, UR13 ;  /* 0x0000000dff067e24 */ /* 0x000fe2000f8e00ff */
[----:B------:R-:W-:Y:S01]  /*2ab0*/  ULEA.HI UR13, UR6, UR6, URZ, 0x1 ;  /* 0x00000006060d7291 */ /* 0x000fe2000f8f083f */
[----:B------:R-:W-:Y:S01]  /*2ac0*/  IADD3 R16, P0, R8, UR29, RZ ;  /* 0x0000001d08107c10 */ /* 0x000fe2000ff1e0ff */
[----:B------:R-:W2:Y:S02]  /*2ad0*/  R2UR UR15, R213 ;  /* 0x00000000d50f73c2 */ /* 0x000ea400000e0000 */
[----:B------:R-:W-:Y:S01]  /*2ae0*/  ULOP3.LUT UR13, UR13, 0xfffffffe, URZ, 0xc0, !UPT ;  /* 0xfffffffe0d0d7892 */ /* 0x000fe2000f8ec03f */
[----:B------:R-:W-:Y:S01]  /*2af0*/  IMAD.U32 R7, RZ, RZ, UR19 ;  /* 0x00000013ff077e24 */ /* 0x000fe2000f8e00ff */
[----:B------:R-:W-:Y:S02]  /*2b00*/  IADD3.X R17, R9, UR30, R6, P0, !PT ;  /* 0x0000001e09117c10 */ /* 0x000fe400087fe406 */
[----:B------:R-:W-:Y:S01]  /*2b10*/  UIADD3 UR13, UR6, -UR13, URZ ;  /* 0x8000000d060d7290 */ /* 0x000fe2000fffe03f */
[----:B------:R-:W-:-:S02]  /*2b20*/  IADD3 R6, R5, 0x40, RZ ;  /* 0x0000004005067810 */ /* 0x000fc40007ffe0ff */
[----:B------:R-:W-:Y:S01]  /*2b30*/  IADD3.X R15, R15, UR50, R7, P1, !PT ;  /* 0x000000320f0f7c10 */ /* 0x000fe20008ffe407 */
[----:B------:R-:W-:Y:S01]  /*2b40*/  UISETP.NE.AND UP0, UPT, UR13, 0x1, UPT ;  /* 0x000000010d00788c */ /* 0x000fe2000bf05270 */
[----:B------:R-:W-:Y:S01]  /*2b50*/  PLOP3.LUT P0, PT, PT, PT, UP6, 0x80, 0x0 ;  /* 0x000000000000781c */ /* 0x000fe20003f0f068 */
[----:B------:R-:W-:Y:S01]  /*2b60*/  UIMAD UR13, UR14, -0x80, UR5 ;  /* 0xffffff800e0d78a4 */ /* 0x000fe2000f8e0205 */
[----:B------:R-:W-:Y:S01]  /*2b70*/  MOV R9, 0x80 ;  /* 0x0000008000097802 */ /* 0x000fe20000000f00 */
[----:B------:R-:W-:-:S04]  /*2b80*/  IMAD.WIDE.U32 R14, R10, c[0x0][0x1b0], R14 ;  /* 0x00006c000a0e7a25 */ /* 0x000fc800078e000e */
[----:B------:R-:W-:Y:S01]  /*2b90*/  ISETP.GE.AND P2, PT, R5, UR13, PT ;  /* 0x0000000d05007c0c */ /* 0x000fe2000bf46270 */
[C---:B------:R-:W-:Y:S01]  /*2ba0*/  IMAD.WIDE.U32 R20, R9.reuse, c[0x0][0x370], RZ ;  /* 0x0000dc0009147a25 */ /* 0x040fe200078e00ff */
[C---:B------:R-:W-:Y:S01]  /*2bb0*/  ISETP.GE.AND P1, PT, R6.reuse, UR13, PT ;  /* 0x0000000d06007c0c */ /* 0x040fe2000bf26270 */
[----:B------:R-:W-:Y:S02]  /*2bc0*/  UIMAD UR13, UR6, -0x80, UR12 ;  /* 0xffffff80060d78a4 */ /* 0x000fe4000f8e020c */
[C---:B------:R-:W-:Y:S02]  /*2bd0*/  IMAD R7, R9.reuse, c[0x0][0x374], RZ ;  /* 0x0000dd0009077a24 */ /* 0x040fe400078e02ff */
[C---:B------:R-:W-:Y:S02]  /*2be0*/  IMAD.WIDE.U32 R18, R9.reuse, c[0x0][0x190], RZ ;  /* 0x0000640009127a25 */ /* 0x040fe400078e00ff */
[----:B------:R-:W-:Y:S02]  /*2bf0*/  ISETP.GE.AND P3, PT, R6, UR13, PT ;  /* 0x0000000d06007c0c */ /* 0x000fe4000bf66270 */
[----:B------:R-:W-:Y:S01]  /*2c00*/  IMAD R9, R9, c[0x0][0x194], RZ ;  /* 0x0000650009097a24 */ /* 0x000fe200078e02ff */
[----:B------:R-:W-:Y:S01]  /*2c10*/  ISETP.GE.AND P4, PT, R5, UR13, PT ;  /* 0x0000000d05007c0c */ /* 0x000fe2000bf86270 */
[----:B------:R-:W-:Y:S01]  /*2c20*/  @!P2 IMAD R8, R4, c[0x0][0x1a0], RZ ;  /* 0x000068000408aa24 */ /* 0x000fe200078e02ff */
[----:B------:R-:W-:-:S02]  /*2c30*/  IADD3 R6, R192, 0x8, RZ ;  /* 0x00000008c0067810 */ /* 0x000fc40007ffe0ff */
[----:B------:R-:W-:Y:S01]  /*2c40*/  ISETP.GE.AND P6, PT, R192, UR13, PT ;  /* 0x0000000dc0007c0c */ /* 0x000fe2000bfc6270 */
[----:B------:R-:W-:-:S05]  /*2c50*/  @!P2 IMAD R8, R5, c[0x0][0x1a4], R8 ;  /* 0x000069000508aa24 */ /* 0x000fca00078e0208 */
[----:B------:R-:W-:-:S04]  /*2c60*/  @!P3 IADD3 R24, P5, R234, R20, RZ ;  /* 0x00000014ea18b210 */ /* 0x000fc80007fbe0ff */
[----:B------:R-:W-:Y:S01]  /*2c70*/  @!P3 IADD3.X R25, R235, R21, R7, P5, !PT ;  /* 0x00000015eb19b210 */ /* 0x000fe20002ffe407 */
[----:B------:R-:W-:Y:S01]  /*2c80*/  IMAD.SHL.U32 R7, R195, 0x2, RZ ;  /* 0x00000002c3077824 */ /* 0x000fe200078e00ff */
[----:B------:R-:W-:Y:S01]  /*2c90*/  @P0 BAR.SYNC.DEFER_BLOCKING 0x0 ;  /* 0x0000000000000b1d */ /* 0x000fe20000010000 */
[----:B------:R-:W-:Y:S02]  /*2ca0*/  @!P3 IADD3 R22, P5, R236, R18, RZ ;  /* 0x00000012ec16b210 */ /* 0x000fe40007fbe0ff */
[----:B------:R-:W-:Y:S02]  /*2cb0*/  @!P1 IADD3 R18, P0, R5, 0x40, RZ ;  /* 0x0000004005129810 */ /* 0x000fe40007f1e0ff */
[----:B------:R-:W-:Y:S01]  /*2cc0*/  @!P3 IADD3.X R23, R237, R19, R9, P5, !PT ;  /* 0x00000013ed17b210 */ /* 0x000fe20002ffe409 */
[C---:B------:R-:W-:Y:S01]  /*2cd0*/  IMAD R9, R13.reuse, c[0x0][0x1b0], RZ ;  /* 0x00006c000d097a24 */ /* 0x040fe200078e02ff */
[----:B------:R-:W-:Y:S01]  /*2ce0*/  ISETP.GE.AND P5, PT, R6, UR13, PT ;  /* 0x0000000d06007c0c */ /* 0x000fe2000bfa6270 */
[----:B------:R-:W-:-:S02]  /*2cf0*/  IMAD R13, R13, c[0x0][0x1b8], RZ ;  /* 0x00006e000d0d7a24 */ /* 0x000fc400078e02ff */
[----:B------:R-:W-:Y:S02]  /*2d00*/  IMAD R20, R10, c[0x0][0x1b4], R9 ;  /* 0x00006d000a147a24 */ /* 0x000fe400078e0209 */
[----:B------:R-:W-:Y:S01]  /*2d10*/  @!P1 IMAD.X R9, RZ, RZ, R4, P0 ;  /* 0x000000ffff099224 */ /* 0x000fe200000e0604 */
[----:B------:R-:W-:Y:S01]  /*2d20*/  PLOP3.LUT P0, PT, PT, PT, UP0, 0x80, 0x0 ;  /* 0x000000000000781c */ /* 0x000fe20003f0f008 */
[----:B------:R-:W-:Y:S01]  /*2d30*/  IMAD.IADD R21, R15, 0x1, R20 ;  /* 0x000000010f157824 */ /* 0x000fe200078e0214 */
[----:B------:R-:W-:Y:S01]  /*2d40*/  @!P2 MOV R20, R14 ;  /* 0x0000000e0014a202 */ /* 0x000fe20000000f00 */
[----:B------:R-:W-:Y:S01]  /*2d50*/  @!P2 IMAD R6, R4, c[0x0][0x198], RZ ;  /* 0x000066000406aa24 */ /* 0x000fe200078e02ff */
[----:B------:R-:W-:Y:S01]  /*2d60*/  SEL R232, R232, R195, !P0 ;  /* 0x000000c3e8e87207 */ /* 0x000fe20004000000 */
[----:B------:R-:W-:Y:S02]  /*2d70*/  @!P1 IMAD.MOV.U32 R15, RZ, RZ, R21 ;  /* 0x000000ffff0f9224 */ /* 0x000fe400078e0015 */
[----:B------:R-:W-:-:S02]  /*2d80*/  IMAD R13, R10, c[0x0][0x1bc], R13 ;  /* 0x00006f000a0d7a24 */ /* 0x000fc400078e020d */
[----:B------:R-:W-:Y:S01]  /*2d90*/  IMAD.SHL.U32 R232, R232, 0x2, RZ ;  /* 0x00000002e8e87824 */ /* 0x000fe200078e00ff */
[----:B------:R-:W-:Y:S01]  /*2da0*/  @P4 STS [R7+0x4000], RZ ;  /* 0x004000ff07004388 */ /* 0x000fe20000000800 */
[C---:B------:R-:W-:Y:S02]  /*2db0*/  @!P2 IMAD R6, R5.reuse, c[0x0][0x19c], R6 ;  /* 0x000067000506aa24 */ /* 0x040fe400078e0206 */
[----:B------:R-:W-:Y:S01]  /*2dc0*/  @!P2 IMAD.WIDE.U32 R20, R5, c[0x0][0x198], R20 ;  /* 0x000066000514aa25 */ /* 0x000fe200078e0014 */
[----:B------:R-:W-:Y:S03]  /*2dd0*/  @P4 STS [R7+0x4004], RZ ;  /* 0x004004ff07004388 */ /* 0x000fe60000000800 */
[----:B------:R-:W-:Y:S01]  /*2de0*/  IMAD.WIDE.U32 R10, R10, c[0x0][0x1b8], R16 ;  /* 0x00006e000a0a7a25 */ /* 0x000fe200078e0010 */
[----:B------:R-:W-:Y:S01]  /*2df0*/  @P4 STS.64 [R7+0x4008], RZ ;  /* 0x004008ff07004388 */ /* 0x000fe20000000a00 */
[----:B------:R-:W-:-:S02]  /*2e00*/  @!P2 IADD3 R6, R21, R6, RZ ;  /* 0x000000061506a210 */ /* 0x000fc40007ffe0ff */
[----:B------:R-:W-:Y:S01]  /*2e10*/  @!P1 IMAD R9, R9, c[0x0][0x198], RZ ;  /* 0x0000660009099a24 */ /* 0x000fe200078e02ff */
[----:B------:R-:W-:Y:S01]  /*2e20*/  @!PT LDS RZ, [RZ] ;  /* 0x00000000fffff984 */ /* 0x000fe20000000800 */
[----:B------:R-:W-:Y:S01]  /*2e30*/  @!PT LDS RZ, [RZ] ;  /* 0x00000000fffff984 */ /* 0x000fe20000000800 */
[----:B------:R-:W-:Y:S01]  /*2e40*/  @!PT LDS RZ, [RZ] ;  /* 0x00000000fffff984 */ /* 0x000fe20000000800 */
[----:B------:R3:W-:Y:S01]  /*2e50*/  @!P4 LDGSTS.E.BYPASS.LTC128B.128 [R7+0x4000], [R234.64] ;  /* 0x04000000ea07cfae */ /* 0x0007e2000b901d48 */
[----:B------:R-:W-:Y:S02]  /*2e60*/  IMAD.IADD R11, R11, 0x1, R13 ;  /* 0x000000010b0b7824 */ /* 0x000fe400078e020d */
[C---:B------:R-:W-:Y:S01]  /*2e70*/  @!P1 IMAD R9, R18.reuse, c[0x0][0x19c], R9 ;  /* 0x0000670012099a24 */ /* 0x040fe200078e0209 */
[----:B------:R-:W-:Y:S01]  /*2e80*/  @P3 STS.128 [R7+0x5000], RZ ;  /* 0x005000ff07003388 */ /* 0x000fe20000000c00 */
[----:B------:R-:W-:-:S03]  /*2e90*/  @!P1 IMAD.WIDE.U32 R18, R18, c[0x0][0x198], R14 ;  /* 0x0000660012129a25 */ /* 0x000fc600078e000e */
[----:B------:R-:W-:Y:S01]  /*2ea0*/  @!PT LDS RZ, [RZ] ;  /* 0x00000000fffff984 */ /* 0x000fe20000000800 */
[----:B------:R-:W-:Y:S01]  /*2eb0*/  @!PT LDS RZ, [RZ] ;  /* 0x00000000fffff984 */ /* 0x000fe20000000800 */
[----:B------:R-:W-:Y:S01]  /*2ec0*/  @!PT LDS RZ, [RZ] ;  /* 0x00000000fffff984 */ /* 0x000fe20000000800 */
[----:B------:R3:W-:Y:S01]  /*2ed0*/  @!P3 LDGSTS.E.BYPASS.LTC128B.128 [R7+0x5000], [R24.64] ;  /* 0x050000001807bfae */ /* 0x0007e2000b901d48 */
[----:B------:R-:W-:-:S03]  /*2ee0*/  @!P2 IMAD.WIDE.U32 R12, R5, c[0x0][0x1a0], R10 ;  /* 0x00006800050caa25 */ /* 0x000fc600078e000a */
[----:B------:R-:W-:Y:S01]  /*2ef0*/  @P4 STS [R232], RZ ;  /* 0x000000ffe8004388 */ /* 0x000fe20000000800 */
[----:B------:R-:W-:Y:S02]  /*2f00*/  @!P1 IMAD.IADD R9, R19, 0x1, R9 ;  /* 0x0000000113099824 */ /* 0x000fe400078e0209 */
[----:B------:R-:W-:Y:S01]  /*2f10*/  @!P2 IMAD.IADD R8, R13, 0x1, R8 ;  /* 0x000000010d08a824 */ /* 0x000fe200078e0208 */
[----:B------:R-:W-:Y:S04]  /*2f20*/  @P4 STS [R232+0x4], RZ ;  /* 0x000004ffe8004388 */ /* 0x000fe80000000800 */
[----:B------:R-:W-:Y:S04]  /*2f30*/  @P4 STS [R232+0x8], RZ ;  /* 0x000008ffe8004388 */ /* 0x000fe80000000800 */
[----:B------:R-:W-:Y:S04]  /*2f40*/  @P4 STS [R232+0xc], RZ ;  /* 0x00000cffe8004388 */ /* 0x000fe80000000800 */
[----:B------:R-:W-:Y:S01]  /*2f50*/  @!PT LDS RZ, [RZ] ;  /* 0x00000000fffff984 */ /* 0x000fe20000000800 */
[----:B------:R-:W-:Y:S01]  /*2f60*/  @!PT LDS RZ, [RZ] ;  /* 0x00000000fffff984 */ /* 0x000fe20000000800 */
[----:B------:R-:W-:Y:S01]  /*2f70*/  @!PT LDS RZ, [RZ] ;  /* 0x00000000fffff984 */ /* 0x000fe20000000800 */
[----:B------:R4:W-:Y:S01]  /*2f80*/  @!P4 LDGSTS.E.BYPASS.LTC128B.128 [R232], [R236.64] ;  /* 0x00000000ece8cfae */ /* 0x0009e2000b901d48 */
[----:B------:R-:W-:-:S03]  /*2f90*/  @!P2 LEA R16, P4, R20, c[0x0][0x168], 0x1 ;  /* 0x00005a001410aa11 */ /* 0x000fc600078808ff */
[----:B------:R-:W-:Y:S01]  /*2fa0*/  @P3 STS [R232+0x1000], RZ ;  /* 0x001000ffe8003388 */ /* 0x000fe20000000800 */
[----:B------:R-:W-:Y:S02]  /*2fb0*/  @!P2 LEA.HI.X R17, R20, c[0x0][0x16c], R6, 0x1, P4 ;  /* 0x00005b001411aa11 */ /* 0x000fe400020f0c06 */
[----:B------:R-:W-:Y:S01]  /*2fc0*/  @!P1 IADD3 R5, P4, R5, 0x40, RZ ;  /* 0x0000004005059810 */ /* 0x000fe20007f9e0ff */
[----:B------:R-:W-:Y:S01]  /*2fd0*/  @P3 STS [R232+0x1004], RZ ;  /* 0x001004ffe8003388 */ /* 0x000fe20000000800 */
[----:B------:R-:W-:-:S03]  /*2fe0*/  IADD3 R6, R192, 0x48, RZ ;  /* 0x00000048c0067810 */ /* 0x000fc60007ffe0ff */
[----:B------:R-:W-:Y:S01]  /*2ff0*/  @P3 STS [R232+0x1008], RZ ;  /* 0x001008ffe8003388 */ /* 0x000fe20000000800 */
[----:B------:R-:W-:Y:S02]  /*3000*/  @!P1 IMAD.X R4, RZ, RZ, R4, P4 ;  /* 0x000000ffff049224 */ /* 0x000fe400020e0604 */
[C---:B------:R-:W-:Y:S01]  /*3010*/  @!P1 IMAD.WIDE.U32 R10, R5.reuse, c[0x0][0x1a0], R10 ;  /* 0x00006800050a9a25 */ /* 0x040fe200078e000a */
[----:B------:R-:W-:Y:S03]  /*3020*/  @P3 STS [R232+0x100c], RZ ;  /* 0x00100cffe8003388 */ /* 0x000fe60000000800 */
[----:B------:R-:W-:Y:S01]  /*3030*/  @!P1 IMAD R4, R4, c[0x0][0x1a0], RZ ;  /* 0x0000680004049a24 */ /* 0x000fe200078e02ff */
[----:B------:R-:W-:Y:S01]  /*3040*/  @!PT LDS RZ, [RZ] ;  /* 0x00000000fffff984 */ /* 0x000fe20000000800 */
[----:B------:R-:W-:Y:S01]  /*3050*/  @!PT LDS RZ, [RZ] ;  /* 0x00000000fffff984 */ /* 0x000fe20000000800 */
[----:B------:R-:W-:Y:S01]  /*3060*/  @!PT LDS RZ, [RZ] ;  /* 0x00000000fffff984 */ /* 0x000fe20000000800 */
[----:B------:R1:W-:Y:S01]  /*3070*/  @!P3 LDGSTS.E.BYPASS.LTC128B.128 [R232+0x1000], [R22.64] ;  /* 0x0100000016e8bfae */ /* 0x0003e2000b901d48 */
[C---:B------:R-:W-:Y:S02]  /*3080*/  @!P1 LEA R14, P3, R18.reuse, c[0x0][0x168], 0x1 ;  /* 0x00005a00120e9a11 */ /* 0x040fe400078608ff */
[----:B------:R-:W-:Y:S01]  /*3090*/  @!P1 IMAD R4, R5, c[0x0][0x1a4], R4 ;  /* 0x0000690005049a24 */ /* 0x000fe200078e0204 */
[----:B------:R-:W-:Y:S01]  /*30a0*/  @P2 STS [R7+0x6000], RZ ;  /* 0x006000ff07002388 */ /* 0x000fe20000000800 */
[----:B------:R-:W-:-:S02]  /*30b0*/  @!P1 LEA.HI.X R15, R18, c[0x0][0x16c], R9, 0x1, P3 ;  /* 0x00005b00120f9a11 */ /* 0x000fc400018f0c09 */
[C---:B------:R-:W-:Y:S01]  /*30c0*/  @!P2 LEA R18, P3, R12.reuse, c[0x0][0x170], 0x1 ;  /* 0x00005c000c12aa11 */ /* 0x040fe200078608ff */
[----:B------:R-:W-:Y:S01]  /*30d0*/  @P2 STS [R7+0x6004], RZ ;  /* 0x006004ff07002388 */ /* 0x000fe20000000800 */
[----:B------:R-:W-:Y:S02]  /*30e0*/  @!P1 IADD3 R5, R11, R4, RZ ;  /* 0x000000040b059210 */ /* 0x000fe40007ffe0ff */
[----:B------:R-:W-:Y:S01]  /*30f0*/  @!P2 LEA.HI.X R19, R12, c[0x0][0x174], R8, 0x1, P3 ;  /* 0x00005d000c13aa11 */ /* 0x000fe200018f0c08 */
[----:B------:R-:W-:Y:S01]  /*3100*/  @P2 STS.64 [R7+0x6008], RZ ;  /* 0x006008ff07002388 */ /* 0x000fe20000000a00 */
[----:B------:R-:W-:Y:S02]  /*3110*/  ISETP.GE.AND P3, PT, R6, UR13, PT ;  /* 0x0000000d06007c0c */ /* 0x000fe4000bf66270 */
[----:B------:R-:W-:Y:S01]  /*3120*/  IADD3 R9, R192, 0x40, RZ ;  /* 0x00000040c0097810 */ /* 0x000fe20007ffe0ff */
[----:B------:R-:W-:Y:S01]  /*3130*/  @!PT LDS RZ, [RZ] ;  /* 0x00000000fffff984 */ /* 0x000fe20000000800 */
[----:B------:R-:W-:Y:S01]  /*3140*/  @!PT LDS RZ, [RZ] ;  /* 0x00000000fffff984 */ /* 0x000fe20000000800 */
[----:B------:R-:W-:Y:S01]  /*3150*/  @!PT LDS RZ, [RZ] ;  /* 0x00000000fffff984 */ /* 0x000fe20000000800 */
[----:B------:R3:W-:Y:S03]  /*3160*/  @!P2 LDGSTS.E.BYPASS.LTC128B.128 [R7+0x6000], [R16.64] ;  /* 0x060000001007afae */ /* 0x0007e6000b901d48 */
[----:B------:R-:W-:Y:S01]  /*3170*/  ISETP.GE.AND P4, PT, R9, UR13, PT ;  /* 0x0000000d09007c0c */ /* 0x000fe2000bf86270 */
[----:B------:R-:W-:Y:S04]  /*3180*/  @P1 STS.128 [R7+0x7000], RZ ;  /* 0x007000ff07001388 */ /* 0x000fe80000000c00 */
[----:B------:R-:W-:Y:S01]  /*3190*/  @!PT LDS RZ, [RZ] ;  /* 0x00000000fffff984 */ /* 0x000fe20000000800 */
[----:B------:R-:W-:Y:S01]  /*31a0*/  @!PT LDS RZ, [RZ] ;  /* 0x00000000fffff984 */ /* 0x000fe20000000800 */
[----:B------:R-:W-:Y:S01]  /*31b0*/  @!PT LDS RZ, [RZ] ;  /* 0x00000000fffff984 */ /* 0x000fe20000000800 */
[----:B------:R3:W-:Y:S01]  /*31c0*/  @!P1 LDGSTS.E.BYPASS.LTC128B.128 [R7+0x7000], [R14.64] ;  /* 0x070000000e079fae */ /* 0x0007e2000b901d48 */
[----:B-1----:R-:W-:-:S03]  /*31d0*/  IMAD.MOV.U32 R22, RZ, RZ, c[0x0][0x308] ;  /* 0x0000c200ff167624 */ /* 0x002fc600078e00ff */
[----:B------:R-:W-:Y:S01]  /*31e0*/  @P2 STS [R7+0x8000], RZ ;  /* 0x008000ff07002388 */ /* 0x000fe20000000800 */
[----:B------:R-:W-:-:S03]  /*31f0*/  IMAD.MOV.U32 R23, RZ, RZ, c[0x0][0x30c] ;  /* 0x0000c300ff177624 */ /* 0x000fc600078e00ff */
        /* <DEDUP_REMOVED lines=8> */
[----:B------:R-:W-:-:S03]  /*3280*/  @!P1 LEA.HI.X R21, R10, c[0x0][0x174], R5, 0x1, P2 ;  /* 0x00005d000a159a11 */ /* 0x000fc600010f0c05 */
[----:B------:R-:W2:Y:S04]  /*3290*/  LDG.E.64 R4, [R22.64] ;  /* 0x0000000816047981 */ /* 0x000ea8000c1e1b00 */
[----:B------:R-:W-:Y:S01]  /*32a0*/  @!PT LDS RZ, [RZ] ;  /* 0x00000000fffff984 */ /* 0x000fe20000000800 */
[----:B------:R-:W-:Y:S01]  /*32b0*/  @!PT LDS RZ, [RZ] ;  /* 0x00000000fffff984 */ /* 0x000fe20000000800 */
[----:B------:R-:W-:Y:S01]  /*32c0*/  @!PT LDS RZ, [RZ] ;  /* 0x00000000fffff984 */ /* 0x000fe20000000800 */
[----:B------:R3:W-:Y:S04]  /*32d0*/  @!P1 LDGSTS.E.BYPASS.LTC128B.128 [R7+0x9000], [R20.64] ;  /* 0x0900000014079fae */ /* 0x0007e8000b901d48 */
[----:B------:R-:W0:Y:S01]  /*32e0*/  LDGDEPBAR ;  /* 0x00000000000079af */ /* 0x000e220000000000 */
[----:B------:R-:W-:Y:S02]  /*32f0*/  IMAD.MOV.U32 R11, RZ, RZ, 0x4 ;  /* 0x00000004ff0b7424 */ /* 0x000fe400078e00ff */
[----:B------:R-:W-:Y:S01]  /*3300*/  IMAD.MOV.U32 R9, RZ, RZ, 0x4 ;  /* 0x00000004ff097424 */ /* 0x000fe200078e00ff */
[----:B------:R-:W4:Y:S01]  /*3310*/  LDG.E.64 R12, [R22.64+0x8] ;  /* 0x00000808160c7981 */ /* 0x000f22000c1e1b00 */
[----:B------:R-:W-:Y:S01]  /*3320*/  MOV R230, 0x7f800000 ;  /* 0x7f80000000e67802 */ /* 0x000fe20000000f00 */
[----:B------:R-:W-:Y:S01]  /*3330*/  IMAD.MOV.U32 R231, RZ, RZ, 0x7f800000 ;  /* 0x7f800000ffe77424 */ /* 0x000fe200078e00ff */
[----:B------:R-:W-:Y:S01]  /*3340*/  MOV R228, 0x7f800000 ;  /* 0x7f80000000e47802 */ /* 0x000fe20000000f00 */
[----:B------:R-:W-:-:S02]  /*3350*/  IMAD.MOV.U32 R229, RZ, RZ, 0x7f800000 ;  /* 0x7f800000ffe57424 */ /* 0x000fc400078e00ff */
[----:B------:R-:W-:-:S04]  /*3360*/  IMAD.WIDE R10, R192, R11, UR10 ;  /* 0x0000000ac00a7e25 */ /* 0x000fc8000f8e020b */
[----:B------:R-:W-:Y:S01]  /*3370*/  @!P3 IMAD.WIDE R8, R6, R9, UR10 ;  /* 0x0000000a0608be25 */ /* 0x000fe2000f8e0209 */
[----:B------:R1:W5:Y:S04]  /*3380*/  @!P6 LDG.E R230, [R10.64] ;  /* 0x000000080ae6e981 */ /* 0x000368000c1e1900 */
[----:B------:R1:W5:Y:S04]  /*3390*/  @!P5 LDG.E R231, [R10.64+0x20] ;  /* 0x000020080ae7d981 */ /* 0x000368000c1e1900 */
[----:B------:R1:W5:Y:S04]  /*33a0*/  @!P4 LDG.E R228, [R10.64+0x100] ;  /* 0x000100080ae4c981 */ /* 0x000368000c1e1900 */
[----:B------:R1:W5:Y:S01]  /*33b0*/  @!P3 LDG.E R229, [R8.64] ;  /* 0x0000000808e5b981 */ /* 0x000362000c1e1900 */
[----:B------:R-:W-:-:S02]  /*33c0*/  IADD3 R6, R191, 0x1000, RZ ;  /* 0x00001000bf067810 */ /* 0x000fc40007ffe0ff */
[----:B---3--:R-:W-:Y:S02]  /*33d0*/  IADD3 R7, R190, 0x1000, RZ ;  /* 0x00001000be077810 */ /* 0x008fe40007ffe0ff */
[----:B------:R-:W-:Y:S01]  /*33e0*/  SHF.R.S32.HI R227, RZ, 0x1f, R226 ;  /* 0x0000001fffe37819 */ /* 0x000fe200000114e2 */
[----:B------:R-:W-:Y:S01]  /*33f0*/  UIADD3 UR7, UR7, UR12, URZ ;  /* 0x0000000c07077290 */ /* 0x000fe2000fffe03f */
[----:B------:R-:W-:Y:S02]  /*3400*/  SEL R183, R6, R191, !P0 ;  /* 0x000000bf06b77207 */ /* 0x000fe40004000000 */
[----:B------:R-:W-:Y:S01]  /*3410*/  SEL R182, R7, R190, !P0 ;  /* 0x000000be07b67207 */ /* 0x000fe20004000000 */
[----:B------:R-:W-:Y:S01]  /*3420*/  UIADD3 UR7, -UR5, 0x80, UR7 ;  /* 0x0000008005077890 */ /* 0x000fe2000fffe107 */
        /* <DEDUP_REMOVED lines=17> */
[----:B------:R-:W-:Y:S01]  /*3540*/  SHF.L.U32 R182, R182, 0x1, RZ ;  /* 0x00000001b6b67819 */ /* 0x000fe200000006ff */
[----:B------:R-:W-:Y:S01]  /*3550*/  IMAD.MOV.U32 R225, RZ, RZ, 0x4 ;  /* 0x00000004ffe17424 */ /* 0x000fe200078e00ff */
[----:B------:R-:W-:-:S02]  /*3560*/  ULDC UR13, c[0x0][0x2e8] ;  /* 0x0000ba00000d7ab9 */ /* 0x000fc40000000800 */
[----:B------:R-:W-:Y:S02]  /*3570*/  UIADD3 UR50, UR7, -UR13, URZ ;  /* 0x8000000d07327290 */ /* 0x000fe4000fffe03f */
[----:B------:R-:W-:Y:S01]  /*3580*/  ULDC UR26, c[0x0][0x2e4] ;  /* 0x0000b900001a7ab9 */ /* 0x000fe20000000800 */
[----:B--2---:R-:W2:Y:S08]  /*3590*/  R2UR UR16, R4 ;  /* 0x00000000041073c2 */ /* 0x004eb000000e0000 */
[----:B------:R-:W3:Y:S01]  /*35a0*/  R2UR UR31, R5 ;  /* 0x00000000051f73c2 */ /* 0x000ee200000e0000 */
[----:B----4-:R-:W-:-:S04]  /*35b0*/  IADD3 R226, P2, P1, R12, UR21, R226 ;  /* 0x000000150ce27c10 */ /* 0x010fc8000f95e0e2 */
[----:B------:R-:W-:-:S04]  /*35c0*/  IADD3.X R227, R13, UR15, R227, P2, P1 ;  /* 0x0000000f0de37c10 */ /* 0x000fc800097e24e3 */
[----:B--2---:R-:W-:Y:S01]  /*35d0*/  LOP3.LUT R227, R227, UR16, RZ, 0x3c, !PT ;  /* 0x00000010e3e37c12 */ /* 0x004fe2000f8e3cff */
[----:B------:R-:W-:Y:S02]  /*35e0*/  UIADD3 UR25, UR16, -0x61c88647, URZ ;  /* 0x9e3779b910197890 */ /* 0x000fe4000fffe03f */
[----:B------:R-:W-:Y:S02]  /*35f0*/  UIADD3 UR24, UR16, 0x3c6ef372, URZ ;  /* 0x3c6ef37210187890 */ /* 0x000fe4000fffe03f */
[----:B------:R-:W-:Y:S02]  /*3600*/  UIADD3 UR22, UR16, -0x255992d5, URZ ;  /* 0xdaa66d2b10167890 */ /* 0x000fe4000fffe03f */
[----:B------:R-:W-:Y:S02]  /*3610*/  UIADD3 UR20, UR16, 0x78dde6e4, URZ ;  /* 0x78dde6e410147890 */ /* 0x000fe4000fffe03f */
[----:B------:R-:W-:Y:S02]  /*3620*/  UIADD3 UR18, UR16, 0x1715609d, URZ ;  /* 0x1715609d10127890 */ /* 0x000fe4000fffe03f */
[----:B------:R-:W-:-:S02]  /*3630*/  UIADD3 UR16, UR16, -0x4ab325aa, URZ ;  /* 0xb54cda5610107890 */ /* 0x000fc4000fffe03f */
[----:B---3--:R-:W-:Y:S02]  /*3640*/  UIADD3 UR51, UR31, -0x4498517b, URZ ;  /* 0xbb67ae851f337890 */ /* 0x008fe4000fffe03f */
[----:B------:R-:W-:Y:S02]  /*3650*/  UIADD3 UR23, UR31, 0x76cf5d0a, URZ ;  /* 0x76cf5d0a1f177890 */ /* 0x000fe4000fffe03f */
[----:B------:R-:W-:Y:S02]  /*3660*/  UIADD3 UR21, UR31, 0x32370b8f, URZ ;  /* 0x32370b8f1f157890 */ /* 0x000fe4000fffe03f */
[----:B------:R-:W-:Y:S02]  /*3670*/  UIADD3 UR19, UR31, -0x126145ec, URZ ;  /* 0xed9eba141f137890 */ /* 0x000fe4000fffe03f */
[----:B------:R-:W-:Y:S02]  /*3680*/  UIADD3 UR17, UR31, -0x56f99767, URZ ;  /* 0xa90668991f117890 */ /* 0x000fe4000fffe03f */
[----:B-1----:R-:W-:-:S02]  /*3690*/  UIADD3 UR15, UR31, 0x646e171e, URZ ;  /* 0x646e171e1f0f7890 */ /* 0x002fc4000fffe03f */
.L_x_1178:
[----:B------:R-:W0:Y:S01]  /*36a0*/  LDGDEPBAR ;  /* 0x00000000000079af */ /* 0x000e220000000000 */
[----:B------:R-:W-:Y:S01]  /*36b0*/  IMAD.U32 R120, RZ, RZ, UR28 ;  /* 0x0000001cff787e24 */ /* 0x000fe2000f8e00ff */
[----:B------:R-:W-:Y:S01]  /*36c0*/  USHF.L.U32 UR7, UR6, 0x7, URZ ;  /* 0x0000000706077899 */ /* 0x000fe2000800063f */
[----:B------:R-:W-:Y:S01]  /*36d0*/  IMAD.U32 R121, RZ, RZ, UR27 ;  /* 0x0000001bff797e24 */ /* 0x000fe2000f8e00ff */
[----:B------:R-:W-:Y:S01]  /*36e0*/  ULDC UR13, c[0x0][0x2e4] ;  /* 0x0000b900000d7ab9 */ /* 0x000fe20000000800 */
[----:B------:R-:W-:Y:S01]  /*36f0*/  IMAD.IADD R116, R188, 0x1, R183 ;  /* 0x00000001bc747824 */ /* 0x000fe200078e02b7 */
[C---:B------:R-:W-:Y:S01]  /*3700*/  LEA R118, P0, R192.reuse, R120, 0x2 ;  /* 0x00000078c0767211 */ /* 0x040fe200078010ff */
[----:B------:R-:W-:Y:S03]  /*3710*/  UISETP.GE.AND UP0, UPT, UR7, UR50, UPT ;  /* 0x000000320700728c */ /* 0x000fe6000bf06270 */
[----:B------:R-:W-:Y:S03]  /*3720*/  LEA.HI.X.SX32 R119, R192, R121, 0x2, P0 ;  /* 0x00000079c0777211 */ /* 0x000fe600000f16ff */
        /* <DEDUP_REMOVED lines=10> */
[----:B------:R-:W4:Y:S01]  /*37d0*/  LDSM.16.M88.4 R80, [R189+0x6400] ;  /* 0x00640000bd50783b */ /* 0x000f220000000200 */
[-C--:B-1----:R-:W-:Y:S05]  /*37e0*/  HMMA.16816.F32.BF16 R4, R68, R72.reuse, RZ ;  /* 0x000000484404723c */ /* 0x082fea00000418ff */
[----:B------:R-:W1:Y:S03]  /*37f0*/  LDSM.16.M88.4 R84, [R189+0x6800] ;  /* 0x00680000bd54783b */ /* 0x000e660000000200 */
[C---:B--2---:R-:W-:Y:S03]  /*3800*/  HMMA.16816.F32.BF16 R8, R76.reuse, R72, RZ ;  /* 0x000000484c08723c */ /* 0x044fe600000418ff */
[----:B------:R-:W2:Y:S06]  /*3810*/  LDSM.16.M88.4 R88, [R189+0x6c00] ;  /* 0x006c0000bd58783b */ /* 0x000eac0000000200 */
[----:B------:R-:W-:Y:S01]  /*3820*/  LDSM.16.M88.4 R92, [R116] ;  /* 0x00000000745c783b */ /* 0x000fe20000000200 */
[-C--:B------:R-:W-:Y:S05]  /*3830*/  HMMA.16816.F32.BF16 R12, R76, R74.reuse, RZ ;  /* 0x0000004a4c0c723c */ /* 0x080fea00000418ff */
[----:B------:R-:W1:Y:S03]  /*3840*/  LDSM.16.M88.4 R96, [R181+0x6000] ;  /* 0x00600000b560783b */ /* 0x000e660000000200 */
[C---:B------:R-:W-:Y:S03]  /*3850*/  HMMA.16816.F32.BF16 R16, R68.reuse, R74, RZ ;  /* 0x0000004a4410723c */ /* 0x040fe600000418ff */
[----:B------:R-:W1:Y:S06]  /*3860*/  LDSM.16.M88.4 R100, [R116+0x1000] ;  /* 0x001000007464783b */ /* 0x000e6c0000000200 */
[----:B------:R-:W2:Y:S01]  /*3870*/  LDSM.16.M88.4 R104, [R181+0x6400] ;  /* 0x00640000b568783b */ /* 0x000ea20000000200 */
[-C--:B----4-:R-:W-:Y:S05]  /*3880*/  HMMA.16816.F32.BF16 R20, R68, R80.reuse, RZ ;  /* 0x000000504414723c */ /* 0x090fea00000418ff */
[----:B------:R-:W4:Y:S03]  /*3890*/  LDSM.16.M88.4 R108, [R181+0x6800] ;  /* 0x00680000b56c783b */ /* 0x000f260000000200 */
[C---:B------:R-:W-:Y:S03]  /*38a0*/  HMMA.16816.F32.BF16 R24, R76.reuse, R80, RZ ;  /* 0x000000504c18723c */ /* 0x040fe600000418ff */
[----:B------:R-:W2:Y:S05]  /*38b0*/  LDSM.16.M88.4 R112, [R181+0x6c00] ;  /* 0x006c0000b570783b */ /* 0x000eaa0000000200 */
[-C--:B------:R-:W-:Y:S08]  /*38c0*/  HMMA.16816.F32.BF16 R28, R76, R82.reuse, RZ ;  /* 0x000000524c1c723c */ /* 0x080ff000000418ff */
[C---:B------:R-:W-:Y:S08]  /*38d0*/  HMMA.16816.F32.BF16 R32, R68.reuse, R82, RZ ;  /* 0x000000524420723c */ /* 0x040ff000000418ff */
[-C--:B-1----:R-:W-:Y:S08]  /*38e0*/  HMMA.16816.F32.BF16 R36, R68, R84.reuse, RZ ;  /* 0x000000544424723c */ /* 0x082ff000000418ff */
[C---:B------:R-:W-:Y:S08]  /*38f0*/  HMMA.16816.F32.BF16 R40, R76.reuse, R84, RZ ;  /* 0x000000544c28723c */ /* 0x040ff000000418ff */
[-C--:B------:R-:W-:Y:S08]  /*3900*/  HMMA.16816.F32.BF16 R44, R76, R86.reuse, RZ ;  /* 0x000000564c2c723c */ /* 0x080ff000000418ff */
[C---:B------:R-:W-:Y:S08]  /*3910*/  HMMA.16816.F32.BF16 R48, R68.reuse, R86, RZ ;  /* 0x000000564430723c */ /* 0x040ff000000418ff */
[-C--:B--2---:R-:W-:Y:S08]  /*3920*/  HMMA.16816.F32.BF16 R52, R68, R88.reuse, RZ ;  /* 0x000000584434723c */ /* 0x084ff000000418ff */
        /* <DEDUP_REMOVED lines=11> */
[-C--:B----4-:R-:W-:Y:S08]  /*39e0*/  HMMA.16816.F32.BF16 R36, R92, R108.reuse, R36 ;  /* 0x0000006c5c24723c */ /* 0x090ff00000041824 */
        /* <DEDUP_REMOVED lines=8> */
[----:B---3--:R-:W-:Y:S04]  /*3a70*/  USHF.L.U32 UR13, UR14, 0x7, URZ ;  /* 0x000000070e0d7899 */ /* 0x008fe8000800063f */
        /* <DEDUP_REMOVED lines=11> */
.L_x_1174:
[----:B---3--:R-:W-:Y:S01]  /*3b30*/  IADD3 R89, R192, UR7, RZ ;  /* 0x00000007c0597c10 */ /* 0x008fe2000fffe0ff */
        /* <DEDUP_REMOVED lines=236> */
.L_x_1175:
        /* <DEDUP_REMOVED lines=12> */
[----:B------:R-:W-:Y:S02]  /*4ac0*/  FFMA.FTZ R92, R17, c[0x0][0x23c], -R69 ;  /* 0x00008f00115c7a23 */ /* 0x000fe40000010845 */
[----:B------:R-:W-:Y:S01]  /*4ad0*/  FSEL R70, R70, RZ, P0 ;  /* 0x000000ff46467208 */ /* 0x000fe20000000000 */
[--C-:B------:R-:W-:Y:S01]  /*4ae0*/  FFMA.FTZ R247, R35, c[0x0][0x23c], -R71.reuse ;  /* 0x00008f0023f77a23 */ /* 0x100fe20000010847 */
[----:B------:R-:W-:Y:S01]  /*4af0*/  FSETP.NEU.FTZ.AND P0, PT, R229, -INF , PT ;  /* 0xff800000e500780b */ /* 0x000fe20003f1d000 */
[--C-:B------:R-:W-:Y:S02]  /*4b00*/  FFMA.FTZ R78, R67, c[0x0][0x23c], -R71.reuse ;  /* 0x00008f00434e7a23 */ /* 0x100fe40000010847 */
[----:B------:R-:W-:Y:S02]  /*4b10*/  FFMA.FTZ R74, R18, c[0x0][0x23c], -R71 ;  /* 0x00008f00124a7a23 */ /* 0x000fe40000010847 */
[----:B------:R2:W-:Y:S01]  /*4b20*/  MUFU.EX2 R35, R77 ;  /* 0x0000004d00237308 */ /* 0x0005e20000000800 */
[----:B------:R-:W-:Y:S02]  /*4b30*/  FFMA.FTZ R76, R4, c[0x0][0x23c], -R69 ;  /* 0x00008f00044c7a23 */ /* 0x000fe40000010845 */
[--C-:B------:R-:W-:Y:S02]  /*4b40*/  FFMA.FTZ R91, R6, c[0x0][0x23c], -R71.reuse ;  /* 0x00008f00065b7a23 */ /* 0x100fe40000010847 */
[--C-:B------:R-:W-:Y:S02]  /*4b50*/  FFMA.FTZ R73, R12, c[0x0][0x23c], -R70.reuse ;  /* 0x00008f000c497a23 */ /* 0x100fe40000010846 */
[--C-:B------:R-:W-:Y:S02]  /*4b60*/  FFMA.FTZ R72, R19, c[0x0][0x23c], -R71.reuse ;  /* 0x00008f0013487a23 */ /* 0x100fe40000010847 */
[----:B------:R-:W-:Y:S01]  /*4b70*/  FFMA.FTZ R75, R7, c[0x0][0x23c], -R71 ;  /* 0x00008f00074b7a23 */ /* 0x000fe20000010847 */
[----:B------:R3:W-:Y:S01]  /*4b80*/  MUFU.EX2 R4, R74 ;  /* 0x0000004a00047308 */ /* 0x0007e20000000800 */
[--C-:B------:R-:W-:Y:S02]  /*4b90*/  FFMA.FTZ R83, R45, c[0x0][0x23c], -R70.reuse ;  /* 0x00008f002d537a23 */ /* 0x100fe40000010846 */
[--C-:B------:R-:W-:Y:S02]  /*4ba0*/  FFMA.FTZ R82, R9, c[0x0][0x23c], -R70.reuse ;  /* 0x00008f0009527a23 */ /* 0x100fe40000010846 */
[----:B-1----:R-:W-:Y:S02]  /*4bb0*/  FMUL.FTZ R68, R229, 1.4426950216293334961 ;  /* 0x3fb8aa3be5447820 */ /* 0x002fe40000410000 */
[--C-:B------:R-:W-:Y:S02]  /*4bc0*/  FFMA.FTZ R81, R41, c[0x0][0x23c], -R70.reuse ;  /* 0x00008f0029517a23 */ /* 0x100fe40000010846 */
[--C-:B------:R-:W-:Y:S01]  /*4bd0*/  FFMA.FTZ R80, R56, c[0x0][0x23c], -R70.reuse ;  /* 0x00008f0038507a23 */ /* 0x100fe20000010846 */
[----:B------:R-:W-:Y:S01]  /*4be0*/  FSEL R68, R68, RZ, P0 ;  /* 0x000000ff44447208 */ /* 0x000fe20000000000 */
[----:B------:R1:W-:Y:S01]  /*4bf0*/  MUFU.EX2 R6, R78 ;  /* 0x0000004e00067308 */ /* 0x0003e20000000800 */
[--C-:B------:R-:W-:Y:S02]  /*4c00*/  FFMA.FTZ R246, R32, c[0x0][0x23c], -R69.reuse ;  /* 0x00008f0020f67a23 */ /* 0x100fe40000010845 */
[----:B------:R-:W-:Y:S02]  /*4c10*/  FFMA.FTZ R90, R40, c[0x0][0x23c], -R70 ;  /* 0x00008f00285a7a23 */ /* 0x000fe40000010846 */
[--C-:B------:R-:W-:Y:S02]  /*4c20*/  FFMA.FTZ R95, R46, c[0x0][0x23c], -R68.reuse ;  /* 0x00008f002e5f7a23 */ /* 0x100fe40000010844 */
[--C-:B------:R-:W-:Y:S02]  /*4c30*/  FFMA.FTZ R46, R11, c[0x0][0x23c], -R68.reuse ;  /* 0x00008f000b2e7a23 */ /* 0x100fe40000010844 */
[----:B------:R-:W-:Y:S01]  /*4c40*/  IMAD.U32 R11, RZ, RZ, UR6 ;  /* 0x00000006ff0b7e24 */ /* 0x000fe2000f8e00ff */
[----:B------:R4:W-:Y:S01]  /*4c50*/  MUFU.EX2 R12, R73 ;  /* 0x00000049000c7308 */ /* 0x0009e20000000800 */
[----:B------:R-:W-:Y:S02]  /*4c60*/  FFMA.FTZ R98, R14, c[0x0][0x23c], -R68 ;  /* 0x00008f000e627a23 */ /* 0x000fe40000010844 */
[----:B------:R-:W-:Y:S02]  /*4c70*/  IMAD.U32 R14, RZ, RZ, UR14 ;  /* 0x0000000eff0e7e24 */ /* 0x000fe4000f8e00ff */
[--C-:B------:R-:W-:Y:S02]  /*4c80*/  FFMA.FTZ R86, R25, c[0x0][0x23c], -R70.reuse ;  /* 0x00008f0019567a23 */ /* 0x100fe40000010846 */
[--C-:B--2---:R-:W-:Y:S02]  /*4c90*/  FFMA.FTZ R77, R36, c[0x0][0x23c], -R69.reuse ;  /* 0x00008f00244d7a23 */ /* 0x104fe40000010845 */
[--C-:B------:R-:W-:Y:S01]  /*4ca0*/  FFMA.FTZ R250, R28, c[0x0][0x23c], -R70.reuse ;  /* 0x00008f001cfa7a23 */ /* 0x100fe20000010846 */
[----:B------:R2:W2:Y:S01]  /*4cb0*/  MUFU.EX2 R19, R72 ;  /* 0x0000004800137308 */ /* 0x0004a20000000800 */
[--C-:B---3--:R-:W-:Y:S02]  /*4cc0*/  FFMA.FTZ R74, R24, c[0x0][0x23c], -R70.reuse ;  /* 0x00008f00184a7a23 */ /* 0x108fe40000010846 */
[--C-:B------:R-:W-:Y:S02]  /*4cd0*/  FFMA.FTZ R248, R44, c[0x0][0x23c], -R70.reuse ;  /* 0x00008f002cf87a23 */ /* 0x100fe40000010846 */
[--C-:B------:R-:W-:Y:S02]  /*4ce0*/  FFMA.FTZ R96, R29, c[0x0][0x23c], -R70.reuse ;  /* 0x00008f001d607a23 */ /* 0x100fe40000010846 */
[--C-:B------:R-:W-:Y:S02]  /*4cf0*/  FFMA.FTZ R99, R60, c[0x0][0x23c], -R70.reuse ;  /* 0x00008f003c637a23 */ /* 0x100fe40000010846 */
[--C-:B------:R-:W-:Y:S01]  /*4d00*/  FFMA.FTZ R93, R8, c[0x0][0x23c], -R70.reuse ;  /* 0x00008f00085d7a23 */ /* 0x100fe20000010846 */
[----:B------:R-:W-:Y:S01]  /*4d10*/  MUFU.EX2 R17, R83 ;  /* 0x0000005300117308 */ /* 0x000fe20000000800 */
[--C-:B------:R-:W-:Y:S02]  /*4d20*/  FFMA.FTZ R87, R13, c[0x0][0x23c], -R70.reuse ;  /* 0x00008f000d577a23 */ /* 0x100fe40000010846 */
[--C-:B-1----:R-:W-:Y:S02]  /*4d30*/  FFMA.FTZ R78, R57, c[0x0][0x23c], -R70.reuse ;  /* 0x00008f00394e7a23 */ /* 0x102fe40000010846 */
[----:B------:R-:W-:Y:S02]  /*4d40*/  FFMA.FTZ R70, R61, c[0x0][0x23c], -R70 ;  /* 0x00008f003d467a23 */ /* 0x000fe40000010846 */
[--C-:B------:R-:W-:Y:S02]  /*4d50*/  FFMA.FTZ R94, R10, c[0x0][0x23c], -R68.reuse ;  /* 0x00008f000a5e7a23 */ /* 0x100fe40000010844 */
[--C-:B------:R-:W-:Y:S01]  /*4d60*/  FFMA.FTZ R10, R43, c[0x0][0x23c], -R68.reuse ;  /* 0x00008f002b0a7a23 */ /* 0x100fe20000010844 */
[----:B------:R-:W-:Y:S01]  /*4d70*/  MUFU.EX2 R67, R82 ;  /* 0x0000005200437308 */ /* 0x000fe20000000800 */
[--C-:B------:R-:W-:Y:S02]  /*4d80*/  FFMA.FTZ R61, R42, c[0x0][0x23c], -R68.reuse ;  /* 0x00008f002a3d7a23 */ /* 0x100fe40000010844 */
[--C-:B------:R-:W-:Y:S02]  /*4d90*/  FFMA.FTZ R252, R31, c[0x0][0x23c], -R68.reuse ;  /* 0x00008f001ffc7a23 */ /* 0x100fe40000010844 */
[--C-:B----4-:R-:W-:Y:S02]  /*4da0*/  FFMA.FTZ R73, R27, c[0x0][0x23c], -R68.reuse ;  /* 0x00008f001b497a23 */ /* 0x110fe40000010844 */
[--C-:B--2---:R-:W-:Y:S02]  /*4db0*/  FFMA.FTZ R72, R15, c[0x0][0x23c], -R68.reuse ;  /* 0x00008f000f487a23 */ /* 0x104fe40000010844 */
[--C-:B------:R-:W-:Y:S01]  /*4dc0*/  FFMA.FTZ R249, R47, c[0x0][0x23c], -R68.reuse ;  /* 0x00008f002ff97a23 */ /* 0x100fe20000010844 */
[----:B------:R-:W-:Y:S01]  /*4dd0*/  MUFU.EX2 R25, R81 ;  /* 0x0000005100197308 */ /* 0x000fe20000000800 */
[--C-:B------:R-:W-:Y:S02]  /*4de0*/  FFMA.FTZ R243, R48, c[0x0][0x23c], -R69.reuse ;  /* 0x00008f0030f37a23 */ /* 0x100fe40000010845 */
[--C-:B------:R-:W-:Y:S02]  /*4df0*/  FFMA.FTZ R97, R26, c[0x0][0x23c], -R68.reuse ;  /* 0x00008f001a617a23 */ /* 0x100fe40000010844 */
[----:B------:R-:W-:Y:S02]  /*4e00*/  FFMA.FTZ R89, R33, c[0x0][0x23c], -R69 ;  /* 0x00008f0021597a23 */ /* 0x000fe40000010845 */
[--C-:B------:R-:W-:Y:S02]  /*4e10*/  FFMA.FTZ R26, R59, c[0x0][0x23c], -R68.reuse ;  /* 0x00008f003b1a7a23 */ /* 0x100fe40000010844 */
[--C-:B------:R-:W-:Y:S01]  /*4e20*/  FFMA.FTZ R59, R58, c[0x0][0x23c], -R68.reuse ;  /* 0x00008f003a3b7a23 */ /* 0x100fe20000010844 */
[----:B------:R1:W-:Y:S01]  /*4e30*/  MUFU.EX2 R32, R75 ;  /* 0x0000004b00207308 */ /* 0x0003e20000000800 */
[--C-:B------:R-:W-:Y:S02]  /*4e40*/  FFMA.FTZ R79, R38, c[0x0][0x23c], -R71.reuse ;  /* 0x00008f00264f7a23 */ /* 0x100fe40000010847 */
[--C-:B------:R-:W-:Y:S02]  /*4e50*/  FFMA.FTZ R245, R50, c[0x0][0x23c], -R71.reuse ;  /* 0x00008f0032f57a23 */ /* 0x100fe40000010847 */
[----:B------:R-:W-:Y:S02]  /*4e60*/  FFMA.FTZ R88, R22, c[0x0][0x23c], -R71 ;  /* 0x00008f0016587a23 */ /* 0x000fe40000010847 */
[--C-:B------:R-:W-:Y:S02]  /*4e70*/  FFMA.FTZ R85, R52, c[0x0][0x23c], -R69.reuse ;  /* 0x00008f0034557a23 */ /* 0x100fe40000010845 */
[--C-:B------:R-:W-:Y:S01]  /*4e80*/  FFMA.FTZ R251, R64, c[0x0][0x23c], -R69.reuse ;  /* 0x00008f0040fb7a23 */ /* 0x100fe20000010845 */
[----:B------:R-:W-:Y:S01]  /*4e90*/  MUFU.EX2 R50, R90 ;  /* 0x0000005a00327308 */ /* 0x000fe20000000800 */
[----:B------:R-:W-:Y:S02]  /*4ea0*/  FFMA.FTZ R84, R49, c[0x0][0x23c], -R69 ;  /* 0x00008f0031547a23 */ /* 0x000fe40000010845 */
[----:B------:R-:W-:Y:S02]  /*4eb0*/  IMAD R14, R14, 0x2, R193 ;  /* 0x000000020e0e7824 */ /* 0x000fe400078e02c1 */
[----:B------:R-:W-:Y:S04]  /*4ec0*/  IMAD.WIDE.U32 R42, R226, -0x2daee0ad, RZ ;  /* 0xd2511f53e22a7825 */ /* 0x000fe800078e00ff */
[----:B------:R-:W-:Y:S01]  /*4ed0*/  IMAD.SHL.U32 R104, R14, 0x2, RZ ;  /* 0x000000020e687824 */ /* 0x000fe200078e00ff */
[----:B------:R2:W-:Y:S01]  /*4ee0*/  MUFU.EX2 R7, R77 ;  /* 0x0000004d00077308 */ /* 0x0005e20000000800 */
[----:B------:R-:W-:Y:S02]  /*4ef0*/  FFMA.FTZ R14, R63, c[0x0][0x23c], -R68 ;  /* 0x00008f003f0e7a23 */ /* 0x000fe40000010844 */
[--C-:B------:R-:W-:Y:S01]  /*4f00*/  FFMA.FTZ R244, R51, c[0x0][0x23c], -R71.reuse ;  /* 0x00008f0033f47a23 */ /* 0x100fe20000010847 */
[----:B------:R-:W-:Y:S01]  /*4f10*/  IADD3 R102, R104, 0x1, RZ ;  /* 0x0000000168667810 */ /* 0x000fe20007ffe0ff */
[----:B------:R-:W-:Y:S01]  /*4f20*/  IMAD R114, R11, 0x8, R194 ;  /* 0x000000080b727824 */ /* 0x000fe200078e02c2 */
[----:B------:R-:W-:Y:S01]  /*4f30*/  LOP3.LUT R104, R43, UR31, R104, 0x96, !PT ;  /* 0x0000001f2b687c12 */ /* 0x000fe2000f8e9668 */
[----:B-1----:R-:W-:Y:S01]  /*4f40*/  FFMA.FTZ R75, R23, c[0x0][0x23c], -R71 ;  /* 0x00008f00174b7a23 */ /* 0x002fe20000010847 */
[----:B------:R-:W-:Y:S02]  /*4f50*/  LOP3.LUT R102, R43, UR31, R102, 0x96, !PT ;  /* 0x0000001f2b667c12 */ /* 0x000fe4000f8e9666 */
[C---:B------:R-:W-:Y:S01]  /*4f60*/  IADD3 R112, R114.reuse, 0x4, RZ ;  /* 0x0000000472707810 */ /* 0x040fe20007ffe0ff */
[----:B------:R-:W-:Y:S01]  /*4f70*/  IMAD.WIDE.U32 R114, R114, -0x326172a9, RZ ;  /* 0xcd9e8d5772727825 */ /* 0x000fe200078e00ff */
[----:B------:R-:W-:Y:S01]  /*4f80*/  LOP3.LUT R11, R42, UR51, RZ, 0x3c, !PT ;  /* 0x000000332a0b7c12 */ /* 0x000fe2000f8e3cff */
[----:B------:R1:W-:Y:S02]  /*4f90*/  MUFU.EX2 R45, R92 ;  /* 0x0000005c002d7308 */ /* 0x0003e40000000800 */
[----:B------:R-:W-:Y:S01]  /*4fa0*/  IMAD.WIDE.U32 R112, R112, -0x326172a9, RZ ;  /* 0xcd9e8d5770707825 */ /* 0x000fe200078e00ff */
[-C--:B------:R-:W-:Y:S03]  /*4fb0*/  LOP3.LUT R110, R115, R227.reuse, RZ, 0x3c, !PT ;  /* 0x000000e3736e7212 */ /* 0x080fe600078e3cff */
[----:B------:R-:W-:Y:S01]  /*4fc0*/  IMAD.WIDE.U32 R104, R104, -0x326172a9, RZ ;  /* 0xcd9e8d5768687825 */ /* 0x000fe200078e00ff */
[----:B------:R-:W-:Y:S03]  /*4fd0*/  LOP3.LUT R42, R113, R227, RZ, 0x3c, !PT ;  /* 0x000000e3712a7212 */ /* 0x000fe600078e3cff */
[----:B------:R3:W-:Y:S01]  /*4fe0*/  MUFU.EX2 R31, R74 ;  /* 0x0000004a001f7308 */ /* 0x0007e20000000800 */
[----:B------:R-:W-:Y:S01]  /*4ff0*/  LOP3.LUT R106, R105, UR25, R114, 0x96, !PT ;  /* 0x00000019696a7c12 */ /* 0x000fe2000f8e9672 */
[----:B--2---:R-:W-:Y:S02]  /*5000*/  FFMA.FTZ R77, R5, c[0x0][0x23c], -R69 ;  /* 0x00008f00054d7a23 */ /* 0x004fe40000010845 */
[----:B------:R-:W-:Y:S04]  /*5010*/  IMAD.WIDE.U32 R42, R42, -0x2daee0ad, RZ ;  /* 0xd2511f532a2a7825 */ /* 0x000fe800078e00ff */
[----:B------:R-:W-:Y:S01]  /*5020*/  IMAD.WIDE.U32 R110, R110, -0x2daee0ad, RZ ;  /* 0xd2511f536e6e7825 */ /* 0x000fe200078e00ff */
[C---:B------:R-:W-:Y:S01]  /*5030*/  LOP3.LUT R116, R11.reuse, R43, RZ, 0x3c, !PT ;  /* 0x0000002b0b747212 */ /* 0x040fe200078e3cff */
[----:B------:R-:W-:Y:S02]  /*5040*/  MUFU.EX2 R8, R77 ;  /* 0x0000004d00087308 */ /* 0x000fe40000000800 */
[----:B------:R-:W-:Y:S01]  /*5050*/  IMAD.WIDE.U32 R102, R102, -0x326172a9, RZ ;  /* 0xcd9e8d5766667825 */ /* 0x000fe200078e00ff */
[----:B------:R-:W-:Y:S02]  /*5060*/  LOP3.LUT R120, R11, R111, RZ, 0x3c, !PT ;  /* 0x0000006f0b787212 */ /* 0x000fe400078e3cff */
[----:B------:R-:W-:Y:S01]  /*5070*/  LOP3.LUT R11, R105, UR25, R112, 0x96, !PT ;  /* 0x00000019690b7c12 */ /* 0x000fe2000f8e9670 */
[----:B------:R-:W-:Y:S01]  /*5080*/  IMAD.WIDE.U32 R116, R116, -0x326172a9, RZ ;  /* 0xcd9e8d5774747825 */ /* 0x000fe200078e00ff */
[C---:B------:R-:W-:Y:S02]  /*5090*/  LOP3.LUT R114, R103.reuse, UR25, R114, 0x96, !PT ;  /* 0x0000001967727c12 */ /* 0x040fe4000f8e9672 */
[----:B------:R-:W-:Y:S01]  /*50a0*/  LOP3.LUT R112, R103, UR25, R112, 0x96, !PT ;  /* 0x0000001967707c12 */ /* 0x000fe2000f8e9670 */
[----:B------:R-:W-:Y:S01]  /*50b0*/  MUFU.EX2 R27, R73 ;  /* 0x00000049001b7308 */ /* 0x000fe20000000800 */
[----:B------:R-:W-:Y:S04]  /*50c0*/  IMAD.WIDE.U32 R120, R120, -0x326172a9, RZ ;  /* 0xcd9e8d5778787825 */ /* 0x000fe800078e00ff */
[----:B------:R-:W-:Y:S01]  /*50d0*/  IMAD.WIDE.U32 R114, R114, -0x2daee0ad, RZ ;  /* 0xd2511f5372727825 */ /* 0x000fe200078e00ff */
[--C-:B------:R-:W-:Y:S02]  /*50e0*/  LOP3.LUT R118, R121, UR24, R104.reuse, 0x96, !PT ;  /* 0x0000001879767c12 */ /* 0x100fe4000f8e9668 */
[----:B------:R-:W-:Y:S01]  /*50f0*/  LOP3.LUT R104, R117, UR24, R104, 0x96, !PT ;  /* 0x0000001875687c12 */ /* 0x000fe2000f8e9668 */
[----:B------:R-:W-:Y:S01]  /*5100*/  IMAD.WIDE.U32 R112, R112, -0x2daee0ad, RZ ;  /* 0xd2511f5370707825 */ /* 0x000fe200078e00ff */
[----:B-1----:R-:W-:Y:S01]  /*5110*/  LOP3.LUT R92, R115, UR23, R110, 0x96, !PT ;  /* 0x00000017735c7c12 */ /* 0x002fe2000f8e966e */
[----:B------:R-:W-:Y:S01]  /*5120*/  MUFU.EX2 R47, R98 ;  /* 0x00000062002f7308 */ /* 0x000fe20000000800 */
[--C-:B------:R-:W-:Y:S01]  /*5130*/  LOP3.LUT R100, R121, UR24, R102.reuse, 0x96, !PT ;  /* 0x0000001879647c12 */ /* 0x100fe2000f8e9666 */
        /* <DEDUP_REMOVED lines=9> */
[----:B------:R2:W-:Y:S01]  /*51d0*/  MUFU.EX2 R48, R76 ;  /* 0x0000004c00307308 */ /* 0x0005e20000000800 */
[----:B------:R-:W-:Y:S01]  /*51e0*/  LOP3.LUT R106, R119, UR21, R106, 0x96, !PT ;  /* 0x00000015776a7c12 */ /* 0x000fe2000f8e966a */
[--C-:B---3--:R-:W-:Y:S02]  /*51f0*/  FFMA.FTZ R74, R55, c[0x0][0x23c], -R71.reuse ;  /* 0x00008f00374a7a23 */ /* 0x108fe40000010847 */
[----:B------:R-:W-:Y:S04]  /*5200*/  IMAD.WIDE.U32 R122, R122, -0x326172a9, RZ ;  /* 0xcd9e8d577a7a7825 */ /* 0x000fe800078e00ff */
[----:B------:R-:W-:Y:S02]  /*5210*/  IMAD.WIDE.U32 R114, R114, -0x326172a9, RZ ;  /* 0xcd9e8d5772727825 */ /* 0x000fe400078e00ff */
[----:B------:R3:W-:Y:S02]  /*5220*/  MUFU.EX2 R51, R75 ;  /* 0x0000004b00337308 */ /* 0x0007e40000000800 */
[----:B------:R-:W-:Y:S04]  /*5230*/  IMAD.WIDE.U32 R106, R106, -0x326172a9, RZ ;  /* 0xcd9e8d576a6a7825 */ /* 0x000fe800078e00ff */
[--C-:B-1----:R-:W-:Y:S02]  /*5240*/  FFMA.FTZ R72, R30, c[0x0][0x23c], -R68.reuse ;  /* 0x00008f001e487a23 */ /* 0x102fe40000010844 */
[----:B------:R-:W-:Y:S01]  /*5250*/  FFMA.FTZ R68, R62, c[0x0][0x23c], -R68 ;  /* 0x00008f003e447a23 */ /* 0x000fe20000010844 */
[----:B------:R-:W-:Y:S01]  /*5260*/  LOP3.LUT R62, R113, UR23, R42, 0x96, !PT ;  /* 0x00000017713e7c12 */ /* 0x000fe2000f8e962a */
[----:B------:R1:W-:Y:S01]  /*5270*/  MUFU.EX2 R5, R99 ;  /* 0x0000006300057308 */ /* 0x0003e20000000800 */
[----:B------:R-:W-:Y:S01]  /*5280*/  LOP3.LUT R42, R123, UR22, R116, 0x96, !PT ;  /* 0x000000167b2a7c12 */ /* 0x000fe2000f8e9674 */
[--C-:B------:R-:W-:Y:S02]  /*5290*/  FFMA.FTZ R73, R66, c[0x0][0x23c], -R71.reuse ;  /* 0x00008f0042497a23 */ /* 0x100fe40000010847 */
[----:B------:R-:W-:Y:S04]  /*52a0*/  IMAD.WIDE.U32 R108, R108, -0x326172a9, RZ ;  /* 0xcd9e8d576c6c7825 */ /* 0x000fe800078e00ff */
[--C-:B--2---:R-:W-:Y:S01]  /*52b0*/  FFMA.FTZ R76, R34, c[0x0][0x23c], -R71.reuse ;  /* 0x00008f00224c7a23 */ /* 0x104fe20000010847 */
[----:B------:R-:W-:Y:S01]  /*52c0*/  LOP3.LUT R98, R109, UR22, R120, 0x96, !PT ;  /* 0x000000166d627c12 */ /* 0x000fe2000f8e9678 */
[----:B------:R2:W-:Y:S01]  /*52d0*/  MUFU.EX2 R55, R93 ;  /* 0x0000005d00377308 */ /* 0x0005e20000000800 */
[----:B------:R-:W-:Y:S01]  /*52e0*/  LOP3.LUT R108, R107, UR20, R108, 0x96, !PT ;  /* 0x000000146b6c7c12 */ /* 0x000fe2000f8e966c */
[----:B------:R-:W-:Y:S04]  /*52f0*/  IMAD.WIDE.U32 R104, R104, -0x2daee0ad, RZ ;  /* 0xd2511f5368687825 */ /* 0x000fe800078e00ff */
[--C-:B---3--:R-:W-:Y:S01]  /*5300*/  FFMA.FTZ R75, R39, c[0x0][0x23c], -R71.reuse ;  /* 0x00008f00274b7a23 */ /* 0x108fe20000010847 */
[----:B------:R-:W-:Y:S01]  /*5310*/  LOP3.LUT R110, R105, UR21, R110, 0x96, !PT ;  /* 0x00000015696e7c12 */ /* 0x000fe2000f8e966e */
[----:B------:R-:W-:Y:S02]  /*5320*/  FFMA.FTZ R71, R54, c[0x0][0x23c], -R71 ;  /* 0x00008f0036477a23 */ /* 0x000fe40000010847 */
[----:B------:R3:W-:Y:S01]  /*5330*/  MUFU.EX2 R66, R97 ;  /* 0x0000006100427308 */ /* 0x0007e20000000800 */
[----:B------:R-:W-:Y:S04]  /*5340*/  IMAD.WIDE.U32 R42, R42, -0x2daee0ad, RZ ;  /* 0xd2511f532a2a7825 */ /* 0x000fe800078e00ff */
[----:B------:R-:W-:Y:S01]  /*5350*/  IMAD.WIDE.U32 R108, R108, -0x2daee0ad, RZ ;  /* 0xd2511f536c6c7825 */ /* 0x000fe200078e00ff */
[----:B------:R-:W-:Y:S03]  /*5360*/  LOP3.LUT R104, R43, UR19, R104, 0x96, !PT ;  /* 0x000000132b687c12 */ /* 0x000fe6000f8e9668 */
[----:B-1----:R-:W-:Y:S01]  /*5370*/  IMAD.WIDE.U32 R98, R98, -0x2daee0ad, RZ ;  /* 0xd2511f5362627825 */ /* 0x002fe200078e00ff */
[----:B------:R-:W-:Y:S03]  /*5380*/  MUFU.EX2 R33, R96 ;  /* 0x0000006000217308 */ /* 0x000fe60000000800 */
[----:B------:R-:W-:Y:S01]  /*5390*/  IMAD.WIDE.U32 R104, R104, -0x326172a9, RZ ;  /* 0xcd9e8d5768687825 */ /* 0x000fe200078e00ff */
[----:B------:R-:W-:Y:S02]  /*53a0*/  LOP3.LUT R118, R99, UR19, R118, 0x96, !PT ;  /* 0x0000001363767c12 */ /* 0x000fe4000f8e9676 */
[----:B------:R-:W-:Y:S01]  /*53b0*/  LOP3.LUT R98, R109, UR17, R98, 0x96, !PT ;  /* 0x000000116d627c12 */ /* 0x000fe2000f8e9662 */
[----:B------:R-:W-:Y:S03]  /*53c0*/  IMAD.WIDE.U32 R102, R102, -0x2daee0ad, RZ ;  /* 0xd2511f5366667825 */ /* 0x000fe600078e00ff */
[----:B------:R1:W-:Y:S01]  /*53d0*/  MUFU.EX2 R54, R79 ;  /* 0x0000004f00367308 */ /* 0x0003e20000000800 */
[----:B------:R-:W-:Y:S01]  /*53e0*/  IMAD.WIDE.U32 R118, R118, -0x326172a9, RZ ;  /* 0xcd9e8d5776767825 */ /* 0x000fe200078e00ff */
[----:B------:R-:W-:Y:S03]  /*53f0*/  LOP3.LUT R112, R103, UR21, R112, 0x96, !PT ;  /* 0x0000001567707c12 */ /* 0x000fe6000f8e9670 */
[----:B--2---:R-:W-:Y:S01]  /*5400*/  IMAD.WIDE.U32 R92, R92, -0x326172a9, RZ ;  /* 0xcd9e8d575c5c7825 */ /* 0x004fe200078e00ff */
[----:B------:R-:W-:Y:S03]  /*5410*/  LOP3.LUT R106, R119, UR18, R106, 0x96, !PT ;  /* 0x00000012776a7c12 */ /* 0x000fe6000f8e966a */
[----:B------:R-:W-:Y:S01]  /*5420*/  IMAD.WIDE.U32 R112, R112, -0x326172a9, RZ ;  /* 0xcd9e8d5770707825 */ /* 0x000fe200078e00ff */
[----:B------:R-:W-:Y:S01]  /*5430*/  LOP3.LUT R120, R93, UR22, R120, 0x96, !PT ;  /* 0x000000165d787c12 */ /* 0x000fe2000f8e9678 */
[----:B------:R2:W-:Y:S01]  /*5440*/  MUFU.EX2 R39, R88 ;  /* 0x0000005800277308 */ /* 0x0005e20000000800 */
[----:B------:R-:W-:Y:S01]  /*5450*/  LOP3.LUT R92, R115, UR20, R92, 0x96, !PT ;  /* 0x00000014735c7c12 */ /* 0x000fe2000f8e965c */
[----:B------:R-:W-:Y:S04]  /*5460*/  IMAD.WIDE.U32 R110, R110, -0x326172a9, RZ ;  /* 0xcd9e8d576e6e7825 */ /* 0x000fe800078e00ff */
[----:B------:R-:W-:Y:S01]  /*5470*/  IMAD.WIDE.U32 R98, R98, -0x326172a9, RZ ;  /* 0xcd9e8d5762627825 */ /* 0x000fe200078e00ff */
[----:B---3--:R-:W-:Y:S03]  /*5480*/  LOP3.LUT R97, R105, UR18, R110, 0x96, !PT ;  /* 0x0000001269617c12 */ /* 0x008fe6000f8e966e */
[----:B------:R3:W-:Y:S01]  /*5490*/  MUFU.EX2 R18, R76 ;  /* 0x0000004c00127308 */ /* 0x0007e20000000800 */
[----:B------:R-:W-:Y:S01]  /*54a0*/  SHF.R.U32.HI R43, RZ, 0x18, R98 ;  /* 0x00000018ff2b7819 */ /* 0x000fe20000011662 */
[----:B------:R-:W-:Y:S01]  /*54b0*/  IMAD.WIDE.U32 R106, R106, -0x2daee0ad, RZ ;  /* 0xd2511f536a6a7825 */ /* 0x000fe200078e00ff */
[----:B------:R-:W-:Y:S02]  /*54c0*/  LOP3.LUT R11, R98, 0xff, RZ, 0xc0, !PT ;  /* 0x000000ff620b7812 */ /* 0x000fe400078ec0ff */
[----:B------:R-:W-:Y:S01]  /*54d0*/  ISETP.LE.U32.AND P4, PT, R43, UR4, PT ;  /* 0x000000042b007c0c */ /* 0x000fe2000bf83070 */
[----:B------:R-:W-:Y:S01]  /*54e0*/  IMAD.WIDE.U32 R62, R62, -0x326172a9, RZ ;  /* 0xcd9e8d573e3e7825 */ /* 0x000fe200078e00ff */
[----:B-1----:R-:W-:Y:S02]  /*54f0*/  SHF.R.U32.HI R79, RZ, 0x18, R106 ;  /* 0x00000018ff4f7819 */ /* 0x002fe4000001166a */
[----:B------:R-:W-:Y:S01]  /*5500*/  ISETP.LE.U32.AND P3, PT, R11, UR4, PT ;  /* 0x000000040b007c0c */ /* 0x000fe2000bf63070 */
[----:B------:R1:W-:Y:S01]  /*5510*/  MUFU.EX2 R23, R72 ;  /* 0x0000004800177308 */ /* 0x0003e20000000800 */
[----:B------:R-:W-:Y:S01]  /*5520*/  LOP3.LUT R116, R63, UR22, R116, 0x96, !PT ;  /* 0x000000163f747c12 */ /* 0x000fe2000f8e9674 */
[----:B------:R-:W-:Y:S01]  /*5530*/  IMAD.WIDE.U32 R120, R120, -0x2daee0ad, RZ ;  /* 0xd2511f5378787825 */ /* 0x000fe200078e00ff */
[----:B------:R-:W-:Y:S02]  /*5540*/  LOP3.LUT R62, R113, UR20, R62, 0x96, !PT ;  /* 0x00000014713e7c12 */ /* 0x000fe4000f8e963e */
[----:B--2---:R-:W-:Y:S01]  /*5550*/  LOP3.LUT R88, R111, UR20, R122, 0x96, !PT ;  /* 0x000000146f587c12 */ /* 0x004fe2000f8e967a */
[----:B------:R-:W-:Y:S01]  /*5560*/  IMAD.WIDE.U32 R92, R92, -0x2daee0ad, RZ ;  /* 0xd2511f535c5c7825 */ /* 0x000fe200078e00ff */
[----:B------:R-:W-:Y:S02]  /*5570*/  LOP3.LUT R100, R121, UR19, R100, 0x96, !PT ;  /* 0x0000001379647c12 */ /* 0x000fe4000f8e9664 */
[----:B------:R-:W-:Y:S01]  /*5580*/  ISETP.LE.U32.AND P1, PT, R79, UR4, PT ;  /* 0x000000044f007c0c */ /* 0x000fe2000bf23070 */
[----:B------:R2:W-:Y:S01]  /*5590*/  MUFU.EX2 R15, R75 ;  /* 0x0000004b000f7308 */ /* 0x0005e20000000800 */
[----:B------:R-:W-:Y:S01]  /*55a0*/  LOP3.LUT R110, R93, UR17, R120, 0x96, !PT ;  /* 0x000000115d6e7c12 */ /* 0x000fe2000f8e9678 */
[----:B------:R-:W-:Y:S01]  /*55b0*/  IMAD.WIDE.U32 R96, R97, -0x2daee0ad, RZ ;  /* 0xd2511f5361607825 */ /* 0x000fe200078e00ff */
[----:B------:R-:W-:Y:S02]  /*55c0*/  LOP3.LUT R93, R99, UR16, R118, 0x96, !PT ;  /* 0x00000010635d7c12 */ /* 0x000fe4000f8e9676 */
[----:B------:R-:W-:Y:S01]  /*55d0*/  SHF.R.U32.HI R109, RZ, 0x10, R106 ;  /* 0x00000010ff6d7819 */ /* 0x000fe2000001166a */
[----:B------:R-:W-:Y:S01]  /*55e0*/  IMAD.WIDE.U32 R62, R62, -0x2daee0ad, RZ ;  /* 0xd2511f533e3e7825 */ /* 0x000fe200078e00ff */
[----:B------:R-:W-:Y:S02]  /*55f0*/  LOP3.LUT R58, R96, 0xff, RZ, 0xc0, !PT ;  /* 0x000000ff603a7812 */ /* 0x000fe400078ec0ff */
[----:B------:R-:W-:Y:S01]  /*5600*/  LOP3.LUT R109, R109, 0xff, RZ, 0xc0, !PT ;  /* 0x000000ff6d6d7812 */ /* 0x000fe200078ec0ff */
[----:B------:R4:W-:Y:S01]  /*5610*/  MUFU.EX2 R29, R89 ;  /* 0x00000059001d7308 */ /* 0x0009e20000000800 */
[----:B------:R-:W-:Y:S01]  /*5620*/  ISETP.LE.U32.AND P6, PT, R58, UR4, PT ;  /* 0x000000043a007c0c */ /* 0x000fe2000bfc3070 */
[----:B------:R-:W-:Y:S01]  /*5630*/  IMAD.WIDE.U32 R116, R116, -0x2daee0ad, RZ ;  /* 0xd2511f5374747825 */ /* 0x000fe200078e00ff */
[----:B------:R-:W-:Y:S02]  /*5640*/  SHF.R.U32.HI R58, RZ, 0x18, R93 ;  /* 0x00000018ff3a7819 */ /* 0x000fe4000001165d */
[----:B------:R-:W-:Y:S01]  /*5650*/  LOP3.LUT R99, R98, 0xffff, RZ, 0xc0, !PT ;  /* 0x0000ffff62637812 */ /* 0x000fe200078ec0ff */
[--C-:B---3--:R-:W-:Y:S01]  /*5660*/  FFMA.FTZ R76, R21, c[0x0][0x23c], -R69.reuse ;  /* 0x00008f00154c7a23 */ /* 0x108fe20000010845 */
[----:B------:R-:W-:Y:S01]  /*5670*/  LOP3.LUT R116, R63, UR17, R116, 0x96, !PT ;  /* 0x000000113f747c12 */ /* 0x000fe2000f8e9674 */
[--C-:B-1----:R-:W-:Y:S01]  /*5680*/  FFMA.FTZ R72, R65, c[0x0][0x23c], -R69.reuse ;  /* 0x00008f0041487a23 */ /* 0x102fe20000010845 */
[----:B------:R-:W-:Y:S01]  /*5690*/  SHF.R.U32.HI R63, RZ, 0x10, R98 ;  /* 0x00000010ff3f7819 */ /* 0x000fe20000011662 */
[----:B------:R-:W1:Y:S01]  /*56a0*/  MUFU.EX2 R247, R247 ;  /* 0x000000f700f77308 */ /* 0x000e620000000800 */
[----:B------:R-:W-:Y:S01]  /*56b0*/  LOP3.LUT R98, R106, 0xffff, RZ, 0xc0, !PT ;  /* 0x0000ffff6a627812 */ /* 0x000fe200078ec0ff */
[----:B------:R-:W-:Y:S01]  /*56c0*/  IMAD.WIDE.U32 R100, R100, -0x326172a9, RZ ;  /* 0xcd9e8d5764647825 */ /* 0x000fe200078e00ff */
[----:B------:R-:W-:Y:S02]  /*56d0*/  LOP3.LUT R63, R63, 0xff, RZ, 0xc0, !PT ;  /* 0x000000ff3f3f7812 */ /* 0x000fe400078ec0ff */
[----:B------:R-:W-:Y:S01]  /*56e0*/  LOP3.LUT R102, R117, UR19, R102, 0x96, !PT ;  /* 0x0000001375667c12 */ /* 0x000fe2000f8e9666 */
[--C-:B--2---:R-:W-:Y:S01]  /*56f0*/  FFMA.FTZ R75, R37, c[0x0][0x23c], -R69.reuse ;  /* 0x00008f00254b7a23 */ /* 0x104fe20000010845 */
[----:B------:R-:W-:Y:S01]  /*5700*/  LOP3.LUT R114, R101, UR18, R114, 0x96, !PT ;  /* 0x0000001265727c12 */ /* 0x000fe2000f8e9672 */
[----:B------:R-:W-:Y:S01]  /*5710*/  FFMA.FTZ R69, R53, c[0x0][0x23c], -R69 ;  /* 0x00008f0035457a23 */ /* 0x000fe20000010845 */
[----:B------:R-:W-:Y:S01]  /*5720*/  SHF.R.U32.HI R99, RZ, 0x8, R99 ;  /* 0x00000008ff637819 */ /* 0x000fe20000011663 */
[----:B------:R2:W-:Y:S01]  /*5730*/  MUFU.EX2 R22, R85 ;  /* 0x0000005500167308 */ /* 0x0005e20000000800 */
[----:B------:R-:W-:Y:S01]  /*5740*/  SHF.R.U32.HI R98, RZ, 0x8, R98 ;  /* 0x00000008ff627819 */ /* 0x000fe20000011662 */
[----:B------:R-:W-:Y:S01]  /*5750*/  IMAD.WIDE.U32 R110, R110, -0x326172a9, RZ ;  /* 0xcd9e8d576e6e7825 */ /* 0x000fe200078e00ff */
[----:B------:R-:W-:Y:S02]  /*5760*/  LOP3.LUT R99, R99, 0xffff, RZ, 0xc0, !PT ;  /* 0x0000ffff63637812 */ /* 0x000fe400078ec0ff */
[----:B------:R-:W-:Y:S01]  /*5770*/  LOP3.LUT R98, R98, 0xffff, RZ, 0xc0, !PT ;  /* 0x0000ffff62627812 */ /* 0x000fe200078ec0ff */
[----:B----4-:R-:W-:Y:S01]  /*5780*/  IMAD.WIDE.U32 R88, R88, -0x2daee0ad, RZ ;  /* 0xd2511f5358587825 */ /* 0x010fe200078e00ff */
[----:B------:R-:W-:Y:S03]  /*5790*/  SHF.R.U32.HI R11, RZ, 0x18, R110 ;  /* 0x00000018ff0b7819 */ /* 0x000fe6000001166e */
[----:B------:R3:W-:Y:S01]  /*57a0*/  MUFU.EX2 R57, R46 ;  /* 0x0000002e00397308 */ /* 0x0007e20000000800 */
[----:B------:R-:W-:Y:S01]  /*57b0*/  LOP3.LUT R42, R89, UR17, R42, 0x96, !PT ;  /* 0x00000011592a7c12 */ /* 0x000fe2000f8e962a */
[----:B------:R-:W-:Y:S01]  /*57c0*/  IMAD.WIDE.U32 R114, R114, -0x2daee0ad, RZ ;  /* 0xd2511f5372727825 */ /* 0x000fe200078e00ff */
[----:B------:R-:W-:Y:S02]  /*57d0*/  LOP3.LUT R89, R111, UR16, R100, 0x96, !PT ;  /* 0x000000106f597c12 */ /* 0x000fe4000f8e9664 */
[----:B------:R-:W-:Y:S01]  /*57e0*/  LOP3.LUT R100, R106, 0xff, RZ, 0xc0, !PT ;  /* 0x000000ff6a647812 */ /* 0x000fe200078ec0ff */
[----:B------:R-:W-:Y:S01]  /*57f0*/  IMAD.WIDE.U32 R118, R42, -0x326172a9, RZ ;  /* 0xcd9e8d572a767825 */ /* 0x000fe200078e00ff */
[----:B------:R-:W-:Y:S02]  /*5800*/  LOP3.LUT R88, R97, UR15, R88, 0x96, !PT ;  /* 0x0000000f61587c12 */ /* 0x000fe4000f8e9658 */
[----:B------:R-:W-:Y:S01]  /*5810*/  ISETP.LE.U32.AND P2, PT, R100, UR4, PT ;  /* 0x0000000464007c0c */ /* 0x000fe2000bf43070 */
[----:B------:R-:W4:Y:S01]  /*5820*/  MUFU.EX2 R246, R246 ;  /* 0x000000f600f67308 */ /* 0x000f220000000800 */
[----:B------:R-:W-:Y:S01]  /*5830*/  LOP3.LUT R106, R114, 0xff, RZ, 0xc0, !PT ;  /* 0x000000ff726a7812 */ /* 0x000fe200078ec0ff */
[----:B------:R-:W-:Y:S01]  /*5840*/  IMAD.WIDE.U32 R116, R116, -0x326172a9, RZ ;  /* 0xcd9e8d5774747825 */ /* 0x000fe200078e00ff */
[----:B------:R-:W-:Y:S02]  /*5850*/  LOP3.LUT R42, R115, UR15, R92, 0x96, !PT ;  /* 0x0000000f732a7c12 */ /* 0x000fe4000f8e965c */
[----:B--2---:R-:W-:Y:S01]  /*5860*/  LOP3.LUT R85, R93, 0xff, RZ, 0xc0, !PT ;  /* 0x000000ff5d557812 */ /* 0x004fe200078ec0ff */
[----:B------:R-:W-:Y:S01]  /*5870*/  IMAD.WIDE.U32 R102, R102, -0x326172a9, RZ ;  /* 0xcd9e8d5766667825 */ /* 0x000fe200078e00ff */
[----:B------:R-:W-:Y:S02]  /*5880*/  SHF.R.U32.HI R105, RZ, 0x18, R114 ;  /* 0x00000018ff697819 */ /* 0x000fe40000011672 */
[----:B------:R-:W-:Y:S01]  /*5890*/  SHF.R.U32.HI R100, RZ, 0x10, R118 ;  /* 0x00000010ff647819 */ /* 0x000fe20000011676 */
[----:B------:R2:W-:Y:S01]  /*58a0*/  MUFU.EX2 R53, R91 ;  /* 0x0000005b00357308 */ /* 0x0005e20000000800 */
[----:B------:R-:W-:Y:S02]  /*58b0*/  LOP3.LUT R43, R117, UR16, R102, 0x96, !PT ;  /* 0x00000010752b7c12 */ /* 0x000fe4000f8e9666 */
[----:B------:R-:W-:Y:S02]  /*58c0*/  SHF.R.U32.HI R102, RZ, 0x18, R116 ;  /* 0x00000018ff667819 */ /* 0x000fe40000011674 */
[----:B---3--:R-:W-:Y:S02]  /*58d0*/  SHF.R.U32.HI R46, RZ, 0x18, R96 ;  /* 0x00000018ff2e7819 */ /* 0x008fe40000011660 */
[----:B------:R-:W-:Y:S02]  /*58e0*/  LOP3.LUT R112, R103, UR18, R112, 0x96, !PT ;  /* 0x0000001267707c12 */ /* 0x000fe4000f8e9670 */
[----:B------:R-:W-:Y:S01]  /*58f0*/  ISETP.LE.U32.AND P5, PT, R46, UR4, PT ;  /* 0x000000042e007c0c */ /* 0x000fe2000bfa3070 */
[----:B------:R-:W-:Y:S01]  /*5900*/  MUFU.EX2 R244, R244 ;  /* 0x000000f400f47308 */ /* 0x000fe20000000800 */
[----:B------:R-:W-:Y:S01]  /*5910*/  LOP3.LUT R46, R119, UR16, R104, 0x96, !PT ;  /* 0x00000010772e7c12 */ /* 0x000fe2000f8e9668 */
[----:B------:R-:W-:Y:S01]  /*5920*/  IMAD.WIDE.U32 R112, R112, -0x2daee0ad, RZ ;  /* 0xd2511f5370707825 */ /* 0x000fe200078e00ff */
[----:B------:R-:W-:Y:S02]  /*5930*/  LOP3.LUT R104, R116, 0xff, RZ, 0xc0, !PT ;  /* 0x000000ff74687812 */ /* 0x000fe400078ec0ff */
[----:B------:R-:W-:Y:S02]  /*5940*/  LOP3.LUT R100, R100, 0xff, RZ, 0xc0, !PT ;  /* 0x000000ff64647812 */ /* 0x000fe400078ec0ff */
[----:B------:R-:W-:Y:S02]  /*5950*/  LOP3.LUT R103, R112, 0xff, RZ, 0xc0, !PT ;  /* 0x000000ff70677812 */ /* 0x000fe400078ec0ff */
[----:B------:R-:W-:Y:S01]  /*5960*/  LOP3.LUT R79, R116, 0xffff, RZ, 0xc0, !PT ;  /* 0x0000ffff744f7812 */ /* 0x000fe200078ec0ff */
[----:B------:R3:W-:Y:S01]  /*5970*/  MUFU.EX2 R30, R84 ;  /* 0x00000054001e7308 */ /* 0x0007e20000000800 */
[----:B------:R-:W-:Y:S02]  /*5980*/  LOP3.LUT R92, R118, 0xffff, RZ, 0xc0, !PT ;  /* 0x0000ffff765c7812 */ /* 0x000fe400078ec0ff */
[----:B------:R-:W-:Y:S02]  /*5990*/  SHF.R.U32.HI R79, RZ, 0x8, R79 ;  /* 0x00000008ff4f7819 */ /* 0x000fe4000001164f */
[----:B--2---:R-:W-:Y:S02]  /*59a0*/  LOP3.LUT R91, R107, UR15, R108, 0x96, !PT ;  /* 0x0000000f6b5b7c12 */ /* 0x004fe4000f8e966c */
[----:B------:R-:W-:Y:S02]  /*59b0*/  SHF.R.U32.HI R108, RZ, 0x10, R96 ;  /* 0x00000010ff6c7819 */ /* 0x000fe40000011660 */
[----:B------:R-:W-:Y:S01]  /*59c0*/  LOP3.LUT R96, R96, 0xffff, RZ, 0xc0, !PT ;  /* 0x0000ffff60607812 */ /* 0x000fe200078ec0ff */
[----:B------:R-:W2:Y:S01]  /*59d0*/  MUFU.EX2 R252, R252 ;  /* 0x000000fc00fc7308 */ /* 0x000ea20000000800 */
[----:B------:R-:W-:Y:S02]  /*59e0*/  SHF.R.U32.HI R107, RZ, 0x10, R110 ;  /* 0x00000010ff6b7819 */ /* 0x000fe4000001166e */
[----:B------:R-:W-:Y:S02]  /*59f0*/  LOP3.LUT R97, R110, 0xffff, RZ, 0xc0, !PT ;  /* 0x0000ffff6e617812 */ /* 0x000fe400078ec0ff */
[----:B------:R-:W-:Y:S02]  /*5a00*/  LOP3.LUT R107, R107, 0xff, RZ, 0xc0, !PT ;  /* 0x000000ff6b6b7812 */ /* 0x000fe400078ec0ff */
[----:B------:R-:W-:Y:S02]  /*5a10*/  SHF.R.U32.HI R96, RZ, 0x8, R96 ;  /* 0x00000008ff607819 */ /* 0x000fe40000011660 */
[----:B------:R-:W-:Y:S01]  /*5a20*/  LOP3.LUT R111, R118, 0xff, RZ, 0xc0, !PT ;  /* 0x000000ff766f7812 */ /* 0x000fe200078ec0ff */
[----:B------:R1:W-:Y:S01]  /*5a30*/  MUFU.EX2 R21, R10 ;  /* 0x0000000a00157308 */ /* 0x0003e20000000800 */
[----:B------:R-:W-:Y:S02]  /*5a40*/  LOP3.LUT R96, R96, 0xffff, RZ, 0xc0, !PT ;  /* 0x0000ffff60607812 */ /* 0x000fe400078ec0ff */
[----:B------:R-:W-:Y:S02]  /*5a50*/  LOP3.LUT R108, R108, 0xff, RZ, 0xc0, !PT ;  /* 0x000000ff6c6c7812 */ /* 0x000fe400078ec0ff */
[----:B---3--:R-:W-:Y:S02]  /*5a60*/  LOP3.LUT R84, R110, 0xff, RZ, 0xc0, !PT ;  /* 0x000000ff6e547812 */ /* 0x008fe400078ec0ff */
[----:B------:R-:W-:Y:S02]  /*5a70*/  SHF.R.U32.HI R110, RZ, 0x18, R118 ;  /* 0x00000018ff6e7819 */ /* 0x000fe40000011676 */
[----:B------:R-:W-:Y:S01]  /*5a80*/  ISETP.LE.U32.AND P0, PT, R84, UR4, PT ;  /* 0x0000000454007c0c */ /* 0x000fe2000bf03070 */
[----:B------:R-:W3:Y:S01]  /*5a90*/  MUFU.EX2 R243, R243 ;  /* 0x000000f300f37308 */ /* 0x000ee20000000800 */
[----:B------:R-:W-:Y:S02]  /*5aa0*/  SHF.R.U32.HI R97, RZ, 0x8, R97 ;  /* 0x00000008ff617819 */ /* 0x000fe40000011661 */
[----:B------:R-:W-:Y:S02]  /*5ab0*/  LOP3.LUT R79, R79, 0xffff, RZ, 0xc0, !PT ;  /* 0x0000ffff4f4f7812 */ /* 0x000fe400078ec0ff */
[----:B------:R-:W-:Y:S02]  /*5ac0*/  LOP3.LUT R97, R97, 0xffff, RZ, 0xc0, !PT ;  /* 0x0000ffff61617812 */ /* 0x000fe400078ec0ff */
[----:B------:R-:W-:Y:S02]  /*5ad0*/  SHF.R.U32.HI R92, RZ, 0x8, R92 ;  /* 0x00000008ff5c7819 */ /* 0x000fe4000001165c */
[----:B------:R-:W-:Y:S01]  /*5ae0*/  LOP3.LUT R84, R114, 0xffff, RZ, 0xc0, !PT ;  /* 0x0000ffff72547812 */ /* 0x000fe200078ec0ff */
[----:B------:R-:W-:Y:S01]  /*5af0*/  MUFU.EX2 R245, R245 ;  /* 0x000000f500f57308 */ /* 0x000fe20000000800 */
[----:B------:R-:W-:Y:S02]  /*5b00*/  LOP3.LUT R92, R92, 0xffff, RZ, 0xc0, !PT ;  /* 0x0000ffff5c5c7812 */ /* 0x000fe400078ec0ff */
[----:B------:R-:W-:Y:S02]  /*5b10*/  SHF.R.U32.HI R84, RZ, 0x8, R84 ;  /* 0x00000008ff547819 */ /* 0x000fe40000011654 */
[----:B-1----:R-:W-:Y:S02]  /*5b20*/  LOP3.LUT R10, R113, UR15, R62, 0x96, !PT ;  /* 0x0000000f710a7c12 */ /* 0x002fe4000f8e963e */
[----:B------:R-:W-:Y:S02]  /*5b30*/  SHF.R.U32.HI R62, RZ, 0x10, R116 ;  /* 0x00000010ff3e7819 */ /* 0x000fe40000011674 */
[----:B------:R-:W-:Y:S01]  /*5b40*/  LOP3.LUT R84, R84, 0xffff, RZ, 0xc0, !PT ;  /* 0x0000ffff54547812 */ /* 0x000fe200078ec0ff */
[----:B------:R-:W-:Y:S01]  /*5b50*/  MUFU.EX2 R248, R248 ;  /* 0x000000f800f87308 */ /* 0x000fe20000000800 */
[----:B------:R-:W-:Y:S02]  /*5b60*/  LOP3.LUT R62, R62, 0xff, RZ, 0xc0, !PT ;  /* 0x000000ff3e3e7812 */ /* 0x000fe400078ec0ff */
[--C-:B------:R-:W-:Y:S02]  /*5b70*/  SHF.R.U32.HI R90, RZ, 0x10, R112.reuse ;  /* 0x00000010ff5a7819 */ /* 0x100fe40000011670 */
[----:B------:R-:W-:Y:S02]  /*5b80*/  SHF.R.U32.HI R101, RZ, 0x18, R112 ;  /* 0x00000018ff657819 */ /* 0x000fe40000011670 */
[----:B------:R-:W-:Y:S03]  /*5b90*/  LOP3.LUT R90, R90, 0xff, RZ, 0xc0, !PT ;  /* 0x000000ff5a5a7812 */ /* 0x000fe600078ec0ff */
[----:B------:R-:W-:Y:S10]  /*5ba0*/  MUFU.EX2 R249, R249 ;  /* 0x000000f900f97308 */ /* 0x000ff40000000800 */
[----:B------:R-:W-:Y:S10]  /*5bb0*/  MUFU.EX2 R251, R251 ;  /* 0x000000fb00fb7308 */ /* 0x000ff40000000800 */
[----:B------:R-:W1:Y:S10]  /*5bc0*/  MUFU.EX2 R250, R250 ;  /* 0x000000fa00fa7308 */ /* 0x000e740000000800 */
[----:B------:R1:W-:Y:S10]  /*5bd0*/  MUFU.EX2 R38, R61 ;  /* 0x0000003d00267308 */ /* 0x0003f40000000800 */
[----:B------:R2:W2:Y:S10]  /*5be0*/  MUFU.EX2 R34, R95 ;  /* 0x0000005f00227308 */ /* 0x0004b40000000800 */
[----:B------:R-:W-:Y:S01]  /*5bf0*/  MUFU.EX2 R60, R75 ;  /* 0x0000004b003c7308 */ /* 0x000fe20000000800 */
[----:B-1----:R-:W-:Y:S09]  /*5c00*/  SHF.R.U32.HI R61, RZ, 0x18, R42 ;  /* 0x00000018ff3d7819 */ /* 0x002ff2000001162a */
[----:B------:R-:W-:Y:S01]  /*5c10*/  MUFU.EX2 R65, R94 ;  /* 0x0000005e00417308 */ /* 0x000fe20000000800 */
[----:B--2---:R-:W-:Y:S04]  /*5c20*/  SHF.R.U32.HI R95, RZ, 0x10, R114 ;  /* 0x00000010ff5f7819 */ /* 0x004fe80000011672 */
[----:B------:R-:W-:Y:S05]  /*5c30*/  LOP3.LUT R95, R95, 0xff, RZ, 0xc0, !PT ;  /* 0x000000ff5f5f7812 */ /* 0x000fea00078ec0ff */
[----:B------:R-:W-:Y:S10]  /*5c40*/  MUFU.EX2 R37, R86 ;  /* 0x0000005600257308 */ /* 0x000ff40000000800 */
[----:B------:R1:W-:Y:S10]  /*5c50*/  MUFU.EX2 R13, R69 ;  /* 0x00000045000d7308 */ /* 0x0003f40000000800 */
[----:B------:R-:W-:Y:S10]  /*5c60*/  MUFU.EX2 R41, R76 ;  /* 0x0000004c00297308 */ /* 0x000ff40000000800 */
[----:B------:R-:W-:Y:S10]  /*5c70*/  MUFU.EX2 R9, R72 ;  /* 0x0000004800097308 */ /* 0x000ff40000000800 */
[----:B------:R-:W-:Y:S10]  /*5c80*/  MUFU.EX2 R49, R87 ;  /* 0x0000005700317308 */ /* 0x000ff40000000800 */
[----:B------:R-:W-:Y:S10]  /*5c90*/  MUFU.EX2 R26, R26 ;  /* 0x0000001a001a7308 */ /* 0x000ff40000000800 */
[----:B------:R-:W-:Y:S10]  /*5ca0*/  MUFU.EX2 R59, R59 ;  /* 0x0000003b003b7308 */ /* 0x000ff40000000800 */
[----:B------:R-:W-:Y:S01]  /*5cb0*/  MUFU.EX2 R14, R14 ;  /* 0x0000000e000e7308 */ /* 0x000fe20000000800 */
[----:B------:R-:W-:Y:S01]  /*5cc0*/  @!P4 FADD.FTZ R19, -R19, -RZ ;  /* 0x800000ff1313c221 */ /* 0x000fe20000010100 */
[----:B------:R-:W-:Y:S01]  /*5cd0*/  ISETP.LE.U32.AND P4, PT, R58, UR4, PT ;  /* 0x000000043a007c0c */ /* 0x000fe2000bf83070 */
[----:B------:R-:W-:Y:S01]  /*5ce0*/  @!P1 FADD.FTZ R247, -R247, -RZ ;  /* 0x800000fff7f79221 */ /* 0x000fe20000010100 */
[----:B------:R-:W-:Y:S01]  /*5cf0*/  ISETP.LE.U32.AND P1, PT, R63, UR4, PT ;  /* 0x000000043f007c0c */ /* 0x000fe2000bf23070 */
[----:B------:R-:W-:Y:S01]  /*5d00*/  @!P3 FADD.FTZ R16, -R16, -RZ ;  /* 0x800000ff1010b221 */ /* 0x000fe20000010100 */
[----:B------:R-:W-:Y:S01]  /*5d10*/  ISETP.LE.U32.AND P3, PT, R11, UR4, PT ;  /* 0x000000040b007c0c */ /* 0x000fe2000bf63070 */
[----:B----4-:R-:W-:Y:S01]  /*5d20*/  @!P2 FADD.FTZ R246, -R246, -RZ ;  /* 0x800000fff6f6a221 */ /* 0x010fe20000010100 */
[----:B------:R-:W-:Y:S01]  /*5d30*/  ISETP.LE.U32.AND P2, PT, R85, UR4, PT ;  /* 0x0000000455007c0c */ /* 0x000fe2000bf43070 */
[----:B------:R-:W-:Y:S01]  /*5d40*/  @!P5 FADD.FTZ R252, -R252, -RZ ;  /* 0x800000fffcfcd221 */ /* 0x000fe20000010100 */
[----:B------:R-:W-:Y:S01]  /*5d50*/  ISETP.LE.U32.AND P5, PT, R110, UR4, PT ;  /* 0x000000046e007c0c */ /* 0x000fe2000bfa3070 */
[----:B------:R2:W4:Y:S01]  /*5d60*/  MUFU.EX2 R58, R74 ;  /* 0x0000004a003a7308 */ /* 0x0005220000000800 */
[----:B------:R-:W-:Y:S01]  /*5d70*/  LOP3.LUT R85, R91, 0xff, RZ, 0xc0, !PT ;  /* 0x000000ff5b557812 */ /* 0x000fe200078ec0ff */
[----:B---3--:R-:W-:Y:S01]  /*5d80*/  @!P0 FADD.FTZ R243, -R243, -RZ ;  /* 0x800000fff3f38221 */ /* 0x008fe20000010100 */
[----:B------:R-:W-:Y:S01]  /*5d90*/  LOP3.LUT R11, R112, 0xffff, RZ, 0xc0, !PT ;  /* 0x0000ffff700b7812 */ /* 0x000fe200078ec0ff */
[----:B------:R-:W-:Y:S01]  /*5da0*/  @!P4 FADD.FTZ R32, -R32, -RZ ;  /* 0x800000ff2020c221 */ /* 0x000fe20000010100 */
[----:B------:R-:W-:Y:S01]  /*5db0*/  ISETP.LE.U32.AND P4, PT, R109, UR4, PT ;  /* 0x000000046d007c0c */ /* 0x000fe2000bf83070 */
[----:B------:R-:W-:Y:S01]  /*5dc0*/  @!P1 FADD.FTZ R4, -R4, -RZ ;  /* 0x800000ff04049221 */ /* 0x000fe20000010100 */
[----:B------:R-:W-:Y:S01]  /*5dd0*/  ISETP.LE.U32.AND P0, PT, R85, UR4, PT ;  /* 0x0000000455007c0c */ /* 0x000fe2000bf03070 */
[----:B------:R-:W-:Y:S01]  /*5de0*/  @!P3 FADD.FTZ R244, -R244, -RZ ;  /* 0x800000fff4f4b221 */ /* 0x000fe20000010100 */
[----:B------:R-:W-:Y:S01]  /*5df0*/  SHF.R.U32.HI R11, RZ, 0x8, R11 ;  /* 0x00000008ff0b7819 */ /* 0x000fe2000001160b */
[----:B------:R3:W-:Y:S01]  /*5e00*/  MUFU.EX2 R63, R73 ;  /* 0x00000049003f7308 */ /* 0x0007e20000000800 */
[----:B-1----:R-:W-:Y:S01]  /*5e10*/  F2FP.RELU.BF16.PACK_AB R69, R19, R4 ;  /* 0x000000041345723e */ /* 0x002fe200000018ff */
[----:B------:R-:W-:Y:S01]  /*5e20*/  @!P2 FADD.FTZ R48, -R48, -RZ ;  /* 0x800000ff3030a221 */ /* 0x000fe20000010100 */
[----:B------:R-:W-:Y:S01]  /*5e30*/  LOP3.LUT R11, R11, 0xffff, RZ, 0xc0, !PT ;  /* 0x0000ffff0b0b7812 */ /* 0x000fe200078ec0ff */
[----:B------:R-:W-:Y:S02]  /*5e40*/  @!P5 FADD.FTZ R28, -R28, -RZ ;  /* 0x800000ff1c1cd221 */ /* 0x000fe40000010100 */
[----:B------:R-:W-:Y:S01]  /*5e50*/  @!P6 FADD.FTZ R250, -R250, -RZ ;  /* 0x800000fffafae221 */ /* 0x000fe20000010100 */
[----:B------:R-:W-:Y:S01]  /*5e60*/  ISETP.LE.U32.AND P6, PT, R111, UR4, PT ;  /* 0x000000046f007c0c */ /* 0x000fe2000bfc3070 */
[----:B------:R-:W-:Y:S01]  /*5e70*/  @!P4 FADD.FTZ R18, -R18, -RZ ;  /* 0x800000ff1212c221 */ /* 0x000fe20000010100 */
[----:B------:R-:W-:Y:S01]  /*5e80*/  ISETP.LE.U32.AND P4, PT, R104, UR4, PT ;  /* 0x0000000468007c0c */ /* 0x000fe2000bf83070 */
[----:B------:R-:W-:Y:S01]  /*5e90*/  @!P0 FADD.FTZ R35, -R35, -RZ ;  /* 0x800000ff23238221 */ /* 0x000fe20000010100 */
[----:B--2---:R-:W-:Y:S04]  /*5ea0*/  SHF.R.U32.HI R74, RZ, 0x18, R91 ;  /* 0x00000018ff4a7819 */ /* 0x004fe8000001165b */
[----:B------:R-:W-:Y:S02]  /*5eb0*/  ISETP.LE.U32.AND P3, PT, R74, UR4, PT ;  /* 0x000000044a007c0c */ /* 0x000fe4000bf63070 */
[----:B------:R-:W-:Y:S03]  /*5ec0*/  LOP3.LUT R74, R88, 0xff, RZ, 0xc0, !PT ;  /* 0x000000ff584a7812 */ /* 0x000fe600078ec0ff */
[----:B------:R-:W-:Y:S01]  /*5ed0*/  @!P6 FADD.FTZ R12, -R12, -RZ ;  /* 0x800000ff0c0ce221 */ /* 0x000fe20000010100 */
[----:B------:R-:W-:Y:S01]  /*5ee0*/  ISETP.LE.U32.AND P6, PT, R108, UR4, PT ;  /* 0x000000046c007c0c */ /* 0x000fe2000bfc3070 */
[----:B------:R-:W-:Y:S01]  /*5ef0*/  @!P4 FADD.FTZ R248, -R248, -RZ ;  /* 0x800000fff8f8c221 */ /* 0x000fe20000010100 */
[----:B---3--:R-:W-:Y:S02]  /*5f00*/  SHF.R.U32.HI R73, RZ, 0x18, R88 ;  /* 0x00000018ff497819 */ /* 0x008fe40000011658 */
[----:B------:R-:W-:Y:S02]  /*5f10*/  ISETP.LE.U32.AND P2, PT, R74, UR4, PT ;  /* 0x000000044a007c0c */ /* 0x000fe4000bf43070 */
[----:B------:R-:W-:Y:S02]  /*5f20*/  ISETP.LE.U32.AND P1, PT, R73, UR4, PT ;  /* 0x0000000449007c0c */ /* 0x000fe4000bf23070 */
        /* <DEDUP_REMOVED lines=10> */
[----:B------:R-:W-:Y:S02]  /*5fd0*/  ISETP.LE.U32.AND P1, PT, R106, UR4, PT ;  /* 0x000000046a007c0c */ /* 0x000fe4000bf23070 */
[----:B------:R-:W-:Y:S01]  /*5fe0*/  LOP3.LUT R73, R73, 0xff, RZ, 0xc0, !PT ;  /* 0x000000ff49497812 */ /* 0x000fe200078ec0ff */
        /* <DEDUP_REMOVED lines=8> */
[----:B------:R-:W-:Y:S01]  /*6070*/  ISETP.LE.U32.AND P2, PT, R73, UR4, PT ;  /* 0x0000000449007c0c */ /* 0x000fe2000bf43070 */
[----:B------:R-:W-:Y:S01]  /*6080*/  @!P1 FADD.FTZ R251, -R251, -RZ ;  /* 0x800000fffbfb9221 */ /* 0x000fe20000010100 */
[----:B------:R-:W-:Y:S02]  /*6090*/  SHF.R.U32.HI R73, RZ, 0x18, R46 ;  /* 0x00000018ff497819 */ /* 0x000fe4000001162e */
[----:B------:R-:W-:Y:S02]  /*60a0*/  ISETP.LE.U32.AND P0, PT, R74, UR4, PT ;  /* 0x000000044a007c0c */ /* 0x000fe4000bf03070 */
[----:B------:R-:W-:Y:S01]  /*60b0*/  ISETP.LE.U32.AND P1, PT, R73, UR4, PT ;  /* 0x0000000449007c0c */ /* 0x000fe2000bf23070 */
[----:B------:R-:W-:Y:S01]  /*60c0*/  @!P3 FADD.FTZ R53, -R53, -RZ ;  /* 0x800000ff3535b221 */ /* 0x000fe20000010100 */
[----:B------:R-:W-:Y:S02]  /*60d0*/  SHF.R.U32.HI R73, RZ, 0x10, R88 ;  /* 0x00000010ff497819 */ /* 0x000fe40000011658 */
[----:B------:R-:W-:Y:S01]  /*60e0*/  SHF.R.U32.HI R74, RZ, 0x10, R91 ;  /* 0x00000010ff4a7819 */ /* 0x000fe2000001165b */
[----:B------:R-:W-:Y:S01]  /*60f0*/  @!P5 FADD.FTZ R5, -R5, -RZ ;  /* 0x800000ff0505d221 */ /* 0x000fe20000010100 */
[----:B------:R-:W-:Y:S01]  /*6100*/  LOP3.LUT R73, R73, 0xff, RZ, 0xc0, !PT ;  /* 0x000000ff49497812 */ /* 0x000fe200078ec0ff */
[----:B------:R-:W-:Y:S01]  /*6110*/  @!P2 FADD.FTZ R55, -R55, -RZ ;  /* 0x800000ff3737a221 */ /* 0x000fe20000010100 */
[----:B------:R-:W-:Y:S02]  /*6120*/  LOP3.LUT R74, R74, 0xff, RZ, 0xc0, !PT ;  /* 0x000000ff4a4a7812 */ /* 0x000fe400078ec0ff */
[----:B------:R-:W-:Y:S01]  /*6130*/  ISETP.LE.U32.AND P4, PT, R73, UR4, PT ;  /* 0x0000000449007c0c */ /* 0x000fe2000bf83070 */
[----:B------:R-:W-:Y:S01]  /*6140*/  @!P0 FADD.FTZ R15, -R15, -RZ ;  /* 0x800000ff0f0f8221 */ /* 0x000fe20000010100 */
[----:B------:R-:W-:Y:S01]  /*6150*/  SHF.R.U32.HI R73, RZ, 0x10, R89 ;  /* 0x00000010ff497819 */ /* 0x000fe20000011659 */
[----:B------:R-:W-:Y:S01]  /*6160*/  @!P1 FADD.FTZ R57, -R57, -RZ ;  /* 0x800000ff39399221 */ /* 0x000fe20000010100 */
[----:B------:R-:W-:Y:S02]  /*6170*/  ISETP.LE.U32.AND P5, PT, R74, UR4, PT ;  /* 0x000000044a007c0c */ /* 0x000fe4000bfa3070 */
[----:B------:R-:W-:Y:S02]  /*6180*/  LOP3.LUT R73, R73, 0xff, RZ, 0xc0, !PT ;  /* 0x000000ff49497812 */ /* 0x000fe400078ec0ff */
[----:B------:R-:W-:Y:S02]  /*6190*/  ISETP.LE.U32.AND P3, PT, R98, UR4, PT ;  /* 0x0000000462007c0c */ /* 0x000fe4000bf63070 */
[----:B------:R-:W-:Y:S02]  /*61a0*/  ISETP.LE.U32.AND P1, PT, R73, UR4, PT ;  /* 0x0000000449007c0c */ /* 0x000fe4000bf23070 */
[----:B------:R-:W-:Y:S01]  /*61b0*/  ISETP.LE.U32.AND P2, PT, R96, UR4, PT ;  /* 0x0000000460007c0c */ /* 0x000fe2000bf43070 */
[----:B------:R-:W-:Y:S01]  /*61c0*/  @!P4 FADD.FTZ R66, -R66, -RZ ;  /* 0x800000ff4242c221 */ /* 0x000fe20000010100 */
[----:B------:R-:W-:Y:S02]  /*61d0*/  LOP3.LUT R73, R43, 0xff, RZ, 0xc0, !PT ;  /* 0x000000ff2b497812 */ /* 0x000fe400078ec0ff */
[----:B------:R-:W-:Y:S01]  /*61e0*/  ISETP.LE.U32.AND P4, PT, R62, UR4, PT ;  /* 0x000000043e007c0c */ /* 0x000fe2000bf83070 */
[----:B------:R-:W-:Y:S01]  /*61f0*/  @!P5 FADD.FTZ R39, -R39, -RZ ;  /* 0x800000ff2727d221 */ /* 0x000fe20000010100 */
[----:B------:R-:W-:Y:S01]  /*6200*/  ISETP.LE.U32.AND P5, PT, R73, UR4, PT ;  /* 0x0000000449007c0c */ /* 0x000fe2000bfa3070 */
[----:B------:R1:W2:Y:S01]  /*6210*/  MUFU.EX2 R62, R71 ;  /* 0x00000047003e7308 */ /* 0x0002a20000000800 */
[----:B------:R-:W-:Y:S01]  /*6220*/  SHF.R.U32.HI R73, RZ, 0x18, R43 ;  /* 0x00000018ff497819 */ /* 0x000fe2000001162b */
[----:B------:R-:W-:Y:S01]  /*6230*/  @!P3 FADD.FTZ R29, -R29, -RZ ;  /* 0x800000ff1d1db221 */ /* 0x000fe20000010100 */
[----:B------:R-:W-:Y:S01]  /*6240*/  LOP3.LUT R88, R88, 0xffff, RZ, 0xc0, !PT ;  /* 0x0000ffff58587812 */ /* 0x000fe200078ec0ff */
[----:B------:R-:W-:Y:S01]  /*6250*/  @!P1 FADD.FTZ R54, -R54, -RZ ;  /* 0x800000ff36369221 */ /* 0x000fe20000010100 */
[----:B------:R-:W-:Y:S01]  /*6260*/  ISETP.LE.U32.AND P3, PT, R73, UR4, PT ;  /* 0x0000000449007c0c */ /* 0x000fe2000bf63070 */
[----:B------:R-:W-:Y:S01]  /*6270*/  @!P2 FADD.FTZ R33, -R33, -RZ ;  /* 0x800000ff2121a221 */ /* 0x000fe20000010100 */
[----:B------:R-:W-:Y:S02]  /*6280*/  LOP3.LUT R73, R42, 0xff, RZ, 0xc0, !PT ;  /* 0x000000ff2a497812 */ /* 0x000fe400078ec0ff */
[----:B------:R-:W-:Y:S01]  /*6290*/  ISETP.LE.U32.AND P1, PT, R61, UR4, PT ;  /* 0x000000043d007c0c */ /* 0x000fe2000bf23070 */
[----:B------:R-:W-:Y:S01]  /*62a0*/  @!P4 FADD.FTZ R34, -R34, -RZ ;  /* 0x800000ff2222c221 */ /* 0x000fe20000010100 */
[----:B------:R-:W-:Y:S01]  /*62b0*/  LOP3.LUT R61, R93, 0xffff, RZ, 0xc0, !PT ;  /* 0x0000ffff5d3d7812 */ /* 0x000fe200078ec0ff */
[----:B------:R-:W-:Y:S01]  /*62c0*/  @!P5 FADD.FTZ R50, -R50, -RZ ;  /* 0x800000ff3232d221 */ /* 0x000fe20000010100 */
[----:B------:R-:W-:Y:S02]  /*62d0*/  ISETP.LE.U32.AND P2, PT, R73, UR4, PT ;  /* 0x0000000449007c0c */ /* 0x000fe4000bf43070 */
[----:B------:R-:W-:Y:S02]  /*62e0*/  SHF.R.U32.HI R61, RZ, 0x8, R61 ;  /* 0x00000008ff3d7819 */ /* 0x000fe4000001163d */
[----:B------:R-:W-:Y:S01]  /*62f0*/  LOP3.LUT R73, R10, 0xff, RZ, 0xc0, !PT ;  /* 0x000000ff0a497812 */ /* 0x000fe200078ec0ff */
[----:B------:R-:W-:Y:S01]  /*6300*/  @!P3 FADD.FTZ R21, -R21, -RZ ;  /* 0x800000ff1515b221 */ /* 0x000fe20000010100 */
[----:B------:R-:W-:Y:S02]  /*6310*/  LOP3.LUT R61, R61, 0xffff, RZ, 0xc0, !PT ;  /* 0x0000ffff3d3d7812 */ /* 0x000fe400078ec0ff */
[----:B------:R-:W-:Y:S01]  /*6320*/  ISETP.LE.U32.AND P5, PT, R73, UR4, PT ;  /* 0x0000000449007c0c */ /* 0x000fe2000bfa3070 */
[----:B----4-:R-:W-:Y:S01]  /*6330*/  @!P1 FADD.FTZ R58, -R58, -RZ ;  /* 0x800000ff3a3a9221 */ /* 0x010fe20000010100 */
[----:B------:R-:W-:Y:S02]  /*6340*/  SHF.R.U32.HI R73, RZ, 0x10, R46 ;  /* 0x00000010ff497819 */ /* 0x000fe4000001162e */
[----:B------:R-:W-:Y:S01]  /*6350*/  ISETP.LE.U32.AND P4, PT, R61, UR4, PT ;  /* 0x000000043d007c0c */ /* 0x000fe2000bf83070 */
[----:B------:R-:W-:Y:S01]  /*6360*/  @!P2 FADD.FTZ R22, -R22, -RZ ;  /* 0x800000ff1616a221 */ /* 0x000fe20000010100 */
[----:B------:R-:W-:Y:S02]  /*6370*/  LOP3.LUT R73, R73, 0xff, RZ, 0xc0, !PT ;  /* 0x000000ff49497812 */ /* 0x000fe400078ec0ff */
[----:B------:R-:W-:Y:S02]  /*6380*/  ISETP.LE.U32.AND P6, PT, R105, UR4, PT ;  /* 0x0000000469007c0c */ /* 0x000fe4000bfc3070 */
[----:B------:R-:W-:Y:S02]  /*6390*/  ISETP.LE.U32.AND P2, PT, R73, UR4, PT ;  /* 0x0000000449007c0c */ /* 0x000fe4000bf43070 */
[----:B------:R-:W-:Y:S02]  /*63a0*/  SHF.R.U32.HI R88, RZ, 0x8, R88 ;  /* 0x00000008ff587819 */ /* 0x000fe40000011658 */
[----:B------:R-:W-:Y:S02]  /*63b0*/  LOP3.LUT R89, R89, 0xffff, RZ, 0xc0, !PT ;  /* 0x0000ffff59597812 */ /* 0x000fe400078ec0ff */
[----:B------:R-:W-:Y:S01]  /*63c0*/  LOP3.LUT R88, R88, 0xffff, RZ, 0xc0, !PT ;  /* 0x0000ffff58587812 */ /* 0x000fe200078ec0ff */
[----:B------:R-:W-:Y:S01]  /*63d0*/  @!P4 FADD.FTZ R8, -R8, -RZ ;  /* 0x800000ff0808c221 */ /* 0x000fe20000010100 */
[----:B------:R-:W-:Y:S02]  /*63e0*/  SHF.R.U32.HI R89, RZ, 0x8, R89 ;  /* 0x00000008ff597819 */ /* 0x000fe40000011659 */
[----:B------:R-:W-:Y:S01]  /*63f0*/  ISETP.LE.U32.AND P4, PT, R88, UR4, PT ;  /* 0x0000000458007c0c */ /* 0x000fe2000bf83070 */
[----:B------:R-:W-:Y:S01]  /*6400*/  @!P6 FADD.FTZ R6, -R6, -RZ ;  /* 0x800000ff0606e221 */ /* 0x000fe20000010100 */
[----:B------:R-:W-:Y:S01]  /*6410*/  LOP3.LUT R89, R89, 0xffff, RZ, 0xc0, !PT ;  /* 0x0000ffff59597812 */ /* 0x000fe200078ec0ff */
[----:B------:R-:W-:Y:S01]  /*6420*/  @!P2 FADD.FTZ R65, -R65, -RZ ;  /* 0x800000ff4141a221 */ /* 0x000fe20000010100 */
[----:B------:R-:W-:Y:S02]  /*6430*/  ISETP.LE.U32.AND P6, PT, R100, UR4, PT ;  /* 0x0000000464007c0c */ /* 0x000fe4000bfc3070 */
[----:B------:R-:W-:Y:S02]  /*6440*/  ISETP.LE.U32.AND P2, PT, R89, UR4, PT ;  /* 0x0000000459007c0c */ /* 0x000fe4000bf43070 */
[----:B-1----:R-:W-:Y:S02]  /*6450*/  SHF.R.U32.HI R71, RZ, 0x18, R10 ;  /* 0x00000018ff477819 */ /* 0x002fe4000001160a */
[----:B------:R-:W-:Y:S02]  /*6460*/  LOP3.LUT R46, R46, 0xffff, RZ, 0xc0, !PT ;  /* 0x0000ffff2e2e7812 */ /* 0x000fe400078ec0ff */
        /* <DEDUP_REMOVED lines=9> */
[----:B------:R-:W-:Y:S01]  /*6500*/  SHF.R.U32.HI R46, RZ, 0x8, R46 ;  /* 0x00000008ff2e7819 */ /* 0x000fe2000001162e */
[----:B------:R-:W-:Y:S01]  /*6510*/  @!P3 FADD.FTZ R26, -R26, -RZ ;  /* 0x800000ff1a1ab221 */ /* 0x000fe20000010100 */
[----:B------:R-:W-:Y:S02]  /*6520*/  SHF.R.U32.HI R61, RZ, 0x10, R43 ;  /* 0x00000010ff3d7819 */ /* 0x000fe4000001162b */
[----:B------:R-:W-:Y:S01]  /*6530*/  LOP3.LUT R43, R43, 0xffff, RZ, 0xc0, !PT ;  /* 0x0000ffff2b2b7812 */ /* 0x000fe200078ec0ff */
[----:B------:R-:W-:Y:S01]  /*6540*/  @!P4 FADD.FTZ R17, -R17, -RZ ;  /* 0x800000ff1111c221 */ /* 0x000fe20000010100 */
[----:B------:R-:W-:Y:S02]  /*6550*/  LOP3.LUT R46, R46, 0xffff, RZ, 0xc0, !PT ;  /* 0x0000ffff2e2e7812 */ /* 0x000fe400078ec0ff */
[----:B------:R-:W-:Y:S01]  /*6560*/  SHF.R.U32.HI R43, RZ, 0x8, R43 ;  /* 0x00000008ff2b7819 */ /* 0x000fe2000001162b */
[----:B------:R-:W-:Y:S01]  /*6570*/  @!P6 FADD.FTZ R30, -R30, -RZ ;  /* 0x800000ff1e1ee221 */ /* 0x000fe20000010100 */
[----:B------:R-:W-:Y:S01]  /*6580*/  ISETP.LE.U32.AND P4, PT, R46, UR4, PT ;  /* 0x000000042e007c0c */ /* 0x000fe2000bf83070 */
[----:B--2---:R-:W-:Y:S01]  /*6590*/  @!P2 FADD.FTZ R62, -R62, -RZ ;  /* 0x800000ff3e3ea221 */ /* 0x004fe20000010100 */
        /* <DEDUP_REMOVED lines=8> */
[----:B------:R-:W-:Y:S02]  /*6620*/  LOP3.LUT R43, R43, 0xff, RZ, 0xc0, !PT ;  /* 0x000000ff2b2b7812 */ /* 0x000fe400078ec0ff */
[----:B------:R-:W-:Y:S01]  /*6630*/  LOP3.LUT R91, R91, 0xffff, RZ, 0xc0, !PT ;  /* 0x0000ffff5b5b7812 */ /* 0x000fe200078ec0ff */
[----:B------:R-:W-:Y:S01]  /*6640*/  @!P6 FADD.FTZ R63, -R63, -RZ ;  /* 0x800000ff3f3fe221 */ /* 0x000fe20000010100 */
[----:B------:R-:W-:Y:S02]  /*6650*/  ISETP.LE.U32.AND P4, PT, R43, UR4, PT ;  /* 0x000000042b007c0c */ /* 0x000fe4000bf83070 */
[----:B------:R-:W-:Y:S01]  /*6660*/  F2FP.RELU.BF16.PACK_AB R43, R32, R53 ;  /* 0x00000035202b723e */ /* 0x000fe200000018ff */
[----:B------:R-:W-:Y:S01]  /*6670*/  @!P2 FADD.FTZ R25, -R25, -RZ ;  /* 0x800000ff1919a221 */ /* 0x000fe20000010100 */
[----:B------:R-:W-:Y:S02]  /*6680*/  ISETP.LE.U32.AND P6, PT, R91, UR4, PT ;  /* 0x000000045b007c0c */ /* 0x000fe4000bfc3070 */
[----:B------:R-:W-:Y:S01]  /*6690*/  ISETP.LE.U32.AND P1, PT, R92, UR4, PT ;  /* 0x000000045c007c0c */ /* 0x000fe2000bf23070 */
[----:B------:R1:W-:Y:S01]  /*66a0*/  STS [R212+0x12400], R43 ;  /* 0x0124002bd4007388 */ /* 0x0003e20000000800 */
[----:B------:R-:W-:Y:S02]  /*66b0*/  F2FP.RELU.BF16.PACK_AB R71, R8, R48 ;  /* 0x000000300847723e */ /* 0x000fe400000018ff */
[----:B------:R-:W-:Y:S02]  /*66c0*/  LOP3.LUT R61, R61, 0xff, RZ, 0xc0, !PT ;  /* 0x000000ff3d3d7812 */ /* 0x000fe400078ec0ff */
[----:B------:R-:W-:Y:S01]  /*66d0*/  F2FP.RELU.BF16.PACK_AB R75, R45, R16 ;  /* 0x000000102d4b723e */ /* 0x000fe200000018ff */
[----:B------:R2:W-:Y:S01]  /*66e0*/  STS [R212+0x12000], R71 ;  /* 0x01200047d4007388 */ /* 0x0005e20000000800 */
[----:B------:R-:W-:Y:S01]  /*66f0*/  F2FP.RELU.BF16.PACK_AB R79, R67, R55 ;  /* 0x00000037434f723e */ /* 0x000fe200000018ff */
[----:B------:R-:W-:Y:S01]  /*6700*/  @!P4 FADD.FTZ R59, -R59, -RZ ;  /* 0x800000ff3b3bc221 */ /* 0x000fe20000010100 */
[----:B------:R-:W-:Y:S01]  /*6710*/  F2FP.RELU.BF16.PACK_AB R77, R57, R65 ;  /* 0x00000041394d723e */ /* 0x000fe200000018ff */
[----:B------:R-:W-:Y:S01]  /*6720*/  @!P6 FADD.FTZ R41, -R41, -RZ ;  /* 0x800000ff2929e221 */ /* 0x000fe20000010100 */
[----:B------:R-:W-:Y:S01]  /*6730*/  ISETP.LE.U32.AND P6, PT, R61, UR4, PT ;  /* 0x000000043d007c0c */ /* 0x000fe2000bfc3070 */
[----:B------:R-:W-:Y:S01]  /*6740*/  @!P1 FADD.FTZ R49, -R49, -RZ ;  /* 0x800000ff31319221 */ /* 0x000fe20000010100 */
[----:B------:R-:W-:Y:S01]  /*6750*/  ISETP.LE.U32.AND P2, PT, R11, UR4, PT ;  /* 0x000000040b007c0c */ /* 0x000fe2000bf43070 */
[----:B------:R-:W-:Y:S01]  /*6760*/  STS [R218+0x12000], R75 ;  /* 0x0120004bda007388 */ /* 0x000fe20000000800 */
[----:B------:R-:W-:Y:S01]  /*6770*/  F2FP.RELU.BF16.PACK_AB R73, R28, R47 ;  /* 0x0000002f1c49723e */ /* 0x000fe200000018ff */
[----:B------:R-:W3:Y:S01]  /*6780*/  MUFU.EX2 R61, R80 ;  /* 0x00000050003d7308 */ /* 0x000ee20000000800 */
[----:B------:R-:W-:Y:S01]  /*6790*/  F2FP.RELU.BF16.PACK_AB R11, R49, R12 ;  /* 0x0000000c310b723e */ /* 0x000fe200000018ff */
[----:B------:R4:W-:Y:S01]  /*67a0*/  STS [R218+0x12400], R69 ;  /* 0x01240045da007388 */ /* 0x0009e20000000800 */
[----:B------:R-:W-:Y:S02]  /*67b0*/  F2FP.RELU.BF16.PACK_AB R74, R41, R35 ;  /* 0x00000023294a723e */ /* 0x000fe400000018ff */
[----:B------:R-:W-:Y:S01]  /*67c0*/  F2FP.RELU.BF16.PACK_AB R72, R51, R39 ;  /* 0x000000273348723e */ /* 0x000fe200000018ff */
[----:B------:R-:W-:Y:S01]  /*67d0*/  STS [R212+0x14000], R79 ;  /* 0x0140004fd4007388 */ /* 0x000fe20000000800 */
[----:B------:R-:W-:Y:S01]  /*67e0*/  LOP3.LUT R42, R42, 0xffff, RZ, 0xc0, !PT ;  /* 0x0000ffff2a2a7812 */ /* 0x000fe200078ec0ff */
[----:B------:R-:W-:Y:S01]  /*67f0*/  @!P6 FADD.FTZ R38, -R38, -RZ ;  /* 0x800000ff2626e221 */ /* 0x000fe20000010100 */
[----:B------:R-:W-:Y:S01]  /*6800*/  ISETP.LE.U32.AND P6, PT, R84, UR4, PT ;  /* 0x0000000454007c0c */ /* 0x000fe2000bfc3070 */
[----:B------:R3:W-:Y:S01]  /*6810*/  STS [R212+0x14400], R77 ;  /* 0x0144004dd4007388 */ /* 0x0007e20000000800 */
[----:B-1----:R-:W-:Y:S02]  /*6820*/  F2FP.RELU.BF16.PACK_AB R43, R247, R18 ;  /* 0x00000012f72b723e */ /* 0x002fe400000018ff */
[----:B------:R-:W-:Y:S01]  /*6830*/  SHF.R.U32.HI R42, RZ, 0x8, R42 ;  /* 0x00000008ff2a7819 */ /* 0x000fe2000001162a */
[----:B------:R1:W-:Y:S01]  /*6840*/  STS [R218+0x14000], R11 ;  /* 0x0140000bda007388 */ /* 0x0003e20000000800 */
[----:B------:R-:W-:Y:S02]  /*6850*/  LOP3.LUT R10, R10, 0xffff, RZ, 0xc0, !PT ;  /* 0x0000ffff0a0a7812 */ /* 0x000fe400078ec0ff */
[----:B------:R-:W-:Y:S01]  /*6860*/  LOP3.LUT R42, R42, 0xffff, RZ, 0xc0, !PT ;  /* 0x0000ffff2a2a7812 */ /* 0x000fe200078ec0ff */
[----:B------:R1:W-:Y:S01]  /*6870*/  STS [R218+0x14400], R73 ;  /* 0x01440049da007388 */ /* 0x0003e20000000800 */
[----:B------:R-:W-:Y:S02]  /*6880*/  SHF.R.U32.HI R10, RZ, 0x8, R10 ;  /* 0x00000008ff0a7819 */ /* 0x000fe4000001160a */
[----:B--2---:R-:W-:Y:S01]  /*6890*/  F2FP.RELU.BF16.PACK_AB R71, R29, R246 ;  /* 0x000000f61d47723e */ /* 0x004fe200000018ff */
[----:B------:R2:W-:Y:S01]  /*68a0*/  STS [R217+0x12000], R74 ;  /* 0x0120004ad9007388 */ /* 0x0005e20000000800 */
[----:B------:R-:W-:Y:S01]  /*68b0*/  LOP3.LUT R10, R10, 0xffff, RZ, 0xc0, !PT ;  /* 0x0000ffff0a0a7812 */ /* 0x000fe200078ec0ff */
[----:B------:R-:W-:Y:S01]  /*68c0*/  @!P6 FADD.FTZ R9, -R9, -RZ ;  /* 0x800000ff0909e221 */ /* 0x000fe20000010100 */
[----:B------:R-:W-:Y:S01]  /*68d0*/  ISETP.LE.U32.AND P6, PT, R42, UR4, PT ;  /* 0x000000042a007c0c */ /* 0x000fe2000bfc3070 */
[----:B------:R2:W-:Y:S01]  /*68e0*/  STS [R217+0x12400], R72 ;  /* 0x01240048d9007388 */ /* 0x0005e20000000800 */
[----:B------:R-:W-:Y:S01]  /*68f0*/  F2FP.RELU.BF16.PACK_AB R76, R37, R31 ;  /* 0x0000001f254c723e */ /* 0x000fe200000018ff */
[----:B------:R2:W2:Y:S01]  /*6900*/  MUFU.EX2 R42, R70 ;  /* 0x00000046002a7308 */ /* 0x0004a20000000800 */
[----:B----4-:R-:W-:Y:S01]  /*6910*/  F2FP.RELU.BF16.PACK_AB R69, R252, R23 ;  /* 0x00000017fc45723e */ /* 0x010fe200000018ff */
[----:B------:R4:W-:Y:S01]  /*6920*/  STS [R224+0x12400], R43 ;  /* 0x0124002be0007388 */ /* 0x0009e20000000800 */
[----:B------:R-:W-:Y:S01]  /*6930*/  F2FP.RELU.BF16.PACK_AB R75, R15, R54 ;  /* 0x000000360f4b723e */ /* 0x000fe200000018ff */
[----:B---3--:R-:W-:Y:S01]  /*6940*/  @!P5 FADD.FTZ R61, -R61, -RZ ;  /* 0x800000ff3d3dd221 */ /* 0x008fe20000010100 */
[----:B------:R-:W-:Y:S01]  /*6950*/  ISETP.LE.U32.AND P0, PT, R101, UR4, PT ;  /* 0x0000000465007c0c */ /* 0x000fe2000bf03070 */
[----:B------:R3:W-:Y:S01]  /*6960*/  STS [R224+0x12000], R71 ;  /* 0x01200047e0007388 */ /* 0x0007e20000000800 */
[----:B------:R-:W-:Y:S02]  /*6970*/  F2FP.RELU.BF16.PACK_AB R77, R33, R250 ;  /* 0x000000fa214d723e */ /* 0x000fe400000018ff */
[----:B------:R-:W-:Y:S01]  /*6980*/  ISETP.LE.U32.AND P1, PT, R90, UR4, PT ;  /* 0x000000045a007c0c */ /* 0x000fe2000bf23070 */
[----:B------:R-:W-:Y:S01]  /*6990*/  @!P6 FADD.FTZ R13, -R13, -RZ ;  /* 0x800000ff0d0de221 */ /* 0x000fe20000010100 */
[----:B------:R-:W-:Y:S01]  /*69a0*/  ISETP.LE.U32.AND P6, PT, R10, UR4, PT ;  /* 0x000000040a007c0c */ /* 0x000fe2000bfc3070 */
[----:B------:R-:W-:Y:S01]  /*69b0*/  STS [R217+0x14000], R76 ;  /* 0x0140004cd9007388 */ /* 0x000fe20000000800 */
[----:B------:R-:W-:Y:S02]  /*69c0*/  F2FP.RELU.BF16.PACK_AB R10, R27, R66 ;  /* 0x000000421b0a723e */ /* 0x000fe400000018ff */
[----:B-1----:R-:W-:Y:S02]  /*69d0*/  F2FP.RELU.BF16.PACK_AB R11, R60, R7 ;  /* 0x000000073c0b723e */ /* 0x002fe400000018ff */
[----:B------:R-:W-:Y:S01]  /*69e0*/  F2FP.RELU.BF16.PACK_AB R73, R25, R50 ;  /* 0x000000321949723e */ /* 0x000fe200000018ff */
[----:B------:R1:W-:Y:S01]  /*69f0*/  STS [R217+0x14400], R10 ;  /* 0x0144000ad9007388 */ /* 0x0003e20000000800 */
[----:B--2---:R-:W-:Y:S01]  /*6a00*/  F2FP.RELU.BF16.PACK_AB R74, R30, R243 ;  /* 0x000000f31e4a723e */ /* 0x004fe200000018ff */
[----:B------:R-:W-:Y:S01]  /*6a10*/  @!P0 FADD.FTZ R14, -R14, -RZ ;  /* 0x800000ff0e0e8221 */ /* 0x000fe20000010100 */
[----:B------:R-:W-:Y:S01]  /*6a20*/  FSETP.GE.FTZ.AND P3, PT, R48, RZ, PT ;  /* 0x000000ff3000720b */ /* 0x000fe20003f76000 */
[----:B------:R2:W-:Y:S01]  /*6a30*/  STS [R224+0x14400], R69 ;  /* 0x01440045e0007388 */ /* 0x0005e20000000800 */
[----:B------:R-:W-:Y:S01]  /*6a40*/  F2FP.RELU.BF16.PACK_AB R72, R244, R245 ;  /* 0x000000f5f448723e */ /* 0x000fe200000018ff */
[----:B------:R-:W-:Y:S01]  /*6a50*/  @!P6 FADD.FTZ R46, -R46, -RZ ;  /* 0x800000ff2e2ee221 */ /* 0x000fe20000010100 */
[----:B------:R-:W-:Y:S01]  /*6a60*/  F2FP.RELU.BF16.PACK_AB R70, R17, R248 ;  /* 0x000000f81146723e */ /* 0x000fe200000018ff */
[----:B------:R-:W-:Y:S01]  /*6a70*/  STS [R224+0x14000], R77 ;  /* 0x0140004de0007388 */ /* 0x000fe20000000800 */
[----:B------:R-:W-:Y:S01]  /*6a80*/  FSETP.GE.FTZ.AND P0, PT, R32, RZ, PT ;  /* 0x000000ff2000720b */ /* 0x000fe20003f16000 */
[----:B----4-:R-:W4:Y:S01]  /*6a90*/  MUFU.EX2 R43, R68 ;  /* 0x00000044002b7308 */ /* 0x010f220000000800 */
[----:B------:R-:W-:Y:S01]  /*6aa0*/  @!P2 FADD.FTZ R42, -R42, -RZ ;  /* 0x800000ff2a2aa221 */ /* 0x000fe20000010100 */
[----:B------:R-:W-:Y:S01]  /*6ab0*/  FSETP.GE.FTZ.AND P2, PT, R8, RZ, PT ;  /* 0x000000ff0800720b */ /* 0x000fe20003f56000 */
[----:B------:R4:W-:Y:S01]  /*6ac0*/  STS [R216+0x12000], R11 ;  /* 0x0120000bd8007388 */ /* 0x0009e20000000800 */
[----:B---3--:R-:W-:Y:S03]  /*6ad0*/  F2FP.RELU.BF16.PACK_AB R71, R21, R38 ;  /* 0x000000261547723e */ /* 0x008fe600000018ff */
[----:B------:R-:W-:Y:S04]  /*6ae0*/  STS [R216+0x12400], R75 ;  /* 0x0124004bd8007388 */ /* 0x000fe80000000800 */
[----:B------:R-:W-:Y:S01]  /*6af0*/  STS [R221+0x12000], R74 ;  /* 0x0120004add007388 */ /* 0x000fe20000000800 */
[----:B-1----:R-:W-:Y:S03]  /*6b00*/  F2FP.RELU.BF16.PACK_AB R10, R9, R251 ;  /* 0x000000fb090a723e */ /* 0x002fe600000018ff */
[----:B------:R1:W-:Y:S01]  /*6b10*/  STS [R221+0x12400], R72 ;  /* 0x01240048dd007388 */ /* 0x0003e20000000800 */
[----:B--2---:R-:W-:Y:S03]  /*6b20*/  F2FP.RELU.BF16.PACK_AB R69, R13, R22 ;  /* 0x000000160d45723e */ /* 0x004fe600000018ff */
[----:B------:R-:W-:Y:S01]  /*6b30*/  STS [R216+0x14000], R73 ;  /* 0x01400049d8007388 */ /* 0x000fe20000000800 */
[----:B----4-:R-:W-:Y:S01]  /*6b40*/  @!P1 FADD.FTZ R43, -R43, -RZ ;  /* 0x800000ff2b2b9221 */ /* 0x010fe20000010100 */
[----:B------:R-:W-:Y:S02]  /*6b50*/  F2FP.RELU.BF16.PACK_AB R68, R249, R34 ;  /* 0x00000022f944723e */ /* 0x000fe400000018ff */
[----:B------:R2:W-:Y:S01]  /*6b60*/  STS [R216+0x14400], R71 ;  /* 0x01440047d8007388 */ /* 0x0005e20000000800 */
[----:B------:R-:W-:Y:S02]  /*6b70*/  FSETP.GE.FTZ.AND P1, PT, R53, RZ, PT ;  /* 0x000000ff3500720b */ /* 0x000fe40003f36000 */
[----:B------:R-:W-:Y:S01]  /*6b80*/  F2FP.RELU.BF16.PACK_AB R11, R58, R62 ;  /* 0x0000003e3a0b723e */ /* 0x000fe200000018ff */
[----:B------:R3:W-:Y:S04]  /*6b90*/  STS [R221+0x14000], R70 ;  /* 0x01400046dd007388 */ /* 0x0007e80000000800 */
[----:B------:R4:W-:Y:S04]  /*6ba0*/  STS [R221+0x14400], R68 ;  /* 0x01440044dd007388 */ /* 0x0009e80000000800 */
[----:B------:R4:W-:Y:S01]  /*6bb0*/  STS [R220+0x12000], R69 ;  /* 0x01200045dc007388 */ /* 0x0009e20000000800 */
[----:B-1----:R-:W-:Y:S03]  /*6bc0*/  F2FP.RELU.BF16.PACK_AB R72, R6, R63 ;  /* 0x0000003f0648723e */ /* 0x002fe600000018ff */
[----:B------:R1:W-:Y:S04]  /*6bd0*/  STS [R220+0x12400], R11 ;  /* 0x0124000bdc007388 */ /* 0x0003e80000000800 */
[----:B------:R1:W-:Y:S04]  /*6be0*/  STS [R219+0x12000], R10 ;  /* 0x0120000adb007388 */ /* 0x0003e80000000800 */
[----:B------:R-:W-:Y:S01]  /*6bf0*/  STS [R219+0x12400], R72 ;  /* 0x01240048db007388 */ /* 0x000fe20000000800 */
[----:B--2---:R-:W-:Y:S02]  /*6c00*/  F2FP.RELU.BF16.PACK_AB R71, R46, R61 ;  /* 0x0000003d2e47723e */ /* 0x004fe400000018ff */
[----:B---3--:R-:W-:Y:S03]  /*6c10*/  F2FP.RELU.BF16.PACK_AB R70, R42, R5 ;  /* 0x000000052a46723e */ /* 0x008fe600000018ff */
[----:B------:R-:W-:Y:S01]  /*6c20*/  STS [R220+0x14000], R71 ;  /* 0x01400047dc007388 */ /* 0x000fe20000000800 */
[----:B----4-:R-:W-:Y:S02]  /*6c30*/  F2FP.RELU.BF16.PACK_AB R68, R14, R43 ;  /* 0x0000002b0e44723e */ /* 0x010fe400000018ff */
[----:B------:R-:W-:Y:S01]  /*6c40*/  F2FP.RELU.BF16.PACK_AB R69, R26, R59 ;  /* 0x0000003b1a45723e */ /* 0x000fe200000018ff */
[----:B-1----:R-:W-:Y:S04]  /*6c50*/  IMAD.SHL.U32 R11, R191, 0x2, RZ ;  /* 0x00000002bf0b7824 */ /* 0x002fe800078e00ff */
[----:B------:R-:W-:Y:S01]  /*6c60*/  STS [R220+0x14400], R69 ;  /* 0x01440045dc007388 */ /* 0x000fe20000000800 */
[----:B------:R-:W-:Y:S03]  /*6c70*/  IMAD.IADD R10, R11, 0x1, R188 ;  /* 0x000000010b0a7824 */ /* 0x000fe600078e02bc */
        /* <DEDUP_REMOVED lines=14> */
[C---:B------:R-:W-:Y:S08]  /*6d60*/  HMMA.16816.F32.BF16 R80, R128.reuse, R82, RZ ;  /* 0x000000528050723c */ /* 0x040ff000000418ff */
        /* <DEDUP_REMOVED lines=12> */
[----:B------:R-:W3:Y:S07]  /*6e30*/  LDSM.16.M88.4 R164, [R181+0x8400] ;  /* 0x00840000b5a4783b */ /* 0x000eee0000000200 */
[-C--:B-1----:R-:W-:Y:S08]  /*6e40*/  HMMA.16816.F32.BF16 R68, R168, R172.reuse, R68 ;  /* 0x000000aca844723c */ /* 0x082ff00000041844 */
[C---:B--2---:R-:W-:Y:S08]  /*6e50*/  HMMA.16816.F32.BF16 R72, R176.reuse, R172, R72 ;  /* 0x000000acb048723c */ /* 0x044ff00000041848 */
[-C--:B------:R-:W-:Y:S08]  /*6e60*/  HMMA.16816.F32.BF16 R76, R176, R174.reuse, R76 ;  /* 0x000000aeb04c723c */ /* 0x080ff0000004184c */
[C---:B-----5:R-:W-:Y:S01]  /*6e70*/  FADD.FTZ R173, -R242.reuse, R69 ;  /* 0x00000045f2ad7221 */ /* 0x060fe20000010100 */
[C---:B------:R-:W-:Y:S03]  /*6e80*/  HMMA.16816.F32.BF16 R80, R168.reuse, R174, R80 ;  /* 0x000000aea850723c */ /* 0x040fe60000041850 */
[C---:B------:R-:W-:Y:S02]  /*6e90*/  FADD.FTZ R70, -R241.reuse, R70 ;  /* 0x00000046f1467221 */ /* 0x040fe40000010100 */
[----:B------:R-:W-:Y:S02]  /*6ea0*/  FADD.FTZ R11, -R242, R68 ;  /* 0x00000044f20b7221 */ /* 0x000fe40000010100 */
[----:B------:R-:W-:Y:S01]  /*6eb0*/  FADD.FTZ R10, -R241, R71 ;  /* 0x00000047f10a7221 */ /* 0x000fe20000010100 */
[----:B------:R-:W-:Y:S01]  /*6ec0*/  FSEL R71, R173, R242, P2 ;  /* 0x000000f2ad477208 */ /* 0x000fe20001000000 */
[C---:B------:R-:W-:Y:S01]  /*6ed0*/  FADD.FTZ R69, -R240.reuse, R72 ;  /* 0x00000048f0457221 */ /* 0x040fe20000010100 */
[----:B------:R-:W-:Y:S01]  /*6ee0*/  FSETP.GE.FTZ.AND P2, PT, R67, RZ, PT ;  /* 0x000000ff4300720b */ /* 0x000fe20003f56000 */
[-C--:B---3--:R-:W-:Y:S01]  /*6ef0*/  HMMA.16816.F32.BF16 R84, R168, R164.reuse, R84 ;  /* 0x000000a4a854723c */ /* 0x088fe20000041854 */
[----:B------:R-:W-:Y:S01]  /*6f00*/  FADD.FTZ R73, -R240, R73 ;  /* 0x00000049f0497221 */ /* 0x000fe20000010100 */
[-C--:B------:R-:W-:Y:S01]  /*6f10*/  FSEL R70, R70, R241.reuse, P1 ;  /* 0x000000f146467208 */ /* 0x080fe20000800000 */
[C---:B------:R-:W-:Y:S01]  /*6f20*/  FADD.FTZ R68, -R233.reuse, R75 ;  /* 0x0000004be9447221 */ /* 0x040fe20000010100 */
[----:B------:R-:W-:Y:S01]  /*6f30*/  FSEL R173, R10, R241, P0 ;  /* 0x000000f10aad7208 */ /* 0x000fe20000000000 */
[----:B------:R-:W-:Y:S01]  /*6f40*/  FADD.FTZ R74, -R233, R74 ;  /* 0x0000004ae94a7221 */ /* 0x000fe20000010100 */
[----:B------:R-:W-:Y:S01]  /*6f50*/  FSETP.GE.FTZ.AND P0, PT, R57, RZ, PT ;  /* 0x000000ff3900720b */ /* 0x000fe20003f16000 */
[----:B------:R-:W-:Y:S01]  /*6f60*/  FMUL.FTZ R10, R8, R71 ;  /* 0x00000047080a7220 */ /* 0x000fe20000410000 */
[C---:B------:R-:W-:Y:S01]  /*6f70*/  HMMA.16816.F32.BF16 R88, R176.reuse, R164, R88 ;  /* 0x000000a4b058723c */ /* 0x040fe20000041858 */
[----:B------:R-:W-:Y:S01]  /*6f80*/  FMUL.FTZ R172, R53, R70 ;  /* 0x0000004635ac7220 */ /* 0x000fe20000410000 */
[----:B------:R-:W-:Y:S02]  /*6f90*/  FSETP.GE.FTZ.AND P1, PT, R65, RZ, PT ;  /* 0x000000ff4100720b */ /* 0x000fe40003f36000 */
[----:B------:R-:W-:Y:S01]  /*6fa0*/  FADD.FTZ R71, -R240, R77 ;  /* 0x0000004df0477221 */ /* 0x000fe20000010100 */
[----:B------:R-:W-:Y:S01]  /*6fb0*/  FSEL R70, R73, R240, P2 ;  /* 0x000000f049467208 */ /* 0x000fe20001000000 */
[C---:B------:R-:W-:Y:S01]  /*6fc0*/  FADD.FTZ R73, -R233.reuse, R79 ;  /* 0x0000004fe9497221 */ /* 0x040fe20000010100 */
[-C--:B------:R-:W-:Y:S01]  /*6fd0*/  FSEL R68, R68, R233.reuse, P0 ;  /* 0x000000e944447208 */ /* 0x080fe20000000000 */
[----:B------:R-:W-:Y:S01]  /*6fe0*/  FADD.FTZ R174, -R233, R78 ;  /* 0x0000004ee9ae7221 */ /* 0x000fe20000010100 */
[----:B------:R-:W-:Y:S01]  /*6ff0*/  FSETP.GE.FTZ.AND P2, PT, R49, RZ, PT ;  /* 0x000000ff3100720b */ /* 0x000fe20003f56000 */
[-C--:B------:R-:W-:Y:S01]  /*7000*/  HMMA.16816.F32.BF16 R92, R176, R166.reuse, R92 ;  /* 0x000000a6b05c723c */ /* 0x080fe2000004185c */
[----:B------:R-:W-:Y:S01]  /*7010*/  FSETP.GE.FTZ.AND P0, PT, R28, RZ, PT ;  /* 0x000000ff1c00720b */ /* 0x000fe20003f16000 */
[----:B------:R-:W-:Y:S01]  /*7020*/  FMUL.FTZ R79, R57, R68 ;  /* 0x00000044394f7220 */ /* 0x000fe20000410000 */
[----:B------:R-:W-:Y:S01]  /*7030*/  FSEL R68, R71, R240, P2 ;  /* 0x000000f047447208 */ /* 0x000fe20001000000 */
[----:B------:R-:W-:Y:S01]  /*7040*/  FMUL.FTZ R77, R67, R70 ;  /* 0x00000046434d7220 */ /* 0x000fe20000410000 */
[-C--:B------:R-:W-:Y:S01]  /*7050*/  FSEL R74, R74, R233.reuse, P1 ;  /* 0x000000e94a4a7208 */ /* 0x080fe20000800000 */
[C---:B------:R-:W-:Y:S01]  /*7060*/  FADD.FTZ R75, -R242.reuse, R81 ;  /* 0x00000051f24b7221 */ /* 0x040fe20000010100 */
[----:B------:R-:W-:Y:S01]  /*7070*/  FSETP.GE.FTZ.AND P2, PT, R45, RZ, PT ;  /* 0x000000ff2d00720b */ /* 0x000fe20003f56000 */
        /* <DEDUP_REMOVED lines=8> */
[----:B------:R-:W-:Y:S01]  /*7100*/  FSEL R174, R174, R233, P1 ;  /* 0x000000e9aeae7208 */ /* 0x000fe20000800000 */
[----:B------:R-:W-:Y:S01]  /*7110*/  FMUL.FTZ R11, R48, R11 ;  /* 0x0000000b300b7220 */ /* 0x000fe20000410000 */
[----:B------:R-:W-:Y:S02]  /*7120*/  FSETP.GE.FTZ.AND P1, PT, R4, RZ, PT ;  /* 0x000000ff0400720b */ /* 0x000fe40003f36000 */
[----:B------:R-:W-:Y:S01]  /*7130*/  FMUL.FTZ R173, R32, R173 ;  /* 0x000000ad20ad7220 */ /* 0x000fe20000410000 */
[----:B------:R-:W-:Y:S01]  /*7140*/  FSEL R72, R69, R240, P3 ;  /* 0x000000f045487208 */ /* 0x000fe20001800000 */
[----:B------:R-:W-:Y:S01]  /*7150*/  FADD.FTZ R69, -R240, R76 ;  /* 0x0000004cf0457221 */ /* 0x000fe20000010100 */
[----:B------:R-:W-:Y:S01]  /*7160*/  FSETP.GE.FTZ.AND P3, PT, R12, RZ, PT ;  /* 0x000000ff0c00720b */ /* 0x000fe20003f76000 */
[----:B------:R-:W-:Y:S02]  /*7170*/  FADD.FTZ R166, -R233, R95 ;  /* 0x0000005fe9a67221 */ /* 0x000fe40000010100 */
[----:B------:R-:W-:Y:S01]  /*7180*/  FMUL.FTZ R76, R55, R72 ;  /* 0x00000048374c7220 */ /* 0x000fe20000410000 */
[----:B------:R-:W-:Y:S01]  /*7190*/  FSEL R165, R69, R240, P3 ;  /* 0x000000f045a57208 */ /* 0x000fe20001800000 */
[----:B------:R-:W-:Y:S01]  /*71a0*/  FADD.FTZ R72, -R241, R82 ;  /* 0x00000052f1487221 */ /* 0x000fe20000010100 */
        /* <DEDUP_REMOVED lines=8> */
[----:B------:R-:W1:Y:S01]  /*7230*/  LDSM.16.M88.4 R68, [R181+0x8800] ;  /* 0x00880000b544783b */ /* 0x000e620000000200 */
[----:B------:R-:W-:Y:S01]  /*7240*/  FADD.FTZ R167, -R242, R97 ;  /* 0x00000061f2a77221 */ /* 0x000fe20000010100 */
[-C--:B------:R-:W-:Y:S01]  /*7250*/  FSEL R73, R72, R241.reuse, P1 ;  /* 0x000000f148497208 */ /* 0x080fe20000800000 */
[C---:B------:R-:W-:Y:S01]  /*7260*/  FADD.FTZ R72, -R241.reuse, R86 ;  /* 0x00000056f1487221 */ /* 0x040fe20000010100 */
        /* <DEDUP_REMOVED lines=24> */
[-C--:B------:R-:W-:Y:S01]  /*73f0*/  FSEL R75, R164, R233.reuse, P1 ;  /* 0x000000e9a44b7208 */ /* 0x080fe20000800000 */
[----:B------:R-:W-:Y:S01]  /*7400*/  FADD.FTZ R164, -R233, R94 ;  /* 0x0000005ee9a47221 */ /* 0x000fe20000010100 */
[----:B------:R-:W-:Y:S01]  /*7410*/  FSEL R174, R174, R233, P0 ;  /* 0x000000e9aeae7208 */ /* 0x000fe20000000000 */
[----:B------:R-:W-:Y:S01]  /*7420*/  FMUL.FTZ R92, R31, R74 ;  /* 0x0000004a1f5c7220 */ /* 0x000fe20000410000 */
[----:B------:R-:W-:Y:S01]  /*7430*/  FSETP.GE.FTZ.AND P0, PT, R252, RZ, PT ;  /* 0x000000fffc00720b */ /* 0x000fe20003f16000 */
[----:B------:R-:W-:Y:S01]  /*7440*/  FMUL.FTZ R94, R66, R75 ;  /* 0x0000004b425e7220 */ /* 0x000fe20000410000 */
[----:B------:R-:W-:Y:S01]  /*7450*/  FSETP.GE.FTZ.AND P3, PT, R250, RZ, PT ;  /* 0x000000fffa00720b */ /* 0x000fe20003f76000 */
[----:B------:R-:W-:Y:S01]  /*7460*/  FADD.FTZ R98, -R241, R98 ;  /* 0x00000062f1627221 */ /* 0x000fe20000010100 */
[----:B------:R-:W-:Y:S01]  /*7470*/  FSETP.GE.FTZ.AND P2, PT, R41, RZ, PT ;  /* 0x000000ff2900720b */ /* 0x000fe20003f56000 */
[----:B------:R-:W-:Y:S01]  /*7480*/  FMUL.FTZ R88, R35, R88 ;  /* 0x0000005823587220 */ /* 0x000fe20000410000 */
[----:B------:R-:W-:Y:S01]  /*7490*/  FSETP.GE.FTZ.AND P1, PT, R23, RZ, PT ;  /* 0x000000ff1700720b */ /* 0x000fe20003f36000 */
[----:B------:R-:W-:Y:S01]  /*74a0*/  FMUL.FTZ R95, R27, R174 ;  /* 0x000000ae1b5f7220 */ /* 0x000fe20000410000 */
[-C--:B-1----:R-:W-:Y:S01]  /*74b0*/  HMMA.16816.F32.BF16 R100, R168, R68.reuse, R100 ;  /* 0x00000044a864723c */ /* 0x082fe20000041864 */
[----:B------:R-:W-:Y:S02]  /*74c0*/  FSEL R90, R175, R242, P2 ;  /* 0x000000f2af5a7208 */ /* 0x000fe40001000000 */
[----:B------:R-:W-:Y:S03]  /*74d0*/  FSETP.GE.FTZ.AND P2, PT, R37, RZ, PT ;  /* 0x000000ff2500720b */ /* 0x000fe60003f56000 */
[----:B------:R-:W-:Y:S02]  /*74e0*/  FMUL.FTZ R89, R41, R90 ;  /* 0x0000005a29597220 */ /* 0x000fe40000410000 */
[----:B------:R-:W-:Y:S01]  /*74f0*/  FMUL.FTZ R90, R39, R72 ;  /* 0x00000048275a7220 */ /* 0x000fe20000410000 */
[----:B------:R-:W-:Y:S01]  /*7500*/  FSEL R72, R165, R240, P2 ;  /* 0x000000f0a5487208 */ /* 0x000fe20001000000 */
[C---:B------:R-:W-:Y:S01]  /*7510*/  HMMA.16816.F32.BF16 R104, R176.reuse, R68, R104 ;  /* 0x00000044b068723c */ /* 0x040fe20000041868 */
[----:B------:R-:W-:Y:S01]  /*7520*/  FSETP.GE.FTZ.AND P2, PT, R33, RZ, PT ;  /* 0x000000ff2100720b */ /* 0x000fe20003f56000 */
[----:B------:R-:W-:Y:S02]  /*7530*/  FADD.FTZ R165, -R240, R93 ;  /* 0x0000005df0a57221 */ /* 0x000fe40000010100 */
[----:B------:R-:W-:Y:S03]  /*7540*/  FMUL.FTZ R93, R37, R72 ;  /* 0x00000048255d7220 */ /* 0x000fe60000410000 */
[-C--:B------:R-:W-:Y:S01]  /*7550*/  FSEL R72, R165, R240.reuse, P2 ;  /* 0x000000f0a5487208 */ /* 0x080fe20001000000 */
[----:B------:R-:W-:Y:S01]  /*7560*/  FADD.FTZ R165, -R242, R96 ;  /* 0x00000060f2a57221 */ /* 0x000fe20000010100 */
[----:B------:R-:W-:Y:S01]  /*7570*/  FSEL R69, R73, R240, P3 ;  /* 0x000000f049457208 */ /* 0x000fe20001800000 */
[-C--:B------:R-:W-:Y:S01]  /*7580*/  HMMA.16816.F32.BF16 R108, R176, R70.reuse, R108 ;  /* 0x00000046b06c723c */ /* 0x080fe2000004186c */
        /* <DEDUP_REMOVED lines=8> */
[C---:B------:R-:W-:Y:S01]  /*7610*/  HMMA.16816.F32.BF16 R112, R168.reuse, R70, R112 ;  /* 0x00000046a870723c */ /* 0x040fe20000041870 */
[----:B------:R-:W1:Y:S01]  /*7620*/  LDSM.16.M88.4 R72, [R181+0x8c00] ;  /* 0x008c0000b548783b */ /* 0x000e620000000200 */
[----:B------:R-:W-:Y:S01]  /*7630*/  FSETP.GE.FTZ.AND P1, PT, R18, RZ, PT ;  /* 0x000000ff1200720b */ /* 0x000fe20003f36000 */
[C---:B------:R-:W-:Y:S01]  /*7640*/  FADD.FTZ R101, -R242.reuse, R101 ;  /* 0x00000065f2657221 */ /* 0x040fe20000010100 */
[----:B------:R-:W-:Y:S01]  /*7650*/  FSETP.GE.FTZ.AND P0, PT, R247, RZ, PT ;  /* 0x000000fff700720b */ /* 0x000fe20003f16000 */
[----:B------:R-:W-:Y:S01]  /*7660*/  FADD.FTZ R102, -R241, R102 ;  /* 0x00000066f1667221 */ /* 0x000fe20000010100 */
[-C--:B------:R-:W-:Y:S01]  /*7670*/  FSEL R99, R165, R242.reuse, P3 ;  /* 0x000000f2a5637208 */ /* 0x080fe20001800000 */
[----:B------:R-:W-:Y:S01]  /*7680*/  FADD.FTZ R165, -R242, R100 ;  /* 0x00000064f2a57221 */ /* 0x000fe20000010100 */
[-C--:B------:R-:W-:Y:S01]  /*7690*/  FSEL R166, R167, R242.reuse, P2 ;  /* 0x000000f2a7a67208 */ /* 0x080fe20001000000 */
[----:B------:R-:W-:Y:S01]  /*76a0*/  FADD.FTZ R100, -R233, R107 ;  /* 0x0000006be9647221 */ /* 0x000fe20000010100 */
[----:B------:R-:W-:Y:S02]  /*76b0*/  FSETP.GE.FTZ.AND P2, PT, R60, RZ, PT ;  /* 0x000000ff3c00720b */ /* 0x000fe40003f56000 */
[----:B------:R-:W-:Y:S01]  /*76c0*/  FADD.FTZ R105, -R240, R105 ;  /* 0x00000069f0697221 */ /* 0x000fe20000010100 */
        /* <DEDUP_REMOVED lines=26> */
[----:B------:R-:W-:Y:S01]  /*7870*/  FSEL R107, R103, R240, P3 ;  /* 0x000000f0676b7208 */ /* 0x000fe20001800000 */
[----:B------:R-:W-:Y:S01]  /*7880*/  FADD.FTZ R103, -R240, R108 ;  /* 0x0000006cf0677221 */ /* 0x000fe20000010100 */
[-C--:B-1----:R-:W-:Y:S01]  /*7890*/  HMMA.16816.F32.BF16 R116, R168, R72.reuse, R116 ;  /* 0x00000048a874723c */ /* 0x082fe20000041874 */
[----:B------:R-:W-:Y:S01]  /*78a0*/  FMUL.FTZ R99, R29, R166 ;  /* 0x000000a61d637220 */ /* 0x000fe20000410000 */
[----:B------:R-:W-:Y:S01]  /*78b0*/  FSEL R102, R105, R240, P2 ;  /* 0x000000f069667208 */ /* 0x000fe20001000000 */
[----:B------:R-:W-:Y:S01]  /*78c0*/  FMUL.FTZ R96, R18, R167 ;  /* 0x000000a712607220 */ /* 0x000fe20000410000 */
[----:B------:R-:W-:Y:S01]  /*78d0*/  FSETP.GE.FTZ.AND P3, PT, R248, RZ, PT ;  /* 0x000000fff800720b */ /* 0x000fe20003f76000 */
[----:B------:R-:W-:Y:S01]  /*78e0*/  FMUL.FTZ R247, R247, R164 ;  /* 0x000000a4f7f77220 */ /* 0x000fe20000410000 */
[----:B------:R-:W-:Y:S02]  /*78f0*/  FSETP.GE.FTZ.AND P2, PT, R17, RZ, PT ;  /* 0x000000ff1100720b */ /* 0x000fe40003f56000 */
[C---:B------:R-:W-:Y:S01]  /*7900*/  HMMA.16816.F32.BF16 R120, R176.reuse, R72, R120 ;  /* 0x00000048b078723c */ /* 0x040fe20000041878 */
[-C--:B------:R-:W-:Y:S02]  /*7910*/  FSEL R105, R106, R233.reuse, P1 ;  /* 0x000000e96a697208 */ /* 0x080fe40000800000 */
[----:B------:R-:W-:Y:S01]  /*7920*/  FSETP.GE.FTZ.AND P1, PT, R34, RZ, PT ;  /* 0x000000ff2200720b */ /* 0x000fe20003f36000 */
[----:B------:R-:W-:Y:S01]  /*7930*/  FADD.FTZ R106, -R233, R111 ;  /* 0x0000006fe96a7221 */ /* 0x000fe20000010100 */
[----:B------:R-:W-:Y:S01]  /*7940*/  FSEL R104, R100, R233, P0 ;  /* 0x000000e964687208 */ /* 0x000fe20000000000 */
[----:B------:R-:W-:Y:S01]  /*7950*/  FMUL.FTZ R100, R50, R107 ;  /* 0x0000006b32647220 */ /* 0x000fe20000410000 */
[----:B------:R-:W-:Y:S01]  /*7960*/  FSETP.GE.FTZ.AND P0, PT, R249, RZ, PT ;  /* 0x000000fff900720b */ /* 0x000fe20003f16000 */
[----:B------:R-:W-:Y:S01]  /*7970*/  FMUL.FTZ R107, R25, R102 ;  /* 0x00000066196b7220 */ /* 0x000fe20000410000 */
[-C--:B------:R-:W-:Y:S03]  /*7980*/  HMMA.16816.F32.BF16 R124, R176, R74.reuse, R124 ;  /* 0x0000004ab07c723c */ /* 0x080fe6000004187c */
[----:B------:R-:W-:Y:S01]  /*7990*/  FADD.FTZ R102, -R241, R115 ;  /* 0x00000073f1667221 */ /* 0x000fe20000010100 */
[-C--:B------:R-:W-:Y:S01]  /*79a0*/  FSEL R103, R103, R240.reuse, P3 ;  /* 0x000000f067677208 */ /* 0x080fe20001800000 */
[----:B------:R-:W-:Y:S01]  /*79b0*/  FMUL.FTZ R105, R38, R105 ;  /* 0x0000006926697220 */ /* 0x000fe20000410000 */
[----:B------:R-:W-:Y:S01]  /*79c0*/  FSEL R72, R109, R240, P2 ;  /* 0x000000f06d487208 */ /* 0x000fe20001000000 */
[C---:B------:R-:W-:Y:S01]  /*79d0*/  FADD.FTZ R109, -R242.reuse, R112 ;  /* 0x00000070f26d7221 */ /* 0x040fe20000010100 */
[----:B------:R-:W-:Y:S01]  /*79e0*/  HMMA.16816.F32.BF16 R128, R168, R74, R128 ;  /* 0x0000004aa880723c */ /* 0x000fe20000041880 */
[----:B------:R-:W-:Y:S01]  /*79f0*/  FADD.FTZ R117, -R242, R117 ;  /* 0x00000075f2757221 */ /* 0x000fe20000010100 */
[----:B------:R-:W-:Y:S02]  /*7a00*/  FSETP.GE.FTZ.AND P2, PT, R30, RZ, PT ;  /* 0x000000ff1e00720b */ /* 0x000fe40003f56000 */
[----:B------:R-:W-:Y:S01]  /*7a10*/  FADD.FTZ R118, -R241, R118 ;  /* 0x00000076f1767221 */ /* 0x000fe20000010100 */
[----:B------:R-:W-:Y:S01]  /*7a20*/  FSEL R73, R110, R233, P1 ;  /* 0x000000e96e497208 */ /* 0x000fe20000800000 */
[----:B------:R-:W-:Y:S01]  /*7a30*/  FMUL.FTZ R248, R248, R103 ;  /* 0x00000067f8f87220 */ /* 0x000fe20000410000 */
[----:B------:R-:W-:Y:S01]  /*7a40*/  FSETP.GE.FTZ.AND P1, PT, R245, RZ, PT ;  /* 0x000000fff500720b */ /* 0x000fe20003f36000 */
[----:B------:R-:W-:Y:S01]  /*7a50*/  FMUL.FTZ R103, R17, R72 ;  /* 0x0000004811677220 */ /* 0x000fe20000410000 */
[----:B------:R-:W-:Y:S02]  /*7a60*/  FSEL R106, R106, R233, P0 ;  /* 0x000000e96a6a7208 */ /* 0x000fe40000000000 */
[----:B------:R-:W-:Y:S01]  /*7a70*/  FSETP.GE.FTZ.AND P3, PT, R243, RZ, PT ;  /* 0x000000fff300720b */ /* 0x000fe20003f76000 */
[----:B------:R-:W-:Y:S01]  /*7a80*/  FADD.FTZ R72, -R241, R119 ;  /* 0x00000077f1487221 */ /* 0x000fe20000010100 */
[----:B------:R-:W-:Y:S01]  /*7a90*/  FSETP.GE.FTZ.AND P0, PT, R244, RZ, PT ;  /* 0x000000fff400720b */ /* 0x000fe20003f16000 */
        /* <DEDUP_REMOVED lines=9> */
[----:B------:R-:W-:Y:S01]  /*7b30*/  FSEL R108, R109, R242, P3 ;  /* 0x000000f26d6c7208 */ /* 0x000fe20001800000 */
[----:B------:R-:W-:Y:S01]  /*7b40*/  FADD.FTZ R130, -R241, R130 ;  /* 0x00000082f1827221 */ /* 0x000fe20000010100 */
[----:B------:R-:W-:Y:S01]  /*7b50*/  FSEL R109, R102, R241, P0 ;  /* 0x000000f1666d7208 */ /* 0x000fe20000000000 */
        /* <DEDUP_REMOVED lines=29> */
[-C--:B------:R-:W-:Y:S02]  /*7d30*/  FSEL R121, R121, R240.reuse, P3 ;  /* 0x000000f079797208 */ /* 0x080fe40001800000 */
[----:B------:R-:W-:Y:S01]  /*7d40*/  FSETP.GE.FTZ.AND P3, PT, R5, RZ, PT ;  /* 0x000000ff0500720b */ /* 0x000fe20003f76000 */
[----:B------:R-:W-:Y:S01]  /*7d50*/  FMUL.FTZ R61, R26, R61 ;  /* 0x0000003d1a3d7220 */ /* 0x000fe20000410000 */
[----:B------:R-:W-:Y:S01]  /*7d60*/  FSETP.GE.FTZ.AND P1, PT, R43, RZ, PT ;  /* 0x000000ff2b00720b */ /* 0x000fe20003f36000 */
[----:B------:R-:W-:Y:S01]  /*7d70*/  FMUL.FTZ R121, R46, R121 ;  /* 0x000000792e797220 */ /* 0x000fe20000410000 */
[----:B------:R-:W-:Y:S02]  /*7d80*/  FSETP.GE.FTZ.AND P0, PT, R14, RZ, PT ;  /* 0x000000ff0e00720b */ /* 0x000fe40003f16000 */
[----:B------:R-:W-:Y:S01]  /*7d90*/  FSEL R26, R59, R240, P3 ;  /* 0x000000f03b1a7208 */ /* 0x000fe20001800000 */
[----:B------:R-:W-:Y:S01]  /*7da0*/  FADD.FTZ R59, -R242, R128 ;  /* 0x00000080f23b7221 */ /* 0x000fe20000010100 */
        /* <DEDUP_REMOVED lines=8> */
[----:B------:R-:W-:Y:S01]  /*7e30*/  FSEL R46, R59, R242, P1 ;  /* 0x000000f23b2e7208 */ /* 0x000fe20000800000 */
[----:B------:R-:W-:Y:S01]  /*7e40*/  @P0 FADD.FTZ R233, -R233, R127 ;  /* 0x0000007fe9e90221 */ /* 0x000fe20000010100 */
[----:B------:R-:W-:Y:S02]  /*7e50*/  PLOP3.LUT P1, PT, PT, PT, UP2, 0x80, 0x0 ;  /* 0x000000000000781c */ /* 0x000fe40003f2f028 */
        /* <DEDUP_REMOVED lines=18> */
[----:B------:R-:W-:Y:S02]  /*7f80*/  IADD3 R232, R232, UR7, RZ ;  /* 0x00000007e8e87c10 */ /* 0x000fe4000fffe0ff */
[----:B------:R-:W-:Y:S02]  /*7f90*/  LEA R8, P0, R7, R236, 0x7 ;  /* 0x000000ec07087211 */ /* 0x000fe400078038ff */
[----:B------:R-:W-:Y:S01]  /*7fa0*/  IADD3 R183, R183, UR7, RZ ;  /* 0x00000007b7b77c10 */ /* 0x000fe2000fffe0ff */
[----:B------:R-:W-:Y:S01]  /*7fb0*/  @!PT LDS RZ, [RZ] ;  /* 0x00000000fffff984 */ /* 0x000fe20000000800 */
[----:B------:R-:W-:Y:S01]  /*7fc0*/  @!PT LDS RZ, [RZ] ;  /* 0x00000000fffff984 */ /* 0x000fe20000000800 */
[----:B------:R-:W-:Y:S01]  /*7fd0*/  @!PT LDS RZ, [RZ] ;  /* 0x00000000fffff984 */ /* 0x000fe20000000800 */
[----:B------:R1:W-:Y:S01]  /*7fe0*/  LDGSTS.E.BYPASS.LTC128B.128 [R232], [R236.64] ;  /* 0x00000000ece87fae */ /* 0x0003e2000b901d48 */
[----:B------:R-:W-:Y:S05]  /*7ff0*/  LEA.HI.X R9, R7, R237, R5, 0x7, P0 ;  /* 0x000000ed07097211 */ /* 0x000fea00000f3c05 */
[----:B------:R1:W-:Y:S04]  /*8000*/  LDGSTS.E.BYPASS.LTC128B.128 [R232+0x1000], [R8.64] ;  /* 0x0100000008e87fae */ /* 0x0003e8000b901d48 */
[----:B------:R-:W0:Y:S02]  /*8010*/  LDGDEPBAR ;  /* 0x00000000000079af */ /* 0x000e240000000000 */
.L_x_1176:
[----:B------:R-:W-:Y:S01]  /*8020*/  F2FP.BF16.PACK_AB R11, R10, R11 ;  /* 0x0000000b0a0b723e */ /* 0x000fe200000010ff */
[----:B------:R-:W-:Y:S01]  /*8030*/  IMAD.SHL.U32 R52, R190, 0x2, RZ ;  /* 0x00000002be347824 */ /* 0x000fe200078e00ff */
        /* <DEDUP_REMOVED lines=123> */
[----:B------:R-:W-:Y:S04]  /*87f0*/  IMAD.MOV.U32 R7, RZ, RZ, c[0x0][0x370] ;  /* 0x0000dc00ff077624 */ /* 0x000fe800078e00ff */
        /* <DEDUP_REMOVED lines=12> */
.L_x_1177:
        /* <DEDUP_REMOVED lines=9> */
[----:B------:R-:W-:Y:S02]  /*8950*/  @UP2 UIADD3.X UR7, UR11, -0x1, URZ, UP0, !UPT ;  /* 0xffffffff0b072890 */ /* 0x000fe400087fe43f */
[----:B------:R-:W-:Y:S01]  /*8960*/  IMAD.U32 R57, RZ, RZ, UR42 ;  /* 0x0000002aff397e24 */ /* 0x000fe2000f8e00ff */
[----:B------:R-:W-:Y:S01]  /*8970*/  LDSM.16.M88.4 R24, [R185] ;  /* 0x00000000b918783b */ /* 0x000fe20000000200 */
[----:B------:R-:W-:Y:S01]  /*8980*/  IMAD.U32 R79, RZ, RZ, UR48 ;  /* 0x00000030ff4f7e24 */ /* 0x000fe2000f8e00ff */
[----:B------:R-:W-:Y:S01]  /*8990*/  @UP2 UMOV UR10, UR13 ;  /* 0x0000000d000a2c82 */ /* 0x000fe20008000000 */
[----:B------:R-:W-:Y:S01]  /*89a0*/  IMAD.U32 R73, RZ, RZ, UR46 ;  /* 0x0000002eff497e24 */ /* 0x000fe2000f8e00ff */
[----:B------:R-:W4:Y:S01]  /*89b0*/  LDSM.16.MT88.4 R28, [R52+0x6400] ;  /* 0x00640000341c783b */ /* 0x000f220000004200 */
[----:B------:R-:W-:Y:S01]  /*89c0*/  IMAD.U32 R75, RZ, RZ, UR47 ;  /* 0x0000002fff4b7e24 */ /* 0x000fe2000f8e00ff */
[----:B------:R-:W-:Y:S01]  /*89d0*/  @UP2 UMOV UR11, UR7 ;  /* 0x00000007000b2c82 */ /* 0x000fe20008000000 */
[----:B------:R-:W-:Y:S01]  /*89e0*/  IMAD.U32 R69, RZ, RZ, UR45 ;  /* 0x0000002dff457e24 */ /* 0x000fe2000f8e00ff */
[----:B------:R-:W1:Y:S01]  /*89f0*/  LDSM.16.M88.4 R32, [R180] ;  /* 0x00000000b420783b */ /* 0x000e620000000200 */
[----:B------:R-:W-:Y:S01]  /*8a00*/  IMAD.U32 R71, RZ, RZ, UR46 ;  /* 0x0000002eff477e24 */ /* 0x000fe2000f8e00ff */
[----:B------:R-:W-:Y:S01]  /*8a10*/  ULOP3.LUT UR7, UR6, 0x1, URZ, 0xc0, !UPT ;  /* 0x0000000106077892 */ /* 0x000fe2000f8ec03f */
[----:B------:R-:W-:Y:S01]  /*8a20*/  IMAD.U32 R65, RZ, RZ, UR44 ;  /* 0x0000002cff417e24 */ /* 0x000fe2000f8e00ff */
[----:B------:R-:W-:Y:S01]  /*8a30*/  LDSM.16.M88.4 R36, [R184] ;  /* 0x00000000b824783b */ /* 0x000fe20000000200 */
[----:B------:R-:W-:Y:S01]  /*8a40*/  IMAD.U32 R67, RZ, RZ, UR45 ;  /* 0x0000002dff437e24 */ /* 0x000fe2000f8e00ff */
[----:B------:R-:W-:Y:S01]  /*8a50*/  UISETP.NE.U32.AND UP0, UPT, UR7, 0x1, UPT ;  /* 0x000000010700788c */ /* 0x000fe2000bf05070 */
[----:B------:R-:W-:Y:S01]  /*8a60*/  IMAD.U32 R61, RZ, RZ, UR43 ;  /* 0x0000002bff3d7e24 */ /* 0x000fe2000f8e00ff */
[----:B------:R-:W1:Y:S01]  /*8a70*/  LDSM.16.MT88.4 R40, [R52+0x6800] ;  /* 0x006800003428783b */ /* 0x000e620000004200 */
[----:B------:R-:W-:Y:S01]  /*8a80*/  IMAD.U32 R63, RZ, RZ, UR44 ;  /* 0x0000002cff3f7e24 */ /* 0x000fe2000f8e00ff */
[----:B------:R-:W-:Y:S01]  /*8a90*/  UIADD3 UR6, UR6, -0x1, URZ ;  /* 0xffffffff06067890 */ /* 0x000fe2000fffe03f */
[----:B------:R-:W-:Y:S01]  /*8aa0*/  IMAD.U32 R59, RZ, RZ, UR43 ;  /* 0x0000002bff3b7e24 */ /* 0x000fe2000f8e00ff */
[----:B------:R-:W1:Y:S04]  /*8ab0*/  LDSM.16.M88.4 R44, [R184+0x2000] ;  /* 0x00200000b82c783b */ /* 0x000e680000000200 */
[----:B------:R-:W-:Y:S04]  /*8ac0*/  LDSM.16.M88.4 R48, [R3+0x2000] ;  /* 0x002000000330783b */ /* 0x000fe80000000200 */
[----:B------:R1:W5:Y:S01]  /*8ad0*/  @P1 LDG.E R230, [R54.64] ;  /* 0x0000000836e61981 */ /* 0x000362000c1e1900 */
[-C--:B--2---:R-:W-:Y:S03]  /*8ae0*/  HMMA.16816.F32.BF16 R4, R16, R20.reuse, RZ ;  /* 0x000000141004723c */ /* 0x084fe600000418ff */
[----:B------:R1:W5:Y:S04]  /*8af0*/  @P1 LDG.E R231, [R54.64+0x20] ;  /* 0x0000200836e71981 */ /* 0x000368000c1e1900 */
[----:B------:R1:W5:Y:S02]  /*8b00*/  @P1 LDG.E R228, [R54.64+0x100] ;  /* 0x0001000836e41981 */ /* 0x000364000c1e1900 */
[C---:B-1-3--:R-:W-:Y:S02]  /*8b10*/  HMMA.16816.F32.BF16 R8, R12.reuse, R20, RZ ;  /* 0x000000140c08723c */ /* 0x04afe400000418ff */
[----:B------:R1:W5:Y:S06]  /*8b20*/  @P1 LDG.E R229, [R54.64+0x120] ;  /* 0x0001200836e51981 */ /* 0x00036c000c1e1900 */
[-C--:B------:R-:W-:Y:S08]  /*8b30*/  HMMA.16816.F32.BF16 R12, R12, R22.reuse, RZ ;  /* 0x000000160c0c723c */ /* 0x080ff000000418ff */
[----:B------:R-:W-:Y:S01]  /*8b40*/  HMMA.16816.F32.BF16 R16, R16, R22, RZ ;  /* 0x000000161010723c */ /* 0x000fe200000418ff */
[----:B------:R-:W-:Y:S07]  /*8b50*/  LDSM.16.M88.4 R20, [R3] ;  /* 0x000000000314783b */ /* 0x000fee0000000200 */
[-C--:B----4-:R-:W-:Y:S01]  /*8b60*/  HMMA.16816.F32.BF16 R4, R24, R28.reuse, R4 ;  /* 0x0000001c1804723c */ /* 0x090fe20000041804 */
[----:B-1----:R-:W-:Y:S07]  /*8b70*/  IMAD.U32 R55, RZ, RZ, UR42 ;  /* 0x0000002aff377e24 */ /* 0x002fee000f8e00ff */
[C---:B------:R-:W-:Y:S08]  /*8b80*/  HMMA.16816.F32.BF16 R8, R32.reuse, R28, R8 ;  /* 0x0000001c2008723c */ /* 0x040ff00000041808 */
        /* <DEDUP_REMOVED lines=24> */
[----:B------:R-:W-:Y:S04]  /*8d10*/  LDSM.16.MT88.4 R28, [R52+0x7c00] ;  /* 0x007c0000341c783b */ /* 0x000fe80000004200 */
[----:B------:R-:W3:Y:S03]  /*8d20*/  LDSM.16.M88.4 R24, [R3+0x4000] ;  /* 0x004000000318783b */ /* 0x000ee60000000200 */
[-C--:B----4-:R-:W-:Y:S08]  /*8d30*/  HMMA.16816.F32.BF16 R4, R36, R40.reuse, R4 ;  /* 0x000000282404723c */ /* 0x090ff00000041804 */
[C---:B-1----:R-:W-:Y:S07]  /*8d40*/  HMMA.16816.F32.BF16 R8, R48.reuse, R40, R8 ;  /* 0x000000283008723c */ /* 0x042fee0000041808 */
[----:B------:R-:W-:Y:S01]  /*8d50*/  IMAD.U32 R41, RZ, RZ, UR39 ;  /* 0x00000027ff297e24 */ /* 0x000fe2000f8e00ff */
[-C--:B------:R-:W-:Y:S01]  /*8d60*/  HMMA.16816.F32.BF16 R12, R48, R42.reuse, R12 ;  /* 0x0000002a300c723c */ /* 0x080fe2000004180c */
[----:B------:R-:W1:Y:S07]  /*8d70*/  LDSM.16.M88.4 R48, [R3+0x6000] ;  /* 0x006000000330783b */ /* 0x000e6e0000000200 */
[----:B------:R-:W-:Y:S07]  /*8d80*/  HMMA.16816.F32.BF16 R16, R36, R42, R16 ;  /* 0x0000002a2410723c */ /* 0x000fee0000041810 */
[----:B------:R-:W-:Y:S01]  /*8d90*/  IMAD.U32 R43, RZ, RZ, UR39 ;  /* 0x00000027ff2b7e24 */ /* 0x000fe2000f8e00ff */
[-C--:B------:R-:W-:Y:S01]  /*8da0*/  HMMA.16816.F32.BF16 R4, R20, R32.reuse, R4 ;  /* 0x000000201404723c */ /* 0x080fe20000041804 */
[----:B------:R-:W-:Y:S03]  /*8db0*/  IMAD.U32 R39, RZ, RZ, UR38 ;  /* 0x00000026ff277e24 */ /* 0x000fe6000f8e00ff */
[----:B------:R-:W-:Y:S04]  /*8dc0*/  IMAD.U32 R37, RZ, RZ, UR38 ;  /* 0x00000026ff257e24 */ /* 0x000fe8000f8e00ff */
[C---:B--2---:R-:W-:Y:S07]  /*8dd0*/  HMMA.16816.F32.BF16 R8, R44.reuse, R32, R8 ;  /* 0x000000202c08723c */ /* 0x044fee0000041808 */
[----:B------:R-:W-:Y:S01]  /*8de0*/  IMAD.U32 R33, RZ, RZ, UR37 ;  /* 0x00000025ff217e24 */ /* 0x000fe2000f8e00ff */
[-C--:B------:R-:W-:Y:S07]  /*8df0*/  HMMA.16816.F32.BF16 R12, R44, R34.reuse, R12 ;  /* 0x000000222c0c723c */ /* 0x080fee000004180c */
[----:B------:R-:W-:Y:S01]  /*8e00*/  IMAD.U32 R47, RZ, RZ, UR40 ;  /* 0x00000028ff2f7e24 */ /* 0x000fe2000f8e00ff */
[----:B------:R-:W-:Y:S01]  /*8e10*/  HMMA.16816.F32.BF16 R16, R20, R34, R16 ;  /* 0x000000221410723c */ /* 0x000fe20000041810 */
[----:B------:R-:W-:Y:S06]  /*8e20*/  IMAD.U32 R45, RZ, RZ, UR40 ;  /* 0x00000028ff2d7e24 */ /* 0x000fec000f8e00ff */
[----:B------:R-:W-:Y:S01]  /*8e30*/  IMAD.U32 R23, RZ, RZ, UR33 ;  /* 0x00000021ff177e24 */ /* 0x000fe2000f8e00ff */
[-C--:B---3--:R-:W-:Y:S01]  /*8e40*/  HMMA.16816.F32.BF16 R4, R24, R28.reuse, R4 ;  /* 0x0000001c1804723c */ /* 0x088fe20000041804 */
[----:B------:R-:W-:Y:S03]  /*8e50*/  IMAD.U32 R21, RZ, RZ, UR33 ;  /* 0x00000021ff157e24 */ /* 0x000fe6000f8e00ff */
[----:B------:R-:W-:Y:S01]  /*8e60*/  IMAD.U32 R35, RZ, RZ, UR37 ;  /* 0x00000025ff237e24 */ /* 0x000fe2000f8e00ff */
[----:B------:R-:W-:Y:S01]  /*8e70*/  LEA R238, P0, R23, R238, 0x2 ;  /* 0x000000ee17ee7211 */ /* 0x000fe200078010ff */
[----:B------:R-:W-:Y:S02]  /*8e80*/  IMAD.U32 R23, RZ, RZ, UR34 ;  /* 0x00000022ff177e24 */ /* 0x000fe4000f8e00ff */
[C---:B-1----:R-:W-:Y:S04]  /*8e90*/  HMMA.16816.F32.BF16 R8, R48.reuse, R28, R8 ;  /* 0x0000001c3008723c */ /* 0x042fe80000041808 */
[----:B------:R-:W-:Y:S01]  /*8ea0*/  LEA.HI.X.SX32 R239, R21, R239, 0x2, P0 ;  /* 0x000000ef15ef7211 */ /* 0x000fe200000f16ff */
[----:B------:R-:W-:Y:S01]  /*8eb0*/  IMAD.U32 R21, RZ, RZ, UR34 ;  /* 0x00000022ff157e24 */ /* 0x000fe2000f8e00ff */
[-C--:B------:R-:W-:Y:S01]  /*8ec0*/  LEA R56, P0, R81, R238.reuse, 0x2 ;  /* 0x000000ee51387211 */ /* 0x080fe200078010ff */
[----:B------:R-:W-:Y:S01]  /*8ed0*/  IMAD.U32 R29, RZ, RZ, UR36 ;  /* 0x00000024ff1d7e24 */ /* 0x000fe2000f8e00ff */
[-C--:B------:R-:W-:Y:S04]  /*8ee0*/  HMMA.16816.F32.BF16 R12, R48, R30.reuse, R12 ;  /* 0x0000001e300c723c */ /* 0x080fe8000004180c */
[-C--:B------:R-:W-:Y:S02]  /*8ef0*/  LEA R46, P5, R73, R238.reuse, 0x2 ;  /* 0x000000ee492e7211 */ /* 0x080fe400078a10ff */
[-C--:B------:R-:W-:Y:S01]  /*8f00*/  LEA R42, P4, R69, R238.reuse, 0x2 ;  /* 0x000000ee452a7211 */ /* 0x080fe200078810ff */
[----:B------:R-:W-:Y:S01]  /*8f10*/  RED.E.ADD.F32.FTZ.RN.STRONG.GPU [R238.64], R4 ;  /* 0x00000004ee00798e */ /* 0x000fe2000c10e788 */
[----:B------:R-:W-:Y:S01]  /*8f20*/  HMMA.16816.F32.BF16 R16, R24, R30, R16 ;  /* 0x0000001e1810723c */ /* 0x000fe20000041810 */
[----:B------:R-:W-:Y:S03]  /*8f30*/  IMAD.U32 R51, RZ, RZ, UR41 ;  /* 0x00000029ff337e24 */ /* 0x000fe6000f8e00ff */
[-C--:B------:R-:W-:Y:S01]  /*8f40*/  LEA R50, P6, R77, R238.reuse, 0x2 ;  /* 0x000000ee4d327211 */ /* 0x080fe200078c10ff */
[----:B------:R-:W-:Y:S01]  /*8f50*/  IMAD.U32 R49, RZ, RZ, UR41 ;  /* 0x00000029ff317e24 */ /* 0x000fe2000f8e00ff */
[-C--:B------:R-:W-:Y:S01]  /*8f60*/  LEA R38, P3, R65, R238.reuse, 0x2 ;  /* 0x000000ee41267211 */ /* 0x080fe200078610ff */
[----:B------:R-:W-:Y:S01]  /*8f70*/  IMAD.U32 R31, RZ, RZ, UR36 ;  /* 0x00000024ff1f7e24 */ /* 0x000fe2000f8e00ff */
[-C--:B------:R-:W-:Y:S01]  /*8f80*/  LEA R30, P1, R57, R238.reuse, 0x2 ;  /* 0x000000ee391e7211 */ /* 0x080fe200078210ff */
[----:B------:R-:W-:Y:S03]  /*8f90*/  IMAD.U32 R27, RZ, RZ, UR35 ;  /* 0x00000023ff1b7e24 */ /* 0x000fe6000f8e00ff */
[-C--:B------:R-:W-:Y:S01]  /*8fa0*/  LEA.HI.X.SX32 R57, R79, R239.reuse, 0x2, P0 ;  /* 0x000000ef4f397211 */ /* 0x080fe200000f16ff */
[----:B------:R-:W-:Y:S01]  /*8fb0*/  IMAD.U32 R25, RZ, RZ, UR35 ;  /* 0x00000023ff197e24 */ /* 0x000fe2000f8e00ff */
        /* <DEDUP_REMOVED lines=18> */
[-C--:B------:R-:W-:Y:S02]  /*90e0*/  LEA.HI.X.SX32 R31, R55, R239.reuse, 0x2, P1 ;  /* 0x000000ef371f7211 */ /* 0x080fe400008f16ff */
[-C--:B------:R-:W-:Y:S01]  /*90f0*/  LEA R58, P1, R27, R238.reuse, 0x2 ;  /* 0x000000ee1b3a7211 */ /* 0x080fe200078210ff */
[----:B------:R-:W-:Y:S01]  /*9100*/  RED.E.ADD.F32.FTZ.RN.STRONG.GPU [R34.64], R10 ;  /* 0x0000000a2200798e */ /* 0x000fe2000c10e788 */
[-C--:B------:R-:W-:Y:S02]  /*9110*/  LEA.HI.X.SX32 R27, R49, R239.reuse, 0x2, P0 ;  /* 0x000000ef311b7211 */ /* 0x080fe400000f16ff */
[-C--:B------:R-:W-:Y:S01]  /*9120*/  LEA.HI.X.SX32 R45, R45, R239.reuse, 0x2, P6 ;  /* 0x000000ef2d2d7211 */ /* 0x080fe200030f16ff */
[----:B------:R-:W-:Y:S01]  /*9130*/  RED.E.ADD.F32.FTZ.RN.STRONG.GPU [R30.64], R11 ;  /* 0x0000000b1e00798e */ /* 0x000fe2000c10e788 */
[-C--:B------:R-:W-:Y:S02]  /*9140*/  LEA.HI.X.SX32 R41, R41, R239.reuse, 0x2, P5 ;  /* 0x000000ef29297211 */ /* 0x080fe400028f16ff */
[-C--:B------:R-:W-:Y:S01]  /*9150*/  LEA.HI.X.SX32 R37, R37, R239.reuse, 0x2, P4 ;  /* 0x000000ef25257211 */ /* 0x080fe200020f16ff */
[----:B------:R-:W-:Y:S01]  /*9160*/  RED.E.ADD.F32.FTZ.RN.STRONG.GPU [R26.64], R16 ;  /* 0x000000101a00798e */ /* 0x000fe2000c10e788 */
[-C--:B------:R-:W-:Y:S02]  /*9170*/  LEA.HI.X.SX32 R49, R33, R239.reuse, 0x2, P3 ;  /* 0x000000ef21317211 */ /* 0x080fe400018f16ff */
[----:B------:R-:W-:Y:S01]  /*9180*/  LEA R60, P0, R23, R238, 0x2 ;  /* 0x000000ee173c7211 */ /* 0x000fe200078010ff */
[----:B------:R-:W-:Y:S01]  /*9190*/  RED.E.ADD.F32.FTZ.RN.STRONG.GPU [R44.64], R17 ;  /* 0x000000112c00798e */ /* 0x000fe2000c10e788 */
[-C--:B------:R-:W-:Y:S02]  /*91a0*/  LEA.HI.X.SX32 R55, R29, R239.reuse, 0x2, P2 ;  /* 0x000000ef1d377211 */ /* 0x080fe400010f16ff */
[-C--:B------:R-:W-:Y:S01]  /*91b0*/  LEA.HI.X.SX32 R61, R21, R239.reuse, 0x2, P0 ;  /* 0x000000ef153d7211 */ /* 0x080fe200000f16ff */
[----:B------:R-:W-:Y:S01]  /*91c0*/  RED.E.ADD.F32.FTZ.RN.STRONG.GPU [R40.64], R18 ;  /* 0x000000122800798e */ /* 0x000fe2000c10e788 */
[----:B------:R-:W-:Y:S02]  /*91d0*/  LEA.HI.X.SX32 R59, R25, R239, 0x2, P1 ;  /* 0x000000ef193b7211 */ /* 0x000fe400008f16ff */
[----:B------:R-:W-:Y:S01]  /*91e0*/  PLOP3.LUT P1, PT, PT, PT, UP0, 0x80, 0x0 ;  /* 0x000000000000781c */ /* 0x000fe20003f2f008 */
[----:B------:R-:W-:Y:S01]  /*91f0*/  RED.E.ADD.F32.FTZ.RN.STRONG.GPU [R36.64], R19 ;  /* 0x000000132400798e */ /* 0x000fe2000c10e788 */
[----:B------:R-:W-:Y:S01]  /*9200*/  PLOP3.LUT P0, PT, PT, PT, UP1, 0x80, 0x0 ;  /* 0x000000000000781c */ /* 0x000fe20003f0f018 */
[----:B------:R-:W-:Y:S02]  /*9210*/  @UP2 UIADD3 UR28, UP0, UR28, -0x200, URZ ;  /* 0xfffffe001c1c2890 */ /* 0x000fe4000ff1e03f */
[----:B------:R-:W-:Y:S02]  /*9220*/  RED.E.ADD.F32.FTZ.RN.STRONG.GPU [R48.64], R12 ;  /* 0x0000000c3000798e */ /* 0x000fe4000c10e788 */
[----:B------:R-:W-:Y:S02]  /*9230*/  @UP2 UIADD3.X UR27, UR27, -0x1, URZ, UP0, !UPT ;  /* 0xffffffff1b1b2890 */ /* 0x000fe400087fe43f */
[----:B------:R-:W1:Y:S04]  /*9240*/  LDSM.16.MT88.4 R20, [R182] ;  /* 0x00000000b614783b */ /* 0x000e680000004200 */
[----:B------:R-:W-:Y:S04]  /*9250*/  RED.E.ADD.F32.FTZ.RN.STRONG.GPU [R54.64], R13 ;  /* 0x0000000d3600798e */ /* 0x000fe8000c10e788 */
[----:B------:R-:W-:Y:S04]  /*9260*/  RED.E.ADD.F32.FTZ.RN.STRONG.GPU [R58.64], R14 ;  /* 0x0000000e3a00798e */ /* 0x000fe8000c10e788 */
[----:B------:R-:W2:Y:S04]  /*9270*/  LDSM.16.MT88.4 R8, [R187+0xe000] ;  /* 0x00e00000bb08783b */ /* 0x000ea80000004200 */
[----:B------:R-:W-:Y:S04]  /*9280*/  RED.E.ADD.F32.FTZ.RN.STRONG.GPU [R60.64], R15 ;  /* 0x0000000f3c00798e */ /* 0x000fe8000c10e788 */
[----:B------:R-:W-:Y:S04]  /*9290*/  LDSM.16.MT88.4 R24, [R187+0xa800] ;  /* 0x00a80000bb18783b */ /* 0x000fe80000004200 */
[----:B------:R-:W3:Y:S04]  /*92a0*/  LDSM.16.MT88.4 R28, [R182+0x400] ;  /* 0x00040000b61c783b */ /* 0x000ee80000004200 */
[----:B------:R-:W4:Y:S04]  /*92b0*/  LDSM.16.MT88.4 R32, [R187+0xe800] ;  /* 0x00e80000bb20783b */ /* 0x000f280000004200 */
[----:B------:R-:W-:Y:S04]  /*92c0*/  LDSM.16.MT88.4 R12, [R187+0xf000] ;  /* 0x00f00000bb0c783b */ /* 0x000fe80000004200 */
[----:B------:R-:W-:Y:S01]  /*92d0*/  LDSM.16.MT88.4 R16, [R187+0xb800] ;  /* 0x00b80000bb10783b */ /* 0x000fe20000004200 */
[-C--:B-1----:R-:W-:Y:S08]  /*92e0*/  HMMA.16816.F32.BF16 R148, R4, R20.reuse, R148 ;  /* 0x000000140494723c */ /* 0x082ff00000041894 */
[C---:B--2---:R-:W-:Y:S08]  /*92f0*/  HMMA.16816.F32.BF16 R152, R8.reuse, R20, R152 ;  /* 0x000000140898723c */ /* 0x044ff00000041898 */
[-C--:B------:R-:W-:Y:S01]  /*9300*/  HMMA.16816.F32.BF16 R156, R8, R22.reuse, R156 ;  /* 0x00000016089c723c */ /* 0x080fe2000004189c */
[----:B------:R-:W-:Y:S07]  /*9310*/  LDSM.16.MT88.4 R8, [R182+0x800] ;  /* 0x00080000b608783b */ /* 0x000fee0000004200 */
[----:B------:R-:W-:Y:S01]  /*9320*/  HMMA.16816.F32.BF16 R160, R4, R22, R160 ;  /* 0x0000001604a0723c */ /* 0x000fe200000418a0 */
[----:B------:R-:W1:Y:S04]  /*9330*/  LDSM.16.MT88.4 R4, [R187+0xb000] ;  /* 0x00b00000bb04783b */ /* 0x000e680000004200 */
[----:B------:R-:W2:Y:S03]  /*9340*/  LDSM.16.MT88.4 R20, [R182+0xc00] ;  /* 0x000c0000b614783b */ /* 0x000ea60000004200 */
[-C--:B---3--:R-:W-:Y:S08]  /*9350*/  HMMA.16816.F32.BF16 R148, R24, R28.reuse, R148 ;  /* 0x0000001c1894723c */ /* 0x088ff00000041894 */
[C---:B----4-:R-:W-:Y:S08]  /*9360*/  HMMA.16816.F32.BF16 R152, R32.reuse, R28, R152 ;  /* 0x0000001c2098723c */ /* 0x050ff00000041898 */
[-C--:B------:R-:W-:Y:S08]  /*9370*/  HMMA.16816.F32.BF16 R156, R32, R30.reuse, R156 ;  /* 0x0000001e209c723c */ /* 0x080ff0000004189c */
[----:B------:R-:W-:Y:S01]  /*9380*/  HMMA.16816.F32.BF16 R160, R24, R30, R160 ;  /* 0x0000001e18a0723c */ /* 0x000fe200000418a0 */
[----:B------:R-:W3:Y:S07]  /*9390*/  LDSM.16.MT88.4 R24, [R187+0xf800] ;  /* 0x00f80000bb18783b */ /* 0x000eee0000004200 */
        /* <DEDUP_REMOVED lines=127> */
.L_x_1179:
        /* <DEDUP_REMOVED lines=18> */
.L_x_1180:
[----:B------:R-:W2:Y:S01]  /*9cb0*/  S2R R6, SR_TID.X ;  /* 0x0000000000067919 */ /* 0x000ea20000002100 */
[----:B------:R-:W-:Y:S01]  /*9cc0*/  USHF.L.U32 UR6, UR14, 0x7, URZ ;  /* 0x000000070e067899 */ /* 0x000fe2000800063f */
[----:B------:R-:W-:Y:S01]  /*9cd0*/  IMAD.U32 R28, RZ, RZ, UR54 ;  /* 0x00000036ff1c7e24 */ /* 0x000fe2000f8e00ff */
[----:B------:R-:W-:Y:S01]  /*9ce0*/  ULDC.64 UR12, c[0x0][0x3a0] ;  /* 0x0000e800000c7ab9 */ /* 0x000fe20000000a00 */
[----:B------:R-:W-:Y:S01]  /*9cf0*/  BAR.SYNC.DEFER_BLOCKING 0x0 ;  /* 0x0000000000007b1d */ /* 0x000fe20000010000 */
[----:B------:R-:W-:Y:S02]  /*9d00*/  USHF.R.S32.HI UR7, URZ, 0x1f, UR6 ;  /* 0x0000001f3f077899 */ /* 0x000fe40008011406 */
[----:B------:R-:W-:Y:S01]  /*9d10*/  IMAD.U32 R20, RZ, RZ, UR6 ;  /* 0x00000006ff147e24 */ /* 0x000fe2000f8e00ff */
[----:B------:R-:W-:Y:S02]  /*9d20*/  UIMAD UR5, UR14, -0x80, UR5 ;  /* 0xffffff800e0578a4 */ /* 0x000fe4000f8e0205 */
[----:B------:R-:W-:Y:S01]  /*9d30*/  UIMAD UR12, UR7, UR12, URZ ;  /* 0x0000000c070c72a4 */ /* 0x000fe2000f8e023f */
[----:B------:R-:W-:Y:S01]  /*9d40*/  BSSY B0, `(.L_x_1181) ;  /* 0x0000023000007945 */ /* 0x000fe20003800000 */
[----:B------:R-:W-:-:S02]  /*9d50*/  USHF.R.S32.HI UR17, URZ, 0x1f, UR54 ;  /* 0x0000001f3f117899 */ /* 0x000fc40008011436 */
[----:B------:R-:W-:-:S06]  /*9d60*/  UIMAD UR12, UR6, UR13, UR12 ;  /* 0x0000000d060c72a4 */ /* 0x000fcc000f8e020c */
[----:B------:R-:W-:Y:S01]  /*9d70*/  IMAD.U32 R4, RZ, RZ, UR12 ;  /* 0x0000000cff047e24 */ /* 0x000fe2000f8e00ff */
[----:B------:R-:W-:Y:S02]  /*9d80*/  ULDC.64 UR12, c[0x0][0x3b8] ;  /* 0x0000ee00000c7ab9 */ /* 0x000fe40000000a00 */
[----:B------:R-:W-:Y:S01]  /*9d90*/  UIMAD UR12, UR17, UR12, URZ ;  /* 0x0000000c110c72a4 */ /* 0x000fe2000f8e023f */
[----:B--2---:R-:W-:-:S03]  /*9da0*/  SHF.R.S32.HI R5, RZ, 0x1f, R6 ;  /* 0x0000001fff057819 */ /* 0x004fc60000011406 */
[----:B------:R-:W-:Y:S01]  /*9db0*/  UIMAD UR12, UR54, UR13, UR12 ;  /* 0x0000000d360c72a4 */ /* 0x000fe2000f8e020c */
[----:B------:R-:W-:Y:S01]  /*9dc0*/  LEA.HI R22, R5, R6, RZ, 0x2 ;  /* 0x0000000605167211 */ /* 0x000fe200078f10ff */
[----:B------:R2:W3:Y:S03]  /*9dd0*/  LDS.128 R12, [R53+0x7000] ;  /* 0x00700000350c7984 */ /* 0x0004e60000000c00 */
[----:B------:R-:W-:Y:S01]  /*9de0*/  LOP3.LUT R5, R22, 0xfffffffc, RZ, 0xc0, !PT ;  /* 0xfffffffc16057812 */ /* 0x000fe200078ec0ff */
[----:B------:R2:W4:Y:S01]  /*9df0*/  LDS.128 R8, [R53+0x8000] ;  /* 0x0080000035087984 */ /* 0x0005220000000c00 */
[----:B------:R-:W-:-:S03]  /*9e00*/  SHF.R.S32.HI R22, RZ, 0x2, R22 ;  /* 0x00000002ff167819 */ /* 0x000fc60000011416 */
[----:B------:R-:W-:Y:S01]  /*9e10*/  IMAD.IADD R5, R6, 0x1, -R5 ;  /* 0x0000000106057824 */ /* 0x000fe200078e0a05 */
[----:B------:R-:W-:Y:S02]  /*9e20*/  ISETP.GE.AND P2, PT, R22, UR5, PT ;  /* 0x0000000516007c0c */ /* 0x000fe4000bf46270 */
[----:B------:R-:W-:Y:S01]  /*9e30*/  SHF.R.S32.HI R21, RZ, 0x1f, R22 ;  /* 0x0000001fff157819 */ /* 0x000fe20000011416 */
[----:B------:R-:W-:-:S05]  /*9e40*/  IMAD.SHL.U32 R26, R5, 0x8, RZ ;  /* 0x00000008051a7824 */ /* 0x000fca00078e00ff */
[----:B------:R-:W-:-:S05]  /*9e50*/  SHF.R.S32.HI R27, RZ, 0x1f, R26 ;  /* 0x0000001fff1b7819 */ /* 0x000fca000001141a */
[----:B------:R-:W-:-:S05]  /*9e60*/  IMAD.WIDE.U32 R6, R20, c[0x0][0x3a0], R26 ;  /* 0x0000e80014067a25 */ /* 0x000fca00078e001a */
[----:B------:R-:W-:-:S04]  /*9e70*/  IADD3 R6, P0, R6, UR15, RZ ;  /* 0x0000000f06067c10 */ /* 0x000fc8000ff1e0ff */
[----:B------:R-:W-:-:S05]  /*9e80*/  IADD3.X R7, R7, UR16, R4, P0, !PT ;  /* 0x0000001007077c10 */ /* 0x000fca00087fe404 */
[----:B------:R-:W-:Y:S02]  /*9e90*/  IMAD.WIDE.U32 R28, R28, c[0x0][0x3b8], R6 ;  /* 0x0000ee001c1c7a25 */ /* 0x000fe400078e0006 */
[----:B------:R2:W1:Y:S03]  /*9ea0*/  LDS.128 R4, [R53+0x9000] ;  /* 0x0090000035047984 */ /* 0x0004660000000c00 */
[----:B------:R-:W-:Y:S01]  /*9eb0*/  IADD3 R23, R29, UR12, RZ ;  /* 0x0000000c1d177c10 */ /* 0x000fe2000fffe0ff */
[----:B------:R-:W-:Y:S05]  /*9ec0*/  @P2 BRA `(.L_x_1182) ;  /* 0x000000a000002947 */ /* 0x000fea0003800000 */
[----:B---3--:R-:W3:Y:S01]  /*9ed0*/  LDS.128 R16, [R53+0x6000] ;  /* 0x0060000035107984 */ /* 0x008ee20000000c00 */
        /* <DEDUP_REMOVED lines=9> */
.L_x_1182:
[----:B---3--:R-:W-:Y:S05]  /*9f70*/  BSYNC B0 ;  /* 0x0000000000007941 */ /* 0x008fea0003800000 */
.L_x_1181:
[----:B------:R-:W-:Y:S01]  /*9f80*/  IADD3 R16, R22, 0x40, RZ ;  /* 0x0000004016107810 */ /* 0x000fe20007ffe0ff */
[----:B------:R-:W-:Y:S03]  /*9f90*/  BSSY B0, `(.L_x_1183) ;  /* 0x000000e000007945 */ /* 0x000fe60003800000 */
[----:B------:R-:W-:-:S13]  /*9fa0*/  ISETP.GE.AND P1, PT, R16, UR5, PT ;  /* 0x0000000510007c0c */ /* 0x000fda000bf26270 */
        /* <DEDUP_REMOVED lines=12> */
.L_x_1184:
[----:B------:R-:W-:Y:S05]  /*a070*/  BSYNC B0 ;  /* 0x0000000000007941 */ /* 0x000fea0003800000 */
.L_x_1183:
[----:B------:R-:W-:Y:S01]  /*a080*/  ULDC.64 UR12, c[0x0][0x3a8] ;  /* 0x0000ea00000c7ab9 */ /* 0x000fe20000000a00 */
[----:B---3--:R-:W-:Y:S01]  /*a090*/  IMAD.WIDE.U32 R12, R20, c[0x0][0x3a8], R26 ;  /* 0x0000ea00140c7a25 */ /* 0x008fe200078e001a */
        /* <DEDUP_REMOVED lines=21> */
[----:B----4-:R3:W-:Y:S02]  /*a1f0*/  STG.E.128 [R14.64], R8 ;  /* 0x000000080e007986 */ /* 0x0107e4000c101d08 */
.L_x_1186:
[----:B------:R-:W-:Y:S05]  /*a200*/  BSYNC B0 ;  /* 0x0000000000007941 */ /* 0x000fea0003800000 */
.L_x_1185:
[----:B------:R-:W-:Y:S05]  /*a210*/  @P1 BRA `(.L_x_1173) ;  /* 0x000000a000001947 */ /* 0x000fea0003800000 */
[----:B------:R-:W-:Y:S02]  /*a220*/  IADD3 R22, P0, R22, 0x40, RZ ;  /* 0x0000004016167810 */ /* 0x000fe40007f1e0ff */
[----:B------:R-:W-:Y:S02]  /*a230*/  MOV R12, R16 ;  /* 0x00000010000c7202 */ /* 0x000fe40000000f00 */
[----:B---34-:R-:W-:-:S03]  /*a240*/  IADD3.X R9, RZ, R21, RZ, P0, !PT ;  /* 0x00000015ff097210 */ /* 0x018fc600007fe4ff */
[----:B------:R-:W-:-:S04]  /*a250*/  IMAD.WIDE.U32 R10, R22, c[0x0][0x3a8], R12 ;  /* 0x0000ea00160a7a25 */ /* 0x000fc800078e000c */
[----:B------:R-:W-:Y:S01]  /*a260*/  IMAD R9, R9, c[0x0][0x3a8], RZ ;  /* 0x0000ea0009097a24 */ /* 0x000fe200078e02ff */
[----:B------:R-:W-:-:S03]  /*a270*/  LEA R8, P0, R10, c[0x0][0x348], 0x1 ;  /* 0x0000d2000a087a11 */ /* 0x000fc600078008ff */
[----:B------:R-:W-:-:S05]  /*a280*/  IMAD R9, R22, c[0x0][0x3ac], R9 ;  /* 0x0000eb0016097a24 */ /* 0x000fca00078e0209 */
[----:B------:R-:W-:-:S04]  /*a290*/  IADD3 R9, R9, R11, RZ ;  /* 0x0000000b09097210 */ /* 0x000fc80007ffe0ff */
[----:B------:R-:W-:-:S05]  /*a2a0*/  LEA.HI.X R9, R10, c[0x0][0x34c], R9, 0x1, P0 ;  /* 0x0000d3000a097a11 */ /* 0x000fca00000f0c09 */
[----:B-1----:R1:W-:Y:S02]  /*a2b0*/  STG.E.128 [R8.64], R4 ;  /* 0x0000000408007986 */ /* 0x0023e4000c101d08 */
.L_x_1173:
[----:B------:R-:W-:Y:S05]  /*a2c0*/  BSYNC B1 ;  /* 0x0000000000017941 */ /* 0x000fea0003800000 */
.L_x_1159:
        /* <DEDUP_REMOVED lines=11> */
.L_x_1187:
[----:B------:R-:W-:Y:S05]  /*a380*/  EXIT ;  /* 0x000000000000794d */ /* 0x000fea0003800000 */
.L_x_1189:
        /* <DEDUP_REMOVED lines=15> */
.L_x_1359:


//--------------------- .text._ZN5flash44flash_bwd_dq_dk_dv_loop_seqk_parallel_kernelI23Flash_bwd_kernel_traitsILi32ELi128ELi128ELi8ELi4ELi4ELi4ELb0ELb0EN7cutlass10bfloat16_tE19Flash_kernel_traitsILi32ELi128ELi128ELi8ES3_EELb0ELb0ELb1ELb0ELb0ELb1ELb1EEEvNS_16Flash_bwd_paramsE --------------------------
	.section	.text._ZN5flash44flash_bwd_dq_dk_dv_loop_seqk_parallel_kernelI23Flash_bwd_kernel_traitsILi32ELi128ELi128ELi8ELi4ELi4ELi4ELb0ELb0EN7cutlass10bfloat16_tE19Flash_kernel_traitsILi32ELi128ELi128ELi8ES3_EELb0ELb0ELb1ELb0ELb0ELb1ELb1EEEvNS_16Flash_bwd_paramsE,"ax",@progbits
	.sectioninfo	@"SHI_REGISTERS=255"
	.align	128
        .global         _ZN5flash44flash_bwd_dq_dk_dv_loop_seqk_parallel_kernelI23Flash_bwd_kernel_traitsILi32ELi128ELi128ELi8ELi4ELi4ELi4ELb0ELb0EN7cutlass10bfloat16_tE19Flash_kernel_traitsILi32ELi128ELi128ELi8ES3_EELb0ELb0ELb1ELb0ELb0ELb1ELb1EEEvNS_16Flash_bwd_paramsE
        .type           _ZN5flash44flash_bwd_dq_dk_dv_loop_seqk_parallel_kernelI23Flash_bwd_kernel_traitsILi32ELi128ELi128ELi8ELi4ELi4ELi4ELb0ELb0EN7cutlass10bfloat16_tE19Flash_kernel_traitsILi32ELi128ELi128ELi8ES3_EELb0ELb0ELb1ELb0ELb0ELb1ELb1EEEvNS_16Flash_bwd_paramsE,@function
        .size           _ZN5flash44flash_bwd_dq_dk_dv_loop_seqk_parallel_kernelI23Flash_bwd_kernel_traitsILi32ELi128ELi128ELi8ELi4ELi4ELi4ELb0ELb0EN7cutlass10bfloat16_tE19Flash_kernel_traitsILi32ELi128ELi128ELi8ES3_EELb0ELb0ELb1ELb0ELb0ELb1ELb1EEEvNS_16Flash_bwd_paramsE,(.L_x_1360 - _ZN5flash44flash_bwd_dq_dk_dv_loop_seqk_parallel_kernelI23Flash_bwd_kernel_traitsILi32ELi128ELi128ELi8ELi4ELi4ELi4ELb0ELb0EN7cutlass10bfloat16_tE19Flash_kernel_traitsILi32ELi128ELi128ELi8ES3_EELb0ELb0ELb1ELb0ELb0ELb1ELb1EEEvNS_16Flash_bwd_paramsE)
        .other          _ZN5flash44flash_bwd_dq_dk_dv_loop_seqk_parallel_kernelI23Flash_bwd_kernel_traitsILi32ELi128ELi128ELi8ELi4ELi4ELi4ELb0ELb0EN7cutlass10bfloat16_tE19Flash_kernel_traitsILi32ELi128ELi128ELi8ES3_EELb0ELb0ELb1ELb0ELb0ELb1ELb1EEEvNS_16Flash_bwd_paramsE,@"STO_CUDA_ENTRY STV_DEFAULT"
_ZN5flash44flash_bwd_dq_dk_dv_loop_seqk_parallel_kernelI23Flash_bwd_kernel_traitsILi32ELi128ELi128ELi8ELi4ELi4ELi4ELb0ELb0EN7cutlass10bfloat16_tE19Flash_kernel_traitsILi32ELi128ELi128ELi8ES3_EELb0ELb0ELb1ELb0ELb0ELb1ELb1EEEvNS_16Flash_bwd_paramsE:
.text._ZN5flash44flash_bwd_dq_dk_dv_loop_seqk_parallel_kernelI23Flash_bwd_kernel_traitsILi32ELi128ELi128ELi8ELi4ELi4ELi4ELb0ELb0EN7cutlass10bfloat16_tE19Flash_kernel_traitsILi32ELi128ELi128ELi8ES3_EELb0ELb0ELb1ELb0ELb0ELb1ELb1EEEvNS_16Flash_bwd_paramsE:
        /* <DEDUP_REMOVED lines=194> */
[C---:B------:R-:W-:Y:S02]  /*0c20*/  IMAD.IADD R211, R212.reuse, 0x1, R205 ;  /* 0x00000001d4d37824 */ /* 0x040fe400078e02cd */
        /* <DEDUP_REMOVED lines=78> */
.L_x_1220:
        /* <DEDUP_REMOVED lines=54> */
.L_x_1190:
        /* <DEDUP_REMOVED lines=67> */
.L_x_1192:
        /* <DEDUP_REMOVED lines=18> */
.L_x_1193:
        /* <DEDUP_REMOVED lines=87> */
.L_x_1194:
[----:B------:R-:W2:Y:S02]  /*1f30*/  LDL R0, [R1+0x58] ;  /* 0x0000580001007983 */ /* 0x000ea40000100800 */
[----:B--2---:R1:W2:Y:S01]  /*1f40*/  R2UR UR14, R0 ;  /* 0x00000000000e73c2 */ /* 0x0042a200000e0000 */
[----:B------:R-:W-:-:S07]  /*1f50*/  DEPBAR.LE SB1, 0x0, {2} ;  /* 0x000090040000791a */ /* 0x000fce0000000000 */
.L_x_1195:
        /* <DEDUP_REMOVED lines=109> */
.L_x_1197:
        /* <DEDUP_REMOVED lines=18> */
.L_x_1198:
        /* <DEDUP_REMOVED lines=28> */
.L_x_1200:
[----:B------:R-:W-:Y:S05]  /*2910*/  BSYNC B0 ;  /* 0x0000000000007941 */ /* 0x000fea0003800000 */
.L_x_1199:
        /* <DEDUP_REMOVED lines=14> */
.L_x_1202:
[----:B------:R-:W-:Y:S05]  /*2a00*/  BSYNC B0 ;  /* 0x0000000000007941 */ /* 0x000fea0003800000 */
.L_x_1201:
        /* <DEDUP_REMOVED lines=25> */
.L_x_1204:
[----:B------:R-:W-:Y:S05]  /*2ba0*/  BSYNC B0 ;  /* 0x0000000000007941 */ /* 0x000fea0003800000 */
.L_x_1203:
        /* <DEDUP_REMOVED lines=12> */
.L_x_1196:
[----:B------:R-:W2:Y:S01]  /*2c70*/  LDL R17, [R1+0x20] ;  /* 0x0000200001117983 */ /* 0x000ea20000100800 */
[----:B------:R-:W-:-:S03]  /*2c80*/  ULDC.64 UR40, c[0x0][0x1a0] ;  /* 0x0000680000287ab9 */ /* 0x000fc60000000a00 */
[----:B------:R-:W3:Y:S01]  /*2c90*/  LDL R21, [R1+0x10] ;  /* 0x0000100001157983 */ /* 0x000ee20000100800 */
[----:B------:R-:W-:Y:S01]  /*2ca0*/  UIMAD UR4, UR45, UR40, URZ ;  /* 0x000000282d0472a4 */ /* 0x000fe2000f8e023f */
[----:B------:R-:W-:Y:S01]  /*2cb0*/  IMAD.U32 R3, RZ, RZ, UR5 ;  /* 0x00000005ff037e24 */ /* 0x000fe2000f8e00ff */
[----:B------:R-:W-:Y:S01]  /*2cc0*/  ULDC.64 UR42, c[0x0][0x198] ;  /* 0x00006600002a7ab9 */ /* 0x000fe20000000a00 */
[----:B------:R-:W-:Y:S01]  /*2cd0*/  IMAD.MOV.U32 R25, RZ, RZ, 0x7f800000 ;  /* 0x7f800000ff197424 */ /* 0x000fe200078e00ff */
[----:B------:R-:W-:Y:S01]  /*2ce0*/  UIMAD UR4, UR5, UR41, UR4 ;  /* 0x00000029050472a4 */ /* 0x000fe2000f8e0204 */
[C-C-:B------:R-:W-:Y:S01]  /*2cf0*/  IMAD.WIDE.U32 R8, R3.reuse, c[0x0][0x198], R4.reuse ;  /* 0x0000660003087a25 */ /* 0x140fe200078e0004 */
[----:B------:R-:W-:Y:S01]  /*2d00*/  UIMAD UR42, UR45, UR42, URZ ;  /* 0x0000002a2d2a72a4 */ /* 0x000fe2000f8e023f */
[----:B------:R-:W-:Y:S02]  /*2d10*/  MOV R22, 0x7f800000 ;  /* 0x7f80000000167802 */ /* 0x000fe40000000f00 */
[----:B------:R-:W-:Y:S01]  /*2d20*/  IMAD.WIDE.U32 R4, R3, c[0x0][0x1a0], R4 ;  /* 0x0000680003047a25 */ /* 0x000fe200078e0004 */
[----:B------:R-:W-:Y:S01]  /*2d30*/  UIMAD UR43, UR5, UR43, UR42 ;  /* 0x0000002b052b72a4 */ /* 0x000fe2000f8e022a */
[----:B------:R-:W-:-:S02]  /*2d40*/  IADD3 R8, P1, R8, UR53, RZ ;  /* 0x0000003508087c10 */ /* 0x000fc4000ff3e0ff */
[----:B------:R-:W-:Y:S01]  /*2d50*/  IMAD.U32 R3, RZ, RZ, UR4 ;  /* 0x00000004ff037e24 */ /* 0x000fe2000f8e00ff */
[----:B------:R-:W-:Y:S01]  /*2d60*/  ULEA.HI UR4, UR8, UR8, URZ, 0x1 ;  /* 0x0000000808047291 */ /* 0x000fe2000f8f083f */
[----:B------:R-:W-:Y:S01]  /*2d70*/  IADD3 R12, P0, R4, UR50, RZ ;  /* 0x00000032040c7c10 */ /* 0x000fe2000ff1e0ff */
[----:B------:R-:W-:Y:S02]  /*2d80*/  IMAD.U32 R7, RZ, RZ, UR43 ;  /* 0x0000002bff077e24 */ /* 0x000fe4000f8e00ff */
[----:B------:R-:W-:Y:S01]  /*2d90*/  ULOP3.LUT UR4, UR4, 0xfffffffe, URZ, 0xc0, !UPT ;  /* 0xfffffffe04047892 */ /* 0x000fe2000f8ec03f */
[----:B------:R-:W-:Y:S01]  /*2da0*/  IADD3.X R13, R5, UR52, R3, P0, !PT ;  /* 0x00000034050d7c10 */ /* 0x000fe200087fe403 */
[----:B------:R-:W-:Y:S01]  /*2db0*/  IMAD.MOV.U32 R24, RZ, RZ, 0x7f800000 ;  /* 0x7f800000ff187424 */ /* 0x000fe200078e00ff */
[----:B------:R-:W-:Y:S01]  /*2dc0*/  PLOP3.LUT P0, PT, PT, PT, UP6, 0x80, 0x0 ;  /* 0x000000000000781c */ /* 0x000fe20003f0f068 */
[----:B------:R-:W-:Y:S01]  /*2dd0*/  UIADD3 UR4, UR8, -UR4, URZ ;  /* 0x8000000408047290 */ /* 0x000fe2000fffe03f */
[----:B------:R-:W-:Y:S01]  /*2de0*/  IADD3 R3, R0, 0x40, RZ ;  /* 0x0000004000037810 */ /* 0x000fe20007ffe0ff */
[----:B------:R-:W-:Y:S01]  /*2df0*/  IMAD.WIDE.U32 R12, R6, c[0x0][0x1b8], R12 ;  /* 0x00006e00060c7a25 */ /* 0x000fe200078e000c */
[----:B------:R-:W-:Y:S01]  /*2e00*/  IADD3.X R9, R9, UR54, R7, P1, !PT ;  /* 0x0000003609097c10 */ /* 0x000fe20008ffe407 */
[----:B------:R-:W-:-:S02]  /*2e10*/  UISETP.NE.AND UP0, UPT, UR4, 0x1, UPT ;  /* 0x000000010400788c */ /* 0x000fc4000bf05270 */
[----:B------:R-:W-:Y:S01]  /*2e20*/  UIMAD UR4, UR15, -0x80, UR7 ;  /* 0xffffff800f0478a4 */ /* 0x000fe2000f8e0207 */
[----:B------:R-:W-:-:S05]  /*2e30*/  IMAD.MOV.U32 R23, RZ, RZ, 0x7f800000 ;  /* 0x7f800000ff177424 */ /* 0x000fca00078e00ff */
[----:B------:R-:W-:Y:S02]  /*2e40*/  ISETP.GE.AND P2, PT, R0, UR4, PT ;  /* 0x0000000400007c0c */ /* 0x000fe4000bf46270 */
[----:B------:R-:W-:Y:S01]  /*2e50*/  ISETP.GE.AND P1, PT, R3, UR4, PT ;  /* 0x0000000403007c0c */ /* 0x000fe2000bf26270 */
[----:B------:R-:W-:-:S06]  /*2e60*/  UIMAD UR4, UR8, -0x80, UR11 ;  /* 0xffffff80080478a4 */ /* 0x000fcc000f8e020b */
[----:B------:R-:W-:Y:S01]  /*2e70*/  ISETP.GE.AND P3, PT, R3, UR4, PT ;  /* 0x0000000403007c0c */ /* 0x000fe2000bf66270 */
[----:B------:R-:W-:Y:S01]  /*2e80*/  IMAD.MOV.U32 R3, RZ, RZ, 0x80 ;  /* 0x00000080ff037424 */ /* 0x000fe200078e00ff */
[----:B------:R-:W-:-:S03]  /*2e90*/  ISETP.GE.AND P4, PT, R0, UR4, PT ;  /* 0x0000000400007c0c */ /* 0x000fc6000bf86270 */
[----:B------:R-:W-:-:S04]  /*2ea0*/  IMAD.WIDE.U32 R4, R3, c[0x0][0x370], RZ ;  /* 0x0000dc0003047a25 */ /* 0x000fc800078e00ff */
[C---:B------:R-:W-:Y:S02]  /*2eb0*/  IMAD R7, R3.reuse, c[0x0][0x374], RZ ;  /* 0x0000dd0003077a24 */ /* 0x040fe400078e02ff */
[C---:B------:R-:W-:Y:S02]  /*2ec0*/  IMAD.WIDE.U32 R10, R3.reuse, c[0x0][0x190], RZ ;  /* 0x00006400030a7a25 */ /* 0x040fe400078e00ff */
[----:B------:R-:W-:Y:S02]  /*2ed0*/  @!P3 IADD3 R4, P5, R220, R4, RZ ;  /* 0x00000004dc04b210 */ /* 0x000fe40007fbe0ff */
[----:B------:R-:W-:Y:S02]  /*2ee0*/  IMAD R15, R3, c[0x0][0x194], RZ ;  /* 0x00006500030f7a24 */ /* 0x000fe400078e02ff */
[----:B------:R-:W-:Y:S02]  /*2ef0*/  @!P3 IADD3.X R5, R221, R5, R7, P5, !PT ;  /* 0x00000005dd05b210 */ /* 0x000fe40002ffe407 */
[----:B------:R-:W-:Y:S01]  /*2f00*/  @!P3 IADD3 R14, P5, R222, R10, RZ ;  /* 0x0000000ade0eb210 */ /* 0x000fe20007fbe0ff */
[----:B------:R-:W-:Y:S01]  /*2f10*/  @P0 BAR.SYNC.DEFER_BLOCKING 0x0 ;  /* 0x0000000000000b1d */ /* 0x000fe20000010000 */
[----:B------:R-:W-:-:S02]  /*2f20*/  @!P1 IADD3 R10, P0, R0, 0x40, RZ ;  /* 0x00000040000a9810 */ /* 0x000fc40007f1e0ff */
[----:B------:R-:W-:Y:S01]  /*2f30*/  @!P3 IADD3.X R15, R223, R11, R15, P5, !PT ;  /* 0x0000000bdf0fb210 */ /* 0x000fe20002ffe40f */
[----:B------:R-:W-:-:S04]  /*2f40*/  IMAD R11, R16, c[0x0][0x1b8], RZ ;  /* 0x00006e00100b7a24 */ /* 0x000fc800078e02ff */
[----:B------:R-:W-:Y:S02]  /*2f50*/  IMAD R19, R6, c[0x0][0x1bc], R11 ;  /* 0x00006f0006137a24 */ /* 0x000fe400078e020b */
[----:B--2---:R-:W-:Y:S01]  /*2f60*/  IMAD.SHL.U32 R3, R17, 0x2, RZ ;  /* 0x0000000211037824 */ /* 0x004fe200078e00ff */
[----:B---3--:R-:W-:-:S04]  /*2f70*/  IADD3 R7, R21, 0x8, RZ ;  /* 0x0000000815077810 */ /* 0x008fc80007ffe0ff */
[----:B------:R-:W-:Y:S01]  /*2f80*/  @P4 STS [R3+0x4000], RZ ;  /* 0x004000ff03004388 */ /* 0x000fe20000000800 */
[----:B------:R-:W-:Y:S02]  /*2f90*/  ISETP.GE.AND P6, PT, R21, UR4, PT ;  /* 0x0000000415007c0c */ /* 0x000fe4000bfc6270 */
[----:B------:R-:W-:Y:S01]  /*2fa0*/  ISETP.GE.AND P5, PT, R7, UR4, PT ;  /* 0x0000000407007c0c */ /* 0x000fe2000bfa6270 */
[----:B------:R-:W-:Y:S01]  /*2fb0*/  IMAD R7, R16, c[0x0][0x1b0], RZ ;  /* 0x00006c0010077a24 */ /* 0x000fe200078e02ff */
[----:B------:R-:W-:Y:S01]  /*2fc0*/  @P4 STS [R3+0x4004], RZ ;  /* 0x004004ff03004388 */ /* 0x000fe20000000800 */
[----:B------:R-:W-:Y:S02]  /*2fd0*/  @!P2 IMAD R16, R20, c[0x0][0x198], RZ ;  /* 0x000066001410aa24 */ /* 0x000fe400078e02ff */
[C---:B------:R-:W-:Y:S01]  /*2fe0*/  IMAD R7, R6.reuse, c[0x0][0x1b4], R7 ;  /* 0x00006d0006077a24 */ /* 0x040fe200078e0207 */
        /* <DEDUP_REMOVED lines=13> */
[----:B------:R-:W-:Y:S01]  /*30c0*/  PLOP3.LUT P0, PT, PT, PT, UP0, 0x80, 0x0 ;  /* 0x000000000000781c */ /* 0x000fe20003f0f008 */
[----:B------:R-:W-:Y:S02]  /*30d0*/  IMAD.IADD R5, R5, 0x1, R7 ;  /* 0x0000000105057824 */ /* 0x000fe400078e0207 */
[----:B------:R-:W-:Y:S01]  /*30e0*/  @!P1 IMAD R8, R8, c[0x0][0x198], RZ ;  /* 0x0000660008089a24 */ /* 0x000fe200078e02ff */
[----:B------:R-:W-:Y:S01]  /*30f0*/  SEL R9, R9, R17, !P0 ;  /* 0x0000001109097207 */ /* 0x000fe20004000000 */
[----:B------:R-:W-:Y:S02]  /*3100*/  @!P1 IMAD.MOV.U32 R6, RZ, RZ, R4 ;  /* 0x000000ffff069224 */ /* 0x000fe400078e0004 */
[----:B------:R-:W-:Y:S01]  /*3110*/  @!P1 IMAD.MOV.U32 R7, RZ, RZ, R5 ;  /* 0x000000ffff079224 */ /* 0x000fe200078e0005 */
[----:B------:R-:W-:Y:S01]  /*3120*/  SHF.L.U32 R239, R9, 0x1, RZ ;  /* 0x0000000109ef7819 */ /* 0x000fe200000006ff */
[----:B------:R-:W-:-:S02]  /*3130*/  @!P1 IMAD R17, R10, c[0x0][0x19c], R8 ;  /* 0x000067000a119a24 */ /* 0x000fc400078e0208 */
[----:B------:R-:W-:Y:S02]  /*3140*/  @!P1 IMAD.WIDE.U32 R10, R10, c[0x0][0x198], R6 ;  /* 0x000066000a0a9a25 */ /* 0x000fe400078e0006 */
[----:B------:R-:W-:Y:S02]  /*3150*/  @P4 STS [R239], RZ ;  /* 0x000000ffef004388 */ /* 0x000fe40000000800 */
[C---:B------:R-:W-:Y:S02]  /*3160*/  @!P2 IMAD R9, R0.reuse, c[0x0][0x19c], R16 ;  /* 0x000067000009aa24 */ /* 0x040fe400078e0210 */
[----:B------:R-:W-:Y:S01]  /*3170*/  @!P2 IMAD.WIDE.U32 R6, R0, c[0x0][0x198], R4 ;  /* 0x000066000006aa25 */ /* 0x000fe200078e0004 */
[----:B------:R-:W-:Y:S03]  /*3180*/  @P4 STS [R239+0x4], RZ ;  /* 0x000004ffef004388 */ /* 0x000fe60000000800 */
[----:B------:R-:W-:Y:S01]  /*3190*/  @!P2 IMAD R8, R20, c[0x0][0x1a0], RZ ;  /* 0x000068001408aa24 */ /* 0x000fe200078e02ff */
[----:B------:R-:W-:Y:S01]  /*31a0*/  @P4 STS [R239+0x8], RZ ;  /* 0x000008ffef004388 */ /* 0x000fe20000000800 */
[----:B------:R-:W-:-:S02]  /*31b0*/  @!P2 IMAD.IADD R7, R7, 0x1, R9 ;  /* 0x000000010707a824 */ /* 0x000fc400078e0209 */
[----:B------:R-:W-:Y:S01]  /*31c0*/  IMAD.IADD R5, R13, 0x1, R19 ;  /* 0x000000010d057824 */ /* 0x000fe200078e0213 */
[----:B------:R-:W-:Y:S01]  /*31d0*/  @P4 STS [R239+0xc], RZ ;  /* 0x00000cffef004388 */ /* 0x000fe20000000800 */
[----:B------:R-:W-:Y:S02]  /*31e0*/  @!P2 IMAD.MOV.U32 R4, RZ, RZ, R12 ;  /* 0x000000ffff04a224 */ /* 0x000fe400078e000c */
[----:B------:R-:W-:Y:S01]  /*31f0*/  @!P2 IMAD R18, R0, c[0x0][0x1a4], R8 ;  /* 0x000069000012aa24 */ /* 0x000fe200078e0208 */
[----:B------:R-:W-:Y:S01]  /*3200*/  @!PT LDS RZ, [RZ] ;  /* 0x00000000fffff984 */ /* 0x000fe20000000800 */
[----:B------:R-:W-:Y:S01]  /*3210*/  @!PT LDS RZ, [RZ] ;  /* 0x00000000fffff984 */ /* 0x000fe20000000800 */
[----:B------:R-:W-:Y:S01]  /*3220*/  @!PT LDS RZ, [RZ] ;  /* 0x00000000fffff984 */ /* 0x000fe20000000800 */
[----:B------:R2:W-:Y:S01]  /*3230*/  @!P4 LDGSTS.E.BYPASS.LTC128B.128 [R239], [R222.64] ;  /* 0x00000000deefcfae */ /* 0x0005e2000b901d66 */
[----:B------:R-:W-:Y:S01]  /*3240*/  @!P2 LEA R16, P4, R6, c[0x0][0x168], 0x1 ;  /* 0x00005a000610aa11 */ /* 0x000fe200078808ff */
[----:B------:R-:W-:Y:S01]  /*3250*/  @!P1 IMAD.IADD R11, R11, 0x1, R17 ;  /* 0x000000010b0b9824 */ /* 0x000fe200078e0211 */
[----:B------:R-:W-:Y:S01]  /*3260*/  @!P1 MOV R13, R5 ;  /* 0x00000005000d9202 */ /* 0x000fe20000000f00 */
[----:B------:R-:W-:Y:S01]  /*3270*/  @P3 STS [R239+0x1000], RZ ;  /* 0x001000ffef003388 */ /* 0x000fe20000000800 */
[----:B------:R-:W-:Y:S01]  /*3280*/  @!P2 IMAD.WIDE.U32 R8, R0, c[0x0][0x1a0], R4 ;  /* 0x000068000008aa25 */ /* 0x000fe200078e0004 */
[----:B------:R-:W-:-:S02]  /*3290*/  @!P2 LEA.HI.X R17, R6, c[0x0][0x16c], R7, 0x1, P4 ;  /* 0x00005b000611aa11 */ /* 0x000fc400020f0c07 */
[----:B------:R-:W-:Y:S01]  /*32a0*/  @P3 STS [R239+0x1004], RZ ;  /* 0x001004ffef003388 */ /* 0x000fe20000000800 */
[----:B------:R-:W-:Y:S01]  /*32b0*/  @!P1 IADD3 R4, P4, R0, 0x40, RZ ;  /* 0x0000004000049810 */ /* 0x000fe20007f9e0ff */
[----:B------:R-:W-:Y:S01]  /*32c0*/  @!P2 IMAD.IADD R7, R9, 0x1, R18 ;  /* 0x000000010907a824 */ /* 0x000fe200078e0212 */
[----:B------:R-:W-:Y:S01]  /*32d0*/  IADD3 R0, R21, 0x48, RZ ;  /* 0x0000004815007810 */ /* 0x000fe20007ffe0ff */
[----:B------:R-:W-:Y:S02]  /*32e0*/  @P3 STS [R239+0x1008], RZ ;  /* 0x001008ffef003388 */ /* 0x000fe40000000800 */
[----:B------:R-:W-:Y:S02]  /*32f0*/  @!P1 IMAD.X R9, RZ, RZ, R20, P4 ;  /* 0x000000ffff099224 */ /* 0x000fe400020e0614 */
        /* <DEDUP_REMOVED lines=13> */
[----:B---3--:R-:W-:-:S04]  /*33d0*/  @!P1 LEA R14, P3, R10, c[0x0][0x168], 0x1 ;  /* 0x00005a000a0e9a11 */ /* 0x008fc800078608ff */
[----:B------:R-:W-:Y:S02]  /*33e0*/  @!P1 LEA.HI.X R15, R10, c[0x0][0x16c], R11, 0x1, P3 ;  /* 0x00005b000a0f9a11 */ /* 0x000fe400018f0c0b */
        /* <DEDUP_REMOVED lines=8> */
[----:B------:R-:W-:Y:S01]  /*3470*/  ISETP.GE.AND P3, PT, R0, UR4, PT ;  /* 0x0000000400007c0c */ /* 0x000fe2000bf66270 */
[----:B------:R-:W-:Y:S01]  /*3480*/  @P2 STS [R3+0x8000], RZ ;  /* 0x008000ff03002388 */ /* 0x000fe20000000800 */
[----:B------:R-:W-:Y:S01]  /*3490*/  ISETP.GE.AND P4, PT, R10, UR4, PT ;  /* 0x000000040a007c0c */ /* 0x000fe2000bf86270 */
[----:B------:R-:W-:-:S02]  /*34a0*/  @!P1 IMAD R8, R4, c[0x0][0x1a4], R8 ;  /* 0x0000690004089a24 */ /* 0x000fc400078e0208 */
[----:B------:R-:W-:Y:S01]  /*34b0*/  @!P1 IMAD.WIDE.U32 R4, R4, c[0x0][0x1a0], R12 ;  /* 0x0000680004049a25 */ /* 0x000fe200078e000c */
[----:B------:R-:W-:Y:S03]  /*34c0*/  @P2 STS [R3+0x8004], RZ ;  /* 0x008004ff03002388 */ /* 0x000fe60000000800 */
[----:B------:R-:W-:Y:S01]  /*34d0*/  @!P1 IMAD.IADD R5, R5, 0x1, R8 ;  /* 0x0000000105059824 */ /* 0x000fe200078e0208 */
[----:B------:R-:W-:Y:S01]  /*34e0*/  @P2 STS.64 [R3+0x8008], RZ ;  /* 0x008008ff03002388 */ /* 0x000fe20000000a00 */
[----:B------:R-:W-:-:S03]  /*34f0*/  SHF.R.S32.HI R8, RZ, 0x1f, R21 ;  /* 0x0000001fff087819 */ /* 0x000fc60000011415 */
[----:B------:R-:W-:Y:S01]  /*3500*/  @!PT LDS RZ, [RZ] ;  /* 0x00000000fffff984 */ /* 0x000fe20000000800 */
[----:B------:R-:W-:Y:S01]  /*3510*/  @!PT LDS RZ, [RZ] ;  /* 0x00000000fffff984 */ /* 0x000fe20000000800 */
[----:B------:R-:W-:Y:S01]  /*3520*/  @!PT LDS RZ, [RZ] ;  /* 0x00000000fffff984 */ /* 0x000fe20000000800 */
[----:B------:R3:W-:Y:S04]  /*3530*/  @!P2 LDGSTS.E.BYPASS.LTC128B.128 [R3+0x8000], [R6.64] ;  /* 0x080000000603afae */ /* 0x0007e8000b901d66 */
[----:B------:R1:W-:Y:S01]  /*3540*/  @P1 STS.128 [R3+0x9000], RZ ;  /* 0x009000ff03001388 */ /* 0x0003e20000000c00 */
[----:B---3--:R-:W-:-:S04]  /*3550*/  @!P1 LEA R6, P2, R4, c[0x0][0x170], 0x1 ;  /* 0x00005c0004069a11 */ /* 0x008fc800078408ff */
        /* <DEDUP_REMOVED lines=10> */
[----:B------:R3:W4:Y:S04]  /*3600*/  @!P6 LDG.E R25, [R4.64] ;  /* 0x000000260419e981 */ /* 0x000728000c1e1900 */
[----:B------:R3:W5:Y:S04]  /*3610*/  @!P5 LDG.E R24, [R4.64+0x20] ;  /* 0x000020260418d981 */ /* 0x000768000c1e1900 */
[----:B------:R3:W2:Y:S01]  /*3620*/  @!P4 LDG.E R23, [R4.64+0x100] ;  /* 0x000100260417c981 */ /* 0x0006a2000c1e1900 */
[----:B-1----:R-:W-:Y:S02]  /*3630*/  SHF.R.S32.HI R3, RZ, 0x1f, R0 ;  /* 0x0000001fff037819 */ /* 0x002fe40000011400 */
[----:B------:R-:W-:-:S04]  /*3640*/  @!P3 LEA R6, P1, R0, UR17, 0x2 ;  /* 0x000000110006bc11 */ /* 0x000fc8000f8210ff */
[----:B------:R-:W-:-:S05]  /*3650*/  @!P3 LEA.HI.X R7, R0, UR16, R3, 0x2, P1 ;  /* 0x000000100007bc11 */ /* 0x000fca00088f1403 */
[----:B------:R-:W2:Y:S01]  /*3660*/  @!P3 LDG.E R22, [R6.64] ;  /* 0x000000260616b981 */ /* 0x000ea2000c1e1900 */
[----:B------:R-:W-:-:S04]  /*3670*/  IADD3 R0, R130, 0x1000, RZ ;  /* 0x0000100082007810 */ /* 0x000fc80007ffe0ff */
[----:B------:R-:W-:-:S05]  /*3680*/  SEL R0, R0, R130, !P0 ;  /* 0x0000008200007207 */ /* 0x000fca0004000000 */
[----:B------:R-:W-:Y:S01]  /*3690*/  IMAD.SHL.U32 R118, R0, 0x2, RZ ;  /* 0x0000000200767824 */ /* 0x000fe200078e00ff */
[C---:B------:R-:W-:Y:S02]  /*36a0*/  IADD3 R0, R21.reuse, -0x80, RZ ;  /* 0xffffff8015007810 */ /* 0x040fe40007ffe0ff */
[C---:B---3--:R-:W-:Y:S01]  /*36b0*/  SHF.L.U64.HI R5, R21.reuse, 0x2, R8 ;  /* 0x0000000215057819 */ /* 0x048fe20000010208 */
[----:B------:R-:W-:Y:S02]  /*36c0*/  IMAD.SHL.U32 R4, R21, 0x4, RZ ;  /* 0x0000000415047824 */ /* 0x000fe400078e00ff */
        /* <DEDUP_REMOVED lines=23> */
[----:B--2---:R1:W-:Y:S04]  /*3840*/  STL [R1], R23 ;  /* 0x0000001701007387 */ /* 0x0043e80000100800 */
[----:B------:R1:W-:Y:S04]  /*3850*/  STL [R1+0x4], R22 ;  /* 0x0000041601007387 */ /* 0x0003e80000100800 */
[----:B------:R1:W-:Y:S04]  /*3860*/  STL [R1+0x1c], R5 ;  /* 0x00001c0501007387 */ /* 0x0003e80000100800 */
[----:B------:R1:W-:Y:S04]  /*3870*/  STL [R1+0x14], R0 ;  /* 0x0000140001007387 */ /* 0x0003e80000100800 */
[----:B------:R1:W-:Y:S02]  /*3880*/  STL [R1+0x18], R4 ;  /* 0x0000180401007387 */ /* 0x0003e40000100800 */
.L_x_1210:
[----:B------:R-:W2:Y:S01]  /*3890*/  LDL R131, [R1+0x18] ;  /* 0x0000180001837983 */ /* 0x000ea20000100800 */
[----:B------:R-:W-:Y:S01]  /*38a0*/  IADD3 R112, R126, R118, RZ ;  /* 0x000000767e707210 */ /* 0x000fe20007ffe0ff */
[----:B------:R-:W-:Y:S01]  /*38b0*/  USHF.L.U32 UR10, UR15, 0x7, URZ ;  /* 0x000000070f0a7899 */ /* 0x000fe2000800063f */
[----:B------:R-:W-:Y:S01]  /*38c0*/  MOV R157, R144 ;  /* 0x00000090009d7202 */ /* 0x000fe20000000f00 */
[----:B-1----:R-:W3:Y:S01]  /*38d0*/  LDL R0, [R1+0x1c] ;  /* 0x00001c0001007983 */ /* 0x002ee20000100800 */
        /* <DEDUP_REMOVED lines=264> */
.L_x_1206:
[----:B--234-:R-:W2:Y:S01]  /*4960*/  LDL R0, [R1+0x10] ;  /* 0x0000100001007983 */ /* 0x01cea20000100800 */
[----:B------:R-:W-:Y:S02]  /*4970*/  UIADD3 UR4, -UR5, UR7, -UR11 ;  /* 0x0000000705047290 */ /* 0x000fe4000fffe90b */
[----:B------:R-:W-:Y:S01]  /*4980*/  ULDC UR9, c[0x0][0x2e8] ;  /* 0x0000ba0000097ab9 */ /* 0x000fe20000000800 */
[----:B------:R-:W3:Y:S01]  /*4990*/  LDL R8, [R1+0x24] ;  /* 0x0000240001087983 */ /* 0x000ee20000100800 */
[----:B------:R-:W-:Y:S01]  /*49a0*/  UMOV UR14, UR5 ;  /* 0x00000005000e7c82 */ /* 0x000fe20008000000 */
[----:B--2---:R-:W-:Y:S04]  /*49b0*/  IADD3 R0, R0, UR6, RZ ;  /* 0x0000000600007c10 */ /* 0x004fe8000fffe0ff */
[C---:B------:R-:W-:Y:S02]  /*49c0*/  IADD3 R6, R0.reuse, 0x8, RZ ;  /* 0x0000000800067810 */ /* 0x040fe40007ffe0ff */
[C---:B------:R-:W-:Y:S02]  /*49d0*/  IADD3 R5, R0.reuse, 0x40, RZ ;  /* 0x0000004000057810 */ /* 0x040fe40007ffe0ff */
[C---:B------:R-:W-:Y:S02]  /*49e0*/  IADD3 R4, R0.reuse, 0x48, RZ ;  /* 0x0000004800047810 */ /* 0x040fe40007ffe0ff */
[----:B------:R-:W-:Y:S02]  /*49f0*/  IADD3 R7, R0, UR4, RZ ;  /* 0x0000000400077c10 */ /* 0x000fe4000fffe0ff */
[----:B-1----:R-:W-:Y:S02]  /*4a00*/  IADD3 R24, R6, UR4, RZ ;  /* 0x0000000406187c10 */ /* 0x002fe4000fffe0ff */
        /* <DEDUP_REMOVED lines=225> */
.L_x_1207:
[----:B------:R-:W2:Y:S01]  /*5820*/  LDL R0, [R1+0x8] ;  /* 0x0000080001007983 */ /* 0x000ea20000100800 */
[----:B------:R-:W-:Y:S03]  /*5830*/  UISETP.GT.AND UP3, UPT, UR8, UR20, UPT ;  /* 0x000000140800728c */ /* 0x000fe6000bf64270 */
[----:B------:R-:W3:Y:S03]  /*5840*/  LDL R4, [R1+0xc] ;  /* 0x00000c0001047983 */ /* 0x000ee60000100800 */
[----:B------:R-:W-:Y:S01]  /*5850*/  PLOP3.LUT P1, PT, PT, PT, UP3, 0x80, 0x0 ;  /* 0x000000000000781c */ /* 0x000fe20003f2f038 */
[----:B------:R-:W4:Y:S04]  /*5860*/  LDL R7, [R1] ;  /* 0x0000000001077983 */ /* 0x000f280000100800 */
[----:B------:R-:W4:Y:S04]  /*5870*/  LDL R8, [R1+0x4] ;  /* 0x0000040001087983 */ /* 0x000f280000100800 */
        /* <DEDUP_REMOVED lines=263> */
[C---:B------:R-:W-:Y:S02]  /*68f0*/  FADD.FTZ R9, -R132.reuse, R9 ;  /* 0x0000000984097221 */ /* 0x040fe40000010100 */
[----:B------:R-:W-:Y:S02]  /*6900*/  FADD.FTZ R11, -R131, R11 ;  /* 0x0000000b830b7221 */ /* 0x000fe40000010100 */
[----:B------:R-:W-:Y:S01]  /*6910*/  FMUL.FTZ R10, R113, R10 ;  /* 0x0000000a710a7220 */ /* 0x000fe20000410000 */
[----:B------:R-:W-:Y:S01]  /*6920*/  MOV R113, R216 ;  /* 0x000000d800717202 */ /* 0x000fe20000000f00 */
[----:B------:R-:W-:Y:S02]  /*6930*/  FMUL.FTZ R216, R7, R0 ;  /* 0x0000000007d87220 */ /* 0x000fe40000410000 */
[----:B------:R-:W-:Y:S02]  /*6940*/  FFMA.FTZ R0, -R139, R139, 1 ;  /* 0x3f8000008b007423 */ /* 0x000fe4000001018b */
[----:B------:R-:W-:Y:S02]  /*6950*/  FADD.FTZ R8, -R132, R8 ;  /* 0x0000000884087221 */ /* 0x000fe40000010100 */
[----:B------:R-:W-:Y:S02]  /*6960*/  FMUL.FTZ R9, R114, R9 ;  /* 0x0000000972097220 */ /* 0x000fe40000410000 */
[----:B------:R-:W-:Y:S02]  /*6970*/  FMUL.FTZ R11, R112, R11 ;  /* 0x0000000b700b7220 */ /* 0x000fe40000410000 */
        /* <DEDUP_REMOVED lines=26> */
[----:B------:R-:W-:Y:S01]  /*6b20*/  FMUL.FTZ R218, R101, R5 ;  /* 0x0000000565da7220 */ /* 0x000fe20000410000 */
[----:B------:R-:W-:Y:S01]  /*6b30*/  MOV R101, R217 ;  /* 0x000000d900657202 */ /* 0x000fe20000000f00 */
        /* <DEDUP_REMOVED lines=37> */
[C---:B------:R-:W-:Y:S02]  /*6d90*/  FADD.FTZ R22, -R133.reuse, R22 ;  /* 0x0000001685167221 */ /* 0x040fe40000010100 */
        /* <DEDUP_REMOVED lines=83> */
[----:B------:R-:W-:Y:S02]  /*72d0*/  FFMA.FTZ R0, -R167, R167, 1 ;  /* 0x3f800000a7007423 */ /* 0x000fe400000101a7 */
[----:B------:R-:W-:Y:S02]  /*72e0*/  FMUL.FTZ R20, R33, R5 ;  /* 0x0000000521147220 */ /* 0x000fe40000410000 */
[----:B------:R-:W-:Y:S01]  /*72f0*/  FFMA.FTZ R5, -R172, R172, 1 ;  /* 0x3f800000ac057423 */ /* 0x000fe200000101ac */
[C---:B------:R-:W-:Y:S04]  /*7300*/  HMMA.16816.F32.BF16 R56, R108.reuse, R8, R56 ;  /* 0x000000086c38723c */ /* 0x040fe80000041838 */
[----:B------:R-:W-:Y:S02]  /*7310*/  FADD.FTZ R47, -R131, R47 ;  /* 0x0000002f832f7221 */ /* 0x000fe40000010100 */
[----:B------:R-:W-:Y:S02]  /*7320*/  FMUL.FTZ R35, R246, R35 ;  /* 0x00000023f6237220 */ /* 0x000fe40000410000 */
[----:B------:R-:W-:Y:S01]  /*7330*/  FMUL.FTZ R37, R244, R37 ;  /* 0x00000025f4257220 */ /* 0x000fe20000410000 */
[-C--:B------:R-:W-:Y:S03]  /*7340*/  HMMA.16816.F32.BF16 R60, R108, R10.reuse, R60 ;  /* 0x0000000a6c3c723c */ /* 0x080fe6000004183c */
[----:B------:R-:W-:Y:S02]  /*7350*/  FMUL.FTZ R0, R0, c[0x0][0x2ec] ;  /* 0x0000bb0000007a20 */ /* 0x000fe40000410000 */
[----:B------:R-:W-:Y:S02]  /*7360*/  FMUL.FTZ R5, R5, c[0x0][0x2ec] ;  /* 0x0000bb0005057a20 */ /* 0x000fe40000410000 */
[----:B------:R-:W-:Y:S01]  /*7370*/  FMUL.FTZ R47, R86, R47 ;  /* 0x0000002f562f7220 */ /* 0x000fe20000410000 */
[----:B------:R-:W-:Y:S01]  /*7380*/  HMMA.16816.F32.BF16 R64, R104, R10, R64 ;  /* 0x0000000a6840723c */ /* 0x000fe20000041840 */
[----:B------:R1:W5:Y:S03]  /*7390*/  LDL.LU R86, [R1+0xc0] ;  /* 0x0000c00001567983 */ /* 0x0003660000300800 */
[----:B------:R-:W-:Y:S02]  /*73a0*/  FADD.FTZ R48, -R134, R48 ;  /* 0x0000003086307221 */ /* 0x000fe40000010100 */
[----:B------:R-:W-:Y:S02]  /*73b0*/  FADD.FTZ R39, -R133, R39 ;  /* 0x0000002785277221 */ /* 0x000fe40000010100 */
[----:B------:R-:W-:Y:S04]  /*73c0*/  FMUL.FTZ R19, R35, R0 ;  /* 0x0000000023137220 */ /* 0x000fe80000410000 */
        /* <DEDUP_REMOVED lines=31> */
[----:B------:R-:W-:Y:S02]  /*75c0*/  FADD.FTZ R46, -R131, R46 ;  /* 0x0000002e832e7221 */ /* 0x000fe40000010100 */
        /* <DEDUP_REMOVED lines=149> */
[----:B------:R-:W-:Y:S01]  /*7f20*/  IMAD.U32 R0, R5, -0x80, RZ ;  /* 0xffffff8005007824 */ /* 0x000fe200078e00ff */
        /* <DEDUP_REMOVED lines=16> */
.L_x_1208:
        /* <DEDUP_REMOVED lines=141> */
.L_x_1209:
        /* <DEDUP_REMOVED lines=9> */
[----:B------:R4:W4:Y:S01]  /*8990*/  LDL R53, [R1] ;  /* 0x0000000001357983 */ /* 0x0009220000100800 */
        /* <DEDUP_REMOVED lines=288> */
.L_x_1211:
        /* <DEDUP_REMOVED lines=19> */
.L_x_1212:
        /* <DEDUP_REMOVED lines=44> */
.L_x_1214:
[----:B-12---:R-:W-:Y:S05]  /*9f90*/  BSYNC B0 ;  /* 0x0000000000007941 */ /* 0x006fea0003800000 */
.L_x_1213:
        /* <DEDUP_REMOVED lines=14> */
.L_x_1216:
[----:B------:R-:W-:Y:S05]  /*a080*/  BSYNC B0 ;  /* 0x0000000000007941 */ /* 0x000fea0003800000 */
.L_x_1215:
        /* <DEDUP_REMOVED lines=25> */
.L_x_1218:
[----:B------:R-:W-:Y:S05]  /*a220*/  BSYNC B0 ;  /* 0x0000000000007941 */ /* 0x000fea0003800000 */
.L_x_1217:
        /* <DEDUP_REMOVED lines=11> */
.L_x_1205:
[----:B------:R-:W-:Y:S05]  /*a2e0*/  BSYNC B1 ;  /* 0x0000000000017941 */ /* 0x000fea0003800000 */
.L_x_1191:
        /* <DEDUP_REMOVED lines=11> */
.L_x_1219:
[----:B------:R-:W-:Y:S05]  /*a3a0*/  EXIT ;  /* 0x000000000000794d */ /* 0x000fea0003800000 */
.L_x_1221:
        /* <DEDUP_REMOVED lines=13> */
.L_x_1360:


//--------------------- .text._ZN5flash44flash_bwd_dq_dk_dv_loop_seqk_parallel_kernelI23Flash_bwd_kernel_traitsILi32ELi128ELi128ELi8ELi4ELi4ELi4ELb0ELb0EN7cutlass10bfloat16_tE19Flash_kernel_traitsILi32ELi128ELi128ELi8ES3_EELb1ELb0ELb1ELb1ELb0ELb0ELb0EEEvNS_16Flash_bwd_paramsE --------------------------
	.section	.text._ZN5flash44flash_bwd_dq_dk_dv_loop_seqk_parallel_kernelI23Flash_bwd_kernel_traitsILi32ELi128ELi128ELi8ELi4ELi4ELi4ELb0ELb0EN7cutlass10bfloat16_tE19Flash_kernel_traitsILi32ELi128ELi128ELi8ES3_EELb1ELb0ELb1ELb1ELb0ELb0ELb0EEEvNS_16Flash_bwd_paramsE,"ax",@progbits
	.sectioninfo	@"SHI_REGISTERS=253"
	.align	128
        .global         _ZN5flash44flash_bwd_dq_dk_dv_loop_seqk_parallel_kernelI23Flash_bwd_kernel_traitsILi32ELi128ELi128ELi8ELi4ELi4ELi4ELb0ELb0EN7cutlass10bfloat16_tE19Flash_kernel_traitsILi32ELi128ELi128ELi8ES3_EELb1ELb0ELb1ELb1ELb0ELb0ELb0EEEvNS_16Flash_bwd_paramsE
        .type           _ZN5flash44flash_bwd_dq_dk_dv_loop_seqk_parallel_kernelI23Flash_bwd_kernel_traitsILi32ELi128ELi128ELi8ELi4ELi4ELi4ELb0ELb0EN7cutlass10bfloat16_tE19Flash_kernel_traitsILi32ELi128ELi128ELi8ES3_EELb1ELb0ELb1ELb1ELb0ELb0ELb0EEEvNS_16Flash_bwd_paramsE,@function
        .size           _ZN5flash44flash_bwd_dq_dk_dv_loop_seqk_parallel_kernelI23Flash_bwd_kernel_traitsILi32ELi128ELi128ELi8ELi4ELi4ELi4ELb0ELb0EN7cutlass10bfloat16_tE19Flash_kernel_traitsILi32ELi128ELi128ELi8ES3_EELb1ELb0ELb1ELb1ELb0ELb0ELb0EEEvNS_16Flash_bwd_paramsE,(.L_x_1361 - _ZN5flash44flash_bwd_dq_dk_dv_loop_seqk_parallel_kernelI23Flash_bwd_kernel_traitsILi32ELi128ELi128ELi8ELi4ELi4ELi4ELb0ELb0EN7cutlass10bfloat16_tE19Flash_kernel_traitsILi32ELi128ELi128ELi8ES3_EELb1ELb0ELb1ELb1ELb0ELb0ELb0EEEvNS_16Flash_bwd_paramsE)
        .other          _ZN5flash44flash_bwd_dq_dk_dv_loop_seqk_parallel_kernelI23Flash_bwd_kernel_traitsILi32ELi128ELi128ELi8ELi4ELi4ELi4ELb0ELb0EN7cutlass10bfloat16_tE19Flash_kernel_traitsILi32ELi128ELi128ELi8ES3_EELb1ELb0ELb1ELb1ELb0ELb0ELb0EEEvNS_16Flash_bwd_paramsE,@"STO_CUDA_ENTRY STV_DEFAULT"
_ZN5flash44flash_bwd_dq_dk_dv_loop_seqk_parallel_kernelI23Flash_bwd_kernel_traitsILi32ELi128ELi128ELi8ELi4ELi4ELi4ELb0ELb0EN7cutlass10bfloat16_tE19Flash_kernel_traitsILi32ELi128ELi128ELi8ES3_EELb1ELb0ELb1ELb1ELb0ELb0ELb0EEEvNS_16Flash_bwd_paramsE:
.text._ZN5flash44flash_bwd_dq_dk_dv_loop_seqk_parallel_kernelI23Flash_bwd_kernel_traitsILi32ELi128ELi128ELi8ELi4ELi4ELi4ELb0ELb0EN7cutlass10bfloat16_tE19Flash_kernel_traitsILi32ELi128ELi128ELi8ES3_EELb1ELb0ELb1ELb1ELb0ELb0ELb0EEEvNS_16Flash_bwd_paramsE:
        /* <DEDUP_REMOVED lines=16> */
[----:B------:R-:W-:Y:S02]  /*0100*/  ULDC UR5, c[0x0][0x234] ;  /* 0x00008d0000057ab9 */ /* 0x000fe40000000800 */
[----:B------:R-:W-:Y:S01]  /*0110*/  UIMAD UR5, UR8, UR7, UR5 ;  /* 0x00000007080572a4 */ /* 0x000fe2000f8e0205 */
[----:B------:R-:W3:Y:S01]  /*0120*/  S2UR UR55, SR_CTAID.Y ;  /* 0x00000000003779c3 */ /* 0x000ee20000002600 */
[----:B------:R-:W-:-:S02]  /*0130*/  ULDC UR4, c[0x0][0x22c] ;  /* 0x00008b0000047ab9 */ /* 0x000fc40000000800 */
[----:B------:R-:W-:Y:S02]  /*0140*/  ULDC UR58, c[0x0][0x1c0] ;  /* 0x00007000003a7ab9 */ /* 0x000fe40000000800 */
[----:B------:R-:W-:Y:S01]  /*0150*/  ULDC UR12, c[0x0][0x1c0] ;  /* 0x00007000000c7ab9 */ /* 0x000fe20000000800 */
[----:B------:R-:W-:Y:S01]  /*0160*/  IMAD.U32 R143, RZ, RZ, UR5 ;  /* 0x00000005ff8f7e24 */ /* 0x000fe2000f8e00ff */
[----:B------:R-:W-:Y:S02]  /*0170*/  ULDC UR9, c[0x0][0x1c0] ;  /* 0x0000700000097ab9 */ /* 0x000fe40000000800 */
[----:B------:R-:W-:Y:S02]  /*0180*/  ULDC UR13, c[0x0][0x1c8] ;  /* 0x00007200000d7ab9 */ /* 0x000fe40000000800 */
[----:B------:R-:W-:Y:S02]  /*0190*/  UIMAD.WIDE UR58, UR4, UR58, URZ ;  /* 0x0000003a043a72a5 */ /* 0x000fe4000f8e023f */
[----:B------:R-:W-:Y:S01]  /*01a0*/  UIMAD UR12, UR4, UR12, URZ ;  /* 0x0000000c040c72a4 */ /* 0x000fe2000f8e023f */
[----:B-1----:R-:W-:Y:S01]  /*01b0*/  SHF.R.S32.HI R127, RZ, 0x1f, R123 ;  /* 0x0000001fff7f7819 */ /* 0x002fe2000001147b */
[----:B--2---:R-:W-:-:S02]  /*01c0*/  UIMAD UR18, UR56, UR4, URZ ;  /* 0x00000004381272a4 */ /* 0x004fc4000f8e023f */
[----:B------:R-:W-:Y:S01]  /*01d0*/  ULOP3.LUT UR4, UR56, UR13, URZ, 0x3c, !UPT ;  /* 0x0000000d38047292 */ /* 0x000fe2000f8e3c3f */
[CC--:B------:R-:W-:Y:S01]  /*01e0*/  LEA.HI R0, R127.reuse, R123.reuse, RZ, 0x2 ;  /* 0x0000007b7f007211 */ /* 0x0c0fe200078f10ff */
[----:B------:R-:W-:Y:S01]  /*01f0*/  ULDC UR17, c[0x0][0x224] ;  /* 0x0000890000117ab9 */ /* 0x000fe20000000800 */
[----:B------:R-:W-:Y:S01]  /*0200*/  LEA.HI R130, R127, R123, RZ, 0x5 ;  /* 0x0000007b7f827211 */ /* 0x000fe200078f28ff */
[----:B------:R-:W-:Y:S01]  /*0210*/  ULDC UR19, c[0x0][0x224] ;  /* 0x0000890000137ab9 */ /* 0x000fe20000000800 */
[--C-:B------:R-:W-:Y:S01]  /*0220*/  SHF.R.S32.HI R3, RZ, 0x2, R0.reuse ;  /* 0x00000002ff037819 */ /* 0x100fe20000011400 */
[----:B---3--:R-:W-:Y:S01]  /*0230*/  UIMAD UR5, UR55, UR9, UR56 ;  /* 0x00000009370572a4 */ /* 0x008fe2000f8e0238 */
[----:B------:R-:W-:Y:S01]  /*0240*/  SHF.R.S32.HI R10, RZ, 0x1f, R0 ;  /* 0x0000001fff0a7819 */ /* 0x000fe20000011400 */
[----:B------:R-:W-:Y:S01]  /*0250*/  ULDC.U8 UR11, c[0x0][0x3d0] ;  /* 0x0000f400000b7ab9 */ /* 0x000fe20000000000 */
[----:B------:R-:W-:Y:S01]  /*0260*/  LOP3.LUT R2, R130, 0xffffffe0, RZ, 0xc0, !PT ;  /* 0xffffffe082027812 */ /* 0x000fe200078ec0ff */
[----:B------:R-:W-:Y:S01]  /*0270*/  UIMAD UR5, UR5, UR17, URZ ;  /* 0x00000011050572a4 */ /* 0x000fe2000f8e023f */
[C---:B------:R-:W-:Y:S01]  /*0280*/  LOP3.LUT R164, R0.reuse, 0xfffffffc, RZ, 0xc0, !PT ;  /* 0xfffffffc00a47812 */ /* 0x040fe200078ec0ff */
[----:B------:R-:W-:Y:S01]  /*0290*/  ULDC.U8 UR10, c[0x0][0x328] ;  /* 0x0000ca00000a7ab9 */ /* 0x000fe20000000000 */
[-C--:B------:R-:W-:Y:S01]  /*02a0*/  LEA.HI R0, R0, R3.reuse, RZ, 0x1 ;  /* 0x0000000300007211 */ /* 0x080fe200078f08ff */
[C---:B------:R-:W-:Y:S01]  /*02b0*/  IMAD.IADD R2, R123.reuse, 0x1, -R2 ;  /* 0x000000017b027824 */ /* 0x040fe200078e0a02 */
[----:B------:R-:W-:Y:S01]  /*02c0*/  LEA.HI R10, R10, R3, RZ, 0x3 ;  /* 0x000000030a0a7211 */ /* 0x000fe200078f18ff */
[----:B------:R-:W-:Y:S01]  /*02d0*/  IMAD.IADD R164, R123, 0x1, -R164 ;  /* 0x000000017ba47824 */ /* 0x000fe200078e0aa4 */
[----:B------:R-:W-:Y:S01]  /*02e0*/  LOP3.LUT R0, R0, 0x7fffffe, RZ, 0xc0, !PT ;  /* 0x07fffffe00007812 */ /* 0x000fe200078ec0ff */
[----:B------:R-:W-:Y:S01]  /*02f0*/  ULDC UR15, c[0x0][0x1c0] ;  /* 0x00007000000f7ab9 */ /* 0x000fe20000000800 */
[----:B------:R-:W-:Y:S01]  /*0300*/  LOP3.LUT R10, R10, 0xfffffff8, RZ, 0xc0, !PT ;  /* 0xfffffff80a0a7812 */ /* 0x000fe200078ec0ff */
[C---:B------:R-:W-:Y:S01]  /*0310*/  IMAD.SHL.U32 R148, R164.reuse, 0x8, RZ ;  /* 0x00000008a4947824 */ /* 0x040fe200078e00ff */
[-C--:B------:R-:W-:Y:S01]  /*0320*/  LEA.HI R129, R127, R123.reuse, RZ, 0x7 ;  /* 0x0000007b7f817211 */ /* 0x080fe200078f38ff */
[----:B------:R-:W-:Y:S01]  /*0330*/  IMAD.IADD R0, R3, 0x1, -R0 ;  /* 0x0000000103007824 */ /* 0x000fe200078e0a00 */
[-C--:B------:R-:W-:Y:S01]  /*0340*/  LEA.HI R9, R127, R123.reuse, RZ, 0x3 ;  /* 0x0000007b7f097211 */ /* 0x080fe200078f18ff */
[----:B------:R-:W-:Y:S01]  /*0350*/  IMAD.IADD R10, R3, 0x1, -R10 ;  /* 0x00000001030a7824 */ /* 0x000fe200078e0a0a */
[----:B------:R-:W-:Y:S01]  /*0360*/  LEA.HI R127, R127, R123, RZ, 0x4 ;  /* 0x0000007b7f7f7211 */ /* 0x000fe200078f20ff */
[----:B------:R-:W-:Y:S01]  /*0370*/  IMAD.SHL.U32 R164, R164, 0x2, RZ ;  /* 0x00000002a4a47824 */ /* 0x000fe200078e00ff */
[----:B------:R-:W-:Y:S01]  /*0380*/  SHF.R.S32.HI R128, RZ, 0x1f, R2 ;  /* 0x0000001fff807819 */ /* 0x000fe20000011402 */
[----:B------:R-:W-:Y:S01]  /*0390*/  USHF.R.S32.HI UR7, URZ, 0x1f, UR19 ;  /* 0x0000001f3f077899 */ /* 0x000fe20008011413 */
[----:B------:R-:W-:Y:S01]  /*03a0*/  SHF.R.S32.HI R3, RZ, 0x4, R127 ;  /* 0x00000004ff037819 */ /* 0x000fe2000001147f */
[----:B------:R-:W-:Y:S01]  /*03b0*/  USHF.R.S32.HI UR8, URZ, 0x1f, UR56 ;  /* 0x0000001f3f087899 */ /* 0x000fe20008011438 */
[--C-:B------:R-:W-:Y:S01]  /*03c0*/  SHF.R.S32.HI R131, RZ, 0x5, R130.reuse ;  /* 0x00000005ff837819 */ /* 0x100fe20000011482 */
[----:B------:R-:W-:Y:S01]  /*03d0*/  IMAD.U32 R146, RZ, RZ, UR4 ;  /* 0x00000004ff927e24 */ /* 0x000fe2000f8e00ff */
[----:B------:R-:W-:Y:S01]  /*03e0*/  SHF.R.S32.HI R130, RZ, 0x1f, R130 ;  /* 0x0000001fff827819 */ /* 0x000fe20000011482 */
[----:B------:R-:W-:Y:S01]  /*03f0*/  UISETP.NE.AND UP6, UPT, UR11, URZ, UPT ;  /* 0x0000003f0b00728c */ /* 0x000fe2000bfc5270 */
[----:B------:R-:W-:Y:S01]  /*0400*/  LEA.HI R128, R128, R2, RZ, 0x2 ;  /* 0x0000000280807211 */ /* 0x000fe200078f10ff */
[----:B------:R-:W-:Y:S01]  /*0410*/  UISETP.NE.AND UP5, UPT, UR10, URZ, UPT ;  /* 0x0000003f0a00728c */ /* 0x000fe2000bfa5270 */
[----:B------:R-:W-:Y:S01]  /*0420*/  LOP3.LUT R7, R127, 0xfffffff0, RZ, 0xc0, !PT ;  /* 0xfffffff07f077812 */ /* 0x000fe200078ec0ff */
[----:B------:R-:W-:Y:S01]  /*0430*/  UIMAD UR4, UR55, UR15, UR56 ;  /* 0x0000000f370472a4 */ /* 0x000fe2000f8e0238 */
        /* <DEDUP_REMOVED lines=30> */
[--C-:B------:R-:W-:Y:S01]  /*0620*/  SHF.R.S32.HI R4, RZ, 0x1, R5.reuse ;  /* 0x00000001ff047819 */ /* 0x100fe20000011405 */
        /* <DEDUP_REMOVED lines=91> */
[C---:B------:R-:W-:Y:S01]  /*0be0*/  IADD3 R157, R147.reuse, 0x40, RZ ;  /* 0x00000040939d7810 */ /* 0x040fe20007ffe0ff */
[----:B------:R-:W-:Y:S01]  /*0bf0*/  UIMAD.WIDE.U32 UR10, UR58, UR10, URZ ;  /* 0x0000000a3a0a72a5 */ /* 0x000fe2000f8e003f */
[----:B------:R-:W-:Y:S01]  /*0c00*/  LEA R122, R122, 0xa000, 0x1 ;  /* 0x0000a0007a7a7811 */ /* 0x000fe200078e08ff */
[----:B------:R-:W-:Y:S01]  /*0c10*/  @!UP5 UIMAD UR8, UR8, UR14, URZ ;  /* 0x0000000e0808d2a4 */ /* 0x000fe2000f8e023f */
[C---:B------:R-:W-:Y:S01]  /*0c20*/  @P4 IADD3 R157, R147.reuse, -0x40, RZ ;  /* 0xffffffc0939d4810 */ /* 0x040fe20007ffe0ff */
        /* <DEDUP_REMOVED lines=15> */
[----:B------:R-:W-:Y:S01]  /*0d20*/  IADD3 R163, R164, 0x20, RZ ;  /* 0x00000020a4a37810 */ /* 0x000fe20007ffe0ff */
        /* <DEDUP_REMOVED lines=24> */
[----:B------:R-:W-:Y:S01]  /*0eb0*/  IMAD.U32 R154, RZ, RZ, UR5 ;  /* 0x00000005ff9a7e24 */ /* 0x000fe2000f8e00ff */
[----:B------:R-:W-:Y:S01]  /*0ec0*/  UIMAD UR45, UR12, 0x28, URZ ;  /* 0x000000280c2d78a4 */ /* 0x000fe2000f8e023f */
[----:B------:R-:W-:Y:S01]  /*0ed0*/  IMAD.SHL.U32 R123, R123, 0x2, RZ ;  /* 0x000000027b7b7824 */ /* 0x000fe200078e00ff */
[----:B------:R-:W-:Y:S01]  /*0ee0*/  UIMAD UR44, UR12, 0x30, URZ ;  /* 0x000000300c2c78a4 */ /* 0x000fe2000f8e023f */
[----:B------:R-:W-:Y:S01]  /*0ef0*/  IMAD.IADD R117, R125, 0x1, R117 ;  /* 0x000000017d757824 */ /* 0x000fe200078e0275 */
[----:B------:R-:W-:Y:S01]  /*0f00*/  UIMAD UR43, UR12, 0x38, URZ ;  /* 0x000000380c2b78a4 */ /* 0x000fe2000f8e023f */
[----:B------:R-:W-:Y:S01]  /*0f10*/  IMAD.IADD R160, R160, 0x1, R162 ;  /* 0x00000001a0a07824 */ /* 0x000fe200078e02a2 */
[----:B------:R-:W-:Y:S01]  /*0f20*/  USHF.L.U32 UR42, UR12, 0x6, URZ ;  /* 0x000000060c2a7899 */ /* 0x000fe2000800063f */
[----:B------:R-:W-:Y:S01]  /*0f30*/  IMAD.IADD R3, R3, 0x1, R121 ;  /* 0x0000000103037824 */ /* 0x000fe200078e0279 */
        /* <DEDUP_REMOVED lines=9> */
[----:B------:R-:W-:Y:S02]  /*0fd0*/  ULDC.64 UR14, c[0x0][0x118] ;  /* 0x00004600000e7ab9 */ /* 0x000fe40000000a00 */
.L_x_1268:
[----:B------:R-:W-:Y:S02]  /*0fe0*/  ULDC.64 UR8, c[0x0][0x250] ;  /* 0x0000940000087ab9 */ /* 0x000fe40000000a00 */
[----:B------:R-:W-:Y:S02]  /*0ff0*/  UISETP.NE.U32.AND UP3, UPT, URZ, UR8, UPT ;  /* 0x000000083f00728c */ /* 0x000fe4000bf65070 */
[----:B------:R-:W-:Y:S02]  /*1000*/  USHF.L.U32 UR10, UR55, 0x2, URZ ;  /* 0x00000002370a7899 */ /* 0x000fe4000800063f */
[----:B------:R-:W-:-:S02]  /*1010*/  UISETP.NE.AND.EX UP3, UPT, URZ, UR9, UPT, UP3 ;  /* 0x000000093f00728c */ /* 0x000fc4000bf65330 */
[----:B------:R-:W-:Y:S02]  /*1020*/  USHF.R.S32.HI UR32, URZ, 0x1f, UR55 ;  /* 0x0000001f3f207899 */ /* 0x000fe40008011437 */
[----:B------:R-:W-:Y:S02]  /*1030*/  ULDC.U8 UR4, c[0x0][0x312] ;  /* 0x0000c48000047ab9 */ /* 0x000fe40000000000 */
        /* <DEDUP_REMOVED lines=48> */
.L_x_1222:
        /* <DEDUP_REMOVED lines=67> */
.L_x_1224:
        /* <DEDUP_REMOVED lines=18> */
.L_x_1225:
[----:B------:R-:W-:Y:S01]  /*1890*/  IABS R6, c[0x0][0x1c8] ;  /* 0x0000720000067a13 */ /* 0x000fe20000000000 */
[----:B------:R-:W-:Y:S01]  /*18a0*/  ULDC.64 UR16, c[0x0][0x370] ;  /* 0x0000dc0000107ab9 */ /* 0x000fe20000000a00 */
[----:B------:R-:W1:Y:S01]  /*18b0*/  R2UR UR22, R135 ;  /* 0x00000000871673c2 */ /* 0x000e6200000e0000 */
[----:B------:R-:W-:Y:S01]  /*18c0*/  @UP3 UIMAD.WIDE.U32 UR12, UR4, UR16, URZ ;  /* 0x00000010040c32a5 */ /* 0x000fe2000f8e003f */
[----:B------:R-:W2:Y:S01]  /*18d0*/  I2F.RP R8, R6 ;  /* 0x0000000600087306 */ /* 0x000ea20000209400 */
[----:B------:R-:W-:Y:S01]  /*18e0*/  ULDC UR18, c[0x0][0x224] ;  /* 0x0000890000127ab9 */ /* 0x000fe20000000800 */
[----:B------:R-:W-:Y:S01]  /*18f0*/  IABS R5, UR56 ;  /* 0x0000003800057c13 */ /* 0x000fe20008000000 */
[----:B------:R-:W-:Y:S01]  /*1900*/  @UP3 UIMAD UR27, UR4, UR17, UR13 ;  /* 0x00000011041b32a4 */ /* 0x000fe2000f8e020d */
[----:B------:R-:W-:Y:S02]  /*1910*/  ISETP.NE.AND P2, PT, RZ, c[0x0][0x1c8], PT ;  /* 0x00007200ff007a0c */ /* 0x000fe40003f45270 */
[----:B------:R-:W3:Y:S01]  /*1920*/  R2UR UR10, R134 ;  /* 0x00000000860a73c2 */ /* 0x000ee200000e0000 */
[----:B------:R-:W-:-:S02]  /*1930*/  @UP3 UMOV UR23, UR12 ;  /* 0x0000000c00173c82 */ /* 0x000fc40008000000 */
[----:B------:R-:W-:Y:S02]  /*1940*/  ULDC.64 UR12, c[0x0][0x368] ;  /* 0x0000da00000c7ab9 */ /* 0x000fe40000000a00 */
[----:B------:R-:W-:-:S03]  /*1950*/  @!UP3 UIMAD UR9, UR32, UR12, URZ ;  /* 0x0000000c2009b2a4 */ /* 0x000fc6000f8e023f */
[----:B------:R-:W4:Y:S01]  /*1960*/  R2UR UR17, R151 ;  /* 0x00000000971173c2 */ /* 0x000f2200000e0000 */
[----:B------:R-:W-:Y:S01]  /*1970*/  @!UP3 UIMAD UR9, UR55, UR13, UR9 ;  /* 0x0000000d3709b2a4 */ /* 0x000fe2000f8e0209 */
[----:B--2---:R-:W2:Y:S01]  /*1980*/  MUFU.RCP R8, R8 ;  /* 0x0000000800087308 */ /* 0x004ea20000001000 */
[----:B------:R-:W-:-:S04]  /*1990*/  @!UP3 UIMAD.WIDE.U32 UR12, UR55, UR12, URZ ;  /* 0x0000000c370cb2a5 */ /* 0x000fc8000f8e003f */
[----:B------:R-:W-:Y:S01]  /*19a0*/  @!UP3 UIADD3 UR27, UR13, UR9, URZ ;  /* 0x000000090d1bb290 */ /* 0x000fe2000fffe03f */
[----:B------:R-:W5:Y:S01]  /*19b0*/  R2UR UR16, R150 ;  /* 0x00000000961073c2 */ /* 0x000f6200000e0000 */
[----:B-1----:R-:W-:Y:S02]  /*19c0*/  UIMAD UR9, UR32, UR18, UR22 ;  /* 0x00000012200972a4 */ /* 0x002fe4000f8e0216 */
[----:B------:R-:W-:Y:S02]  /*19d0*/  @!UP3 UMOV UR23, UR12 ;  /* 0x0000000c0017bc82 */ /* 0x000fe40008000000 */
[----:B------:R-:W-:-:S03]  /*19e0*/  UIMAD.WIDE.U32 UR12, UR55, UR18, URZ ;  /* 0x00000012370c72a5 */ /* 0x000fc6000f8e003f */
[----:B------:R-:W1:Y:S01]  /*19f0*/  R2UR UR33, R144 ;  /* 0x00000000902173c2 */ /* 0x000e6200000e0000 */
[----:B------:R-:W-:Y:S01]  /*1a00*/  UIADD3 UR9, UR13, UR9, URZ ;  /* 0x000000090d097290 */ /* 0x000fe2000fffe03f */
[----:B--2---:R-:W-:Y:S01]  /*1a10*/  IADD3 R8, R8, 0xffffffe, RZ ;  /* 0x0ffffffe08087810 */ /* 0x004fe20007ffe0ff */
[----:B------:R-:W-:Y:S02]  /*1a20*/  UIMAD.WIDE.U32 UR12, UR58, UR4, URZ ;  /* 0x000000043a0c72a5 */ /* 0x000fe4000f8e003f */
[----:B---3--:R-:W-:Y:S01]  /*1a30*/  UIMAD UR9, UR58, UR9, UR10 ;  /* 0x000000093a0972a4 */ /* 0x008fe2000f8e020a */
[----:B------:R-:W2:Y:S02]  /*1a40*/  F2I.FTZ.U32.TRUNC.NTZ R9, R8 ;  /* 0x0000000800097305 */ /* 0x000ea4000021f000 */
[----:B------:R-:W3:Y:S01]  /*1a50*/  S2UR UR10, SR_CTAID.X ;  /* 0x00000000000a79c3 */ /* 0x000ee20000002500 */
[----:B----4-:R-:W-:Y:S02]  /*1a60*/  UIADD3 UR18, UR17, UR9, URZ ;  /* 0x0000000911127290 */ /* 0x010fe4000fffe03f */
[----:B------:R-:W-:-:S04]  /*1a70*/  UIMAD UR9, UR59, UR4, URZ ;  /* 0x000000043b0972a4 */ /* 0x000fc8000f8e023f */
[----:B------:R-:W-:Y:S02]  /*1a80*/  @UP3 UIADD3 UR18, UR13, UR9, URZ ;  /* 0x000000090d123290 */ /* 0x000fe4000fffe03f */
[----:B-----5:R-:W-:Y:S02]  /*1a90*/  USEL UR25, UR16, UR12, !UP3 ;  /* 0x0000000c10197287 */ /* 0x020fe4000d800000 */
[----:B------:R-:W-:Y:S02]  /*1aa0*/  USHF.L.U64.HI UR9, UR55, 0x7, UR32 ;  /* 0x0000000737097899 */ /* 0x000fe40008010220 */
[----:B------:R-:W-:Y:S01]  /*1ab0*/  ULDC.64 UR16, c[0x0][0x3d8] ;  /* 0x0000f60000107ab9 */ /* 0x000fe20000000a00 */
[----:B--2---:R-:W-:Y:S01]  /*1ac0*/  IMAD.MOV R4, RZ, RZ, -R9 ;  /* 0x000000ffff047224 */ /* 0x004fe200078e0a09 */
[----:B------:R-:W-:Y:S01]  /*1ad0*/  USEL UR9, UR9, URZ, UP1 ;  /* 0x0000003f09097287 */ /* 0x000fe20008800000 */
[----:B------:R-:W-:Y:S02]  /*1ae0*/  IMAD.MOV.U32 R8, RZ, RZ, RZ ;  /* 0x000000ffff087224 */ /* 0x000fe400078e00ff */
[----:B------:R-:W-:-:S04]  /*1af0*/  IMAD R12, R4, R6, RZ ;  /* 0x00000006040c7224 */ /* 0x000fc800078e02ff */
[----:B------:R-:W-:Y:S01]  /*1b00*/  IMAD.HI.U32 R12, R9, R12, R8 ;  /* 0x0000000c090c7227 */ /* 0x000fe200078e0008 */
[----:B---3--:R-:W-:Y:S01]  /*1b10*/  UIMAD.WIDE.U32 UR12, UR10, UR16, URZ ;  /* 0x000000100a0c72a5 */ /* 0x008fe2000f8e003f */
[----:B------:R-:W2:Y:S04]  /*1b20*/  R2UR UR16, R146 ;  /* 0x00000000921073c2 */ /* 0x000ea800000e0000 */
[----:B------:R-:W-:Y:S01]  /*1b30*/  IMAD.HI.U32 R12, R12, R5, RZ ;  /* 0x000000050c0c7227 */ /* 0x000fe200078e00ff */
[----:B------:R-:W-:Y:S02]  /*1b40*/  UIMAD UR17, UR10, UR17, UR13 ;  /* 0x000000110a1172a4 */ /* 0x000fe4000f8e020d */
[----:B------:R-:W-:Y:S01]  /*1b50*/  USHF.L.U32 UR10, UR55, 0x7, URZ ;  /* 0x00000007370a7899 */ /* 0x000fe2000800063f */
[----:B------:R-:W-:Y:S01]  /*1b60*/  IMAD.MOV R4, RZ, RZ, -R12 ;  /* 0x000000ffff047224 */ /* 0x000fe200078e0a0c */
[----:B------:R-:W-:-:S02]  /*1b70*/  USEL UR22, UR12, URZ, UP6 ;  /* 0x0000003f0c167287 */ /* 0x000fc4000b000000 */
[----:B------:R-:W-:Y:S01]  /*1b80*/  USEL UR12, UR10, URZ, UP1 ;  /* 0x0000003f0a0c7287 */ /* 0x000fe20008800000 */
[C---:B------:R-:W-:Y:S01]  /*1b90*/  IMAD R4, R6.reuse, R4, R5 ;  /* 0x0000000406047224 */ /* 0x040fe200078e0205 */
[----:B------:R-:W3:Y:S01]  /*1ba0*/  R2UR UR13, R156 ;  /* 0x000000009c0d73c2 */ /* 0x000ee200000e0000 */
[----:B------:R-:W-:Y:S02]  /*1bb0*/  USEL UR17, UR17, URZ, UP6 ;  /* 0x0000003f11117287 */ /* 0x000fe4000b000000 */
[----:B------:R-:W-:Y:S01]  /*1bc0*/  UIADD3 UR12, UP1, UR7, UR12, URZ ;  /* 0x0000000c070c7290 */ /* 0x000fe2000ff3e03f */
[----:B------:R-:W-:-:S03]  /*1bd0*/  ISETP.GT.U32.AND P1, PT, R6, R4, PT ;  /* 0x000000040600720c */ /* 0x000fc60003f24070 */
[----:B------:R-:W-:Y:S02]  /*1be0*/  UIADD3.X UR10, UR26, UR9, URZ, UP1, !UPT ;  /* 0x000000091a0a7290 */ /* 0x000fe40008ffe43f */
[----:B------:R-:W-:-:S04]  /*1bf0*/  UIMAD UR9, UR59, UR12, URZ ;  /* 0x0000000c3b0972a4 */ /* 0x000fc8000f8e023f */
[----:B------:R-:W-:Y:S02]  /*1c00*/  UIMAD UR9, UR58, UR10, UR9 ;  /* 0x0000000a3a0972a4 */ /* 0x000fe4000f8e0209 */
[----:B-1----:R-:W-:Y:S02]  /*1c10*/  @UP5 USEL UR10, UR33, UR4, !UP3 ;  /* 0x00000004210a5287 */ /* 0x002fe4000d800000 */
[----:B------:R-:W-:Y:S01]  /*1c20*/  @!P1 IMAD.IADD R4, R4, 0x1, -R6 ;  /* 0x0000000104049824 */ /* 0x000fe200078e0a06 */
[----:B------:R-:W-:Y:S02]  /*1c30*/  @!P1 IADD3 R12, R12, 0x1, RZ ;  /* 0x000000010c0c9810 */ /* 0x000fe40007ffe0ff */
[----:B--2---:R-:W-:Y:S01]  /*1c40*/  ISETP.LE.AND P1, PT, RZ, UR16, PT ;  /* 0x00000010ff007c0c */ /* 0x004fe2000bf23270 */
[----:B------:R-:W-:Y:S01]  /*1c50*/  ULDC UR16, c[0x0][0x234] ;  /* 0x00008d0000107ab9 */ /* 0x000fe20000000800 */
[----:B------:R-:W-:Y:S01]  /*1c60*/  ISETP.GE.U32.AND P3, PT, R4, R6, PT ;  /* 0x000000060400720c */ /* 0x000fe20003f66070 */
[----:B------:R-:W-:-:S07]  /*1c70*/  @UP5 UIMAD UR10, UR56, UR16, UR10 ;  /* 0x00000010380a52a4 */ /* 0x000fce000f8e020a */
[----:B---3--:R-:W-:Y:S02]  /*1c80*/  @!UP5 UMOV UR10, UR13 ;  /* 0x0000000d000adc82 */ /* 0x008fe40008000000 */
[----:B------:R-:W-:-:S03]  /*1c90*/  UIMAD.WIDE.U32 UR12, UR58, UR12, URZ ;  /* 0x0000000c3a0c72a5 */ /* 0x000fc6000f8e003f */
[----:B------:R-:W-:Y:S01]  /*1ca0*/  @P3 IADD3 R12, R12, 0x1, RZ ;  /* 0x000000010c0c3810 */ /* 0x000fe20007ffe0ff */
[----:B------:R-:W-:Y:S02]  /*1cb0*/  UIADD3 UR16, UR13, UR9, URZ ;  /* 0x000000090d107290 */ /* 0x000fe4000fffe03f */
[----:B------:R-:W-:Y:S02]  /*1cc0*/  USHF.R.S32.HI UR9, URZ, 0x1f, UR8 ;  /* 0x0000001f3f097899 */ /* 0x000fe40008011408 */
        /* <DEDUP_REMOVED lines=11> */
.L_x_1226:
[----:B------:R1:W2:Y:S01]  /*1d80*/  R2UR UR4, R142 ;  /* 0x000000008e0473c2 */ /* 0x0002a200000e0000 */
[----:B------:R-:W-:-:S07]  /*1d90*/  DEPBAR.LE SB1, 0x0, {2} ;  /* 0x000090040000791a */ /* 0x000fce0000000000 */
.L_x_1227:
[----:B------:R-:W-:Y:S01]  /*1da0*/  IMAD.U32 R8, RZ, RZ, UR14 ;  /* 0x0000000eff087e24 */ /* 0x000fe2000f8e00ff */
[----:B------:R-:W1:Y:S01]  /*1db0*/  R2UR UR33, R140 ;  /* 0x000000008c2173c2 */ /* 0x000e6200000e0000 */
[----:B------:R-:W-:Y:S01]  /*1dc0*/  IMAD.U32 R9, RZ, RZ, UR15 ;  /* 0x0000000fff097e24 */ /* 0x000fe2000f8e00ff */
[----:B------:R-:W2:Y:S01]  /*1dd0*/  S2R R169, SR_TID.X ;  /* 0x0000000000a97919 */ /* 0x000ea20000002100 */
[----:B------:R-:W-:Y:S01]  /*1de0*/  SHF.R.S32.HI R149, RZ, 0x1f, R148 ;  /* 0x0000001fff957819 */ /* 0x000fe20000011494 */
[----:B------:R-:W-:Y:S01]  /*1df0*/  UIADD3 UR10, UR7, UR10, URZ ;  /* 0x0000000a070a7290 */ /* 0x000fe2000fffe03f */
[----:B------:R-:W-:Y:S03]  /*1e00*/  BSSY B1, `(.L_x_1223) ;  /* 0x000098d000017945 */ /* 0x000fe60003800000 */
[----:B------:R-:W1:Y:S08]  /*1e10*/  R2UR UR14, R145 ;  /* 0x00000000910e73c2 */ /* 0x000e7000000e0000 */
[----:B------:R-:W3:Y:S08]  /*1e20*/  R2UR UR51, R155 ;  /* 0x000000009b3373c2 */ /* 0x000ef000000e0000 */
[----:B------:R-:W3:Y:S01]  /*1e30*/  R2UR UR15, R137 ;  /* 0x00000000890f73c2 */ /* 0x000ee200000e0000 */
[----:B--2---:R-:W-:-:S04]  /*1e40*/  SHF.R.S32.HI R5, RZ, 0x1f, R169 ;  /* 0x0000001fff057819 */ /* 0x004fc800000114a9 */
[CC--:B------:R-:W-:Y:S01]  /*1e50*/  LEA.HI R7, R5.reuse, R169.reuse, RZ, 0x2 ;  /* 0x000000a905077211 */ /* 0x0c0fe200078f10ff */
[----:B-1----:R-:W-:Y:S01]  /*1e60*/  UIADD3 UR12, UP4, UP3, UR12, UR33, UR14 ;  /* 0x000000210c0c7290 */ /* 0x002fe2000fb9e00e */
[----:B------:R-:W-:Y:S01]  /*1e70*/  LEA.HI R5, R5, R169, RZ, 0x5 ;  /* 0x000000a905057211 */ /* 0x000fe200078f28ff */
[----:B------:R-:W-:Y:S01]  /*1e80*/  USHF.R.S32.HI UR33, URZ, 0x1f, UR56 ;  /* 0x0000001f3f217899 */ /* 0x000fe20008011438 */
[----:B------:R-:W-:Y:S01]  /*1e90*/  SHF.R.S32.HI R7, RZ, 0x2, R7 ;  /* 0x00000002ff077819 */ /* 0x000fe20000011407 */
[----:B------:R-:W-:Y:S01]  /*1ea0*/  UIADD3 UR25, UP2, UP1, UR22, UR12, UR25 ;  /* 0x0000000c16197290 */ /* 0x000fe2000f95e019 */
[----:B------:R-:W-:Y:S02]  /*1eb0*/  SHF.R.S32.HI R183, RZ, 0x5, R5 ;  /* 0x00000005ffb77819 */ /* 0x000fe40000011405 */
[----:B------:R-:W-:Y:S02]  /*1ec0*/  SHF.R.S32.HI R6, RZ, 0x1f, R7 ;  /* 0x0000001fff067819 */ /* 0x000fe40000011407 */
[----:B------:R-:W-:-:S04]  /*1ed0*/  IADD3 R10, P1, R7, UR7, RZ ;  /* 0x00000007070a7c10 */ /* 0x000fc8000ff3e0ff */
[----:B------:R-:W-:Y:S01]  /*1ee0*/  IADD3.X R4, R6, UR26, RZ, P1, !PT ;  /* 0x0000001a06047c10 */ /* 0x000fe20008ffe4ff */
[----:B------:R-:W-:Y:S01]  /*1ef0*/  IMAD.WIDE.U32 R14, R10, c[0x0][0x190], R148 ;  /* 0x000064000a0e7a25 */ /* 0x000fe200078e0094 */
[----:B---3--:R-:W-:-:S03]  /*1f00*/  UIADD3.X UR12, UR16, UR51, UR15, UP4, UP3 ;  /* 0x00000033100c7290 */ /* 0x008fc6000a7e640f */
[----:B------:R-:W-:Y:S01]  /*1f10*/  IMAD R4, R4, c[0x0][0x190], RZ ;  /* 0x0000640004047a24 */ /* 0x000fe200078e02ff */
[----:B------:R-:W-:Y:S01]  /*1f20*/  ULDC.64 UR14, c[0x0][0x3c8] ;  /* 0x0000f200000e7ab9 */ /* 0x000fe20000000a00 */
[----:B------:R-:W-:Y:S01]  /*1f30*/  IADD3 R14, P1, R14, UR30, RZ ;  /* 0x0000001e0e0e7c10 */ /* 0x000fe2000ff3e0ff */
[----:B------:R-:W-:Y:S01]  /*1f40*/  UIADD3.X UR22, UR17, UR12, UR18, UP2, UP1 ;  /* 0x0000000c11167290 */ /* 0x000fe200097e2412 */
[----:B------:R-:W-:Y:S01]  /*1f50*/  IMAD R4, R10, c[0x0][0x194], R4 ;  /* 0x000065000a047a24 */ /* 0x000fe200078e0204 */
[----:B------:R-:W-:Y:S02]  /*1f60*/  UMOV UR51, 0x4 ;  /* 0x0000000400337882 */ /* 0x000fe40000000000 */
[----:B------:R-:W-:Y:S02]  /*1f70*/  ULDC.64 UR12, c[0x0][0x1a8] ;  /* 0x00006a00000c7ab9 */ /* 0x000fe40000000a00 */
[----:B------:R-:W-:Y:S01]  /*1f80*/  UIMAD UR12, UR33, UR12, URZ ;  /* 0x0000000c210c72a4 */ /* 0x000fe2000f8e023f */
[----:B------:R-:W-:Y:S01]  /*1f90*/  IADD3.X R15, R15, UR29, R4, P1, !PT ;  /* 0x0000001d0f0f7c10 */ /* 0x000fe20008ffe404 */
[----:B------:R-:W-:Y:S01]  /*1fa0*/  IMAD.U32 R4, RZ, RZ, UR7 ;  /* 0x00000007ff047e24 */ /* 0x000fe2000f8e00ff */
[----:B------:R-:W-:Y:S01]  /*1fb0*/  IADD3 R16, P1, R148, UR23, RZ ;  /* 0x0000001794107c10 */ /* 0x000fe2000ff3e0ff */
[----:B------:R-:W-:-:S03]  /*1fc0*/  UIMAD UR18, UR56, UR13, UR12 ;  /* 0x0000000d381272a4 */ /* 0x000fc6000f8e020c */
[----:B------:R-:W-:Y:S01]  /*1fd0*/  ULDC.64 UR12, c[0x0][0x378] ;  /* 0x0000de00000c7ab9 */ /* 0x000fe20000000a00 */
[----:B------:R-:W-:Y:S01]  /*1fe0*/  IADD3.X R17, R149, UR27, RZ, P1, !PT ;  /* 0x0000001b95117c10 */ /* 0x000fe20008ffe4ff */
[----:B------:R-:W-:-:S03]  /*1ff0*/  UIMAD UR12, UR33, UR12, URZ ;  /* 0x0000000c210c72a4 */ /* 0x000fc6000f8e023f */
[----:B------:R-:W-:Y:S01]  /*2000*/  ULDC UR33, c[0x0][0x2e8] ;  /* 0x0000ba0000217ab9 */ /* 0x000fe20000000800 */
[----:B------:R-:W-:Y:S01]  /*2010*/  IMAD.WIDE.U32 R16, R4, c[0x0][0x370], R16 ;  /* 0x0000dc0004107a25 */ /* 0x000fe200078e0010 */
[----:B------:R-:W-:-:S03]  /*2020*/  UIMAD UR17, UR56, UR13, UR12 ;  /* 0x0000000d381172a4 */ /* 0x000fc6000f8e020c */
[----:B------:R-:W-:Y:S01]  /*2030*/  ULDC.64 UR12, c[0x0][0x370] ;  /* 0x0000dc00000c7ab9 */ /* 0x000fe20000000a00 */
[----:B------:R-:W-:Y:S01]  /*2040*/  IMAD.U32 R4, RZ, RZ, UR56 ;  /* 0x00000038ff047e24 */ /* 0x000fe2000f8e00ff */
[----:B------:R-:W-:Y:S01]  /*2050*/  UIMAD UR12, UR26, UR12, URZ ;  /* 0x0000000c1a0c72a4 */ /* 0x000fe2000f8e023f */
[----:B------:R-:W1:Y:S01]  /*2060*/  R2UR UR26, R141 ;  /* 0x000000008d1a73c2 */ /* 0x000e6200000e0000 */
[----:B------:R-:W-:Y:S02]  /*2070*/  IMAD.MOV.U32 R18, RZ, RZ, R16 ;  /* 0x000000ffff127224 */ /* 0x000fe400078e0010 */
[----:B------:R-:W-:Y:S01]  /*2080*/  UIMAD UR16, UR7, UR13, UR12 ;  /* 0x0000000d071072a4 */ /* 0x000fe2000f8e020c */
[----:B------:R-:W-:Y:S01]  /*2090*/  IMAD.U32 R16, RZ, RZ, UR56 ;  /* 0x00000038ff107e24 */ /* 0x000fe2000f8e00ff */
[----:B------:R-:W-:Y:S02]  /*20a0*/  UIADD3 UR12, UR7, UR4, URZ ;  /* 0x00000004070c7290 */ /* 0x000fe4000fffe03f */
[----:B------:R-:W-:-:S02]  /*20b0*/  UIADD3 UR4, -UR5, UR11, UR8 ;  /* 0x0000000b05047290 */ /* 0x000fc4000fffe108 */
[----:B------:R-:W-:Y:S01]  /*20c0*/  UIMAD.WIDE UR12, UR12, UR51, UR14 ;  /* 0x000000330c0c72a5 */ /* 0x000fe2000f8e020e */
[----:B------:R2:W3:Y:S01]  /*20d0*/  R2UR UR14, R8 ;  /* 0x00000000080e73c2 */ /* 0x0004e200000e0000 */
[----:B------:R-:W-:Y:S01]  /*20e0*/  UIADD3 UR4, UR4, -UR33, URZ ;  /* 0x8000002104047290 */ /* 0x000fe2000fffe03f */
[----:B------:R-:W-:Y:S01]  /*20f0*/  IADD3 R19, R17, UR16, RZ ;  /* 0x0000001011137c10 */ /* 0x000fe2000fffe0ff */
[----:B------:R-:W-:Y:S01]  /*2100*/  IMAD.WIDE.U32 R16, R16, c[0x0][0x1a8], R14 ;  /* 0x00006a0010107a25 */ /* 0x000fe200078e000e */
[----:B------:R-:W-:Y:S02]  /*2110*/  UIADD3 UR7, UR28, -0x1, URZ ;  /* 0xffffffff1c077890 */ /* 0x000fe4000fffe03f */
[----:B------:R-:W-:Y:S01]  /*2120*/  USHF.R.S32.HI UR33, URZ, 0x1f, UR4 ;  /* 0x0000001f3f217899 */ /* 0x000fe20008011404 */
[----:B------:R-:W-:Y:S01]  /*2130*/  IMAD.WIDE.U32 R18, R4, c[0x0][0x378], R18 ;  /* 0x0000de0004127a25 */ /* 0x000fe200078e0012 */
[----:B------:R-:W-:Y:S01]  /*2140*/  UMOV UR30, UR12 ;  /* 0x0000000c001e7c82 */ /* 0x000fe20008000000 */
[----:B------:R-:W-:Y:S01]  /*2150*/  IADD3 R4, R17, UR18, RZ ;  /* 0x0000001211047c10 */ /* 0x000fe2000fffe0ff */
[----:B------:R-:W-:Y:S01]  /*2160*/  ULEA.HI UR33, UR33, UR4, URZ, 0x7 ;  /* 0x0000000421217291 */ /* 0x000fe2000f8f383f */
[C---:B------:R-:W-:Y:S01]  /*2170*/  LEA R180, P3, R16.reuse, c[0x0][0x160], 0x1 ;  /* 0x0000580010b47a11 */ /* 0x040fe200078608ff */
[----:B------:R-:W-:Y:S01]  /*2180*/  UMOV UR29, UR13 ;  /* 0x0000000d001d7c82 */ /* 0x000fe20008000000 */
[----:B------:R-:W-:Y:S01]  /*2190*/  IADD3 R19, R19, UR17, RZ ;  /* 0x0000001113137c10 */ /* 0x000fe2000fffe0ff */
[----:B------:R-:W-:Y:S01]  /*21a0*/  USHF.R.S32.HI UR33, URZ, 0x7, UR33 ;  /* 0x000000073f217899 */ /* 0x000fe20008011421 */
[----:B------:R4:W3:Y:S01]  /*21b0*/  R2UR UR15, R9 ;  /* 0x00000000090f73c2 */ /* 0x0008e200000e0000 */
[----:B------:R-:W-:Y:S01]  /*21c0*/  ULDC.64 UR12, c[0x0][0x200] ;  /* 0x00008000000c7ab9 */ /* 0x000fe20000000a00 */
[----:B------:R-:W-:Y:S01]  /*21d0*/  LEA.HI.X R181, R16, c[0x0][0x164], R4, 0x1, P3 ;  /* 0x0000590010b57a11 */ /* 0x000fe200018f0c04 */
[----:B------:R-:W-:Y:S01]  /*21e0*/  UISETP.LT.AND UP1, UPT, URZ, UR33, UPT ;  /* 0x000000213f00728c */ /* 0x000fe2000bf21270 */
[----:B------:R-:W-:Y:S01]  /*21f0*/  IMAD.WIDE.U32 R14, R7, c[0x0][0x370], R18 ;  /* 0x0000dc00070e7a25 */ /* 0x000fe200078e0012 */
[----:B------:R-:W-:-:S02]  /*2200*/  UIMAD.WIDE UR12, UR10, UR51, UR12 ;  /* 0x000000330a0c72a5 */ /* 0x000fc4000f8e020c */
[----:B------:R-:W-:Y:S01]  /*2210*/  USEL UR33, URZ, UR33, !UP1 ;  /* 0x000000213f217287 */ /* 0x000fe2000c800000 */
[----:B--2---:R-:W-:Y:S01]  /*2220*/  LOP3.LUT R8, R5, 0xffffffe0, RZ, 0xc0, !PT ;  /* 0xffffffe005087812 */ /* 0x004fe200078ec0ff */
[----:B------:R-:W-:Y:S01]  /*2230*/  IMAD R5, R6, c[0x0][0x370], RZ ;  /* 0x0000dc0006057a24 */ /* 0x000fe200078e02ff */
[----:B------:R-:W-:Y:S01]  /*2240*/  LEA R178, P2, R14, c[0x0][0x330], 0x1 ;  /* 0x0000cc000eb27a11 */ /* 0x000fe200078408ff */
[----:B------:R-:W-:Y:S02]  /*2250*/  UISETP.GT.AND UP1, UPT, UR28, UR33, UPT ;  /* 0x000000211c00728c */ /* 0x000fe4000bf24270 */
[----:B------:R-:W-:Y:S02]  /*2260*/  IMAD.IADD R169, R169, 0x1, -R8 ;  /* 0x00000001a9a97824 */ /* 0x000fe400078e0a08 */
[----:B------:R-:W-:Y:S02]  /*2270*/  IMAD R5, R7, c[0x0][0x374], R5 ;  /* 0x0000dd0007057a24 */ /* 0x000fe400078e0205 */
[----:B-1----:R-:W-:-:S02]  /*2280*/  IMAD R183, R183, UR26, R169 ;  /* 0x0000001ab7b77c24 */ /* 0x002fc4000f8e02a9 */
[----:B------:R-:W-:-:S03]  /*2290*/  IMAD.IADD R5, R15, 0x1, R5 ;  /* 0x000000010f057824 */ /* 0x000fc600078e0205 */
[C---:B------:R-:W-:Y:S02]  /*22a0*/  IADD3 R8, P1, R183.reuse, UR25, RZ ;  /* 0x00000019b7087c10 */ /* 0x040fe4000ff3e0ff */
[----:B------:R-:W-:Y:S02]  /*22b0*/  LEA.HI.X R179, R14, c[0x0][0x334], R5, 0x1, P2 ;  /* 0x0000cd000eb37a11 */ /* 0x000fe400010f0c05 */
[----:B------:R-:W-:Y:S02]  /*22c0*/  LEA.HI.X.SX32 R183, R183, UR22, 0x1, P1 ;  /* 0x00000016b7b77c11 */ /* 0x000fe400088f0eff */
[----:B------:R-:W-:-:S04]  /*22d0*/  LEA R182, P1, R8, c[0x0][0x350], 0x2 ;  /* 0x0000d40008b67a11 */ /* 0x000fc800078210ff */
[----:B------:R-:W-:Y:S02]  /*22e0*/  LEA.HI.X R183, R8, c[0x0][0x354], R183, 0x2, P1 ;  /* 0x0000d50008b77a11 */ /* 0x000fe400008f14b7 */
[----:B------:R-:W-:-:S13]  /*22f0*/  PLOP3.LUT P1, PT, PT, PT, UP1, 0x80, 0x0 ;  /* 0x000000000000781c */ /* 0x000fda0003f2f018 */
[----:B---34-:R-:W-:Y:S05]  /*2300*/  @P1 BRA `(.L_x_1228) ;  /* 0x0000078000001947 */ /* 0x018fea0003800000 */
        /* <DEDUP_REMOVED lines=18> */
.L_x_1229:
        /* <DEDUP_REMOVED lines=18> */
.L_x_1230:
        /* <DEDUP_REMOVED lines=10> */
[----:B------:R-:W-:-:S02]  /*25f0*/  IADD3 R8, P0, R8, UR16, RZ ;  /* 0x0000001008087c10 */ /* 0x000fc4000ff1e0ff */
[----:B------:R-:W-:Y:S01]  /*2600*/  IMAD.U32 R5, RZ, RZ, UR10 ;  /* 0x0000000aff057e24 */ /* 0x000fe2000f8e00ff */
[----:B------:R-:W-:Y:S01]  /*2610*/  ULDC.64 UR10, c[0x0][0x3b8] ;  /* 0x0000ee00000a7ab9 */ /* 0x000fe20000000a00 */
[----:B------:R-:W-:Y:S01]  /*2620*/  ISETP.GE.OR P1, PT, R7, UR5, P2 ;  /* 0x0000000507007c0c */ /* 0x000fe20009726670 */
[----:B------:R-:W-:Y:S02]  /*2630*/  UIMAD UR10, UR12, UR10, URZ ;  /* 0x0000000a0c0a72a4 */ /* 0x000fe4000f8e023f */
[----:B------:R-:W-:Y:S02]  /*2640*/  IADD3.X R9, R9, UR17, R5, P0, !PT ;  /* 0x0000001109097c10 */ /* 0x000fe400087fe405 */
        /* <DEDUP_REMOVED lines=13> */
.L_x_1232:
[----:B------:R-:W-:Y:S05]  /*2720*/  BSYNC B0 ;  /* 0x0000000000007941 */ /* 0x000fea0003800000 */
.L_x_1231:
        /* <DEDUP_REMOVED lines=14> */
.L_x_1234:
[----:B------:R-:W-:Y:S05]  /*2810*/  BSYNC B0 ;  /* 0x0000000000007941 */ /* 0x000fea0003800000 */
.L_x_1233:
[----:B------:R-:W-:Y:S01]  /*2820*/  ULDC.64 UR10, c[0x0][0x3a8] ;  /* 0x0000ea00000a7ab9 */ /* 0x000fe20000000a00 */
[----:B------:R-:W-:Y:S01]  /*2830*/  IMAD.WIDE.U32 R4, R4, c[0x0][0x3a8], R148 ;  /* 0x0000ea0004047a25 */ /* 0x000fe200078e0094 */
[----:B------:R-:W-:Y:S01]  /*2840*/  UIMAD UR9, UR9, UR10, URZ ;  /* 0x0000000a090972a4 */ /* 0x000fe2000f8e023f */
[----:B------:R-:W-:Y:S01]  /*2850*/  MOV R8, UR56 ;  /* 0x0000003800087c02 */ /* 0x000fe20008000f00 */
[----:B------:R-:W-:Y:S01]  /*2860*/  USHF.R.S32.HI UR5, URZ, 0x1f, UR56 ;  /* 0x0000001f3f057899 */ /* 0x000fe20008011438 */
[----:B------:R-:W-:Y:S01]  /*2870*/  BSSY B0, `(.L_x_1235) ;  /* 0x0000014000007945 */ /* 0x000fe20003800000 */
[----:B------:R-:W-:Y:S01]  /*2880*/  UIMAD UR8, UR8, UR11, UR9 ;  /* 0x0000000b080872a4 */ /* 0x000fe2000f8e0209 */
[----:B------:R-:W-:-:S05]  /*2890*/  IADD3 R10, P2, R4, UR7, RZ ;  /* 0x00000007040a7c10 */ /* 0x000fca000ff5e0ff */
[----:B------:R-:W-:Y:S01]  /*28a0*/  IMAD.U32 R4, RZ, RZ, UR8 ;  /* 0x00000008ff047e24 */ /* 0x000fe2000f8e00ff */
[----:B------:R-:W-:Y:S02]  /*28b0*/  ULDC.64 UR8, c[0x0][0x3c0] ;  /* 0x0000f00000087ab9 */ /* 0x000fe40000000a00 */
        /* <DEDUP_REMOVED lines=15> */
.L_x_1236:
[----:B------:R-:W-:Y:S05]  /*29b0*/  BSYNC B0 ;  /* 0x0000000000007941 */ /* 0x000fea0003800000 */
.L_x_1235:
        /* <DEDUP_REMOVED lines=13> */
.L_x_1228:
        /* <DEDUP_REMOVED lines=23> */
.L_x_1239:
[----:B------:R-:W-:Y:S05]  /*2c00*/  BSYNC B0 ;  /* 0x0000000000007941 */ /* 0x000fea0003800000 */
.L_x_1238:
        /* <DEDUP_REMOVED lines=16> */
.L_x_1241:
[----:B------:R-:W-:Y:S05]  /*2d10*/  BSYNC B0 ;  /* 0x0000000000007941 */ /* 0x000fea0003800000 */
.L_x_1240:
        /* <DEDUP_REMOVED lines=20> */
.L_x_1243:
[----:B------:R-:W-:Y:S05]  /*2e60*/  BSYNC B0 ;  /* 0x0000000000007941 */ /* 0x000fea0003800000 */
.L_x_1242:
        /* <DEDUP_REMOVED lines=20> */
.L_x_1245:
[----:B------:R-:W-:Y:S05]  /*2fb0*/  BSYNC B0 ;  /* 0x0000000000007941 */ /* 0x000fea0003800000 */
.L_x_1244:
        /* <DEDUP_REMOVED lines=55> */
.L_x_1247:
[----:B------:R-:W-:Y:S05]  /*3330*/  BSYNC B0 ;  /* 0x0000000000007941 */ /* 0x000fea0003800000 */
.L_x_1246:
        /* <DEDUP_REMOVED lines=20> */
.L_x_1249:
[----:B------:R-:W-:Y:S05]  /*3480*/  BSYNC B0 ;  /* 0x0000000000007941 */ /* 0x000fea0003800000 */
.L_x_1248:
        /* <DEDUP_REMOVED lines=33> */
.L_x_1251:
[----:B------:R-:W-:Y:S05]  /*36a0*/  BSYNC B0 ;  /* 0x0000000000007941 */ /* 0x000fea0003800000 */
.L_x_1250:
        /* <DEDUP_REMOVED lines=20> */
.L_x_1253:
[----:B------:R-:W-:Y:S05]  /*37f0*/  BSYNC B0 ;  /* 0x0000000000007941 */ /* 0x000fea0003800000 */
.L_x_1252:
[----:B------:R-:W-:Y:S01]  /*3800*/  ULDC.64 UR18, c[0x0][0x318] ;  /* 0x0000c60000127ab9 */ /* 0x000fe20000000a00 */
[----:B------:R-:W1:Y:S01]  /*3810*/  S2R R167, SR_TID.X ;  /* 0x0000000000a77919 */ /* 0x000e620000002100 */
[----:B------:R-:W-:Y:S01]  /*3820*/  UISETP.NE.U32.AND UP1, UPT, URZ, UR18, UPT ;  /* 0x000000123f00728c */ /* 0x000fe2000bf25070 */
[----:B------:R-:W2:Y:S01]  /*3830*/  R2UR UR10, R139 ;  /* 0x000000008b0a73c2 */ /* 0x000ea200000e0000 */
[----:B------:R-:W-:Y:S01]  /*3840*/  USHF.R.S32.HI UR16, URZ, 0x1f, UR56 ;  /* 0x0000001f3f107899 */ /* 0x000fe20008011438 */
[----:B------:R-:W0:Y:S01]  /*3850*/  LDGDEPBAR ;  /* 0x00000000000079af */ /* 0x000e220000000000 */
[----:B------:R-:W-:Y:S02]  /*3860*/  UISETP.NE.AND.EX UP1, UPT, URZ, UR19, UPT, UP1 ;  /* 0x000000133f00728c */ /* 0x000fe4000bf25310 */
[----:B------:R-:W-:-:S03]  /*3870*/  ULDC.64 UR20, c[0x0][0x320] ;  /* 0x0000c80000147ab9 */ /* 0x000fc60000000a00 */
[----:B------:R-:W3:Y:S01]  /*3880*/  R2UR UR9, R154 ;  /* 0x000000009a0973c2 */ /* 0x000ee200000e0000 */
[----:B------:R-:W-:-:S05]  /*3890*/  PLOP3.LUT P1, PT, PT, PT, UP1, 0x80, 0x0 ;  /* 0x000000000000781c */ /* 0x000fca0003f2f018 */
[----:B------:R-:W-:Y:S02]  /*38a0*/  @UP1 UIMAD UR4, UR32, UR20, URZ ;  /* 0x00000014200412a4 */ /* 0x000fe4000f8e023f */
[----:B------:R-:W-:Y:S02]  /*38b0*/  @UP1 UMOV UR17, UR16 ;  /* 0x0000001000111c82 */ /* 0x000fe40008000000 */
[----:B------:R-:W-:Y:S02]  /*38c0*/  @UP1 UMOV UR16, UR56 ;  /* 0x0000003800101c82 */ /* 0x000fe40008000000 */
[----:B------:R-:W-:Y:S02]  /*38d0*/  @UP1 UIMAD.WIDE.U32 UR16, UR55, UR20, UR16 ;  /* 0x00000014371012a5 */ /* 0x000fe4000f8e0010 */
[----:B------:R-:W-:Y:S01]  /*38e0*/  @UP1 UIMAD UR21, UR55, UR21, UR4 ;  /* 0x00000015371512a4 */ /* 0x000fe2000f8e0204 */
[----:B-1----:R-:W-:Y:S01]  /*38f0*/  IMAD.SHL.U32 R6, R167, 0x2, RZ ;  /* 0x00000002a7067824 */ /* 0x002fe200078e00ff */
[----:B------:R-:W-:-:S02]  /*3900*/  @UP1 ULEA UR18, UP0, UR16, UR18, 0x2 ;  /* 0x0000001210121291 */ /* 0x000fc4000f80103f */
[----:B------:R-:W-:Y:S02]  /*3910*/  @UP1 UIADD3 UR21, UR17, UR21, URZ ;  /* 0x0000001511151290 */ /* 0x000fe4000fffe03f */
[----:B------:R-:W-:Y:S02]  /*3920*/  LOP3.LUT R6, R6, 0x6, RZ, 0xc0, !PT ;  /* 0x0000000606067812 */ /* 0x000fe400078ec0ff */
[----:B------:R-:W-:Y:S01]  /*3930*/  @UP1 ULEA.HI.X UR19, UR16, UR19, UR21, 0x2, UP0 ;  /* 0x0000001310131291 */ /* 0x000fe200080f1415 */
[----:B------:R-:W-:Y:S02]  /*3940*/  IMAD.U32 R4, RZ, RZ, UR18 ;  /* 0x00000012ff047e24 */ /* 0x000fe4000f8e00ff */
[----:B------:R-:W-:-:S03]  /*3950*/  IMAD R6, R129, 0x40, R6 ;  /* 0x0000004081067824 */ /* 0x000fc600078e0206 */
[----:B--234-:R-:W-:Y:S02]  /*3960*/  IMAD.U32 R5, RZ, RZ, UR19 ;  /* 0x00000013ff057e24 */ /* 0x01cfe4000f8e00ff */
[----:B------:R-:W-:-:S04]  /*3970*/  IADD3 R6, R128, -UR8, -R6 ;  /* 0x8000000880067c10 */ /* 0x000fc8000fffe806 */
[----:B------:R1:W2:Y:S01]  /*3980*/  @P1 LDG.E R5, [R4.64] ;  /* 0x0000003404051981 */ /* 0x0002a2000c1e1900 */
[----:B------:R-:W-:Y:S02]  /*3990*/  IADD3 R119, R126, 0x1000, RZ ;  /* 0x000010007e777810 */ /* 0x000fe40007ffe0ff */
[----:B------:R-:W-:Y:S02]  /*39a0*/  IADD3 R118, R127, 0x1000, RZ ;  /* 0x000010007f767810 */ /* 0x000fe40007ffe0ff */
[----:B------:R-:W-:Y:S01]  /*39b0*/  SHF.R.S32.HI R171, RZ, 0x1f, R169 ;  /* 0x0000001fffab7819 */ /* 0x000fe200000114a9 */
[----:B------:R-:W-:Y:S01]  /*39c0*/  IMAD.U32 R168, RZ, RZ, UR5 ;  /* 0x00000005ffa87e24 */ /* 0x000fe2000f8e00ff */
        /* <DEDUP_REMOVED lines=18> */
[----:B-1----:R-:W2:Y:S01]  /*3af0*/  @P1 MUFU.RCP R4, c[0x0][0x238] ;  /* 0x00008e0000041b08 */ /* 0x002ea20000001000 */
[----:B------:R-:W-:Y:S01]  /*3b00*/  UMOV UR4, URZ ;  /* 0x0000003f00047c82 */ /* 0x000fe20008000000 */
[----:B--2---:R-:W-:-:S02]  /*3b10*/  @P1 FMUL.FTZ R4, R5, R4 ;  /* 0x0000000405041220 */ /* 0x004fc40000410000 */
[----:B------:R-:W-:Y:S02]  /*3b20*/  IMAD.MOV.U32 R5, RZ, RZ, c[0x0][0x30c] ;  /* 0x0000c300ff057624 */ /* 0x000fe400078e00ff */
[----:B------:R1:W2:Y:S02]  /*3b30*/  @P1 R2UR UR8, R4 ;  /* 0x00000000040813c2 */ /* 0x0002a400000e0000 */
[----:B-1----:R-:W-:Y:S01]  /*3b40*/  IMAD.MOV.U32 R4, RZ, RZ, c[0x0][0x308] ;  /* 0x0000c200ff047624 */ /* 0x002fe200078e00ff */
[----:B------:R-:W-:Y:S01]  /*3b50*/  SEL R119, R119, R126, !P0 ;  /* 0x0000007e77777207 */ /* 0x000fe20004000000 */
[----:B--2---:R-:W-:-:S03]  /*3b60*/  @UP1 UMOV UR4, UR8 ;  /* 0x0000000800041c82 */ /* 0x004fc60008000000 */
[----:B------:R1:W2:Y:S04]  /*3b70*/  LDG.E.64 R8, [R4.64+0x8] ;  /* 0x0000083404087981 */ /* 0x0002a8000c1e1b00 */
[----:B-1----:R-:W3:Y:S01]  /*3b80*/  LDG.E.64 R4, [R4.64] ;  /* 0x0000003404047981 */ /* 0x002ee2000c1e1b00 */
[----:B------:R-:W-:Y:S01]  /*3b90*/  SEL R118, R118, R127, !P0 ;  /* 0x0000007f76767207 */ /* 0x000fe20004000000 */
[----:B------:R-:W-:Y:S01]  /*3ba0*/  IMAD.SHL.U32 R119, R119, 0x2, RZ ;  /* 0x0000000277777824 */ /* 0x000fe200078e00ff */
[----:B------:R-:W-:Y:S01]  /*3bb0*/  IADD3 R168, R168, -UR11, R6 ;  /* 0x8000000ba8a87c10 */ /* 0x000fe2000fffe006 */
[----:B------:R-:W-:Y:S02]  /*3bc0*/  ULDC UR28, c[0x0][0x2e4] ;  /* 0x0000b900001c7ab9 */ /* 0x000fe40000000800 */
[----:B------:R-:W-:Y:S01]  /*3bd0*/  IMAD.SHL.U32 R118, R118, 0x2, RZ ;  /* 0x0000000276767824 */ /* 0x000fe200078e00ff */
[----:B--2---:R-:W-:-:S04]  /*3be0*/  IADD3 R169, P2, P1, R8, UR10, R169 ;  /* 0x0000000a08a97c10 */ /* 0x004fc8000f95e0a9 */
[----:B------:R-:W-:Y:S01]  /*3bf0*/  IADD3.X R171, R9, UR9, R171, P2, P1 ;  /* 0x0000000909ab7c10 */ /* 0x000fe200097e24ab */
[----:B---3--:R-:W1:Y:S08]  /*3c00*/  R2UR UR17, R4 ;  /* 0x00000000041173c2 */ /* 0x008e7000000e0000 */
        /* <DEDUP_REMOVED lines=14> */
.L_x_1258:
[----:B------:R-:W-:Y:S01]  /*3cf0*/  USHF.L.U32 UR9, UR31, 0x7, URZ ;  /* 0x000000071f097899 */ /* 0x000fe2000800063f */
[----:B------:R-:W0:Y:S01]  /*3d00*/  LDGDEPBAR ;  /* 0x00000000000079af */ /* 0x000e220000000000 */
[----:B------:R-:W-:Y:S02]  /*3d10*/  IMAD.IADD R112, R124, 0x1, R118 ;  /* 0x000000017c707824 */ /* 0x000fe400078e0276 */
[----:B------:R-:W-:Y:S01]  /*3d20*/  UIADD3 UR27, UR9, UR11, URZ ;  /* 0x0000000b091b7290 */ /* 0x000fe2000fffe03f */
[----:B------:R-:W-:Y:S03]  /*3d30*/  IMAD.U32 R5, RZ, RZ, UR29 ;  /* 0x0000001dff057e24 */ /* 0x000fe6000f8e00ff */
        /* <DEDUP_REMOVED lines=9> */
[----:B------:R-:W-:Y:S01]  /*3dd0*/  BAR.SYNC.DEFER_BLOCKING 0x0 ;  /* 0x0000000000007b1d */ /* 0x000fe20000010000 */
[C---:B------:R-:W-:Y:S02]  /*3de0*/  IADD3 R192, R204.reuse, -0x1, RZ ;  /* 0xffffffffccc07810 */ /* 0x040fe40007ffe0ff */
[----:B------:R-:W-:Y:S02]  /*3df0*/  IADD3 R187, R204, 0x7, RZ ;  /* 0x00000007ccbb7810 */ /* 0x000fe40007ffe0ff */
[----:B------:R-:W-:Y:S02]  /*3e00*/  ISETP.GE.AND P0, PT, R192, RZ, PT ;  /* 0x000000ffc000720c */ /* 0x000fe40003f06270 */
[C---:B------:R-:W-:Y:S02]  /*3e10*/  IADD3 R188, R204.reuse, 0x8, RZ ;  /* 0x00000008ccbc7810 */ /* 0x040fe40007ffe0ff */
[----:B------:R-:W-:Y:S02]  /*3e20*/  IADD3 R200, R204, 0x47, RZ ;  /* 0x00000047ccc87810 */ /* 0x000fe40007ffe0ff */
[----:B------:R-:W-:Y:S02]  /*3e30*/  ISETP.GE.AND P1, PT, R188, RZ, PT ;  /* 0x000000ffbc00720c */ /* 0x000fe40003f26270 */
[C---:B------:R-:W-:Y:S02]  /*3e40*/  IADD3 R196, R204.reuse, 0x40, RZ ;  /* 0x00000040ccc47810 */ /* 0x040fe40007ffe0ff */
[C---:B------:R-:W-:Y:S02]  /*3e50*/  IADD3 R198, R204.reuse, 0x3f, RZ ;  /* 0x0000003fccc67810 */ /* 0x040fe40007ffe0ff */
[C---:B------:R-:W-:Y:S02]  /*3e60*/  IADD3 R190, R204.reuse, 0x38, RZ ;  /* 0x00000038ccbe7810 */ /* 0x040fe40007ffe0ff */
[C---:B------:R-:W-:Y:S02]  /*3e70*/  @!P0 IADD3 R192, -R204.reuse, 0x1, RZ ;  /* 0x00000001ccc08810 */ /* 0x040fe40007ffe1ff */
[----:B------:R-:W-:Y:S01]  /*3e80*/  ISETP.GE.AND P0, PT, R187, RZ, PT ;  /* 0x000000ffbb00720c */ /* 0x000fe20003f06270 */
[----:B-1----:R-:W-:Y:S01]  /*3e90*/  IMAD.U32 R4, RZ, RZ, UR30 ;  /* 0x0000001eff047e24 */ /* 0x002fe2000f8e00ff */
[----:B------:R-:W-:Y:S02]  /*3ea0*/  LDSM.16.M88.4 R64, [R118] ;  /* 0x000000007640783b */ /* 0x000fe40000000200 */
[----:B------:R-:W1:Y:S01]  /*3eb0*/  I2F R192, R192 ;  /* 0x000000c000c07306 */ /* 0x000e620000201400 */
[----:B------:R-:W-:Y:S02]  /*3ec0*/  @!P1 IADD3 R188, -R204, -0x8, RZ ;  /* 0xfffffff8ccbc9810 */ /* 0x000fe40007ffe1ff */
[----:B------:R-:W-:Y:S02]  /*3ed0*/  ISETP.GE.AND P1, PT, R200, RZ, PT ;  /* 0x000000ffc800720c */ /* 0x000fe40003f26270 */
[C---:B------:R-:W-:Y:S01]  /*3ee0*/  IADD3 R189, R204.reuse, 0x37, RZ ;  /* 0x00000037ccbd7810 */ /* 0x040fe20007ffe0ff */
[----:B------:R-:W2:Y:S01]  /*3ef0*/  LDSM.16.M88.4 R16, [R125+0x6000] ;  /* 0x006000007d10783b */ /* 0x000ea20000000200 */
[C---:B------:R-:W-:Y:S03]  /*3f00*/  IADD3 R199, R204.reuse, -0x8, RZ ;  /* 0xfffffff8ccc77810 */ /* 0x040fe60007ffe0ff */
[----:B------:R-:W3:Y:S01]  /*3f10*/  I2F R188, R188 ;  /* 0x000000bc00bc7306 */ /* 0x000ee20000201400 */
[----:B------:R-:W-:Y:S02]  /*3f20*/  @!P0 IADD3 R187, -R204, -0x7, RZ ;  /* 0xfffffff9ccbb8810 */ /* 0x000fe40007ffe1ff */
[----:B------:R-:W-:Y:S01]  /*3f30*/  LEA R4, P0, R128, R4, 0x2 ;  /* 0x0000000480047211 */ /* 0x000fe200078010ff */
[----:B------:R-:W4:Y:S02]  /*3f40*/  LDSM.16.M88.4 R60, [R118+0x1000] ;  /* 0x00100000763c783b */ /* 0x000f240000000200 */
[----:B------:R-:W-:Y:S02]  /*3f50*/  @!P1 IADD3 R200, -R204, -0x47, RZ ;  /* 0xffffffb9ccc89810 */ /* 0x000fe40007ffe1ff */
[----:B------:R-:W-:Y:S02]  /*3f60*/  LEA.HI.X.SX32 R5, R128, R5, 0x2, P0 ;  /* 0x0000000580057211 */ /* 0x000fe400000f16ff */
[----:B------:R-:W1:Y:S01]  /*3f70*/  I2F R187, R187 ;  /* 0x000000bb00bb7306 */ /* 0x000e620000201400 */
[----:B------:R-:W-:Y:S02]  /*3f80*/  ISETP.GE.AND P0, PT, R196, RZ, PT ;  /* 0x000000ffc400720c */ /* 0x000fe40003f06270 */
[----:B-----5:R2:W5:Y:S01]  /*3f90*/  LDG.E R186, [R4.64] ;  /* 0x0000003404ba7981 */ /* 0x020562000c1e1900 */
[----:B------:R-:W-:Y:S02]  /*3fa0*/  ISETP.GE.AND P1, PT, R198, RZ, PT ;  /* 0x000000ffc600720c */ /* 0x000fe40003f26270 */
[C---:B------:R-:W-:Y:S01]  /*3fb0*/  IADD3 R203, R204.reuse, -0x9, RZ ;  /* 0xfffffff7cccb7810 */ /* 0x040fe20007ffe0ff */
[----:B------:R2:W5:Y:S01]  /*3fc0*/  LDG.E R185, [R4.64+0x20] ;  /* 0x0000203404b97981 */ /* 0x000562000c1e1900 */
[C---:B------:R-:W-:Y:S02]  /*3fd0*/  IADD3 R191, R204.reuse, -0x10, RZ ;  /* 0xfffffff0ccbf7810 */ /* 0x040fe40007ffe0ff */
[----:B------:R-:W1:Y:S01]  /*3fe0*/  I2F R200, R200 ;  /* 0x000000c800c87306 */ /* 0x000e620000201400 */
[----:B------:R2:W5:Y:S01]  /*3ff0*/  LDG.E R184, [R4.64+0x100] ;  /* 0x0001003404b87981 */ /* 0x000562000c1e1900 */
[C---:B------:R-:W-:Y:S02]  /*4000*/  IADD3 R194, R204.reuse, -0x11, RZ ;  /* 0xffffffefccc27810 */ /* 0x040fe40007ffe0ff */
[----:B------:R-:W-:Y:S01]  /*4010*/  @!P0 IADD3 R196, -R204, -0x40, RZ ;  /* 0xffffffc0ccc48810 */ /* 0x000fe20007ffe1ff */
[----:B------:R2:W5:Y:S01]  /*4020*/  LDG.E R177, [R4.64+0x120] ;  /* 0x0001203404b17981 */ /* 0x000562000c1e1900 */
[----:B------:R-:W-:Y:S02]  /*4030*/  ISETP.GE.AND P0, PT, R190, RZ, PT ;  /* 0x000000ffbe00720c */ /* 0x000fe40003f06270 */
[C---:B------:R-:W-:Y:S01]  /*4040*/  @!P1 IADD3 R198, -R204.reuse, -0x3f, RZ ;  /* 0xffffffc1ccc69810 */ /* 0x040fe20007ffe1ff */
[----:B------:R-:W1:Y:S01]  /*4050*/  LDSM.16.M88.4 R32, [R125+0x6400] ;  /* 0x006400007d20783b */ /* 0x000e620000000200 */
[----:B------:R-:W1:Y:S01]  /*4060*/  I2F R196, R196 ;  /* 0x000000c400c47306 */ /* 0x000e620000201400 */
[----:B------:R-:W-:Y:S02]  /*4070*/  ISETP.GE.AND P1, PT, R189, RZ, PT ;  /* 0x000000ffbd00720c */ /* 0x000fe40003f26270 */
[C---:B------:R-:W-:Y:S02]  /*4080*/  IADD3 R202, R204.reuse, 0x30, RZ ;  /* 0x00000030ccca7810 */ /* 0x040fe40007ffe0ff */
[C---:B------:R-:W-:Y:S02]  /*4090*/  IADD3 R197, R204.reuse, 0x2f, RZ ;  /* 0x0000002fccc57810 */ /* 0x040fe40007ffe0ff */
[----:B------:R-:W1:Y:S01]  /*40a0*/  LDSM.16.M88.4 R48, [R125+0x6800] ;  /* 0x006800007d30783b */ /* 0x000e620000000200 */
[C---:B------:R-:W-:Y:S02]  /*40b0*/  IADD3 R195, R204.reuse, 0x28, RZ ;  /* 0x00000028ccc37810 */ /* 0x040fe40007ffe0ff */
[----:B------:R-:W1:Y:S01]  /*40c0*/  I2F R198, R198 ;  /* 0x000000c600c67306 */ /* 0x000e620000201400 */
[C---:B------:R-:W-:Y:S02]  /*40d0*/  @!P0 IADD3 R190, -R204.reuse, -0x38, RZ ;  /* 0xffffffc8ccbe8810 */ /* 0x040fe40007ffe1ff */
[----:B------:R-:W-:Y:S02]  /*40e0*/  ISETP.GE.AND P0, PT, R199, RZ, PT ;  /* 0x000000ffc700720c */ /* 0x000fe40003f06270 */
[----:B------:R-:W3:Y:S01]  /*40f0*/  LDSM.16.M88.4 R100, [R125+0x6c00] ;  /* 0x006c00007d64783b */ /* 0x000ee20000000200 */
[C---:B------:R-:W-:Y:S02]  /*4100*/  @!P1 IADD3 R189, -R204.reuse, -0x37, RZ ;  /* 0xffffffc9ccbd9810 */ /* 0x040fe40007ffe1ff */
[----:B------:R-:W-:Y:S02]  /*4110*/  ISETP.GE.AND P1, PT, R203, RZ, PT ;  /* 0x000000ffcb00720c */ /* 0x000fe40003f26270 */
[----:B------:R-:W1:Y:S01]  /*4120*/  I2F R190, R190 ;  /* 0x000000be00be7306 */ /* 0x000e620000201400 */
[-C--:B--2---:R-:W-:Y:S02]  /*4130*/  HMMA.16816.F32.BF16 R4, R64, R16.reuse, RZ ;  /* 0x000000104004723c */ /* 0x084fe400000418ff */
[----:B------:R-:W-:Y:S01]  /*4140*/  LDSM.16.M88.4 R104, [R112] ;  /* 0x000000007068783b */ /* 0x000fe20000000200 */
[C---:B------:R-:W-:Y:S02]  /*4150*/  IADD3 R205, R204.reuse, 0x27, RZ ;  /* 0x00000027cccd7810 */ /* 0x040fe40007ffe0ff */
[C---:B------:R-:W-:Y:S02]  /*4160*/  @!P0 IADD3 R199, -R204.reuse, 0x8, RZ ;  /* 0x00000008ccc78810 */ /* 0x040fe40007ffe1ff */
[----:B------:R-:W-:Y:S01]  /*4170*/  ISETP.GE.AND P0, PT, R191, RZ, PT ;  /* 0x000000ffbf00720c */ /* 0x000fe20003f06270 */
[C---:B----4-:R-:W-:Y:S01]  /*4180*/  HMMA.16816.F32.BF16 R8, R60.reuse, R16, RZ ;  /* 0x000000103c08723c */ /* 0x050fe200000418ff */
[----:B------:R-:W2:Y:S01]  /*4190*/  I2F R189, R189 ;  /* 0x000000bd00bd7306 */ /* 0x000ea20000201400 */
[----:B------:R-:W4:Y:S02]  /*41a0*/  LDSM.16.M88.4 R108, [R117+0x6000] ;  /* 0x00600000756c783b */ /* 0x000f240000000200 */
[----:B------:R-:W-:Y:S02]  /*41b0*/  @!P1 IADD3 R203, -R204, 0x9, RZ ;  /* 0x00000009cccb9810 */ /* 0x000fe40007ffe1ff */
[----:B------:R-:W-:Y:S02]  /*41c0*/  ISETP.GE.AND P1, PT, R194, RZ, PT ;  /* 0x000000ffc200720c */ /* 0x000fe40003f26270 */
[-C--:B------:R-:W-:Y:S01]  /*41d0*/  HMMA.16816.F32.BF16 R12, R60, R18.reuse, RZ ;  /* 0x000000123c0c723c */ /* 0x080fe200000418ff */
[C---:B------:R-:W-:Y:S01]  /*41e0*/  IADD3 R206, R204.reuse, -0x18, RZ ;  /* 0xffffffe8ccce7810 */ /* 0x040fe20007ffe0ff */
[----:B------:R-:W2:Y:S01]  /*41f0*/  LDSM.16.M88.4 R112, [R112+0x1000] ;  /* 0x001000007070783b */ /* 0x000ea20000000200 */
[----:B------:R-:W2:Y:S01]  /*4200*/  I2F R199, R199 ;  /* 0x000000c700c77306 */ /* 0x000ea20000201400 */
[----:B------:R-:W-:Y:S02]  /*4210*/  @!P0 IADD3 R191, -R204, 0x10, RZ ;  /* 0x00000010ccbf8810 */ /* 0x000fe40007ffe1ff */
[----:B------:R-:W-:Y:S02]  /*4220*/  ISETP.GE.AND P0, PT, R202, RZ, PT ;  /* 0x000000ffca00720c */ /* 0x000fe40003f06270 */
[C---:B------:R-:W-:Y:S04]  /*4230*/  HMMA.16816.F32.BF16 R16, R64.reuse, R18, RZ ;  /* 0x000000124010723c */ /* 0x040fe800000418ff */
[C---:B------:R-:W-:Y:S01]  /*4240*/  @!P1 IADD3 R194, -R204.reuse, 0x11, RZ ;  /* 0x00000011ccc29810 */ /* 0x040fe20007ffe1ff */
[----:B------:R-:W2:Y:S01]  /*4250*/  I2F R203, R203 ;  /* 0x000000cb00cb7306 */ /* 0x000ea20000201400 */
[----:B------:R-:W-:Y:S02]  /*4260*/  ISETP.GE.AND P1, PT, R197, RZ, PT ;  /* 0x000000ffc500720c */ /* 0x000fe40003f26270 */
[-C--:B-1----:R-:W-:Y:S01]  /*4270*/  HMMA.16816.F32.BF16 R20, R64, R32.reuse, RZ ;  /* 0x000000204014723c */ /* 0x082fe200000418ff */
[C---:B------:R-:W-:Y:S03]  /*4280*/  IADD3 R208, R204.reuse, -0x19, RZ ;  /* 0xffffffe7ccd07810 */ /* 0x040fe60007ffe0ff */
[C---:B------:R-:W-:Y:S02]  /*4290*/  @!P0 IADD3 R202, -R204.reuse, -0x30, RZ ;  /* 0xffffffd0ccca8810 */ /* 0x040fe40007ffe1ff */
[----:B------:R-:W-:Y:S01]  /*42a0*/  ISETP.GE.AND P0, PT, R195, RZ, PT ;  /* 0x000000ffc300720c */ /* 0x000fe20003f06270 */
[----:B------:R-:W-:Y:S01]  /*42b0*/  I2F R191, R191 ;  /* 0x000000bf00bf7306 */ /* 0x000fe20000201400 */
[C---:B------:R-:W-:Y:S04]  /*42c0*/  HMMA.16816.F32.BF16 R24, R60.reuse, R32, RZ ;  /* 0x000000203c18723c */ /* 0x040fe800000418ff */
[C---:B------:R-:W-:Y:S02]  /*42d0*/  @!P1 IADD3 R197, -R204.reuse, -0x2f, RZ ;  /* 0xffffffd1ccc59810 */ /* 0x040fe40007ffe1ff */
[----:B------:R-:W-:Y:S02]  /*42e0*/  ISETP.GE.AND P1, PT, R205, RZ, PT ;  /* 0x000000ffcd00720c */ /* 0x000fe40003f26270 */
[-C--:B------:R-:W-:Y:S01]  /*42f0*/  HMMA.16816.F32.BF16 R28, R60, R34.reuse, RZ ;  /* 0x000000223c1c723c */ /* 0x080fe200000418ff */
[----:B------:R-:W-:Y:S03]  /*4300*/  I2F R194, R194 ;  /* 0x000000c200c27306 */ /* 0x000fe60000201400 */
[----:B------:R-:W-:Y:S02]  /*4310*/  @!P0 IADD3 R195, -R204, -0x28, RZ ;  /* 0xffffffd8ccc38810 */ /* 0x000fe40007ffe1ff */
[----:B------:R-:W-:Y:S02]  /*4320*/  ISETP.GE.AND P0, PT, R206, RZ, PT ;  /* 0x000000ffce00720c */ /* 0x000fe40003f06270 */
[C---:B------:R-:W-:Y:S03]  /*4330*/  HMMA.16816.F32.BF16 R32, R64.reuse, R34, RZ ;  /* 0x000000224020723c */ /* 0x040fe600000418ff */
[----:B------:R-:W-:Y:S01]  /*4340*/  I2F R202, R202 ;  /* 0x000000ca00ca7306 */ /* 0x000fe20000201400 */
[C---:B------:R-:W-:Y:S02]  /*4350*/  IADD3 R207, R204.reuse, -0x20, RZ ;  /* 0xffffffe0cccf7810 */ /* 0x040fe40007ffe0ff */
[----:B------:R-:W-:Y:S02]  /*4360*/  @!P1 IADD3 R205, -R204, -0x27, RZ ;  /* 0xffffffd9cccd9810 */ /* 0x000fe40007ffe1ff */
[-C--:B------:R-:W-:Y:S01]  /*4370*/  HMMA.16816.F32.BF16 R36, R64, R48.reuse, RZ ;  /* 0x000000304024723c */ /* 0x080fe200000418ff */
[----:B------:R-:W-:Y:S03]  /*4380*/  ISETP.GE.AND P1, PT, R208, RZ, PT ;  /* 0x000000ffd000720c */ /* 0x000fe60003f26270 */
[C---:B------:R-:W-:Y:S01]  /*4390*/  @!P0 IADD3 R206, -R204.reuse, 0x18, RZ ;  /* 0x00000018ccce8810 */ /* 0x040fe20007ffe1ff */
[----:B------:R-:W-:Y:S01]  /*43a0*/  I2F R197, R197 ;  /* 0x000000c500c57306 */ /* 0x000fe20000201400 */
[----:B------:R-:W-:Y:S02]  /*43b0*/  ISETP.GE.AND P0, PT, R207, RZ, PT ;  /* 0x000000ffcf00720c */ /* 0x000fe40003f06270 */
[C---:B------:R-:W-:Y:S04]  /*43c0*/  HMMA.16816.F32.BF16 R40, R60.reuse, R48, RZ ;  /* 0x000000303c28723c */ /* 0x040fe800000418ff */
[C---:B------:R-:W-:Y:S02]  /*43d0*/  IADD3 R209, R204.reuse, -0x21, RZ ;  /* 0xffffffdfccd17810 */ /* 0x040fe40007ffe0ff */
[C---:B------:R-:W-:Y:S01]  /*43e0*/  IADD3 R210, R204.reuse, 0x20, RZ ;  /* 0x00000020ccd27810 */ /* 0x040fe20007ffe0ff */
[----:B------:R-:W-:Y:S01]  /*43f0*/  I2F R195, R195 ;  /* 0x000000c300c37306 */ /* 0x000fe20000201400 */
[-C--:B------:R-:W-:Y:S01]  /*4400*/  HMMA.16816.F32.BF16 R44, R60, R50.reuse, RZ ;  /* 0x000000323c2c723c */ /* 0x080fe200000418ff */
[C---:B------:R-:W-:Y:S02]  /*4410*/  @!P1 IADD3 R208, -R204.reuse, 0x19, RZ ;  /* 0x00000019ccd09810 */ /* 0x040fe40007ffe1ff */
[----:B------:R-:W-:Y:S02]  /*4420*/  ISETP.GE.AND P1, PT, R209, RZ, PT ;  /* 0x000000ffd100720c */ /* 0x000fe40003f26270 */
[----:B------:R-:W-:Y:S02]  /*4430*/  @!P0 IADD3 R207, -R204, 0x20, RZ ;  /* 0x00000020cccf8810 */ /* 0x000fe40007ffe1ff */
[----:B------:R-:W-:Y:S01]  /*4440*/  ISETP.GE.AND P0, PT, R210, RZ, PT ;  /* 0x000000ffd200720c */ /* 0x000fe20003f06270 */
[C---:B------:R-:W-:Y:S01]  /*4450*/  HMMA.16816.F32.BF16 R48, R64.reuse, R50, RZ ;  /* 0x000000324030723c */ /* 0x040fe200000418ff */
[----:B------:R-:W-:Y:S03]  /*4460*/  I2F R205, R205 ;  /* 0x000000cd00cd7306 */ /* 0x000fe60000201400 */
[C---:B------:R-:W-:Y:S02]  /*4470*/  IADD3 R211, R204.reuse, 0x1f, RZ ;  /* 0x0000001fccd37810 */ /* 0x040fe40007ffe0ff */
[C---:B------:R-:W-:Y:S02]  /*4480*/  IADD3 R212, R204.reuse, 0x18, RZ ;  /* 0x00000018ccd47810 */ /* 0x040fe40007ffe0ff */
[-C--:B---3--:R-:W-:Y:S01]  /*4490*/  HMMA.16816.F32.BF16 R52, R64, R100.reuse, RZ ;  /* 0x000000644034723c */ /* 0x088fe200000418ff */
[C---:B------:R-:W-:Y:S02]  /*44a0*/  @!P1 IADD3 R209, -R204.reuse, 0x21, RZ ;  /* 0x00000021ccd19810 */ /* 0x040fe40007ffe1ff */
[----:B------:R-:W-:Y:S01]  /*44b0*/  I2F R206, R206 ;  /* 0x000000ce00ce7306 */ /* 0x000fe20000201400 */
[----:B------:R-:W-:Y:S02]  /*44c0*/  ISETP.GE.AND P1, PT, R211, RZ, PT ;  /* 0x000000ffd300720c */ /* 0x000fe40003f26270 */
[----:B------:R-:W-:Y:S02]  /*44d0*/  @!P0 IADD3 R210, -R204, -0x20, RZ ;  /* 0xffffffe0ccd28810 */ /* 0x000fe40007ffe1ff */
[C---:B------:R-:W-:Y:S02]  /*44e0*/  HMMA.16816.F32.BF16 R56, R60.reuse, R100, RZ ;  /* 0x000000643c38723c */ /* 0x040fe400000418ff */
[----:B------:R-:W-:Y:S02]  /*44f0*/  ISETP.GE.AND P0, PT, R212, RZ, PT ;  /* 0x000000ffd400720c */ /* 0x000fe40003f06270 */
[C---:B------:R-:W-:Y:S01]  /*4500*/  IADD3 R201, R204.reuse, 0x48, RZ ;  /* 0x00000048ccc97810 */ /* 0x040fe20007ffe0ff */
[----:B------:R-:W-:Y:S01]  /*4510*/  I2F R208, R208 ;  /* 0x000000d000d07306 */ /* 0x000fe20000201400 */
[C---:B------:R-:W-:Y:S02]  /*4520*/  IADD3 R213, R204.reuse, 0x17, RZ ;  /* 0x00000017ccd57810 */ /* 0x040fe40007ffe0ff */
[-C--:B------:R-:W-:Y:S01]  /*4530*/  HMMA.16816.F32.BF16 R60, R60, R102.reuse, RZ ;  /* 0x000000663c3c723c */ /* 0x080fe200000418ff */
[C---:B------:R-:W-:Y:S02]  /*4540*/  IADD3 R216, R204.reuse, -0x28, RZ ;  /* 0xffffffd8ccd87810 */ /* 0x040fe40007ffe0ff */
[----:B------:R-:W-:Y:S02]  /*4550*/  ISETP.GE.AND P2, PT, R201, RZ, PT ;  /* 0x000000ffc900720c */ /* 0x000fe40003f46270 */
[C---:B------:R-:W-:Y:S02]  /*4560*/  @!P1 IADD3 R211, -R204.reuse, -0x1f, RZ ;  /* 0xffffffe1ccd39810 */ /* 0x040fe40007ffe1ff */
[----:B------:R-:W-:Y:S01]  /*4570*/  I2F R207, R207 ;  /* 0x000000cf00cf7306 */ /* 0x000fe20000201400 */
[----:B------:R-:W-:Y:S01]  /*4580*/  HMMA.16816.F32.BF16 R64, R64, R102, RZ ;  /* 0x000000664040723c */ /* 0x000fe200000418ff */
[----:B------:R-:W1:Y:S01]  /*4590*/  LDSM.16.M88.4 R100, [R117+0x6400] ;  /* 0x006400007564783b */ /* 0x000e620000000200 */
[----:B------:R-:W-:Y:S02]  /*45a0*/  ISETP.GE.AND P1, PT, R213, RZ, PT ;  /* 0x000000ffd500720c */ /* 0x000fe40003f26270 */
[----:B------:R-:W-:Y:S02]  /*45b0*/  @!P0 IADD3 R212, -R204, -0x18, RZ ;  /* 0xffffffe8ccd48810 */ /* 0x000fe40007ffe1ff */
[----:B------:R-:W-:Y:S02]  /*45c0*/  ISETP.GE.AND P0, PT, R216, RZ, PT ;  /* 0x000000ffd800720c */ /* 0x000fe40003f06270 */
[-C--:B----4-:R-:W-:Y:S01]  /*45d0*/  HMMA.16816.F32.BF16 R4, R104, R108.reuse, R4 ;  /* 0x0000006c6804723c */ /* 0x090fe20000041804 */
[----:B------:R-:W-:Y:S04]  /*45e0*/  I2F R209, R209 ;  /* 0x000000d100d17306 */ /* 0x000fe80000201400 */
[C---:B------:R-:W-:Y:S02]  /*45f0*/  IADD3 R215, R204.reuse, -0x29, RZ ;  /* 0xffffffd7ccd77810 */ /* 0x040fe40007ffe0ff */
[C---:B------:R-:W-:Y:S01]  /*4600*/  IADD3 R220, R204.reuse, -0x31, RZ ;  /* 0xffffffcfccdc7810 */ /* 0x040fe20007ffe0ff */
[C---:B--2---:R-:W-:Y:S03]  /*4610*/  HMMA.16816.F32.BF16 R8, R112.reuse, R108, R8 ;  /* 0x0000006c7008723c */ /* 0x044fe60000041808 */
[----:B------:R-:W-:Y:S01]  /*4620*/  I2F R210, R210 ;  /* 0x000000d200d27306 */ /* 0x000fe20000201400 */
[C---:B------:R-:W-:Y:S02]  /*4630*/  IADD3 R219, R204.reuse, 0x10, RZ ;  /* 0x00000010ccdb7810 */ /* 0x040fe40007ffe0ff */
[C---:B------:R-:W-:Y:S02]  /*4640*/  IADD3 R218, R204.reuse, 0xf, RZ ;  /* 0x0000000fccda7810 */ /* 0x040fe40007ffe0ff */
[-C--:B------:R-:W-:Y:S03]  /*4650*/  HMMA.16816.F32.BF16 R12, R112, R110.reuse, R12 ;  /* 0x0000006e700c723c */ /* 0x080fe6000004180c */
[----:B------:R-:W-:Y:S02]  /*4660*/  ISETP.GE.AND P6, PT, R215, RZ, PT ;  /* 0x000000ffd700720c */ /* 0x000fe40003fc6270 */
[C---:B------:R-:W-:Y:S01]  /*4670*/  IADD3 R217, R204.reuse, -0x38, RZ ;  /* 0xffffffc8ccd97810 */ /* 0x040fe20007ffe0ff */
[----:B------:R-:W-:Y:S01]  /*4680*/  I2F R211, R211 ;  /* 0x000000d300d37306 */ /* 0x000fe20000201400 */
[----:B------:R-:W-:Y:S01]  /*4690*/  IADD3 R214, R204, -0x39, RZ ;  /* 0xffffffc7ccd67810 */ /* 0x000fe20007ffe0ff */
[----:B------:R-:W-:Y:S01]  /*46a0*/  FFMA.FTZ R5, R192, -UR4, R5 ;  /* 0x80000004c0057c23 */ /* 0x000fe20008010005 */
[C---:B------:R-:W-:Y:S01]  /*46b0*/  HMMA.16816.F32.BF16 R16, R104.reuse, R110, R16 ;  /* 0x0000006e6810723c */ /* 0x040fe20000041810 */
[----:B------:R-:W2:Y:S03]  /*46c0*/  LDSM.16.M88.4 R108, [R117+0x6800] ;  /* 0x00680000756c783b */ /* 0x000ea60000000200 */
[----:B------:R-:W-:Y:S01]  /*46d0*/  FFMA.FTZ R6, R188, -UR4, R6 ;  /* 0x80000004bc067c23 */ /* 0x000fe20008010006 */
[C---:B------:R-:W-:Y:S01]  /*46e0*/  IADD3 R221, R204.reuse, -0x30, RZ ;  /* 0xffffffd0ccdd7810 */ /* 0x040fe20007ffe0ff */
[----:B------:R-:W-:Y:S01]  /*46f0*/  FFMA.FTZ R7, R187, -UR4, R7 ;  /* 0x80000004bb077c23 */ /* 0x000fe20008010007 */
[----:B------:R-:W-:Y:S01]  /*4700*/  @!P2 IADD3 R201, -R204, -0x48, RZ ;  /* 0xffffffb8ccc9a810 */ /* 0x000fe20007ffe1ff */
[----:B------:R-:W-:Y:S01]  /*4710*/  FFMA.FTZ R4, R193, -UR4, R4 ;  /* 0x80000004c1047c23 */ /* 0x000fe20008010004 */
[-C--:B-1----:R-:W-:Y:S01]  /*4720*/  HMMA.16816.F32.BF16 R20, R104, R100.reuse, R20 ;  /* 0x000000646814723c */ /* 0x082fe20000041814 */
[----:B------:R-:W-:Y:S02]  /*4730*/  I2F R212, R212 ;  /* 0x000000d400d47306 */ /* 0x000fe40000201400 */
[----:B------:R-:W-:Y:S01]  /*4740*/  FFMA.FTZ R11, R200, -UR4, R11 ;  /* 0x80000004c80b7c23 */ /* 0x000fe2000801000b */
[----:B------:R-:W-:Y:S01]  /*4750*/  @!P1 IADD3 R213, -R204, -0x17, RZ ;  /* 0xffffffe9ccd59810 */ /* 0x000fe20007ffe1ff */
[----:B------:R-:W-:Y:S01]  /*4760*/  FFMA.FTZ R8, R196, -UR4, R8 ;  /* 0x80000004c4087c23 */ /* 0x000fe20008010008 */
[----:B------:R-:W-:Y:S01]  /*4770*/  @!P0 IADD3 R216, -R204, 0x28, RZ ;  /* 0x00000028ccd88810 */ /* 0x000fe20007ffe1ff */
[----:B------:R-:W-:Y:S01]  /*4780*/  FFMA.FTZ R9, R198, -UR4, R9 ;  /* 0x80000004c6097c23 */ /* 0x000fe20008010009 */
[C---:B------:R-:W-:Y:S03]  /*4790*/  HMMA.16816.F32.BF16 R24, R112.reuse, R100, R24 ;  /* 0x000000647018723c */ /* 0x040fe60000041818 */
[----:B------:R-:W1:Y:S01]  /*47a0*/  I2F R201, R201 ;  /* 0x000000c900c97306 */ /* 0x000e620000201400 */
[----:B------:R-:W-:Y:S01]  /*47b0*/  FFMA.FTZ R14, R196, -UR4, R14 ;  /* 0x80000004c40e7c23 */ /* 0x000fe2000801000e */
[----:B------:R-:W-:Y:S01]  /*47c0*/  ISETP.GE.AND P4, PT, R220, RZ, PT ;  /* 0x000000ffdc00720c */ /* 0x000fe20003f86270 */
[----:B------:R-:W-:Y:S01]  /*47d0*/  FFMA.FTZ R15, R198, -UR4, R15 ;  /* 0x80000004c60f7c23 */ /* 0x000fe2000801000f */
[----:B------:R-:W-:Y:S01]  /*47e0*/  ISETP.GE.AND P1, PT, R219, RZ, PT ;  /* 0x000000ffdb00720c */ /* 0x000fe20003f26270 */
[----:B------:R-:W-:Y:S01]  /*47f0*/  FFMA.FTZ R12, R190, -UR4, R12 ;  /* 0x80000004be0c7c23 */ /* 0x000fe2000801000c */
[-C--:B------:R-:W-:Y:S03]  /*4800*/  HMMA.16816.F32.BF16 R28, R112, R102.reuse, R28 ;  /* 0x00000066701c723c */ /* 0x080fe6000004181c */
[----:B------:R-:W-:Y:S01]  /*4810*/  FFMA.FTZ R13, R189, -UR4, R13 ;  /* 0x80000004bd0d7c23 */ /* 0x000fe2000801000d */
[----:B------:R-:W-:Y:S01]  /*4820*/  ISETP.GE.AND P0, PT, R218, RZ, PT ;  /* 0x000000ffda00720c */ /* 0x000fe20003f06270 */
[----:B------:R-:W-:Y:S01]  /*4830*/  FFMA.FTZ R19, R192, -UR4, R19 ;  /* 0x80000004c0137c23 */ /* 0x000fe20008010013 */
[----:B------:R-:W-:Y:S01]  /*4840*/  ISETP.GE.AND P3, PT, R217, RZ, PT ;  /* 0x000000ffd900720c */ /* 0x000fe20003f66270 */
[----:B------:R-:W-:Y:S01]  /*4850*/  FFMA.FTZ R18, R193, -UR4, R18 ;  /* 0x80000004c1127c23 */ /* 0x000fe20008010012 */
[C---:B------:R-:W-:Y:S01]  /*4860*/  HMMA.16816.F32.BF16 R32, R104.reuse, R102, R32 ;  /* 0x000000666820723c */ /* 0x040fe20000041820 */
[----:B------:R-:W3:Y:S01]  /*4870*/  LDSM.16.M88.4 R100, [R117+0x6c00] ;  /* 0x006c00007564783b */ /* 0x000ee20000000200 */
[----:B------:R-:W4:Y:S02]  /*4880*/  I2F R213, R213 ;  /* 0x000000d500d57306 */ /* 0x000f240000201400 */
[----:B------:R-:W-:Y:S01]  /*4890*/  FFMA.FTZ R16, R199, -UR4, R16 ;  /* 0x80000004c7107c23 */ /* 0x000fe20008010010 */
[----:B------:R-:W-:Y:S01]  /*48a0*/  ISETP.GE.AND P2, PT, R214, RZ, PT ;  /* 0x000000ffd600720c */ /* 0x000fe20003f46270 */
[----:B------:R-:W-:Y:S01]  /*48b0*/  FFMA.FTZ R17, R203, -UR4, R17 ;  /* 0x80000004cb117c23 */ /* 0x000fe20008010011 */
[----:B------:R-:W-:Y:S01]  /*48c0*/  ISETP.GE.AND P5, PT, R221, RZ, PT ;  /* 0x000000ffdd00720c */ /* 0x000fe20003fa6270 */
[----:B------:R-:W-:Y:S01]  /*48d0*/  FFMA.FTZ R22, R199, -UR4, R22 ;  /* 0x80000004c7167c23 */ /* 0x000fe20008010016 */
[-C--:B--2---:R-:W-:Y:S03]  /*48e0*/  HMMA.16816.F32.BF16 R36, R104, R108.reuse, R36 ;  /* 0x0000006c6824723c */ /* 0x084fe60000041824 */
[----:B-1----:R-:W-:Y:S01]  /*48f0*/  FFMA.FTZ R10, R201, -UR4, R10 ;  /* 0x80000004c90a7c23 */ /* 0x002fe2000801000a */
[C---:B------:R-:W-:Y:S01]  /*4900*/  @!P6 IADD3 R215, -R204.reuse, 0x29, RZ ;  /* 0x00000029ccd7e810 */ /* 0x040fe20007ffe1ff */
[----:B------:R-:W-:Y:S01]  /*4910*/  FFMA.FTZ R23, R203, -UR4, R23 ;  /* 0x80000004cb177c23 */ /* 0x000fe20008010017 */
[----:B------:R-:W-:Y:S01]  /*4920*/  @!P4 IADD3 R220, -R204, 0x31, RZ ;  /* 0x00000031ccdcc810 */ /* 0x000fe20007ffe1ff */
[----:B------:R-:W-:Y:S01]  /*4930*/  FFMA.FTZ R20, R191, -UR4, R20 ;  /* 0x80000004bf147c23 */ /* 0x000fe20008010014 */
[C---:B------:R-:W-:Y:S01]  /*4940*/  HMMA.16816.F32.BF16 R40, R112.reuse, R108, R40 ;  /* 0x0000006c7028723c */ /* 0x040fe20000041828 */
[----:B------:R-:W1:Y:S03]  /*4950*/  I2F R216, R216 ;  /* 0x000000d800d87306 */ /* 0x000e660000201400 */
[----:B------:R-:W-:Y:S01]  /*4960*/  FFMA.FTZ R21, R194, -UR4, R21 ;  /* 0x80000004c2157c23 */ /* 0x000fe20008010015 */
[----:B------:R-:W-:Y:S01]  /*4970*/  @!P1 IADD3 R219, -R204, -0x10, RZ ;  /* 0xfffffff0ccdb9810 */ /* 0x000fe20007ffe1ff */
[----:B------:R-:W-:Y:S01]  /*4980*/  FFMA.FTZ R26, R190, -UR4, R26 ;  /* 0x80000004be1a7c23 */ /* 0x000fe2000801001a */
[----:B------:R-:W-:Y:S01]  /*4990*/  @!P0 IADD3 R218, -R204, -0xf, RZ ;  /* 0xfffffff1ccda8810 */ /* 0x000fe20007ffe1ff */
[----:B------:R-:W-:Y:S01]  /*49a0*/  FFMA.FTZ R27, R189, -UR4, R27 ;  /* 0x80000004bd1b7c23 */ /* 0x000fe2000801001b */
[-C--:B------:R-:W-:Y:S01]  /*49b0*/  HMMA.16816.F32.BF16 R44, R112, R110.reuse, R44 ;  /* 0x0000006e702c723c */ /* 0x080fe2000004182c */
[----:B------:R-:W-:Y:S01]  /*49c0*/  PLOP3.LUT P0, PT, PT, PT, UP0, 0x80, 0x0 ;  /* 0x000000000000781c */ /* 0x000fe20003f0f008 */
[----:B------:R-:W2:Y:S01]  /*49d0*/  I2F R215, R215 ;  /* 0x000000d700d77306 */ /* 0x000ea20000201400 */
[----:B------:R-:W-:Y:S01]  /*49e0*/  FFMA.FTZ R24, R202, -UR4, R24 ;  /* 0x80000004ca187c23 */ /* 0x000fe20008010018 */
[C---:B------:R-:W-:Y:S01]  /*49f0*/  @!P3 IADD3 R217, -R204.reuse, 0x38, RZ ;  /* 0x00000038ccd9b810 */ /* 0x040fe20007ffe1ff */
[C---:B------:R-:W-:Y:S01]  /*4a00*/  FFMA.FTZ R25, R197.reuse, -UR4, R25 ;  /* 0x80000004c5197c23 */ /* 0x040fe20008010019 */
[----:B------:R-:W-:Y:S01]  /*4a10*/  @!P2 IADD3 R214, -R204, 0x39, RZ ;  /* 0x00000039ccd6a810 */ /* 0x000fe20007ffe1ff */
[----:B------:R-:W-:Y:S01]  /*4a20*/  FFMA.FTZ R30, R202, -UR4, R30 ;  /* 0x80000004ca1e7c23 */ /* 0x000fe2000801001e */
[C---:B------:R-:W-:Y:S04]  /*4a30*/  HMMA.16816.F32.BF16 R48, R104.reuse, R110, R48 ;  /* 0x0000006e6830723c */ /* 0x040fe80000041830 */
[----:B------:R-:W-:Y:S01]  /*4a40*/  FFMA.FTZ R31, R197, -UR4, R31 ;  /* 0x80000004c51f7c23 */ /* 0x000fe2000801001f */
[----:B------:R-:W-:Y:S01]  /*4a50*/  @!P5 IADD3 R221, -R204, 0x30, RZ ;  /* 0x00000030ccddd810 */ /* 0x000fe20007ffe1ff */
[----:B------:R-:W-:Y:S01]  /*4a60*/  FFMA.FTZ R28, R195, -UR4, R28 ;  /* 0x80000004c31c7c23 */ /* 0x000fe2000801001c */
[----:B------:R-:W-:Y:S01]  /*4a70*/  I2F R220, R220 ;  /* 0x000000dc00dc7306 */ /* 0x000fe20000201400 */
[----:B------:R-:W-:Y:S01]  /*4a80*/  FFMA.FTZ R29, R205, -UR4, R29 ;  /* 0x80000004cd1d7c23 */ /* 0x000fe2000801001d */
[-C--:B---3--:R-:W-:Y:S03]  /*4a90*/  HMMA.16816.F32.BF16 R52, R104, R100.reuse, R52 ;  /* 0x000000646834723c */ /* 0x088fe60000041834 */
[----:B------:R-:W-:Y:S02]  /*4aa0*/  FFMA.FTZ R34, R191, -UR4, R34 ;  /* 0x80000004bf227c23 */ /* 0x000fe40008010022 */
[----:B------:R-:W-:Y:S02]  /*4ab0*/  FFMA.FTZ R35, R194, -UR4, R35 ;  /* 0x80000004c2237c23 */ /* 0x000fe40008010023 */
[----:B------:R-:W-:Y:S01]  /*4ac0*/  FFMA.FTZ R32, R206, -UR4, R32 ;  /* 0x80000004ce207c23 */ /* 0x000fe20008010020 */
[C---:B------:R-:W-:Y:S01]  /*4ad0*/  HMMA.16816.F32.BF16 R56, R112.reuse, R100, R56 ;  /* 0x000000647038723c */ /* 0x040fe20000041838 */
[----:B------:R-:W3:Y:S03]  /*4ae0*/  I2F R108, R221 ;  /* 0x000000dd006c7306 */ /* 0x000ee60000201400 */
[----:B------:R-:W-:Y:S02]  /*4af0*/  FFMA.FTZ R33, R208, -UR4, R33 ;  /* 0x80000004d0217c23 */ /* 0x000fe40008010021 */
[----:B------:R-:W-:Y:S02]  /*4b00*/  FFMA.FTZ R38, R206, -UR4, R38 ;  /* 0x80000004ce267c23 */ /* 0x000fe40008010026 */
[----:B------:R-:W-:Y:S01]  /*4b10*/  FFMA.FTZ R39, R208, -UR4, R39 ;  /* 0x80000004d0277c23 */ /* 0x000fe20008010027 */
[-C--:B------:R-:W-:Y:S02]  /*4b20*/  HMMA.16816.F32.BF16 R60, R112, R102.reuse, R60 ;  /* 0x00000066703c723c */ /* 0x080fe4000004183c */
[----:B------:R-:W1:Y:S01]  /*4b30*/  I2F R219, R219 ;  /* 0x000000db00db7306 */ /* 0x000e620000201400 */
[----:B------:R-:W-:Y:S02]  /*4b40*/  FFMA.FTZ R36, R207, -UR4, R36 ;  /* 0x80000004cf247c23 */ /* 0x000fe40008010024 */
[----:B------:R-:W-:Y:S02]  /*4b50*/  FFMA.FTZ R37, R209, -UR4, R37 ;  /* 0x80000004d1257c23 */ /* 0x000fe40008010025 */
[----:B------:R-:W-:Y:S01]  /*4b60*/  FFMA.FTZ R42, R195, -UR4, R42 ;  /* 0x80000004c32a7c23 */ /* 0x000fe2000801002a */
[----:B------:R-:W-:Y:S04]  /*4b70*/  HMMA.16816.F32.BF16 R64, R104, R102, R64 ;  /* 0x000000666840723c */ /* 0x000fe80000041840 */
[----:B------:R-:W-:Y:S01]  /*4b80*/  FFMA.FTZ R43, R205, -UR4, R43 ;  /* 0x80000004cd2b7c23 */ /* 0x000fe2000801002b */
[----:B------:R-:W3:Y:S01]  /*4b90*/  I2F R218, R218 ;  /* 0x000000da00da7306 */ /* 0x000ee20000201400 */
[C---:B------:R-:W-:Y:S02]  /*4ba0*/  FFMA.FTZ R40, R210.reuse, -UR4, R40 ;  /* 0x80000004d2287c23 */ /* 0x040fe40008010028 */
[C---:B------:R-:W-:Y:S04]  /*4bb0*/  FFMA.FTZ R41, R211.reuse, -UR4, R41 ;  /* 0x80000004d3297c23 */ /* 0x040fe80008010029 */
[----:B------:R-:W-:Y:S02]  /*4bc0*/  FFMA.FTZ R46, R210, -UR4, R46 ;  /* 0x80000004d22e7c23 */ /* 0x000fe4000801002e */
[----:B------:R-:W-:Y:S01]  /*4bd0*/  FFMA.FTZ R47, R211, -UR4, R47 ;  /* 0x80000004d32f7c23 */ /* 0x000fe2000801002f */
[----:B------:R-:W3:Y:S01]  /*4be0*/  I2F R217, R217 ;  /* 0x000000d900d97306 */ /* 0x000ee20000201400 */
[----:B------:R-:W-:Y:S02]  /*4bf0*/  FFMA.FTZ R44, R212, -UR4, R44 ;  /* 0x80000004d42c7c23 */ /* 0x000fe4000801002c */
[----:B----4-:R-:W-:Y:S02]  /*4c00*/  FFMA.FTZ R45, R213, -UR4, R45 ;  /* 0x80000004d52d7c23 */ /* 0x010fe4000801002d */
[----:B------:R-:W-:Y:S02]  /*4c10*/  FFMA.FTZ R50, R207, -UR4, R50 ;  /* 0x80000004cf327c23 */ /* 0x000fe40008010032 */
[----:B------:R-:W-:Y:S02]  /*4c20*/  FFMA.FTZ R51, R209, -UR4, R51 ;  /* 0x80000004d1337c23 */ /* 0x000fe40008010033 */
[C---:B-1----:R-:W-:Y:S01]  /*4c30*/  FFMA.FTZ R48, R216.reuse, -UR4, R48 ;  /* 0x80000004d8307c23 */ /* 0x042fe20008010030 */
[----:B------:R-:W1:Y:S01]  /*4c40*/  I2F R214, R214 ;  /* 0x000000d600d67306 */ /* 0x000e620000201400 */
[C---:B--2---:R-:W-:Y:S02]  /*4c50*/  FFMA.FTZ R49, R215.reuse, -UR4, R49 ;  /* 0x80000004d7317c23 */ /* 0x044fe40008010031 */
[----:B------:R-:W-:Y:S02]  /*4c60*/  FFMA.FTZ R54, R216, -UR4, R54 ;  /* 0x80000004d8367c23 */ /* 0x000fe40008010036 */
[----:B------:R-:W-:Y:S02]  /*4c70*/  FFMA.FTZ R55, R215, -UR4, R55 ;  /* 0x80000004d7377c23 */ /* 0x000fe40008010037 */
[----:B---3--:R-:W-:Y:S02]  /*4c80*/  FFMA.FTZ R52, R108, -UR4, R52 ;  /* 0x800000046c347c23 */ /* 0x008fe40008010034 */
        /* <DEDUP_REMOVED lines=12> */
[----:B-1----:R-:W-:Y:S01]  /*4d50*/  FFMA.FTZ R65, R214, -UR4, R65 ;  /* 0x80000004d6417c23 */ /* 0x002fe20008010041 */
        /* <DEDUP_REMOVED lines=11> */
.L_x_1254:
[----:B------:R-:W-:Y:S01]  /*4e10*/  IADD3 R192, R128, UR8, RZ ;  /* 0x0000000880c07c10 */ /* 0x000fe2000fffe0ff */
[----:B------:R-:W-:Y:S01]  /*4e20*/  UIADD3 UR8, -UR10, UR5, -UR11 ;  /* 0x000000050a087290 */ /* 0x000fe2000fffe90b */
[----:B------:R-:W-:Y:S01]  /*4e30*/  IMAD.SHL.U32 R106, R167, 0x2, RZ ;  /* 0x00000002a76a7824 */ /* 0x000fe200078e00ff */
[----:B------:R-:W-:Y:S01]  /*4e40*/  UMOV UR28, UR10 ;  /* 0x0000000a001c7c82 */ /* 0x000fe20008000000 */
[C---:B------:R-:W-:Y:S02]  /*4e50*/  IADD3 R104, R192.reuse, 0x8, RZ ;  /* 0x00000008c0687810 */ /* 0x040fe40007ffe0ff */
[C---:B------:R-:W-:Y:S02]  /*4e60*/  IADD3 R102, R192.reuse, 0x40, RZ ;  /* 0x00000040c0667810 */ /* 0x040fe40007ffe0ff */
[C---:B------:R-:W-:Y:S02]  /*4e70*/  IADD3 R100, R192.reuse, 0x48, RZ ;  /* 0x00000048c0647810 */ /* 0x040fe40007ffe0ff */
[----:B------:R-:W-:Y:S02]  /*4e80*/  IADD3 R193, R192, UR8, RZ ;  /* 0x00000008c0c17c10 */ /* 0x000fe4000fffe0ff */
[----:B------:R-:W-:Y:S02]  /*4e90*/  IADD3 R105, R104, UR8, RZ ;  /* 0x0000000868697c10 */ /* 0x000fe4000fffe0ff */
[----:B------:R-:W-:Y:S02]  /*4ea0*/  IADD3 R103, R102, UR8, RZ ;  /* 0x0000000866677c10 */ /* 0x000fe4000fffe0ff */
[----:B------:R-:W-:Y:S01]  /*4eb0*/  IADD3 R101, R100, UR8, RZ ;  /* 0x0000000864657c10 */ /* 0x000fe2000fffe0ff */
[----:B------:R-:W-:Y:S01]  /*4ec0*/  UIADD3 UR8, UR5, 0x1, -UR11 ;  /* 0x0000000105087890 */ /* 0x000fe2000fffe80b */
[----:B------:R-:W-:Y:S02]  /*4ed0*/  LOP3.LUT R106, R106, 0x6, RZ, 0xc0, !PT ;  /* 0x000000066a6a7812 */ /* 0x000fe400078ec0ff */
[----:B------:R-:W-:Y:S01]  /*4ee0*/  IMNMX R193, RZ, R193, !PT ;  /* 0x000000c1ffc17217 */ /* 0x000fe20007800200 */
[----:B------:R-:W-:Y:S01]  /*4ef0*/  UIADD3 UR8, UR8, UR60, URZ ;  /* 0x0000003c08087290 */ /* 0x000fe2000fffe03f */
[----:B------:R-:W-:Y:S01]  /*4f00*/  IMNMX R105, RZ, R105, !PT ;  /* 0x00000069ff697217 */ /* 0x000fe20007800200 */
[----:B------:R-:W-:Y:S01]  /*4f10*/  IMAD R106, R129, 0x40, R106 ;  /* 0x00000040816a7824 */ /* 0x000fe200078e026a */
[----:B------:R-:W-:Y:S02]  /*4f20*/  IMNMX R103, RZ, R103, !PT ;  /* 0x00000067ff677217 */ /* 0x000fe40007800200 */
[----:B------:R-:W-:Y:S02]  /*4f30*/  IMNMX R101, RZ, R101, !PT ;  /* 0x00000065ff657217 */ /* 0x000fe40007800200 */
[----:B------:R-:W-:Y:S02]  /*4f40*/  IADD3 R192, R192, UR8, RZ ;  /* 0x00000008c0c07c10 */ /* 0x000fe4000fffe0ff */
[----:B------:R-:W-:Y:S02]  /*4f50*/  IADD3 R106, R106, UR9, RZ ;  /* 0x000000096a6a7c10 */ /* 0x000fe4000fffe0ff */
[----:B------:R-:W-:Y:S02]  /*4f60*/  IMNMX R192, R192, UR5, PT ;  /* 0x00000005c0c07c17 */ /* 0x000fe4000b800200 */
[----:B------:R-:W-:Y:S02]  /*4f70*/  ISETP.GE.AND P0, PT, R106, R193, PT ;  /* 0x000000c16a00720c */ /* 0x000fe40003f06270 */
[----:B------:R-:W-:Y:S02]  /*4f80*/  IADD3 R104, R104, UR8, RZ ;  /* 0x0000000868687c10 */ /* 0x000fe4000fffe0ff */
[----:B------:R-:W-:Y:S02]  /*4f90*/  IADD3 R102, R102, UR8, RZ ;  /* 0x0000000866667c10 */ /* 0x000fe4000fffe0ff */
[----:B------:R-:W-:Y:S02]  /*4fa0*/  IADD3 R100, R100, UR8, RZ ;  /* 0x0000000864647c10 */ /* 0x000fe4000fffe0ff */
[C---:B------:R-:W-:Y:S02]  /*4fb0*/  IADD3 R191, R106.reuse, 0x1, RZ ;  /* 0x000000016abf7810 */ /* 0x040fe40007ffe0ff */
[C---:B------:R-:W-:Y:S02]  /*4fc0*/  IADD3 R190, R106.reuse, 0x8, RZ ;  /* 0x000000086abe7810 */ /* 0x040fe40007ffe0ff */
[C---:B------:R-:W-:Y:S02]  /*4fd0*/  IADD3 R189, R106.reuse, 0x9, RZ ;  /* 0x000000096abd7810 */ /* 0x040fe40007ffe0ff */
[C---:B------:R-:W-:Y:S02]  /*4fe0*/  IADD3 R188, R106.reuse, 0x10, RZ ;  /* 0x000000106abc7810 */ /* 0x040fe40007ffe0ff */
[----:B------:R-:W-:Y:S02]  /*4ff0*/  ISETP.GE.OR P0, PT, R106, R192, !P0 ;  /* 0x000000c06a00720c */ /* 0x000fe40004706670 */
[----:B------:R-:W-:Y:S02]  /*5000*/  IMNMX R104, R104, UR5, PT ;  /* 0x0000000568687c17 */ /* 0x000fe4000b800200 */
[----:B------:R-:W-:Y:S02]  /*5010*/  IMNMX R102, R102, UR5, PT ;  /* 0x0000000566667c17 */ /* 0x000fe4000b800200 */
        /* <DEDUP_REMOVED lines=202> */
.L_x_1255:
[C---:B------:R-:W-:Y:S01]  /*5cc0*/  FSETP.NEU.FTZ.AND P0, PT, R174.reuse, -INF , PT ;  /* 0xff800000ae00780b */ /* 0x040fe20003f1d000 */
[----:B------:R-:W-:Y:S01]  /*5cd0*/  FMUL.FTZ R100, R174, 1.4426950216293334961 ;  /* 0x3fb8aa3bae647820 */ /* 0x000fe20000410000 */
[----:B------:R-:W-:Y:S01]  /*5ce0*/  UISETP.GT.AND UP2, UPT, UR7, UR33, UPT ;  /* 0x000000210700728c */ /* 0x000fe2000bf44270 */
[C---:B------:R-:W-:Y:S03]  /*5cf0*/  FMUL.FTZ R101, R175.reuse, 1.4426950216293334961 ;  /* 0x3fb8aa3baf657820 */ /* 0x040fe60000410000 */
        /* <DEDUP_REMOVED lines=32> */
[----:B------:R-:W-:Y:S01]  /*5f00*/  MUFU.EX2 R195, R67 ;  /* 0x0000004300c37308 */ /* 0x000fe20000000800 */
[----:B------:R-:W-:Y:S01]  /*5f10*/  FSETP.NEU.FTZ.AND P0, PT, R173, -INF , PT ;  /* 0xff800000ad00780b */ /* 0x000fe20003f1d000 */
[----:B------:R-:W-:Y:S02]  /*5f20*/  FFMA.FTZ R17, R17, c[0x0][0x23c], -R100 ;  /* 0x00008f0011117a23 */ /* 0x000fe40000010864 */
[----:B--2---:R-:W-:Y:S02]  /*5f30*/  FMUL.FTZ R16, R173, 1.4426950216293334961 ;  /* 0x3fb8aa3bad107820 */ /* 0x004fe40000410000 */
[--C-:B------:R-:W-:Y:S02]  /*5f40*/  FFMA.FTZ R12, R12, c[0x0][0x23c], -R19.reuse ;  /* 0x00008f000c0c7a23 */ /* 0x100fe40000010813 */
[--C-:B------:R-:W-:Y:S01]  /*5f50*/  FFMA.FTZ R60, R60, c[0x0][0x23c], -R19.reuse ;  /* 0x00008f003c3c7a23 */ /* 0x100fe20000010813 */
[----:B------:R-:W-:Y:S01]  /*5f60*/  FSEL R16, R16, RZ, P0 ;  /* 0x000000ff10107208 */ /* 0x000fe20000000000 */
[----:B------:R1:W-:Y:S01]  /*5f70*/  MUFU.EX2 R247, R7 ;  /* 0x0000000700f77308 */ /* 0x0003e20000000800 */
[--C-:B------:R-:W-:Y:S02]  /*5f80*/  FFMA.FTZ R28, R28, c[0x0][0x23c], -R19.reuse ;  /* 0x00008f001c1c7a23 */ /* 0x100fe40000010813 */
[----:B----4-:R-:W-:Y:S02]  /*5f90*/  IMAD.U32 R50, RZ, RZ, UR7 ;  /* 0x00000007ff327e24 */ /* 0x010fe4000f8e00ff */
[--C-:B------:R-:W-:Y:S02]  /*5fa0*/  FFMA.FTZ R31, R31, c[0x0][0x23c], -R16.reuse ;  /* 0x00008f001f1f7a23 */ /* 0x100fe40000010810 */
[----:B------:R-:W-:Y:S02]  /*5fb0*/  FFMA.FTZ R30, R30, c[0x0][0x23c], -R16 ;  /* 0x00008f001e1e7a23 */ /* 0x000fe40000010810 */
[----:B------:R-:W-:Y:S01]  /*5fc0*/  IMAD R50, R50, 0x8, R130 ;  /* 0x0000000832327824 */ /* 0x000fe200078e0282 */
[----:B------:R2:W-:Y:S01]  /*5fd0*/  MUFU.EX2 R203, R51 ;  /* 0x0000003300cb7308 */ /* 0x0005e20000000800 */
[--C-:B------:R-:W-:Y:S02]  /*5fe0*/  FFMA.FTZ R11, R11, c[0x0][0x23c], -R16.reuse ;  /* 0x00008f000b0b7a23 */ /* 0x100fe40000010810 */
[--C-:B------:R-:W-:Y:S01]  /*5ff0*/  FFMA.FTZ R63, R63, c[0x0][0x23c], -R16.reuse ;  /* 0x00008f003f3f7a23 */ /* 0x100fe20000010810 */
[----:B------:R-:W-:Y:S01]  /*6000*/  IADD3 R108, R50, 0x4, RZ ;  /* 0x00000004326c7810 */ /* 0x000fe20007ffe0ff */
[--C-:B------:R-:W-:Y:S02]  /*6010*/  FFMA.FTZ R14, R14, c[0x0][0x23c], -R16.reuse ;  /* 0x00008f000e0e7a23 */ /* 0x100fe40000010810 */
[--C-:B------:R-:W-:Y:S02]  /*6020*/  FFMA.FTZ R15, R15, c[0x0][0x23c], -R16.reuse ;  /* 0x00008f000f0f7a23 */ /* 0x100fe40000010810 */
[----:B------:R-:W-:Y:S01]  /*6030*/  IMAD.WIDE.U32 R108, R108, -0x326172a9, RZ ;  /* 0xcd9e8d576c6c7825 */ /* 0x000fe200078e00ff */
[----:B------:R-:W-:Y:S03]  /*6040*/  MUFU.EX2 R223, R31 ;  /* 0x0000001f00df7308 */ /* 0x000fe60000000800 */
[--C-:B------:R-:W-:Y:S02]  /*6050*/  FFMA.FTZ R24, R24, c[0x0][0x23c], -R19.reuse ;  /* 0x00008f0018187a23 */ /* 0x100fe40000010813 */
[----:B-1----:R-:W-:Y:S02]  /*6060*/  IMAD.U32 R7, RZ, RZ, UR31 ;  /* 0x0000001fff077e24 */ /* 0x002fe4000f8e00ff */
[----:B------:R-:W-:Y:S02]  /*6070*/  FFMA.FTZ R44, R44, c[0x0][0x23c], -R19 ;  /* 0x00008f002c2c7a23 */ /* 0x000fe40000010813 */
[----:B------:R-:W-:Y:S01]  /*6080*/  IMAD R7, R7, 0x2, R129 ;  /* 0x0000000207077824 */ /* 0x000fe200078e0281 */
[----:B------:R1:W-:Y:S01]  /*6090*/  MUFU.EX2 R224, R30 ;  /* 0x0000001e00e07308 */ /* 0x0003e20000000800 */
[--C-:B------:R-:W-:Y:S02]  /*60a0*/  FFMA.FTZ R8, R8, c[0x0][0x23c], -R19.reuse ;  /* 0x00008f0008087a23 */ /* 0x100fe40000010813 */
[----:B------:R-:W-:Y:S02]  /*60b0*/  IMAD.SHL.U32 R7, R7, 0x2, RZ ;  /* 0x0000000207077824 */ /* 0x000fe400078e00ff */
[----:B--2---:R-:W-:Y:S04]  /*60c0*/  IMAD.WIDE.U32 R50, R50, -0x326172a9, RZ ;  /* 0xcd9e8d5732327825 */ /* 0x004fe800078e00ff */
[--C-:B------:R-:W-:Y:S01]  /*60d0*/  FFMA.FTZ R29, R29, c[0x0][0x23c], -R19.reuse ;  /* 0x00008f001d1d7a23 */ /* 0x100fe20000010813 */
[-C--:B------:R-:W-:Y:S01]  /*60e0*/  LOP3.LUT R188, R51, R171.reuse, RZ, 0x3c, !PT ;  /* 0x000000ab33bc7212 */ /* 0x080fe200078e3cff */
        /* <DEDUP_REMOVED lines=8> */
[----:B-1----:R-:W-:Y:S04]  /*6170*/  IMAD.WIDE.U32 R30, R169, -0x2daee0ad, RZ ;  /* 0xd2511f53a91e7825 */ /* 0x002fe800078e00ff */
[--C-:B------:R-:W-:Y:S02]  /*6180*/  FFMA.FTZ R56, R56, c[0x0][0x23c], -R19.reuse ;  /* 0x00008f0038387a23 */ /* 0x100fe40000010813 */
[--C-:B------:R-:W-:Y:S01]  /*6190*/  FFMA.FTZ R57, R57, c[0x0][0x23c], -R19.reuse ;  /* 0x00008f0039397a23 */ /* 0x100fe20000010813 */
[----:B------:R1:W-:Y:S01]  /*61a0*/  MUFU.EX2 R192, R60 ;  /* 0x0000003c00c07308 */ /* 0x0003e20000000800 */
[----:B------:R-:W-:Y:S02]  /*61b0*/  FFMA.FTZ R19, R61, c[0x0][0x23c], -R19 ;  /* 0x00008f003d137a23 */ /* 0x000fe40000010813 */
[--C-:B------:R-:W-:Y:S01]  /*61c0*/  FFMA.FTZ R244, R10, c[0x0][0x23c], -R16.reuse ;  /* 0x00008f000af47a23 */ /* 0x100fe20000010810 */
[----:B--2---:R-:W-:Y:S01]  /*61d0*/  IADD3 R12, R7, 0x1, RZ ;  /* 0x00000001070c7810 */ /* 0x004fe20007ffe0ff */
[--C-:B------:R-:W-:Y:S01]  /*61e0*/  FFMA.FTZ R26, R26, c[0x0][0x23c], -R16.reuse ;  /* 0x00008f001a1a7a23 */ /* 0x100fe20000010810 */
[----:B------:R-:W-:Y:S01]  /*61f0*/  LOP3.LUT R7, R31, UR32, R7, 0x96, !PT ;  /* 0x000000201f077c12 */ /* 0x000fe2000f8e9607 */
[----:B------:R-:W-:Y:S03]  /*6200*/  IMAD.WIDE.U32 R188, R188, -0x2daee0ad, RZ ;  /* 0xd2511f53bcbc7825 */ /* 0x000fe600078e00ff */
[----:B------:R2:W-:Y:S01]  /*6210*/  MUFU.EX2 R248, R6 ;  /* 0x0000000600f87308 */ /* 0x0005e20000000800 */
[--C-:B------:R-:W-:Y:S02]  /*6220*/  FFMA.FTZ R27, R27, c[0x0][0x23c], -R16.reuse ;  /* 0x00008f001b1b7a23 */ /* 0x100fe40000010810 */
[----:B------:R-:W-:Y:S01]  /*6230*/  FFMA.FTZ R47, R47, c[0x0][0x23c], -R16 ;  /* 0x00008f002f2f7a23 */ /* 0x000fe20000010810 */
[----:B----4-:R-:W-:Y:S01]  /*6240*/  LOP3.LUT R4, R30, UR51, RZ, 0x3c, !PT ;  /* 0x000000331e047c12 */ /* 0x010fe2000f8e3cff */
[--C-:B------:R-:W-:Y:S01]  /*6250*/  FFMA.FTZ R5, R5, c[0x0][0x23c], -R100.reuse ;  /* 0x00008f0005057a23 */ /* 0x100fe20000010864 */
[----:B------:R-:W-:Y:S01]  /*6260*/  LOP3.LUT R30, R109, R171, RZ, 0x3c, !PT ;  /* 0x000000ab6d1e7212 */ /* 0x000fe200078e3cff */
[----:B------:R-:W-:Y:S01]  /*6270*/  FFMA.FTZ R20, R20, c[0x0][0x23c], -R100 ;  /* 0x00008f0014147a23 */ /* 0x000fe20000010864 */
[----:B------:R-:W-:Y:S01]  /*6280*/  LOP3.LUT R112, R4, R189, RZ, 0x3c, !PT ;  /* 0x000000bd04707212 */ /* 0x000fe200078e3cff */
[--C-:B------:R-:W-:Y:S01]  /*6290*/  FFMA.FTZ R211, R43, c[0x0][0x23c], -R16.reuse ;  /* 0x00008f002bd37a23 */ /* 0x100fe20000010810 */
[----:B------:R4:W-:Y:S01]  /*62a0*/  MUFU.EX2 R243, R11 ;  /* 0x0000000b00f37308 */ /* 0x0009e20000000800 */
[----:B------:R-:W-:Y:S02]  /*62b0*/  FFMA.FTZ R46, R46, c[0x0][0x23c], -R16 ;  /* 0x00008f002e2e7a23 */ /* 0x000fe40000010810 */
[----:B------:R-:W-:Y:S04]  /*62c0*/  IMAD.WIDE.U32 R112, R112, -0x326172a9, RZ ;  /* 0xcd9e8d5770707825 */ /* 0x000fe800078e00ff */
[----:B-1----:R-:W-:Y:S03]  /*62d0*/  IMAD.WIDE.U32 R60, R7, -0x326172a9, RZ ;  /* 0xcd9e8d57073c7825 */ /* 0x002fe600078e00ff */
[----:B------:R1:W-:Y:S01]  /*62e0*/  MUFU.EX2 R240, R14 ;  /* 0x0000000e00f07308 */ /* 0x0003e20000000800 */
[----:B------:R-:W-:Y:S01]  /*62f0*/  FFMA.FTZ R48, R48, c[0x0][0x23c], -R100 ;  /* 0x00008f0030307a23 */ /* 0x000fe20000010864 */
[----:B------:R-:W-:Y:S01]  /*6300*/  LOP3.LUT R10, R61, UR26, R50, 0x96, !PT ;  /* 0x0000001a3d0a7c12 */ /* 0x000fe2000f8e9632 */
[----:B------:R-:W-:Y:S01]  /*6310*/  FFMA.FTZ R36, R36, c[0x0][0x23c], -R100 ;  /* 0x00008f0024247a23 */ /* 0x000fe20000010864 */
[----:B--2---:R-:W-:Y:S01]  /*6320*/  LOP3.LUT R6, R31, UR32, R12, 0x96, !PT ;  /* 0x000000201f067c12 */ /* 0x004fe2000f8e960c */
[----:B------:R-:W-:Y:S01]  /*6330*/  IMAD.WIDE.U32 R30, R30, -0x2daee0ad, RZ ;  /* 0xd2511f531e1e7825 */ /* 0x000fe200078e00ff */
[----:B------:R-:W-:Y:S03]  /*6340*/  LOP3.LUT R190, R113, UR25, R60, 0x96, !PT ;  /* 0x0000001971be7c12 */ /* 0x000fe6000f8e963c */
[----:B------:R-:W-:Y:S01]  /*6350*/  FFMA.FTZ R49, R49, c[0x0][0x23c], -R100 ;  /* 0x00008f0031317a23 */ /* 0x000fe20000010864 */
[----:B------:R-:W-:Y:S01]  /*6360*/  LOP3.LUT R110, R4, R31, RZ, 0x3c, !PT ;  /* 0x0000001f046e7212 */ /* 0x000fe200078e3cff */
[----:B------:R2:W-:Y:S01]  /*6370*/  MUFU.EX2 R239, R15 ;  /* 0x0000000f00ef7308 */ /* 0x0005e20000000800 */
[----:B------:R-:W-:Y:S01]  /*6380*/  LOP3.LUT R4, R61, UR26, R108, 0x96, !PT ;  /* 0x0000001a3d047c12 */ /* 0x000fe2000f8e966c */
[----:B------:R-:W-:Y:S04]  /*6390*/  IMAD.WIDE.U32 R190, R190, -0x2daee0ad, RZ ;  /* 0xd2511f53bebe7825 */ /* 0x000fe800078e00ff */
[----:B----4-:R-:W-:Y:S04]  /*63a0*/  IMAD.WIDE.U32 R10, R10, -0x2daee0ad, RZ ;  /* 0xd2511f530a0a7825 */ /* 0x010fe800078e00ff */
[----:B------:R4:W-:Y:S01]  /*63b0*/  MUFU.EX2 R220, R34 ;  /* 0x0000002200dc7308 */ /* 0x0009e20000000800 */
[----:B------:R-:W-:Y:S01]  /*63c0*/  LOP3.LUT R106, R11, UR24, R188, 0x96, !PT ;  /* 0x000000180b6a7c12 */ /* 0x000fe2000f8e96bc */
[----:B------:R-:W-:Y:S01]  /*63d0*/  IMAD.WIDE.U32 R102, R4, -0x2daee0ad, RZ ;  /* 0xd2511f5304667825 */ /* 0x000fe200078e00ff */
[----:B------:R-:W-:Y:S03]  /*63e0*/  LOP3.LUT R10, R191, UR22, R10, 0x96, !PT ;  /* 0x00000016bf0a7c12 */ /* 0x000fe6000f8e960a */
[----:B------:R-:W-:Y:S01]  /*63f0*/  IMAD.WIDE.U32 R6, R6, -0x326172a9, RZ ;  /* 0xcd9e8d5706067825 */ /* 0x000fe200078e00ff */
[----:B-1----:R-:W-:Y:S03]  /*6400*/  LOP3.LUT R14, R103, UR24, R30, 0x96, !PT ;  /* 0x00000018670e7c12 */ /* 0x002fe6000f8e961e */
[----:B------:R1:W-:Y:S01]  /*6410*/  MUFU.EX2 R232, R22 ;  /* 0x0000001600e87308 */ /* 0x0003e20000000800 */
[----:B------:R-:W-:Y:S01]  /*6420*/  LOP3.LUT R50, R7, UR26, R50, 0x96, !PT ;  /* 0x0000001a07327c12 */ /* 0x000fe2000f8e9632 */
[----:B------:R-:W-:Y:S01]  /*6430*/  IMAD.WIDE.U32 R106, R106, -0x326172a9, RZ ;  /* 0xcd9e8d576a6a7825 */ /* 0x000fe200078e00ff */
[----:B------:R-:W-:Y:S02]  /*6440*/  LOP3.LUT R104, R113, UR25, R6, 0x96, !PT ;  /* 0x0000001971687c12 */ /* 0x000fe4000f8e9606 */
[----:B------:R-:W-:Y:S01]  /*6450*/  LOP3.LUT R108, R7, UR26, R108, 0x96, !PT ;  /* 0x0000001a076c7c12 */ /* 0x000fe2000f8e966c */
[----:B------:R-:W-:Y:S01]  /*6460*/  IMAD.WIDE.U32 R110, R110, -0x326172a9, RZ ;  /* 0xcd9e8d576e6e7825 */ /* 0x000fe200078e00ff */
[----:B------:R-:W-:Y:S03]  /*6470*/  LOP3.LUT R114, R107, UR23, R112, 0x96, !PT ;  /* 0x000000176b727c12 */ /* 0x000fe6000f8e9670 */
[----:B------:R1:W-:Y:S01]  /*6480*/  MUFU.EX2 R231, R23 ;  /* 0x0000001700e77308 */ /* 0x0003e20000000800 */
[C---:B------:R-:W-:Y:S01]  /*6490*/  LOP3.LUT R60, R111.reuse, UR25, R60, 0x96, !PT ;  /* 0x000000196f3c7c12 */ /* 0x040fe2000f8e963c */
[----:B--2---:R-:W-:Y:S01]  /*64a0*/  IMAD.WIDE.U32 R14, R14, -0x326172a9, RZ ;  /* 0xcd9e8d570e0e7825 */ /* 0x004fe200078e00ff */
[----:B----4-:R-:W-:Y:S03]  /*64b0*/  LOP3.LUT R34, R111, UR25, R6, 0x96, !PT ;  /* 0x000000196f227c12 */ /* 0x010fe6000f8e9606 */
[----:B------:R-:W-:Y:S01]  /*64c0*/  IMAD.WIDE.U32 R10, R10, -0x326172a9, RZ ;  /* 0xcd9e8d570a0a7825 */ /* 0x000fe200078e00ff */
[----:B------:R-:W-:Y:S03]  /*64d0*/  LOP3.LUT R6, R15, UR23, R110, 0x96, !PT ;  /* 0x000000170f067c12 */ /* 0x000fe6000f8e966e */
[----:B------:R2:W4:Y:S01]  /*64e0*/  MUFU.EX2 R222, R32 ;  /* 0x0000002000de7308 */ /* 0x0005220000000800 */
[----:B------:R-:W-:Y:S01]  /*64f0*/  LOP3.LUT R106, R11, UR21, R106, 0x96, !PT ;  /* 0x000000150b6a7c12 */ /* 0x000fe2000f8e966a */
[----:B------:R-:W-:Y:S04]  /*6500*/  IMAD.WIDE.U32 R104, R104, -0x2daee0ad, RZ ;  /* 0xd2511f5368687825 */ /* 0x000fe800078e00ff */
[----:B------:R-:W-:Y:S04]  /*6510*/  IMAD.WIDE.U32 R50, R50, -0x2daee0ad, RZ ;  /* 0xd2511f5332327825 */ /* 0x000fe800078e00ff */
[----:B------:R-:W-:Y:S01]  /*6520*/  MUFU.EX2 R226, R28 ;  /* 0x0000001c00e27308 */ /* 0x000fe20000000800 */
[----:B------:R-:W-:Y:S01]  /*6530*/  LOP3.LUT R188, R51, UR24, R188, 0x96, !PT ;  /* 0x0000001833bc7c12 */ /* 0x000fe2000f8e96bc */
[----:B------:R-:W-:Y:S01]  /*6540*/  IMAD.WIDE.U32 R114, R114, -0x2daee0ad, RZ ;  /* 0xd2511f5372727825 */ /* 0x000fe200078e00ff */
[----:B------:R-:W-:Y:S03]  /*6550*/  LOP3.LUT R50, R105, UR22, R50, 0x96, !PT ;  /* 0x0000001669327c12 */ /* 0x000fe6000f8e9632 */
[----:B------:R-:W-:Y:S01]  /*6560*/  IMAD.WIDE.U32 R106, R106, -0x2daee0ad, RZ ;  /* 0xd2511f536a6a7825 */ /* 0x000fe200078e00ff */
[----:B-1----:R-:W-:Y:S03]  /*6570*/  LOP3.LUT R22, R115, UR20, R190, 0x96, !PT ;  /* 0x0000001473167c12 */ /* 0x002fe6000f8e96be */
[----:B------:R1:W-:Y:S01]  /*6580*/  MUFU.EX2 R225, R29 ;  /* 0x0000001d00e17308 */ /* 0x0003e20000000800 */
[----:B------:R-:W-:Y:S04]  /*6590*/  IMAD.WIDE.U32 R60, R60, -0x2daee0ad, RZ ;  /* 0xd2511f533c3c7825 */ /* 0x000fe800078e00ff */
[----:B------:R-:W-:Y:S01]  /*65a0*/  IMAD.WIDE.U32 R6, R6, -0x2daee0ad, RZ ;  /* 0xd2511f5306067825 */ /* 0x000fe200078e00ff */
[----:B------:R-:W-:Y:S03]  /*65b0*/  LOP3.LUT R102, R61, UR22, R102, 0x96, !PT ;  /* 0x000000163d667c12 */ /* 0x000fe6000f8e9666 */
[----:B------:R-:W-:Y:S01]  /*65c0*/  IMAD.WIDE.U32 R188, R188, -0x326172a9, RZ ;  /* 0xcd9e8d57bcbc7825 */ /* 0x000fe200078e00ff */
[----:B------:R-:W-:Y:S01]  /*65d0*/  LOP3.LUT R60, R7, UR20, R60, 0x96, !PT ;  /* 0x00000014073c7c12 */ /* 0x000fe2000f8e963c */
[----:B------:R3:W-:Y:S01]  /*65e0*/  MUFU.EX2 R221, R33 ;  /* 0x0000002100dd7308 */ /* 0x0007e20000000800 */
[----:B------:R-:W-:Y:S01]  /*65f0*/  LOP3.LUT R7, R107, UR18, R114, 0x96, !PT ;  /* 0x000000126b077c12 */ /* 0x000fe2000f8e9672 */
[----:B------:R-:W-:Y:S01]  /*6600*/  IMAD.WIDE.U32 R50, R50, -0x326172a9, RZ ;  /* 0xcd9e8d5732327825 */ /* 0x000fe200078e00ff */
[----:B------:R-:W-:Y:S03]  /*6610*/  LOP3.LUT R112, R189, UR23, R112, 0x96, !PT ;  /* 0x00000017bd707c12 */ /* 0x000fe6000f8e9670 */
[----:B------:R-:W-:Y:S01]  /*6620*/  IMAD.WIDE.U32 R22, R22, -0x326172a9, RZ ;  /* 0xcd9e8d5716167825 */ /* 0x000fe200078e00ff */
[----:B--2---:R-:W-:Y:S03]  /*6630*/  LOP3.LUT R32, R51, UR21, R188, 0x96, !PT ;  /* 0x0000001533207c12 */ /* 0x004fe6000f8e96bc */
[----:B------:R2:W-:Y:S01]  /*6640*/  MUFU.EX2 R228, R26 ;  /* 0x0000001a00e47308 */ /* 0x0005e20000000800 */
[----:B------:R-:W-:Y:S01]  /*6650*/  LOP3.LUT R10, R23, UR19, R10, 0x96, !PT ;  /* 0x00000013170a7c12 */ /* 0x000fe2000f8e960a */
[----:B------:R-:W-:Y:S04]  /*6660*/  IMAD.WIDE.U32 R60, R60, -0x326172a9, RZ ;  /* 0xcd9e8d573c3c7825 */ /* 0x000fe800078e00ff */
[----:B------:R-:W-:Y:S04]  /*6670*/  IMAD.WIDE.U32 R102, R102, -0x326172a9, RZ ;  /* 0xcd9e8d5766667825 */ /* 0x000fe800078e00ff */
[----:B------:R4:W-:Y:S01]  /*6680*/  MUFU.EX2 R246, R8 ;  /* 0x0000000800f67308 */ /* 0x0009e20000000800 */
[----:B------:R-:W-:Y:S01]  /*6690*/  LOP3.LUT R14, R103, UR21, R14, 0x96, !PT ;  /* 0x00000015670e7c12 */ /* 0x000fe2000f8e960e */
[----:B-1----:R-:W-:Y:S04]  /*66a0*/  IMAD.WIDE.U32 R28, R7, -0x326172a9, RZ ;  /* 0xcd9e8d57071c7825 */ /* 0x002fe800078e00ff */
[----:B------:R-:W-:Y:S01]  /*66b0*/  IMAD.WIDE.U32 R112, R112, -0x2daee0ad, RZ ;  /* 0xd2511f5370707825 */ /* 0x000fe200078e00ff */
[----:B------:R-:W-:Y:S02]  /*66c0*/  LOP3.LUT R7, R28, 0xff, RZ, 0xc0, !PT ;  /* 0x000000ff1c077812 */ /* 0x000fe400078ec0ff */
[----:B------:R-:W-:Y:S01]  /*66d0*/  LOP3.LUT R22, R29, UR17, R22, 0x96, !PT ;  /* 0x000000111d167c12 */ /* 0x000fe2000f8e9616 */
[----:B------:R-:W-:Y:S01]  /*66e0*/  MUFU.EX2 R227, R27 ;  /* 0x0000001b00e37308 */ /* 0x000fe20000000800 */
[----:B------:R-:W-:Y:S01]  /*66f0*/  ISETP.LE.U32.AND P3, PT, R7, UR6, PT ;  /* 0x0000000607007c0c */ /* 0x000fe2000bf63070 */
[----:B---3--:R-:W-:Y:S01]  /*6700*/  IMAD.WIDE.U32 R32, R32, -0x2daee0ad, RZ ;  /* 0xd2511f5320207825 */ /* 0x008fe200078e00ff */
[----:B------:R-:W-:Y:S02]  /*6710*/  LOP3.LUT R104, R113, UR20, R104, 0x96, !PT ;  /* 0x0000001471687c12 */ /* 0x000fe4000f8e9668 */
[----:B--2---:R-:W-:Y:S01]  /*6720*/  LOP3.LUT R26, R61, UR19, R102, 0x96, !PT ;  /* 0x000000133d1a7c12 */ /* 0x004fe2000f8e9666 */
[----:B------:R-:W-:Y:S01]  /*6730*/  IMAD.WIDE.U32 R10, R10, -0x2daee0ad, RZ ;  /* 0xd2511f530a0a7825 */ /* 0x000fe200078e00ff */
[----:B------:R-:W-:Y:S02]  /*6740*/  LOP3.LUT R102, R33, UR18, R112, 0x96, !PT ;  /* 0x0000001221667c12 */ /* 0x000fe4000f8e9670 */
[----:B------:R-:W-:Y:S01]  /*6750*/  SHF.R.U32.HI R43, RZ, 0x10, R28 ;  /* 0x00000010ff2b7819 */ /* 0x000fe2000001161c */
[----:B------:R1:W-:Y:S01]  /*6760*/  MUFU.EX2 R237, R17 ;  /* 0x0000001100ed7308 */ /* 0x0003e20000000800 */
[----:B------:R-:W-:Y:S01]  /*6770*/  SHF.R.U32.HI R12, RZ, 0x18, R10 ;  /* 0x00000018ff0c7819 */ /* 0x000fe2000001160a */
[----:B------:R-:W-:Y:S01]  /*6780*/  IMAD.SHL.U32 R112, R127, 0x2, RZ ;  /* 0x000000027f707824 */ /* 0x000fe200078e00ff */
[----:B------:R-:W-:Y:S01]  /*6790*/  LOP3.LUT R29, R28, 0xffff, RZ, 0xc0, !PT ;  /* 0x0000ffff1c1d7812 */ /* 0x000fe200078ec0ff */
[----:B------:R-:W-:Y:S01]  /*67a0*/  IMAD.WIDE.U32 R108, R108, -0x2daee0ad, RZ ;  /* 0xd2511f536c6c7825 */ /* 0x000fe200078e00ff */
[----:B----4-:R-:W-:Y:S02]  /*67b0*/  SHF.R.U32.HI R8, RZ, 0x18, R28 ;  /* 0x00000018ff087819 */ /* 0x010fe4000001161c */
[----:B------:R-:W-:Y:S01]  /*67c0*/  SHF.R.U32.HI R40, RZ, 0x10, R10 ;  /* 0x00000010ff287819 */ /* 0x000fe2000001160a */
[----:B------:R-:W-:Y:S01]  /*67d0*/  IMAD.WIDE.U32 R102, R102, -0x326172a9, RZ ;  /* 0xcd9e8d5766667825 */ /* 0x000fe200078e00ff */
[----:B------:R-:W-:Y:S01]  /*67e0*/  ISETP.LE.U32.AND P4, PT, R8, UR6, PT ;  /* 0x0000000608007c0c */ /* 0x000fe2000bf83070 */
[----:B------:R2:W3:Y:S01]  /*67f0*/  MUFU.EX2 R219, R35 ;  /* 0x0000002300db7308 */ /* 0x0004e20000000800 */
[----:B------:R-:W-:Y:S01]  /*6800*/  LOP3.LUT R28, R10, 0xffff, RZ, 0xc0, !PT ;  /* 0x0000ffff0a1c7812 */ /* 0x000fe200078ec0ff */
[----:B------:R-:W-:Y:S01]  /*6810*/  IMAD.WIDE.U32 R104, R104, -0x326172a9, RZ ;  /* 0xcd9e8d5768687825 */ /* 0x000fe200078e00ff */
[----:B------:R-:W-:Y:S02]  /*6820*/  LOP3.LUT R30, R109, UR24, R30, 0x96, !PT ;  /* 0x000000186d1e7c12 */ /* 0x000fe4000f8e961e */
[----:B------:R-:W-:Y:S01]  /*6830*/  ISETP.LE.U32.AND P1, PT, R12, UR6, PT ;  /* 0x000000060c007c0c */ /* 0x000fe2000bf23070 */
[----:B------:R-:W-:Y:S01]  /*6840*/  FFMA.FTZ R21, R21, c[0x0][0x23c], -R100 ;  /* 0x00008f0015157a23 */ /* 0x000fe20000010864 */
[----:B------:R-:W-:Y:S01]  /*6850*/  SHF.R.U32.HI R7, RZ, 0x18, R102 ;  /* 0x00000018ff077819 */ /* 0x000fe20000011666 */
[----:B------:R-:W-:Y:S01]  /*6860*/  IMAD.WIDE.U32 R30, R30, -0x326172a9, RZ ;  /* 0xcd9e8d571e1e7825 */ /* 0x000fe200078e00ff */
[----:B------:R-:W-:Y:S01]  /*6870*/  LOP3.LUT R50, R105, UR19, R50, 0x96, !PT ;  /* 0x0000001369327c12 */ /* 0x000fe2000f8e9632 */
[----:B------:R4:W-:Y:S01]  /*6880*/  MUFU.EX2 R207, R47 ;  /* 0x0000002f00cf7308 */ /* 0x0009e20000000800 */
[----:B------:R-:W-:Y:S01]  /*6890*/  LOP3.LUT R43, R43, 0xff, RZ, 0xc0, !PT ;  /* 0x000000ff2b2b7812 */ /* 0x000fe200078ec0ff */
[----:B------:R-:W-:Y:S01]  /*68a0*/  FFMA.FTZ R52, R52, c[0x0][0x23c], -R100 ;  /* 0x00008f0034347a23 */ /* 0x000fe20000010864 */
[----:B------:R-:W-:Y:S01]  /*68b0*/  LOP3.LUT R110, R31, UR23, R110, 0x96, !PT ;  /* 0x000000171f6e7c12 */ /* 0x000fe2000f8e966e */
[----:B------:R-:W-:Y:S01]  /*68c0*/  IMAD.WIDE.U32 R50, R50, -0x2daee0ad, RZ ;  /* 0xd2511f5332327825 */ /* 0x000fe200078e00ff */
[----:B-1----:R-:W-:Y:S02]  /*68d0*/  LOP3.LUT R17, R10, 0xff, RZ, 0xc0, !PT ;  /* 0x000000ff0a117812 */ /* 0x002fe400078ec0ff */
[----:B------:R-:W-:Y:S01]  /*68e0*/  LOP3.LUT R40, R40, 0xff, RZ, 0xc0, !PT ;  /* 0x000000ff28287812 */ /* 0x000fe200078ec0ff */
[----:B------:R-:W-:Y:S01]  /*68f0*/  IMAD.WIDE.U32 R26, R26, -0x2daee0ad, RZ ;  /* 0xd2511f531a1a7825 */ /* 0x000fe200078e00ff */
[----:B------:R-:W-:Y:S01]  /*6900*/  ISETP.LE.U32.AND P2, PT, R17, UR6, PT ;  /* 0x0000000611007c0c */ /* 0x000fe2000bf43070 */
[----:B------:R1:W-:Y:S01]  /*6910*/  MUFU.EX2 R236, R18 ;  /* 0x0000001200ec7308 */ /* 0x0003e20000000800 */
[----:B------:R-:W-:Y:S01]  /*6920*/  SHF.R.U32.HI R29, RZ, 0x8, R29 ;  /* 0x00000008ff1d7819 */ /* 0x000fe2000001161d */
[----:B------:R-:W-:Y:S01]  /*6930*/  IMAD.WIDE.U32 R14, R14, -0x2daee0ad, RZ ;  /* 0xd2511f530e0e7825 */ /* 0x000fe200078e00ff */
[----:B------:R-:W-:Y:S02]  /*6940*/  SHF.R.U32.HI R10, RZ, 0x18, R26 ;  /* 0x00000018ff0a7819 */ /* 0x000fe4000001161a */
[----:B------:R-:W-:Y:S01]  /*6950*/  LOP3.LUT R29, R29, 0xffff, RZ, 0xc0, !PT ;  /* 0x0000ffff1d1d7812 */ /* 0x000fe200078ec0ff */
[----:B--2---:R-:W-:Y:S01]  /*6960*/  IMAD.WIDE.U32 R34, R34, -0x2daee0ad, RZ ;  /* 0xd2511f5322227825 */ /* 0x004fe200078e00ff */
[----:B------:R-:W-:Y:S02]  /*6970*/  LOP3.LUT R6, R15, UR18, R6, 0x96, !PT ;  /* 0x000000120f067c12 */ /* 0x000fe4000f8e9606 */
[----:B------:R-:W-:Y:S01]  /*6980*/  ISETP.LE.U32.AND P5, PT, R10, UR6, PT ;  /* 0x000000060a007c0c */ /* 0x000fe2000bfa3070 */
[----:B------:R2:W-:Y:S01]  /*6990*/  MUFU.EX2 R210, R44 ;  /* 0x0000002c00d27308 */ /* 0x0005e20000000800 */
[----:B------:R-:W-:Y:S01]  /*69a0*/  LOP3.LUT R108, R35, UR22, R108, 0x96, !PT ;  /* 0x00000016236c7c12 */ /* 0x000fe2000f8e966c */
[----:B------:R-:W-:Y:S01]  /*69b0*/  IMAD.WIDE.U32 R110, R110, -0x2daee0ad, RZ ;  /* 0xd2511f536e6e7825 */ /* 0x000fe200078e00ff */
[----:B------:R-:W-:Y:S02]  /*69c0*/  LOP3.LUT R15, R103, UR17, R104, 0x96, !PT ;  /* 0x00000011670f7c12 */ /* 0x000fe4000f8e9668 */
[----:B----4-:R-:W-:Y:S01]  /*69d0*/  SHF.R.U32.HI R47, RZ, 0x18, R22 ;  /* 0x00000018ff2f7819 */ /* 0x010fe20000011616 */
[----:B------:R-:W-:Y:S01]  /*69e0*/  IMAD.WIDE.U32 R108, R108, -0x326172a9, RZ ;  /* 0xcd9e8d576c6c7825 */ /* 0x000fe200078e00ff */
[----:B------:R-:W-:Y:S02]  /*69f0*/  LOP3.LUT R14, R27, UR16, R14, 0x96, !PT ;  /* 0x000000101b0e7c12 */ /* 0x000fe4000f8e960e */
[----:B------:R-:W-:Y:S01]  /*6a00*/  LOP3.LUT R34, R111, UR20, R34, 0x96, !PT ;  /* 0x000000146f227c12 */ /* 0x000fe2000f8e9622 */
[----:B------:R4:W-:Y:S01]  /*6a10*/  MUFU.EX2 R249, R5 ;  /* 0x0000000500f97308 */ /* 0x0009e20000000800 */
[----:B------:R-:W-:Y:S01]  /*6a20*/  LOP3.LUT R30, R109, UR21, R30, 0x96, !PT ;  /* 0x000000156d1e7c12 */ /* 0x000fe2000f8e961e */
[----:B------:R-:W-:Y:S01]  /*6a30*/  IMAD.WIDE.U32 R104, R6, -0x326172a9, RZ ;  /* 0xcd9e8d5706687825 */ /* 0x000fe200078e00ff */
[----:B------:R-:W-:Y:S02]  /*6a40*/  SHF.R.U32.HI R28, RZ, 0x8, R28 ;  /* 0x00000008ff1c7819 */ /* 0x000fe4000001161c */
[----:B-1----:R-:W-:Y:S01]  /*6a50*/  LOP3.LUT R18, R11, UR16, R106, 0x96, !PT ;  /* 0x000000100b127c12 */ /* 0x002fe2000f8e966a */
[----:B------:R-:W-:Y:S01]  /*6a60*/  IMAD.WIDE.U32 R30, R30, -0x2daee0ad, RZ ;  /* 0xd2511f531e1e7825 */ /* 0x000fe200078e00ff */
[----:B------:R-:W-:Y:S02]  /*6a70*/  LOP3.LUT R11, R26, 0xff, RZ, 0xc0, !PT ;  /* 0x000000ff1a0b7812 */ /* 0x000fe400078ec0ff */
[----:B------:R-:W-:Y:S01]  /*6a80*/  LOP3.LUT R10, R105, UR17, R60, 0x96, !PT ;  /* 0x00000011690a7c12 */ /* 0x000fe2000f8e963c */
[----:B------:R1:W-:Y:S01]  /*6a90*/  MUFU.EX2 R216, R38 ;  /* 0x0000002600d87308 */ /* 0x0003e20000000800 */
[----:B------:R-:W-:Y:S01]  /*6aa0*/  LOP3.LUT R4, R31, UR18, R110, 0x96, !PT ;  /* 0x000000121f047c12 */ /* 0x000fe2000f8e966e */
[----:B------:R-:W-:Y:S01]  /*6ab0*/  IMAD.WIDE.U32 R34, R34, -0x326172a9, RZ ;  /* 0xcd9e8d5722227825 */ /* 0x000fe200078e00ff */
[----:B------:R-:W-:Y:S02]  /*6ac0*/  ISETP.LE.U32.AND P6, PT, R11, UR6, PT ;  /* 0x000000060b007c0c */ /* 0x000fe4000bfc3070 */
[----:B--2---:R-:W-:Y:S01]  /*6ad0*/  SHF.R.U32.HI R44, RZ, 0x18, R104 ;  /* 0x00000018ff2c7819 */ /* 0x004fe20000011668 */
[----:B------:R-:W-:Y:S01]  /*6ae0*/  FFMA.FTZ R42, R42, c[0x0][0x23c], -R16 ;  /* 0x00008f002a2a7a23 */ /* 0x000fe20000010810 */
[----:B------:R-:W-:Y:S01]  /*6af0*/  LOP3.LUT R28, R28, 0xffff, RZ, 0xc0, !PT ;  /* 0x0000ffff1c1c7812 */ /* 0x000fe200078ec0ff */
[--C-:B------:R-:W-:Y:S01]  /*6b00*/  FFMA.FTZ R37, R37, c[0x0][0x23c], -R100.reuse ;  /* 0x00008f0025257a23 */ /* 0x100fe20000010864 */
[----:B------:R-:W-:Y:S01]  /*6b10*/  LOP3.LUT R12, R50, 0xffff, RZ, 0xc0, !PT ;  /* 0x0000ffff320c7812 */ /* 0x000fe200078ec0ff */
[----:B------:R2:W-:Y:S01]  /*6b20*/  MUFU.EX2 R234, R20 ;  /* 0x0000001400ea7308 */ /* 0x0005e20000000800 */
[----:B------:R-:W-:Y:S02]  /*6b30*/  FFMA.FTZ R100, R53, c[0x0][0x23c], -R100 ;  /* 0x00008f0035647a23 */ /* 0x000fe40000010864 */
[----:B------:R-:W-:Y:S01]  /*6b40*/  SHF.R.U32.HI R12, RZ, 0x8, R12 ;  /* 0x00000008ff0c7819 */ /* 0x000fe2000001160c */
[----:B------:R-:W-:Y:S01]  /*6b50*/  FFMA.FTZ R59, R59, c[0x0][0x23c], -R16 ;  /* 0x00008f003b3b7a23 */ /* 0x000fe20000010810 */
[----:B----4-:R-:W-:Y:S01]  /*6b60*/  SHF.R.U32.HI R5, RZ, 0x18, R14 ;  /* 0x00000018ff057819 */ /* 0x010fe2000001160e */
[--C-:B------:R-:W-:Y:S01]  /*6b70*/  FFMA.FTZ R58, R58, c[0x0][0x23c], -R16.reuse ;  /* 0x00008f003a3a7a23 */ /* 0x100fe20000010810 */
[----:B------:R-:W-:Y:S01]  /*6b80*/  LOP3.LUT R12, R12, 0xffff, RZ, 0xc0, !PT ;  /* 0x0000ffff0c0c7812 */ /* 0x000fe200078ec0ff */
[----:B------:R-:W-:Y:S02]  /*6b90*/  FFMA.FTZ R16, R62, c[0x0][0x23c], -R16 ;  /* 0x00008f003e107a23 */ /* 0x000fe40000010810 */
[----:B------:R4:W-:Y:S01]  /*6ba0*/  MUFU.EX2 R215, R39 ;  /* 0x0000002700d77308 */ /* 0x0009e20000000800 */
[----:B-1----:R-:W-:Y:S04]  /*6bb0*/  SHF.R.U32.HI R38, RZ, 0x10, R102 ;  /* 0x00000010ff267819 */ /* 0x002fe80000011666 */
[----:B------:R-:W-:Y:S05]  /*6bc0*/  LOP3.LUT R38, R38, 0xff, RZ, 0xc0, !PT ;  /* 0x000000ff26267812 */ /* 0x000fea00078ec0ff */
[----:B------:R1:W-:Y:S01]  /*6bd0*/  MUFU.EX2 R208, R46 ;  /* 0x0000002e00d07308 */ /* 0x0003e20000000800 */
[----:B--2---:R-:W-:Y:S04]  /*6be0*/  LOP3.LUT R20, R102, 0xff, RZ, 0xc0, !PT ;  /* 0x000000ff66147812 */ /* 0x004fe800078ec0ff */
[----:B------:R-:W-:Y:S02]  /*6bf0*/  ISETP.LE.U32.AND P0, PT, R20, UR6, PT ;  /* 0x0000000614007c0c */ /* 0x000fe4000bf03070 */
[----:B------:R-:W-:Y:S03]  /*6c00*/  LOP3.LUT R20, R104, 0xffff, RZ, 0xc0, !PT ;  /* 0x0000ffff68147812 */ /* 0x000fe600078ec0ff */
[----:B------:R2:W2:Y:S01]  /*6c10*/  MUFU.EX2 R206, R48 ;  /* 0x0000003000ce7308 */ /* 0x0004a20000000800 */
[----:B----4-:R-:W-:Y:S02]  /*6c20*/  SHF.R.U32.HI R39, RZ, 0x10, R26 ;  /* 0x00000010ff277819 */ /* 0x010fe4000001161a */
        /* <DEDUP_REMOVED lines=19> */
[----:B----4-:R-:W-:Y:S02]  /*6d60*/  SHF.R.U32.HI R24, RZ, 0x10, R50 ;  /* 0x00000010ff187819 */ /* 0x010fe40000011632 */
[----:B------:R-:W-:Y:S02]  /*6d70*/  SHF.R.U32.HI R11, RZ, 0x8, R11 ;  /* 0x00000008ff0b7819 */ /* 0x000fe4000001160b */
[----:B------:R-:W-:Y:S01]  /*6d80*/  LOP3.LUT R24, R24, 0xff, RZ, 0xc0, !PT ;  /* 0x000000ff18187812 */ /* 0x000fe200078ec0ff */
[----:B------:R4:W-:Y:S01]  /*6d90*/  MUFU.EX2 R241, R13 ;  /* 0x0000000d00f17308 */ /* 0x0009e20000000800 */
[----:B------:R-:W-:Y:S02]  /*6da0*/  LOP3.LUT R11, R11, 0xffff, RZ, 0xc0, !PT ;  /* 0x0000ffff0b0b7812 */ /* 0x000fe400078ec0ff */
[----:B------:R-:W-:Y:S02]  /*6db0*/  SHF.R.U32.HI R20, RZ, 0x8, R20 ;  /* 0x00000008ff147819 */ /* 0x000fe40000011614 */
[----:B-1----:R-:W-:Y:S02]  /*6dc0*/  LOP3.LUT R36, R50, 0xff, RZ, 0xc0, !PT ;  /* 0x000000ff32247812 */ /* 0x002fe400078ec0ff */
[----:B------:R-:W-:Y:S03]  /*6dd0*/  LOP3.LUT R20, R20, 0xffff, RZ, 0xc0, !PT ;  /* 0x0000ffff14147812 */ /* 0x000fe600078ec0ff */
[----:B------:R-:W-:Y:S01]  /*6de0*/  MUFU.EX2 R196, R66 ;  /* 0x0000004200c47308 */ /* 0x000fe20000000800 */
[----:B--2---:R-:W-:Y:S05]  /*6df0*/  IMAD.WIDE.U32 R48, R48, -0x2daee0ad, RZ ;  /* 0xd2511f5330307825 */ /* 0x004fea00078e00ff */
[----:B------:R-:W-:Y:S04]  /*6e00*/  LOP3.LUT R33, R48, 0xff, RZ, 0xc0, !PT ;  /* 0x000000ff30217812 */ /* 0x000fe800078ec0ff */
[----:B------:R-:W-:Y:S01]  /*6e10*/  MUFU.EX2 R199, R65 ;  /* 0x0000004100c77308 */ /* 0x000fe20000000800 */
[----:B------:R-:W-:Y:S02]  /*6e20*/  LOP3.LUT R4, R49, UR16, R30, 0x96, !PT ;  /* 0x0000001031047c12 */ /* 0x000fe4000f8e961e */
[----:B------:R-:W-:Y:S02]  /*6e30*/  SHF.R.U32.HI R30, RZ, 0x10, R104 ;  /* 0x00000010ff1e7819 */ /* 0x000fe40000011668 */
[----:B----4-:R-:W-:Y:S02]  /*6e40*/  SHF.R.U32.HI R13, RZ, 0x10, R18 ;  /* 0x00000010ff0d7819 */ /* 0x010fe40000011612 */
        /* <DEDUP_REMOVED lines=11> */
[----:B-1----:R-:W-:Y:S04]  /*6f00*/  SHF.R.U32.HI R21, RZ, 0x10, R10 ;  /* 0x00000010ff157819 */ /* 0x002fe8000001160a */
        /* <DEDUP_REMOVED lines=18> */
[----:B------:R-:W2:Y:S01]  /*7030*/  MUFU.EX2 R211, R211 ;  /* 0x000000d300d37308 */ /* 0x000ea20000000800 */
[----:B------:R-:W-:Y:S01]  /*7040*/  @!P3 FADD.FTZ R238, -R238, -RZ ;  /* 0x800000ffeeeeb221 */ /* 0x000fe20000010100 */
[----:B------:R-:W-:Y:S01]  /*7050*/  ISETP.LE.U32.AND P3, PT, R7, UR6, PT ;  /* 0x0000000607007c0c */ /* 0x000fe2000bf63070 */
[----:B------:R-:W-:Y:S01]  /*7060*/  @!P4 FADD.FTZ R235, -R235, -RZ ;  /* 0x800000ffebebc221 */ /* 0x000fe20000010100 */
[----:B------:R-:W-:Y:S01]  /*7070*/  ISETP.LE.U32.AND P4, PT, R47, UR6, PT ;  /* 0x000000062f007c0c */ /* 0x000fe2000bf83070 */
[----:B------:R-:W-:Y:S01]  /*7080*/  @!P2 FADD.FTZ R222, -R222, -RZ ;  /* 0x800000ffdedea221 */ /* 0x000fe20000010100 */
[----:B------:R-:W-:Y:S01]  /*7090*/  LOP3.LUT R47, R22, 0xff, RZ, 0xc0, !PT ;  /* 0x000000ff162f7812 */ /* 0x000fe200078ec0ff */
[----:B---3--:R-:W-:Y:S01]  /*70a0*/  @!P1 FADD.FTZ R219, -R219, -RZ ;  /* 0x800000ffdbdb9221 */ /* 0x008fe20000010100 */
[----:B------:R-:W-:Y:S01]  /*70b0*/  ISETP.LE.U32.AND P1, PT, R43, UR6, PT ;  /* 0x000000062b007c0c */ /* 0x000fe2000bf23070 */
[----:B------:R-:W-:Y:S01]  /*70c0*/  @!P5 FADD.FTZ R223, -R223, -RZ ;  /* 0x800000ffdfdfd221 */ /* 0x000fe20000010100 */
[----:B------:R-:W-:Y:S01]  /*70d0*/  ISETP.LE.U32.AND P2, PT, R47, UR6, PT ;  /* 0x000000062f007c0c */ /* 0x000fe2000bf43070 */
[----:B------:R-:W-:Y:S01]  /*70e0*/  @!P6 FADD.FTZ R226, -R226, -RZ ;  /* 0x800000ffe2e2e221 */ /* 0x000fe20000010100 */
[----:B------:R-:W-:Y:S01]  /*70f0*/  ISETP.LE.U32.AND P5, PT, R44, UR6, PT ;  /* 0x000000062c007c0c */ /* 0x000fe2000bfa3070 */
[----:B------:R-:W-:Y:S01]  /*7100*/  @!P0 FADD.FTZ R206, -R206, -RZ ;  /* 0x800000ffcece8221 */ /* 0x000fe20000010100 */
        /* <DEDUP_REMOVED lines=71> */
[----:B-1----:R-:W-:Y:S01]  /*7580*/  @!P5 FADD.FTZ R214, -R214, -RZ ;  /* 0x800000ffd6d6d221 */ /* 0x002fe20000010100 */
[----:B------:R-:W-:Y:S02]  /*7590*/  LOP3.LUT R5, R22, 0xffff, RZ, 0xc0, !PT ;  /* 0x0000ffff16057812 */ /* 0x000fe400078ec0ff */
[----:B------:R-:W-:Y:S01]  /*75a0*/  SHF.R.U32.HI R14, RZ, 0x8, R14 ;  /* 0x00000008ff0e7819 */ /* 0x000fe2000001160e */
[----:B------:R-:W-:Y:S01]  /*75b0*/  @!P6 FADD.FTZ R240, -R240, -RZ ;  /* 0x800000fff0f0e221 */ /* 0x000fe20000010100 */
[----:B------:R-:W-:Y:S01]  /*75c0*/  SHF.R.U32.HI R5, RZ, 0x8, R5 ;  /* 0x00000008ff057819 */ /* 0x000fe20000011605 */
[----:B--2---:R-:W-:Y:S01]  /*75d0*/  @!P3 FADD.FTZ R211, -R211, -RZ ;  /* 0x800000ffd3d3b221 */ /* 0x004fe20000010100 */
        /* <DEDUP_REMOVED lines=193> */
[----:B------:R-:W-:Y:S01]  /*81f0*/  FSEL R6, R6, R185, P1 ;  /* 0x000000b906067208 */ /* 0x000fe20000800000 */
        /* <DEDUP_REMOVED lines=9> */
[----:B------:R-:W-:Y:S01]  /*8290*/  FADD.FTZ R10, -R177, R10 ;  /* 0x0000000ab10a7221 */ /* 0x000fe20000010100 */
[----:B------:R-:W-:Y:S01]  /*82a0*/  FSEL R9, R9, R184, P2 ;  /* 0x000000b809097208 */ /* 0x000fe20001000000 */
[----:B------:R-:W-:Y:S01]  /*82b0*/  FADD.FTZ R11, -R177, R11 ;  /* 0x0000000bb10b7221 */ /* 0x000fe20000010100 */
[----:B------:R-:W-:Y:S01]  /*82c0*/  FSETP.GE.FTZ.AND P2, PT, R241, RZ, PT ;  /* 0x000000fff100720b */ /* 0x000fe20003f56000 */
[----:B------:R-:W-:Y:S01]  /*82d0*/  FMUL.FTZ R246, R246, R8 ;  /* 0x00000008f6f67220 */ /* 0x000fe20000410000 */
[----:B------:R-:W-:Y:S01]  /*82e0*/  FSEL R10, R10, R177, P1 ;  /* 0x000000b10a0a7208 */ /* 0x000fe20000800000 */
        /* <DEDUP_REMOVED lines=18> */
[----:B------:R-:W-:Y:S01]  /*8410*/  FADD.FTZ R22, -R185, R22 ;  /* 0x00000016b9167221 */ /* 0x000fe20000010100 */
[----:B------:R-:W-:Y:S01]  /*8420*/  FSETP.GE.FTZ.AND P2, PT, R237, RZ, PT ;  /* 0x000000ffed00720b */ /* 0x000fe20003f56000 */
[----:B------:R-:W-:Y:S01]  /*8430*/  FADD.FTZ R19, -R185, R19 ;  /* 0x00000013b9137221 */ /* 0x000fe20000010100 */
[C---:B------:R-:W-:Y:S01]  /*8440*/  HMMA.16816.F32.BF16 R32, R104.reuse, R102, R32 ;  /* 0x000000666820723c */ /* 0x040fe20000041820 */
[----:B------:R-:W-:Y:S02]  /*8450*/  FSETP.GE.FTZ.AND P3, PT, R242, RZ, PT ;  /* 0x000000fff200720b */ /* 0x000fe40003f76000 */
[----:B------:R-:W-:Y:S01]  /*8460*/  FADD.FTZ R21, -R186, R21 ;  /* 0x00000015ba157221 */ /* 0x000fe20000010100 */
        /* <DEDUP_REMOVED lines=12> */
[C---:B------:R-:W-:Y:S01]  /*8530*/  FADD.FTZ R30, -R177.reuse, R30 ;  /* 0x0000001eb11e7221 */ /* 0x040fe20000010100 */
[----:B------:R-:W-:Y:S01]  /*8540*/  FSEL R12, R12, R184, P3 ;  /* 0x000000b80c0c7208 */ /* 0x000fe20001800000 */
[----:B------:R-:W-:Y:S01]  /*8550*/  FADD.FTZ R27, -R177, R27 ;  /* 0x0000001bb11b7221 */ /* 0x000fe20000010100 */
[C---:B------:R-:W-:Y:S01]  /*8560*/  HMMA.16816.F32.BF16 R40, R112.reuse, R4, R40 ;  /* 0x000000047028723c */ /* 0x040fe20000041828 */
[----:B------:R-:W-:Y:S01]  /*8570*/  FADD.FTZ R29, -R184, R29 ;  /* 0x0000001db81d7221 */ /* 0x000fe20000010100 */
        /* <DEDUP_REMOVED lines=11> */
[----:B------:R-:W-:Y:S01]  /*8630*/  FADD.FTZ R38, -R185, R38 ;  /* 0x00000026b9267221 */ /* 0x000fe20000010100 */
[-C--:B------:R-:W-:Y:S01]  /*8640*/  FSEL R21, R21, R186.reuse, P2 ;  /* 0x000000ba15157208 */ /* 0x080fe20001000000 */
[----:B------:R-:W-:Y:S01]  /*8650*/  FADD.FTZ R35, -R185, R35 ;  /* 0x00000023b9237221 */ /* 0x000fe20000010100 */
[----:B------:R-:W-:Y:S01]  /*8660*/  FSETP.GE.FTZ.AND P2, PT, R229, RZ, PT ;  /* 0x000000ffe500720b */ /* 0x000fe20003f56000 */
[C---:B------:R-:W-:Y:S01]  /*8670*/  HMMA.16816.F32.BF16 R48, R104.reuse, R6, R48 ;  /* 0x000000066830723c */ /* 0x040fe20000041830 */
        /* <DEDUP_REMOVED lines=184> */
[C---:B------:R-:W-:Y:S03]  /*9200*/  IMAD.U32 R4, R5.reuse, -0x80, RZ ;  /* 0xffffff8005047824 */ /* 0x040fe600078e00ff */
[----:B------:R-:W-:Y:S02]  /*9210*/  USEL UR8, UR57, 0x2000, !UP0 ;  /* 0x0000200039087887 */ /* 0x000fe4000c000000 */
[----:B------:R-:W-:Y:S04]  /*9220*/  LEA R180, P0, R4, R180, 0x1 ;  /* 0x000000b404b47211 */ /* 0x000fe800078008ff */
[----:B------:R-:W-:Y:S02]  /*9230*/  IADD3 R176, R176, UR8, RZ ;  /* 0x00000008b0b07c10 */ /* 0x000fe4000fffe0ff */
[----:B------:R-:W-:Y:S02]  /*9240*/  IADD3 R170, R170, UR8, RZ ;  /* 0x00000008aaaa7c10 */ /* 0x000fe4000fffe0ff */
[----:B------:R-:W-:Y:S01]  /*9250*/  LEA.HI.X.SX32 R181, R4, R181, 0x1, P0 ;  /* 0x000000b504b57211 */ /* 0x000fe200000f0eff */
[----:B------:R1:W-:Y:S01]  /*9260*/  @P2 STS [R176], RZ ;  /* 0x000000ffb0002388 */ /* 0x0003e20000000800 */
[C---:B------:R-:W-:Y:S01]  /*9270*/  @!P2 LEA R6, P0, R5.reuse, R180, 0x7 ;  /* 0x000000b40506a211 */ /* 0x040fe200078038ff */
        /* <DEDUP_REMOVED lines=19> */
.L_x_1256:
        /* <DEDUP_REMOVED lines=146> */
.L_x_1257:
[----:B------:R-:W-:Y:S01]  /*9cd0*/  LDSM.16.M88.4 R16, [R122] ;  /* 0x000000007a10783b */ /* 0x000fe20000000200 */
[----:B------:R-:W-:Y:S01]  /*9ce0*/  @P1 IADD3 R54, R128, -0x80, RZ ;  /* 0xffffff8080361810 */ /* 0x000fe20007ffe0ff */
[----:B------:R-:W-:Y:S02]  /*9cf0*/  @UP2 UIADD3 UR9, UP0, UR12, -0x200, URZ ;  /* 0xfffffe000c092890 */ /* 0x000fe4000ff1e03f */
[----:B------:R-:W2:Y:S01]  /*9d00*/  LDSM.16.MT88.4 R20, [R52+0x6000] ;  /* 0x006000003414783b */ /* 0x000ea20000004200 */
[----:B------:R-:W-:Y:S01]  /*9d10*/  UISETP.GT.AND UP1, UPT, UR7, UR33, UPT ;  /* 0x000000210700728c */ /* 0x000fe2000bf24270 */
[----:B------:R-:W-:Y:S01]  /*9d20*/  @P1 IMAD.WIDE R54, R54, R166, UR12 ;  /* 0x0000000c36361e25 */ /* 0x000fe2000f8e02a6 */
[----:B------:R-:W-:Y:S01]  /*9d30*/  @UP2 UIADD3.X UR8, UR13, -0x1, URZ, UP0, !UPT ;  /* 0xffffffff0d082890 */ /* 0x000fe200087fe43f */
[----:B------:R-:W3:Y:S01]  /*9d40*/  LDSM.16.M88.4 R12, [R122+0x2000] ;  /* 0x002000007a0c783b */ /* 0x000ee20000000200 */
[----:B------:R-:W-:Y:S03]  /*9d50*/  @UP2 UMOV UR12, UR9 ;  /* 0x00000009000c2c82 */ /* 0x000fe60008000000 */
[----:B------:R-:W-:Y:S02]  /*9d60*/  LDSM.16.M88.4 R24, [R121] ;  /* 0x000000007918783b */ /* 0x000fe40000000200 */
[----:B------:R-:W-:Y:S02]  /*9d70*/  @UP2 UMOV UR13, UR8 ;  /* 0x00000008000d2c82 */ /* 0x000fe40008000000 */
[----:B------:R-:W4:Y:S01]  /*9d80*/  LDSM.16.MT88.4 R28, [R52+0x6400] ;  /* 0x00640000341c783b */ /* 0x000f220000004200 */
[----:B------:R-:W-:Y:S02]  /*9d90*/  ULOP3.LUT UR8, UR7, 0x1, URZ, 0xc0, !UPT ;  /* 0x0000000107087892 */ /* 0x000fe4000f8ec03f */
[----:B------:R-:W-:Y:S01]  /*9da0*/  UIADD3 UR7, UR7, -0x1, URZ ;  /* 0xffffffff07077890 */ /* 0x000fe2000fffe03f */
[----:B------:R-:W1:Y:S01]  /*9db0*/  LDSM.16.M88.4 R32, [R116] ;  /* 0x000000007420783b */ /* 0x000e620000000200 */
[----:B------:R-:W-:Y:S03]  /*9dc0*/  UISETP.NE.U32.AND UP0, UPT, UR8, 0x1, UPT ;  /* 0x000000010800788c */ /* 0x000fe6000bf05070 */
        /* <DEDUP_REMOVED lines=51> */
[----:B------:R-:W-:Y:S02]  /*a100*/  IMAD.U32 R38, RZ, RZ, UR44 ;  /* 0x0000002cff267e24 */ /* 0x000fe4000f8e00ff */
[----:B------:R-:W-:Y:S02]  /*a110*/  IMAD.U32 R36, RZ, RZ, UR43 ;  /* 0x0000002bff247e24 */ /* 0x000fe4000f8e00ff */
[C---:B---3--:R-:W-:Y:S01]  /*a120*/  HMMA.16816.F32.BF16 R8, R44.reuse, R32, R8 ;  /* 0x000000202c08723c */ /* 0x048fe20000041808 */
[----:B------:R-:W-:Y:S03]  /*a130*/  IMAD.U32 R43, RZ, RZ, UR46 ;  /* 0x0000002eff2b7e24 */ /* 0x000fe6000f8e00ff */
[----:B------:R-:W-:Y:S03]  /*a140*/  IMAD.U32 R42, RZ, RZ, UR46 ;  /* 0x0000002eff2a7e24 */ /* 0x000fe6000f8e00ff */
[----:B------:R-:W-:Y:S01]  /*a150*/  IMAD.U32 R33, RZ, RZ, UR41 ;  /* 0x00000029ff217e24 */ /* 0x000fe2000f8e00ff */
[-C--:B------:R-:W-:Y:S01]  /*a160*/  HMMA.16816.F32.BF16 R12, R44, R34.reuse, R12 ;  /* 0x000000222c0c723c */ /* 0x080fe2000004180c */
[----:B------:R-:W-:Y:S06]  /*a170*/  IMAD.U32 R32, RZ, RZ, UR41 ;  /* 0x00000029ff207e24 */ /* 0x000fec000f8e00ff */
[----:B------:R-:W-:Y:S01]  /*a180*/  IMAD.U32 R47, RZ, RZ, UR48 ;  /* 0x00000030ff2f7e24 */ /* 0x000fe2000f8e00ff */
[----:B------:R-:W-:Y:S01]  /*a190*/  HMMA.16816.F32.BF16 R16, R20, R34, R16 ;  /* 0x000000221410723c */ /* 0x000fe20000041810 */
[----:B------:R-:W-:Y:S03]  /*a1a0*/  IMAD.U32 R45, RZ, RZ, UR47 ;  /* 0x0000002fff2d7e24 */ /* 0x000fe6000f8e00ff */
[----:B------:R-:W-:Y:S02]  /*a1b0*/  IMAD.U32 R46, RZ, RZ, UR48 ;  /* 0x00000030ff2e7e24 */ /* 0x000fe4000f8e00ff */
[----:B------:R-:W-:Y:S02]  /*a1c0*/  IMAD.U32 R44, RZ, RZ, UR47 ;  /* 0x0000002fff2c7e24 */ /* 0x000fe4000f8e00ff */
[-C--:B----4-:R-:W-:Y:S01]  /*a1d0*/  HMMA.16816.F32.BF16 R4, R24, R28.reuse, R4 ;  /* 0x0000001c1804723c */ /* 0x090fe20000041804 */
[----:B------:R-:W-:Y:S03]  /*a1e0*/  IMAD.U32 R23, RZ, RZ, UR36 ;  /* 0x00000024ff177e24 */ /* 0x000fe6000f8e00ff */
[----:B------:R-:W-:Y:S02]  /*a1f0*/  IMAD.U32 R22, RZ, RZ, UR36 ;  /* 0x00000024ff167e24 */ /* 0x000fe4000f8e00ff */
[----:B------:R-:W-:Y:S02]  /*a200*/  IMAD.U32 R21, RZ, RZ, UR34 ;  /* 0x00000022ff157e24 */ /* 0x000fe4000f8e00ff */
[C---:B-1----:R-:W-:Y:S01]  /*a210*/  HMMA.16816.F32.BF16 R8, R48.reuse, R28, R8 ;  /* 0x0000001c3008723c */ /* 0x042fe20000041808 */
[----:B------:R-:W-:Y:S03]  /*a220*/  IMAD.U32 R20, RZ, RZ, UR34 ;  /* 0x00000022ff147e24 */ /* 0x000fe6000f8e00ff */
[----:B------:R-:W-:Y:S01]  /*a230*/  LEA R182, P0, R21, R182, 0x2 ;  /* 0x000000b615b67211 */ /* 0x000fe200078010ff */
[----:B------:R-:W-:Y:S02]  /*a240*/  IMAD.U32 R21, RZ, RZ, UR35 ;  /* 0x00000023ff157e24 */ /* 0x000fe4000f8e00ff */
[----:B------:R-:W-:Y:S01]  /*a250*/  IMAD.U32 R35, RZ, RZ, UR42 ;  /* 0x0000002aff237e24 */ /* 0x000fe2000f8e00ff */
[-C--:B------:R-:W-:Y:S01]  /*a260*/  HMMA.16816.F32.BF16 R12, R48, R30.reuse, R12 ;  /* 0x0000001e300c723c */ /* 0x080fe2000004180c */
[----:B------:R-:W-:Y:S03]  /*a270*/  IMAD.U32 R34, RZ, RZ, UR42 ;  /* 0x0000002aff227e24 */ /* 0x000fe6000f8e00ff */
[----:B------:R-:W-:Y:S01]  /*a280*/  LEA.HI.X.SX32 R183, R20, R183, 0x2, P0 ;  /* 0x000000b714b77211 */ /* 0x000fe200000f16ff */
        /* <DEDUP_REMOVED lines=52> */
[----:B------:R-:W-:Y:S02]  /*a5d0*/  LEA R34, P0, R21, R182, 0x2 ;  /* 0x000000b615227211 */ /* 0x000fe400078010ff */
[-C--:B------:R-:W-:Y:S01]  /*a5e0*/  LEA.HI.X.SX32 R37, R22, R183.reuse, 0x2, P1 ;  /* 0x000000b716257211 */ /* 0x080fe200008f16ff */
[----:B------:R-:W-:Y:S01]  /*a5f0*/  LDSM.16.MT88.4 R4, [R123+0xa000] ;  /* 0x00a000007b04783b */ /* 0x000fe20000004200 */
[----:B------:R-:W-:Y:S02]  /*a600*/  LEA.HI.X.SX32 R35, R20, R183, 0x2, P0 ;  /* 0x000000b714237211 */ /* 0x000fe400000f16ff */
[----:B------:R-:W-:Y:S01]  /*a610*/  PLOP3.LUT P1, PT, PT, PT, UP0, 0x80, 0x0 ;  /* 0x000000000000781c */ /* 0x000fe20003f2f008 */
[----:B------:R-:W1:Y:S01]  /*a620*/  LDSM.16.MT88.4 R8, [R119] ;  /* 0x000000007708783b */ /* 0x000e620000004200 */
[----:B------:R-:W-:Y:S01]  /*a630*/  PLOP3.LUT P0, PT, PT, PT, UP1, 0x80, 0x0 ;  /* 0x000000000000781c */ /* 0x000fe20003f0f018 */
[----:B------:R-:W-:Y:S02]  /*a640*/  @UP2 UIADD3 UR30, UP0, UR30, -0x200, URZ ;  /* 0xfffffe001e1e2890 */ /* 0x000fe4000ff1e03f */
[----:B------:R-:W-:Y:S02]  /*a650*/  RED.E.ADD.F32.FTZ.RN.STRONG.GPU [R38.64], R13 ;  /* 0x0000000d2600798e */ /* 0x000fe4000c10e78e */
[----:B------:R-:W-:Y:S02]  /*a660*/  @UP2 UIADD3.X UR29, UR29, -0x1, URZ, UP0, !UPT ;  /* 0xffffffff1d1d2890 */ /* 0x000fe400087fe43f */
        /* <DEDUP_REMOVED lines=147> */
.L_x_1259:
        /* <DEDUP_REMOVED lines=17> */
.L_x_1260:
        /* <DEDUP_REMOVED lines=43> */
.L_x_1262:
[----:B---3--:R-:W-:Y:S05]  /*b360*/  BSYNC B0 ;  /* 0x0000000000007941 */ /* 0x008fea0003800000 */
.L_x_1261:
        /* <DEDUP_REMOVED lines=15> */
.L_x_1264:
[----:B------:R-:W-:Y:S05]  /*b460*/  BSYNC B0 ;  /* 0x0000000000007941 */ /* 0x000fea0003800000 */
.L_x_1263:
        /* <DEDUP_REMOVED lines=25> */
.L_x_1266:
[----:B------:R-:W-:Y:S05]  /*b600*/  BSYNC B0 ;  /* 0x0000000000007941 */ /* 0x000fea0003800000 */
.L_x_1265:
        /* <DEDUP_REMOVED lines=12> */
.L_x_1237:
[----:B------:R-:W-:Y:S05]  /*b6d0*/  BSYNC B1 ;  /* 0x0000000000017941 */ /* 0x000fea0003800000 */
.L_x_1223:
        /* <DEDUP_REMOVED lines=11> */
.L_x_1267:
[----:B------:R-:W-:Y:S05]  /*b790*/  EXIT ;  /* 0x000000000000794d */ /* 0x000fea0003800000 */
.L_x_1269:
        /* <DEDUP_REMOVED lines=14> */
.L_x_1361:


//--------------------- .text._ZN5flash44flash_bwd_dq_dk_dv_loop_seqk_parallel_kernelI23Flash_bwd_kernel_traitsILi32ELi128ELi128ELi8ELi4ELi4ELi4ELb0ELb0EN7cutlass10bfloat16_tE19Flash_kernel_traitsILi32ELi128ELi128ELi8ES3_EELb0ELb0ELb1ELb1ELb0ELb0ELb1EEEvNS_16Flash_bwd_paramsE --------------------------
	.section	.text._ZN5flash44flash_bwd_dq_dk_dv_loop_seqk_parallel_kernelI23Flash_bwd_kernel_traitsILi32ELi128ELi128ELi8ELi4ELi4ELi4ELb0ELb0EN7cutlass10bfloat16_tE19Flash_kernel_traitsILi32ELi128ELi128ELi8ES3_EELb0ELb0ELb1ELb1ELb0ELb0ELb1EEEvNS_16Flash_bwd_paramsE,"ax",@progbits
	.sectioninfo	@"SHI_REGISTERS=255"
	.align	128
        .global         _ZN5flash44flash_bwd_dq_dk_dv_loop_seqk_parallel_kernelI23Flash_bwd_kernel_traitsILi32ELi128ELi128ELi8ELi4ELi4ELi4ELb0ELb0EN7cutlass10bfloat16_tE19Flash_kernel_traitsILi32ELi128ELi128ELi8ES3_EELb0ELb0ELb1ELb1ELb0ELb0ELb1EEEvNS_16Flash_bwd_paramsE
        .type           _ZN5flash44flash_bwd_dq_dk_dv_loop_seqk_parallel_kernelI23Flash_bwd_kernel_traitsILi32ELi128ELi128ELi8ELi4ELi4ELi4ELb0ELb0EN7cutlass10bfloat16_tE19Flash_kernel_traitsILi32ELi128ELi128ELi8ES3_EELb0ELb0ELb1ELb1ELb0ELb0ELb1EEEvNS_16Flash_bwd_paramsE,@function
        .size           _ZN5flash44flash_bwd_dq_dk_dv_loop_seqk_parallel_kernelI23Flash_bwd_kernel_traitsILi32ELi128ELi128ELi8ELi4ELi4ELi4ELb0ELb0EN7cutlass10bfloat16_tE19Flash_kernel_traitsILi32ELi128ELi128ELi8ES3_EELb0ELb0ELb1ELb1ELb0ELb0ELb1EEEvNS_16Flash_bwd_paramsE,(.L_x_1362 - _ZN5flash44flash_bwd_dq_dk_dv_loop_seqk_parallel_kernelI23Flash_bwd_kernel_traitsILi32ELi128ELi128ELi8ELi4ELi4ELi4ELb0ELb0EN7cutlass10bfloat16_tE19Flash_kernel_traitsILi32ELi128ELi128ELi8ES3_EELb0ELb0ELb1ELb1ELb0ELb0ELb1EEEvNS_16Flash_bwd_paramsE)
        .other          _ZN5flash44flash_bwd_dq_dk_dv_loop_seqk_parallel_kernelI23Flash_bwd_kernel_traitsILi32ELi128ELi128ELi8ELi4ELi4ELi4ELb0ELb0EN7cutlass10bfloat16_tE19Flash_kernel_traitsILi32ELi128ELi128ELi8ES3_EELb0ELb0ELb1ELb1ELb0ELb0ELb1EEEvNS_16Flash_bwd_paramsE,@"STO_CUDA_ENTRY STV_DEFAULT"
_ZN5flash44flash_bwd_dq_dk_dv_loop_seqk_parallel_kernelI23Flash_bwd_kernel_traitsILi32ELi128ELi128ELi8ELi4ELi4ELi4ELb0ELb0EN7cutlass10bfloat16_tE19Flash_kernel_traitsILi32ELi128ELi128ELi8ES3_EELb0ELb0ELb1ELb1ELb0ELb0ELb1EEEvNS_16Flash_bwd_paramsE:
.text._ZN5flash44flash_bwd_dq_dk_dv_loop_seqk_parallel_kernelI23Flash_bwd_kernel_traitsILi32ELi128ELi128ELi8ELi4ELi4ELi4ELb0ELb0EN7cutlass10bfloat16_tE19Flash_kernel_traitsILi32ELi128ELi128ELi8ES3_EELb0ELb0ELb1ELb1ELb0ELb0ELb1EEEvNS_16Flash_bwd_paramsE:
        /* <DEDUP_REMOVED lines=54> */
[----:B------:R-:W-:Y:S01]  /*0360*/  IMAD.IADD R2, R7, 0x1, -R6 ;  /* 0x0000000107027824 */ /* 0x000fe200078e0a06 */
        /* <DEDUP_REMOVED lines=11> */
[----:B------:R-:W-:Y:S01]  /*0420*/  ULDC UR61, c[0x0][0x2e8] ;  /* 0x0000ba00003d7ab9 */ /* 0x000fe20000000800 */
[----:B------:R-:W-:Y:S01]  /*0430*/  SHF.R.S32.HI R3, RZ, 0x3, R117 ;  /* 0x00000003ff037819 */ /* 0x000fe20000011475 */
[----:B------:R-:W-:Y:S01]  /*0440*/  ULDC.64 UR12, c[0x0][0x118] ;  /* 0x00004600000c7ab9 */ /* 0x000fe20000000a00 */
[--C-:B------:R-:W-:Y:S01]  /*0450*/  SHF.R.S32.HI R2, RZ, 0x5, R4.reuse ;  /* 0x00000005ff027819 */ /* 0x100fe20000011404 */
[----:B------:R-:W-:Y:S01]  /*0460*/  UISETP.NE.AND UP6, UPT, UR10, URZ, UPT ;  /* 0x0000003f0a00728c */ /* 0x000fe2000bfc5270 */
[----:B------:R-:W-:Y:S01]  /*0470*/  SHF.R.S32.HI R0, RZ, 0x1f, R4 ;  /* 0x0000001fff007819 */ /* 0x000fe20000011404 */
[----:B------:R-:W-:Y:S01]  /*0480*/  IMAD.SHL.U32 R3, R3, 0x40, RZ ;  /* 0x0000004003037824 */ /* 0x000fe200078e00ff */
[----:B------:R-:W-:Y:S01]  /*0490*/  SHF.R.S32.HI R9, RZ, 0x1f, R6 ;  /* 0x0000001fff097819 */ /* 0x000fe20000011406 */
        /* <DEDUP_REMOVED lines=16> */
[----:B------:R-:W-:Y:S01]  /*05a0*/  UIMAD UR29, UR11, 0x38, URZ ;  /* 0x000000380b1d78a4 */ /* 0x000fe2000f8e023f */
[----:B------:R-:W-:Y:S01]  /*05b0*/  LOP3.LUT R3, R0, R3, RZ, 0x3c, !PT ;  /* 0x0000000300037212 */ /* 0x000fe200078e3cff */
[----:B------:R-:W-:Y:S01]  /*05c0*/  USHF.L.U32 UR28, UR11, 0x6, URZ ;  /* 0x000000060b1c7899 */ /* 0x000fe2000800063f */
        /* <DEDUP_REMOVED lines=26> */
[----:B------:R-:W-:-:S02]  /*0770*/  UIMAD UR21, UR11, 0x78, URZ ;  /* 0x000000780b1578a4 */ /* 0x000fc4000f8e023f */
[----:B------:R-:W-:Y:S01]  /*0780*/  UMOV UR60, 0xffffe000 ;  /* 0xffffe000003c7882 */ /* 0x000fe20000000000 */
[----:B-1----:R-:W-:Y:S02]  /*0790*/  LOP3.LUT R2, R9, 0xfffffff8, RZ, 0xc0, !PT ;  /* 0xfffffff809027812 */ /* 0x002fe400078ec0ff */
        /* <DEDUP_REMOVED lines=46> */
[--C-:B------:R-:W-:Y:S01]  /*0a80*/  LOP3.LUT R5, R5, 0x8, R117.reuse, 0xf8, !PT ;  /* 0x0000000805057812 */ /* 0x100fe200078ef875 */
        /* <DEDUP_REMOVED lines=19> */
[----:B------:R-:W-:Y:S01]  /*0bc0*/  IADD3 R200, R203, 0x40, RZ ;  /* 0x00000040cbc87810 */ /* 0x000fe20007ffe0ff */
[----:B------:R-:W-:Y:S01]  /*0bd0*/  IMAD.U32 R117, R17, 0x20, R117 ;  /* 0x0000002011757824 */ /* 0x000fe200078e0075 */
[C---:B------:R-:W-:Y:S01]  /*0be0*/  @P4 IADD3 R200, R203.reuse, -0x40, RZ ;  /* 0xffffffc0cbc84810 */ /* 0x040fe20007ffe0ff */
[----:B------:R-:W-:Y:S01]  /*0bf0*/  IMAD.IADD R204, R203, 0x1, R199 ;  /* 0x00000001cbcc7824 */ /* 0x000fe200078e02c7 */
[----:B------:R1:W-:Y:S01]  /*0c00*/  STL [R1+0x48], R0 ;  /* 0x0000480001007387 */ /* 0x0003e20000100800 */
[----:B------:R-:W-:-:S02]  /*0c10*/  IMAD R116, R117, 0x2, R116 ;  /* 0x0000000275747824 */ /* 0x000fc400078e0274 */
[--C-:B------:R-:W-:Y:S02]  /*0c20*/  IMAD.IADD R199, R199, 0x1, R200.reuse ;  /* 0x00000001c7c77824 */ /* 0x100fe400078e02c8 */
        /* <DEDUP_REMOVED lines=76> */
.L_x_1316:
        /* <DEDUP_REMOVED lines=54> */
.L_x_1270:
        /* <DEDUP_REMOVED lines=67> */
.L_x_1272:
        /* <DEDUP_REMOVED lines=18> */
.L_x_1273:
        /* <DEDUP_REMOVED lines=8> */
[----:B------:R-:W-:Y:S02]  /*1a20*/  UIMAD.WIDE.U32 UR16, UR52, UR19, URZ ;  /* 0x00000013341072a5 */ /* 0x000fe4000f8e003f */
[----:B------:R-:W-:Y:S02]  /*1a30*/  @UP3 UIMAD UR49, UR4, UR15, UR9 ;  /* 0x0000000f043132a4 */ /* 0x000fe4000f8e0209 */
[----:B------:R-:W-:Y:S02]  /*1a40*/  @UP3 UMOV UR46, UR8 ;  /* 0x00000008002e3c82 */ /* 0x000fe40008000000 */
[----:B------:R-:W-:Y:S02]  /*1a50*/  ULDC.64 UR8, c[0x0][0x368] ;  /* 0x0000da0000087ab9 */ /* 0x000fe40000000a00 */
[----:B------:R-:W-:-:S02]  /*1a60*/  @!UP3 UIMAD UR7, UR59, UR8, URZ ;  /* 0x000000083b07b2a4 */ /* 0x000fc4000f8e023f */
[----:B------:R-:W-:Y:S01]  /*1a70*/  ULDC.64 UR14, c[0x0][0x3d8] ;  /* 0x0000f600000e7ab9 */ /* 0x000fe20000000a00 */
[----:B------:R-:W1:Y:S01]  /*1a80*/  S2UR UR16, SR_CTAID.X ;  /* 0x00000000001079c3 */ /* 0x000e620000002500 */
[----:B------:R-:W-:Y:S02]  /*1a90*/  @!UP3 UIMAD UR7, UR52, UR9, UR7 ;  /* 0x000000093407b2a4 */ /* 0x000fe4000f8e0207 */
[----:B------:R-:W-:-:S04]  /*1aa0*/  @!UP3 UIMAD.WIDE.U32 UR8, UR52, UR8, URZ ;  /* 0x000000083408b2a5 */ /* 0x000fc8000f8e003f */
[----:B------:R-:W-:-:S03]  /*1ab0*/  @!UP3 UIADD3 UR49, UR9, UR7, URZ ;  /* 0x000000070931b290 */ /* 0x000fc6000fffe03f */
[----:B------:R-:W-:Y:S02]  /*1ac0*/  @!UP3 UMOV UR46, UR8 ;  /* 0x00000008002ebc82 */ /* 0x000fe40008000000 */
[----:B------:R-:W-:Y:S01]  /*1ad0*/  UIMAD.WIDE.U32 UR8, UR56, UR4, URZ ;  /* 0x00000004380872a5 */ /* 0x000fe2000f8e003f */
        /* <DEDUP_REMOVED lines=9> */
[----:B------:R-:W-:Y:S02]  /*1b70*/  UIMAD UR7, UR57, UR4, URZ ;  /* 0x00000004390772a4 */ /* 0x000fe4000f8e023f */
[----:B-----5:R-:W-:Y:S02]  /*1b80*/  USEL UR38, UR38, UR8, !UP3 ;  /* 0x0000000826267287 */ /* 0x020fe4000d800000 */
[----:B------:R-:W-:Y:S02]  /*1b90*/  @UP3 UIADD3 UR11, UR9, UR7, URZ ;  /* 0x00000007090b3290 */ /* 0x000fe4000fffe03f */
        /* <DEDUP_REMOVED lines=12> */
[----:B------:R-:W-:Y:S02]  /*1c60*/  USHF.L.U64.HI UR7, UR52, 0x7, UR59 ;  /* 0x0000000734077899 */ /* 0x000fe4000801023b */
[----:B------:R-:W-:Y:S02]  /*1c70*/  USEL UR14, UR39, URZ, UP1 ;  /* 0x0000003f270e7287 */ /* 0x000fe40008800000 */
[----:B------:R-:W-:-:S02]  /*1c80*/  USEL UR7, UR7, URZ, UP1 ;  /* 0x0000003f07077287 */ /* 0x000fc40008800000 */
[----:B------:R-:W-:Y:S02]  /*1c90*/  UIADD3 UR14, UP1, UR6, UR14, URZ ;  /* 0x0000000e060e7290 */ /* 0x000fe4000ff3e03f */
[----:B------:R-:W-:Y:S02]  /*1ca0*/  USEL UR19, UR8, URZ, UP6 ;  /* 0x0000003f08137287 */ /* 0x000fe4000b000000 */
[----:B------:R-:W-:Y:S02]  /*1cb0*/  UIADD3.X UR8, UR47, UR7, URZ, UP1, !UPT ;  /* 0x000000072f087290 */ /* 0x000fe40008ffe43f */
[----:B------:R-:W-:Y:S01]  /*1cc0*/  UIMAD UR7, UR57, UR14, URZ ;  /* 0x0000000e390772a4 */ /* 0x000fe2000f8e023f */
[----:B------:R-:W-:-:S03]  /*1cd0*/  ISETP.NE.AND P2, PT, RZ, c[0x0][0x1c8], PT ;  /* 0x00007200ff007a0c */ /* 0x000fc60003f45270 */
        /* <DEDUP_REMOVED lines=35> */
.L_x_1274:
[----:B------:R-:W2:Y:S02]  /*1f10*/  LDL R0, [R1+0x68] ;  /* 0x0000680001007983 */ /* 0x000ea40000100800 */
[----:B--2---:R1:W2:Y:S01]  /*1f20*/  R2UR UR9, R0 ;  /* 0x00000000000973c2 */ /* 0x0042a200000e0000 */
[----:B------:R-:W-:-:S07]  /*1f30*/  DEPBAR.LE SB1, 0x0, {2} ;  /* 0x000090040000791a */ /* 0x000fce0000000000 */
.L_x_1275:
        /* <DEDUP_REMOVED lines=15> */
[----:B-1----:R-:W-:-:S04]  /*2030*/  UIADD3 UR14, UP4, UP3, UR14, UR48, UR51 ;  /* 0x000000300e0e7290 */ /* 0x002fc8000fb9e033 */
[----:B------:R-:W-:Y:S02]  /*2040*/  UIADD3 UR51, UP2, UP1, UR19, UR14, UR38 ;  /* 0x0000000e13337290 */ /* 0x000fe4000f95e026 */
[----:B------:R-:W-:Y:S02]  /*2050*/  USHF.R.S32.HI UR38, URZ, 0x1f, UR54 ;  /* 0x0000001f3f267899 */ /* 0x000fe40008011436 */
[----:B------:R-:W-:Y:S01]  /*2060*/  ULDC.64 UR14, c[0x0][0x1a8] ;  /* 0x00006a00000e7ab9 */ /* 0x000fe20000000a00 */
[----:B--2---:R-:W-:Y:S01]  /*2070*/  LEA.HI R3, R135, R17, RZ, 0x2 ;  /* 0x0000001187037211 */ /* 0x004fe200078f10ff */
[----:B---3--:R-:W-:-:S04]  /*2080*/  UIADD3.X UR4, UR16, UR4, UR39, UP4, UP3 ;  /* 0x0000000410047290 */ /* 0x008fc8000a7e6427 */
[----:B------:R-:W-:Y:S02]  /*2090*/  UIADD3.X UR48, UR17, UR4, UR11, UP2, UP1 ;  /* 0x0000000411307290 */ /* 0x000fe400097e240b */
[----:B------:R-:W-:Y:S01]  /*20a0*/  UIMAD UR4, UR38, UR14, URZ ;  /* 0x0000000e260472a4 */ /* 0x000fe2000f8e023f */
[----:B------:R-:W-:-:S03]  /*20b0*/  SHF.R.S32.HI R3, RZ, 0x2, R3 ;  /* 0x00000002ff037819 */ /* 0x000fc60000011403 */
[----:B------:R-:W-:-:S03]  /*20c0*/  UIMAD UR39, UR54, UR15, UR4 ;  /* 0x0000000f362772a4 */ /* 0x000fc6000f8e0204 */
[----:B------:R-:W-:Y:S02]  /*20d0*/  ULDC.64 UR14, c[0x0][0x378] ;  /* 0x0000de00000e7ab9 */ /* 0x000fe40000000a00 */
[----:B------:R-:W-:Y:S01]  /*20e0*/  UIMAD UR4, UR38, UR14, URZ ;  /* 0x0000000e260472a4 */ /* 0x000fe2000f8e023f */
[----:B------:R-:W-:Y:S01]  /*20f0*/  SHF.R.S32.HI R16, RZ, 0x1f, R3 ;  /* 0x0000001fff107819 */ /* 0x000fe20000011403 */
[----:B------:R-:W-:Y:S01]  /*2100*/  IMAD.MOV.U32 R20, RZ, RZ, R6 ;  /* 0x000000ffff147224 */ /* 0x000fe200078e0006 */
[----:B------:R-:W-:Y:S01]  /*2110*/  IADD3 R0, P0, R3, UR6, RZ ;  /* 0x0000000603007c10 */ /* 0x000fe2000ff1e0ff */
[----:B------:R-:W-:Y:S02]  /*2120*/  UIMAD UR38, UR54, UR15, UR4 ;  /* 0x0000000f362672a4 */ /* 0x000fe4000f8e0204 */
[----:B------:R-:W-:Y:S02]  /*2130*/  UMOV UR19, 0x4 ;  /* 0x0000000400137882 */ /* 0x000fe40000000000 */
[----:B------:R-:W-:-:S02]  /*2140*/  ULDC.64 UR14, c[0x0][0x370] ;  /* 0x0000dc00000e7ab9 */ /* 0x000fc40000000a00 */
[----:B------:R-:W-:Y:S01]  /*2150*/  ULDC.64 UR16, c[0x0][0x200] ;  /* 0x0000800000107ab9 */ /* 0x000fe20000000a00 */
[----:B------:R-:W-:Y:S01]  /*2160*/  IADD3.X R5, R16, UR47, RZ, P0, !PT ;  /* 0x0000002f10057c10 */ /* 0x000fe200087fe4ff */
[----:B------:R-:W-:Y:S01]  /*2170*/  UIMAD UR4, UR47, UR14, URZ ;  /* 0x0000000e2f0472a4 */ /* 0x000fe2000f8e023f */
[--C-:B------:R-:W-:Y:S01]  /*2180*/  SHF.R.S32.HI R21, RZ, 0x1f, R20.reuse ;  /* 0x0000001fff157819 */ /* 0x100fe20000011414 */
[----:B------:R-:W-:Y:S01]  /*2190*/  UIMAD.WIDE UR16, UR7, UR19, UR16 ;  /* 0x00000013071072a5 */ /* 0x000fe2000f8e0210 */
[----:B------:R1:W2:Y:S01]  /*21a0*/  R2UR UR47, R10 ;  /* 0x000000000a2f73c2 */ /* 0x0002a200000e0000 */
[----:B------:R-:W-:Y:S01]  /*21b0*/  UIMAD UR11, UR6, UR15, UR4 ;  /* 0x0000000f060b72a4 */ /* 0x000fe2000f8e0204 */
[----:B------:R-:W-:Y:S01]  /*21c0*/  IMAD R5, R5, c[0x0][0x190], RZ ;  /* 0x0000640005057a24 */ /* 0x000fe200078e02ff */
[----:B------:R-:W-:Y:S01]  /*21d0*/  UIADD3 UR7, UR6, UR9, URZ ;  /* 0x0000000906077290 */ /* 0x000fe2000fffe03f */
[----:B------:R-:W-:Y:S02]  /*21e0*/  IMAD.WIDE.U32 R6, R0, c[0x0][0x190], R20 ;  /* 0x0000640000067a25 */ /* 0x000fe400078e0014 */
[----:B------:R-:W-:-:S02]  /*21f0*/  UMOV UR15, UR16 ;  /* 0x00000010000f7c82 */ /* 0x000fc40008000000 */
[----:B------:R-:W-:Y:S02]  /*2200*/  UMOV UR14, UR17 ;  /* 0x00000011000e7c82 */ /* 0x000fe40008000000 */
[----:B------:R-:W-:Y:S01]  /*2210*/  ULDC.64 UR16, c[0x0][0x3c8] ;  /* 0x0000f20000107ab9 */ /* 0x000fe20000000a00 */
[----:B------:R-:W-:Y:S01]  /*2220*/  IMAD R0, R0, c[0x0][0x194], R5 ;  /* 0x0000650000007a24 */ /* 0x000fe200078e0205 */
[----:B------:R-:W-:Y:S01]  /*2230*/  UIADD3 UR4, -UR5, UR10, UR37 ;  /* 0x0000000a05047290 */ /* 0x000fe2000fffe125 */
[----:B------:R-:W-:Y:S02]  /*2240*/  IADD3 R8, P0, R6, UR58, RZ ;  /* 0x0000003a06087c10 */ /* 0x000fe4000ff1e0ff */
[----:B------:R-:W-:Y:S02]  /*2250*/  LEA.HI R5, R135, R17, RZ, 0x5 ;  /* 0x0000001187057211 */ /* 0x000fe400078f28ff */
[----:B------:R-:W-:Y:S01]  /*2260*/  IADD3.X R9, R7, UR55, R0, P0, !PT ;  /* 0x0000003707097c10 */ /* 0x000fe200087fe400 */
[----:B-1----:R-:W-:Y:S01]  /*2270*/  IMAD.U32 R10, RZ, RZ, UR6 ;  /* 0x00000006ff0a7e24 */ /* 0x002fe2000f8e00ff */
[----:B------:R-:W-:-:S03]  /*2280*/  UIMAD.WIDE UR6, UR7, UR19, UR16 ;  /* 0x00000013070672a5 */ /* 0x000fc6000f8e0210 */
[----:B------:R-:W-:Y:S02]  /*2290*/  ULDC UR19, c[0x0][0x2e8] ;  /* 0x0000ba0000137ab9 */ /* 0x000fe40000000800 */
[----:B------:R-:W-:Y:S01]  /*22a0*/  UIADD3 UR4, UR4, -UR19, URZ ;  /* 0x8000001304047290 */ /* 0x000fe2000fffe03f */
[----:B------:R-:W-:-:S03]  /*22b0*/  LOP3.LUT R0, R5, 0xffffffe0, RZ, 0xc0, !PT ;  /* 0xffffffe005007812 */ /* 0x000fc600078ec0ff */
[----:B------:R-:W-:Y:S01]  /*22c0*/  USHF.R.S32.HI UR19, URZ, 0x1f, UR4 ;  /* 0x0000001f3f137899 */ /* 0x000fe20008011404 */
[----:B------:R-:W-:Y:S01]  /*22d0*/  IADD3 R6, P0, R20, UR46, RZ ;  /* 0x0000002e14067c10 */ /* 0x000fe2000ff1e0ff */
[----:B------:R-:W-:Y:S01]  /*22e0*/  IMAD.IADD R0, R17, 0x1, -R0 ;  /* 0x0000000111007824 */ /* 0x000fe200078e0a00 */
[----:B------:R-:W-:Y:S01]  /*22f0*/  SHF.R.S32.HI R5, RZ, 0x5, R5 ;  /* 0x00000005ff057819 */ /* 0x000fe20000011405 */
[----:B------:R-:W-:Y:S01]  /*2300*/  ULEA.HI UR19, UR19, UR4, URZ, 0x7 ;  /* 0x0000000413137291 */ /* 0x000fe2000f8f383f */
[----:B------:R-:W-:-:S03]  /*2310*/  IADD3.X R7, R21, UR49, RZ, P0, !PT ;  /* 0x0000003115077c10 */ /* 0x000fc600087fe4ff */
        /* <DEDUP_REMOVED lines=18> */
[----:B------:R-:W-:Y:S01]  /*2440*/  UMOV UR16, UR7 ;  /* 0x0000000700107c82 */ /* 0x000fe20008000000 */
[----:B------:R-:W-:Y:S02]  /*2450*/  IADD3 R9, R9, UR39, RZ ;  /* 0x0000002709097c10 */ /* 0x000fe4000fffe0ff */
[----:B------:R-:W-:Y:S01]  /*2460*/  IMAD.IADD R0, R7, 0x1, R0 ;  /* 0x0000000107007824 */ /* 0x000fe200078e0200 */
[----:B------:R-:W-:Y:S01]  /*2470*/  LEA R183, P2, R5, c[0x0][0x350], 0x2 ;  /* 0x0000d40005b77a11 */ /* 0x000fe200078410ff */
[----:B------:R-:W-:Y:S01]  /*2480*/  UMOV UR17, UR6 ;  /* 0x0000000600117c82 */ /* 0x000fe20008000000 */
[----:B------:R-:W-:Y:S01]  /*2490*/  LEA R208, P3, R6, c[0x0][0x330], 0x1 ;  /* 0x0000cc0006d07a11 */ /* 0x000fe200078608ff */
[----:B------:R-:W-:Y:S01]  /*24a0*/  UIADD3 UR7, UR50, -0x1, URZ ;  /* 0xffffffff32077890 */ /* 0x000fe2000fffe03f */
[----:B------:R-:W-:Y:S02]  /*24b0*/  LEA R210, P4, R8, c[0x0][0x160], 0x1 ;  /* 0x0000580008d27a11 */ /* 0x000fe400078808ff */
[----:B------:R-:W-:-:S02]  /*24c0*/  LEA.HI.X R209, R6, c[0x0][0x334], R0, 0x1, P3 ;  /* 0x0000cd0006d17a11 */ /* 0x000fc400018f0c00 */
[----:B------:R-:W-:Y:S02]  /*24d0*/  LEA.HI.X R211, R8, c[0x0][0x164], R9, 0x1, P4 ;  /* 0x0000590008d37a11 */ /* 0x000fe400020f0c09 */
        /* <DEDUP_REMOVED lines=20> */
.L_x_1277:
        /* <DEDUP_REMOVED lines=16> */
.L_x_1278:
        /* <DEDUP_REMOVED lines=29> */
.L_x_1280:
[----:B------:R-:W-:Y:S05]  /*28f0*/  BSYNC B0 ;  /* 0x0000000000007941 */ /* 0x000fea0003800000 */
.L_x_1279:
        /* <DEDUP_REMOVED lines=14> */
.L_x_1282:
[----:B------:R-:W-:Y:S05]  /*29e0*/  BSYNC B0 ;  /* 0x0000000000007941 */ /* 0x000fea0003800000 */
.L_x_1281:
        /* <DEDUP_REMOVED lines=26> */
.L_x_1284:
[----:B------:R-:W-:Y:S05]  /*2b90*/  BSYNC B0 ;  /* 0x0000000000007941 */ /* 0x000fea0003800000 */
.L_x_1283:
        /* <DEDUP_REMOVED lines=12> */
.L_x_1276:
        /* <DEDUP_REMOVED lines=24> */
.L_x_1287:
[----:B------:R-:W-:Y:S05]  /*2de0*/  BSYNC B0 ;  /* 0x0000000000007941 */ /* 0x000fea0003800000 */
.L_x_1286:
        /* <DEDUP_REMOVED lines=16> */
.L_x_1289:
[----:B------:R-:W-:Y:S05]  /*2ef0*/  BSYNC B0 ;  /* 0x0000000000007941 */ /* 0x000fea0003800000 */
.L_x_1288:
        /* <DEDUP_REMOVED lines=20> */
.L_x_1291:
[----:B------:R-:W-:Y:S05]  /*3040*/  BSYNC B0 ;  /* 0x0000000000007941 */ /* 0x000fea0003800000 */
.L_x_1290:
        /* <DEDUP_REMOVED lines=20> */
.L_x_1293:
[----:B------:R-:W-:Y:S05]  /*3190*/  BSYNC B0 ;  /* 0x0000000000007941 */ /* 0x000fea0003800000 */
.L_x_1292:
[----:B------:R-:W5:Y:S01]  /*31a0*/  LDL R18, [R1+0x1c] ;  /* 0x00001c0001127983 */ /* 0x000f620000100800 */
[----:B------:R-:W-:Y:S01]  /*31b0*/  ULDC.64 UR38, c[0x0][0x198] ;  /* 0x0000660000267ab9 */ /* 0x000fe20000000a00 */
[----:B-1----:R-:W-:Y:S01]  /*31c0*/  IMAD.U32 R6, RZ, RZ, UR37 ;  /* 0x00000025ff067e24 */ /* 0x002fe2000f8e00ff */
        /* <DEDUP_REMOVED lines=61> */
.L_x_1295:
[----:B------:R-:W-:Y:S05]  /*35a0*/  BSYNC B0 ;  /* 0x0000000000007941 */ /* 0x000fea0003800000 */
.L_x_1294:
        /* <DEDUP_REMOVED lines=20> */
.L_x_1297:
[----:B------:R-:W-:Y:S05]  /*36f0*/  BSYNC B0 ;  /* 0x0000000000007941 */ /* 0x000fea0003800000 */
.L_x_1296:
[----:B------:R-:W-:Y:S01]  /*3700*/  ULDC.64 UR38, c[0x0][0x1a0] ;  /* 0x0000680000267ab9 */ /* 0x000fe20000000a00 */
[----:B---3--:R-:W-:Y:S01]  /*3710*/  MOV R6, UR37 ;  /* 0x0000002500067c02 */ /* 0x008fe20008000f00 */
[----:B------:R-:W-:Y:S01]  /*3720*/  UIMAD UR4, UR8, UR38, URZ ;  /* 0x00000026080472a4 */ /* 0x000fe2000f8e023f */
[----:B------:R3:W-:Y:S01]  /*3730*/  @P3 STS [R0+0x8000], RZ ;  /* 0x008000ff00003388 */ /* 0x0007e20000000800 */
[----:B------:R-:W-:Y:S02]  /*3740*/  BSSY B0, `(.L_x_1298) ;  /* 0x000001e000007945 */ /* 0x000fe40003800000 */
[----:B------:R-:W-:Y:S01]  /*3750*/  UIMAD UR4, UR37, UR39, UR4 ;  /* 0x00000027250472a4 */ /* 0x000fe2000f8e0204 */
[----:B------:R-:W-:Y:S01]  /*3760*/  IMAD.WIDE.U32 R6, R6, c[0x0][0x1a0], R20 ;  /* 0x0000680006067a25 */ /* 0x000fe200078e0014 */
[----:B------:R3:W-:Y:S04]  /*3770*/  @P3 STS [R0+0x8004], RZ ;  /* 0x008004ff00003388 */ /* 0x0007e80000000800 */
[----:B------:R3:W-:Y:S01]  /*3780*/  @P3 STS.64 [R0+0x8008], RZ ;  /* 0x008008ff00003388 */ /* 0x0007e20000000a00 */
[----:B------:R-:W-:-:S02]  /*3790*/  IADD3 R6, P1, R6, UR18, RZ ;  /* 0x0000001206067c10 */ /* 0x000fc4000ff3e0ff */
        /* <DEDUP_REMOVED lines=24> */
.L_x_1299:
[----:B------:R-:W-:Y:S05]  /*3920*/  BSYNC B0 ;  /* 0x0000000000007941 */ /* 0x000fea0003800000 */
.L_x_1298:
        /* <DEDUP_REMOVED lines=19> */
.L_x_1301:
[----:B------:R-:W-:Y:S05]  /*3a60*/  BSYNC B0 ;  /* 0x0000000000007941 */ /* 0x000fea0003800000 */
.L_x_1300:
[----:B------:R-:W-:Y:S02]  /*3a70*/  ULDC.64 UR38, c[0x0][0x318] ;  /* 0x0000c60000267ab9 */ /* 0x000fe40000000a00 */
[----:B------:R-:W-:Y:S02]  /*3a80*/  USHF.R.S32.HI UR6, URZ, 0x1f, UR54 ;  /* 0x0000001f3f067899 */ /* 0x000fe40008011436 */
[----:B------:R-:W-:Y:S01]  /*3a90*/  ULDC.64 UR42, c[0x0][0x320] ;  /* 0x0000c800002a7ab9 */ /* 0x000fe20000000a00 */
[----:B------:R-:W-:Y:S01]  /*3aa0*/  IMAD.SHL.U32 R3, R17, 0x2, RZ ;  /* 0x0000000211037824 */ /* 0x000fe200078e00ff */
[----:B------:R-:W-:Y:S01]  /*3ab0*/  UISETP.NE.U32.AND UP1, UPT, URZ, UR38, UPT ;  /* 0x000000263f00728c */ /* 0x000fe2000bf25070 */
[----:B------:R-:W-:Y:S01]  /*3ac0*/  LEA.HI R135, R135, R17, RZ, 0x7 ;  /* 0x0000001187877211 */ /* 0x000fe200078f38ff */
[----:B------:R-:W0:Y:S02]  /*3ad0*/  LDGDEPBAR ;  /* 0x00000000000079af */ /* 0x000e240000000000 */
[----:B------:R-:W-:-:S06]  /*3ae0*/  UISETP.NE.AND.EX UP1, UPT, URZ, UR39, UPT, UP1 ;  /* 0x000000273f00728c */ /* 0x000fcc000bf25310 */
        /* <DEDUP_REMOVED lines=9> */
[----:B-1----:R-:W-:-:S05]  /*3b80*/  IMAD.U32 R4, RZ, RZ, UR38 ;  /* 0x00000026ff047e24 */ /* 0x002fca000f8e00ff */
[----:B------:R-:W-:-:S05]  /*3b90*/  IMAD.U32 R5, RZ, RZ, UR39 ;  /* 0x00000027ff057e24 */ /* 0x000fca000f8e00ff */
[----:B------:R1:W5:Y:S01]  /*3ba0*/  @P1 LDG.E R4, [R4.64] ;  /* 0x0000002804041981 */ /* 0x000362000c1e1900 */
[----:B---34-:R-:W5:Y:S01]  /*3bb0*/  @P1 MUFU.RCP R0, c[0x0][0x238] ;  /* 0x00008e0000001b08 */ /* 0x018f620000001000 */
[----:B------:R-:W-:Y:S01]  /*3bc0*/  SHF.R.S32.HI R135, RZ, 0x7, R135 ;  /* 0x00000007ff877819 */ /* 0x000fe20000011487 */
[----:B------:R-:W-:Y:S01]  /*3bd0*/  CS2R R94, SRZ ;  /* 0x00000000005e7805 */ /* 0x000fe2000001ff00 */
[----:B------:R-:W-:Y:S01]  /*3be0*/  LOP3.LUT R3, R3, 0x6, RZ, 0xc0, !PT ;  /* 0x0000000603037812 */ /* 0x000fe200078ec0ff */
[----:B------:R3:W-:Y:S01]  /*3bf0*/  STL [R1], R163 ;  /* 0x000000a301007387 */ /* 0x0007e20000100800 */
[----:B------:R-:W-:Y:S01]  /*3c00*/  CS2R R92, SRZ ;  /* 0x00000000005c7805 */ /* 0x000fe2000001ff00 */
[----:B------:R-:W-:Y:S01]  /*3c10*/  CS2R R98, SRZ ;  /* 0x0000000000627805 */ /* 0x000fe2000001ff00 */
[----:B------:R-:W-:Y:S01]  /*3c20*/  CS2R R96, SRZ ;  /* 0x0000000000607805 */ /* 0x000fe2000001ff00 */
[----:B------:R-:W-:Y:S01]  /*3c30*/  IMAD R135, R135, 0x40, R3 ;  /* 0x0000004087877824 */ /* 0x000fe200078e0203 */
[----:B------:R-:W-:Y:S01]  /*3c40*/  IADD3 R3, R124, 0x1000, RZ ;  /* 0x000010007c037810 */ /* 0x000fe20007ffe0ff */
[----:B------:R-:W-:Y:S01]  /*3c50*/  CS2R R90, SRZ ;  /* 0x00000000005a7805 */ /* 0x000fe2000001ff00 */
[----:B------:R-:W-:Y:S01]  /*3c60*/  CS2R R88, SRZ ;  /* 0x0000000000587805 */ /* 0x000fe2000001ff00 */
[----:B------:R-:W-:Y:S01]  /*3c70*/  CS2R R86, SRZ ;  /* 0x0000000000567805 */ /* 0x000fe2000001ff00 */
        /* <DEDUP_REMOVED lines=11> */
[----:B-1----:R-:W-:Y:S01]  /*3d30*/  SHF.L.U64.HI R5, R18, 0x2, R14 ;  /* 0x0000000212057819 */ /* 0x002fe2000001020e */
[----:B------:R-:W-:-:S02]  /*3d40*/  UMOV UR4, URZ ;  /* 0x0000003f00047c82 */ /* 0x000fc40008000000 */
[----:B------:R-:W-:Y:S02]  /*3d50*/  UIADD3 UR18, UR37, UR10, URZ ;  /* 0x0000000a25127290 */ /* 0x000fe4000fffe03f */
[----:B------:R3:W-:Y:S01]  /*3d60*/  STL [R1+0x24], R5 ;  /* 0x0000240501007387 */ /* 0x0007e20000100800 */
[----:B------:R-:W-:Y:S02]  /*3d70*/  UIADD3 UR38, UR37, 0x80, URZ ;  /* 0x0000008025267890 */ /* 0x000fe4000fffe03f */
[----:B------:R-:W-:Y:S01]  /*3d80*/  ULDC UR11, c[0x0][0x2e4] ;  /* 0x0000b900000b7ab9 */ /* 0x000fe20000000800 */
[----:B-----5:R-:W-:Y:S02]  /*3d90*/  @P1 FMUL.FTZ R4, R4, R0 ;  /* 0x0000000004041220 */ /* 0x020fe40000410000 */
[----:B------:R-:W-:Y:S02]  /*3da0*/  IMAD.U32 R0, RZ, RZ, UR53 ;  /* 0x00000035ff007e24 */ /* 0x000fe4000f8e00ff */
[----:B------:R1:W4:Y:S03]  /*3db0*/  @P1 R2UR UR6, R4 ;  /* 0x00000000040613c2 */ /* 0x00032600000e0000 */
[----:B------:R-:W-:-:S02]  /*3dc0*/  LEA R135, R0, R135, 0x7 ;  /* 0x0000008700877211 */ /* 0x000fc400078e38ff */
[----:B------:R-:W-:-:S04]  /*3dd0*/  IADD3 R0, R130, 0x1000, RZ ;  /* 0x0000100082007810 */ /* 0x000fc80007ffe0ff */
[----:B------:R-:W-:-:S05]  /*3de0*/  SEL R0, R0, R130, !P0 ;  /* 0x0000008200007207 */ /* 0x000fca0004000000 */
[----:B------:R-:W-:Y:S01]  /*3df0*/  IMAD.SHL.U32 R118, R0, 0x2, RZ ;  /* 0x0000000200767824 */ /* 0x000fe200078e00ff */
[----:B------:R-:W-:-:S05]  /*3e00*/  IADD3 R0, R18, -0x80, RZ ;  /* 0xffffff8012007810 */ /* 0x000fca0007ffe0ff */
[----:B------:R-:W-:Y:S01]  /*3e10*/  IMAD.SHL.U32 R0, R0, 0x4, RZ ;  /* 0x0000000400007824 */ /* 0x000fe200078e00ff */
[----:B-1----:R-:W-:Y:S01]  /*3e20*/  SHF.L.U32 R4, R18, 0x2, RZ ;  /* 0x0000000212047819 */ /* 0x002fe200000006ff */
[----:B----4-:R-:W-:-:S03]  /*3e30*/  @UP1 UMOV UR4, UR6 ;  /* 0x0000000600041c82 */ /* 0x010fc60008000000 */
[----:B------:R3:W-:Y:S04]  /*3e40*/  STL [R1+0x20], R0 ;  /* 0x0000200001007387 */ /* 0x0007e80000100800 */
[----:B------:R3:W-:Y:S02]  /*3e50*/  STL [R1+0x28], R4 ;  /* 0x0000280401007387 */ /* 0x0007e40000100800 */
.L_x_1306:
[----:B------:R-:W4:Y:S01]  /*3e60*/  LDL R238, [R1+0x1c] ;  /* 0x00001c0001ee7983 */ /* 0x000f220000100800 */
[----:B------:R-:W-:Y:S01]  /*3e70*/  IADD3 R112, R126, R118, RZ ;  /* 0x000000767e707210 */ /* 0x000fe20007ffe0ff */
[----:B------:R-:W-:Y:S01]  /*3e80*/  UIADD3 UR6, -UR5, 0x80, UR18 ;  /* 0x0000008005067890 */ /* 0x000fe2000fffe112 */
[----:B------:R-:W-:Y:S01]  /*3e90*/  MOV R246, R183 ;  /* 0x000000b700f67202 */ /* 0x000fe20000000f00 */
[----:B--2---:R-:W2:Y:S01]  /*3ea0*/  LDL R168, [R1+0x28] ;  /* 0x0000280001a87983 */ /* 0x004ea20000100800 */
[----:B------:R-:W-:Y:S01]  /*3eb0*/  ULDC UR8, c[0x0][0x2e8] ;  /* 0x0000ba0000087ab9 */ /* 0x000fe20000000800 */
[----:B------:R-:W-:Y:S01]  /*3ec0*/  MOV R247, R180 ;  /* 0x000000b400f77202 */ /* 0x000fe20000000f00 */
[----:B------:R-:W-:Y:S01]  /*3ed0*/  UIADD3 UR8, UR6, -UR8, URZ ;  /* 0x8000000806087290 */ /* 0x000fe2000fffe03f */
[----:B---3--:R-:W3:Y:S01]  /*3ee0*/  LDL R134, [R1+0x24] ;  /* 0x0000240001867983 */ /* 0x008ee20000100800 */
[----:B------:R-:W-:Y:S03]  /*3ef0*/  USHF.L.U32 UR6, UR7, 0x7, URZ ;  /* 0x0000000707067899 */ /* 0x000fe6000800063f */
[----:B------:R-:W0:Y:S01]  /*3f00*/  LDGDEPBAR ;  /* 0x00000000000079af */ /* 0x000e220000000000 */
[----:B------:R-:W-:Y:S03]  /*3f10*/  UISETP.GE.AND UP0, UPT, UR6, UR8, UPT ;  /* 0x000000080600728c */ /* 0x000fe6000bf06270 */
[----:B------:R-:W-:Y:S01]  /*3f20*/  ULDC UR8, c[0x0][0x2e4] ;  /* 0x0000b90000087ab9 */ /* 0x000fe20000000800 */
        /* <DEDUP_REMOVED lines=11> */
[----:B----4-:R-:W-:Y:S04]  /*3fe0*/  IADD3 R0, R238, -UR10, -R135 ;  /* 0x8000000aee007c10 */ /* 0x010fe8000fffe887 */
[----:B------:R-:W-:Y:S04]  /*3ff0*/  IADD3 R0, R0, UR5, RZ ;  /* 0x0000000500007c10 */ /* 0x000fe8000fffe0ff */
[----:B------:R-:W-:Y:S04]  /*4000*/  IADD3 R0, R0, UR6, RZ ;  /* 0x0000000600007c10 */ /* 0x000fe8000fffe0ff */
[C---:B------:R-:W-:Y:S02]  /*4010*/  IADD3 R132, R0.reuse, -0x31, RZ ;  /* 0xffffffcf00847810 */ /* 0x040fe40007ffe0ff */
[C---:B------:R-:W-:Y:S02]  /*4020*/  IADD3 R133, R0.reuse, 0x10, RZ ;  /* 0x0000001000857810 */ /* 0x040fe40007ffe0ff */
[C---:B------:R-:W-:Y:S02]  /*4030*/  IADD3 R20, R0.reuse, -0x20, RZ ;  /* 0xffffffe000147810 */ /* 0x040fe40007ffe0ff */
[C---:B------:R-:W-:Y:S02]  /*4040*/  IADD3 R56, R0.reuse, -0x29, RZ ;  /* 0xffffffd700387810 */ /* 0x040fe40007ffe0ff */
[C---:B------:R-:W-:Y:S02]  /*4050*/  IADD3 R24, R0.reuse, -0x21, RZ ;  /* 0xffffffdf00187810 */ /* 0x040fe40007ffe0ff */
[C---:B------:R-:W-:Y:S02]  /*4060*/  IADD3 R28, R0.reuse, 0x20, RZ ;  /* 0x00000020001c7810 */ /* 0x040fe40007ffe0ff */
[C---:B------:R-:W-:Y:S02]  /*4070*/  IADD3 R131, R0.reuse, -0x30, RZ ;  /* 0xffffffd000837810 */ /* 0x040fe40007ffe0ff */
[C---:B------:R-:W-:Y:S02]  /*4080*/  IADD3 R8, R0.reuse, -0x18, RZ ;  /* 0xffffffe800087810 */ /* 0x040fe40007ffe0ff */
[----:B------:R-:W-:Y:S02]  /*4090*/  IADD3 R12, R0, -0x19, RZ ;  /* 0xffffffe7000c7810 */ /* 0x000fe40007ffe0ff */
[----:B------:R-:W-:Y:S02]  /*40a0*/  ISETP.GE.AND P2, PT, R8, RZ, PT ;  /* 0x000000ff0800720c */ /* 0x000fe40003f46270 */
[C---:B------:R-:W-:Y:S02]  /*40b0*/  IADD3 R36, R0.reuse, 0x1f, RZ ;  /* 0x0000001f00247810 */ /* 0x040fe40007ffe0ff */
[C---:B------:R-:W-:Y:S02]  /*40c0*/  IADD3 R40, R0.reuse, 0x18, RZ ;  /* 0x0000001800287810 */ /* 0x040fe40007ffe0ff */
[C---:B------:R-:W-:Y:S02]  /*40d0*/  IADD3 R44, R0.reuse, 0x17, RZ ;  /* 0x00000017002c7810 */ /* 0x040fe40007ffe0ff */
[C---:B------:R-:W-:Y:S02]  /*40e0*/  IADD3 R52, R0.reuse, -0x28, RZ ;  /* 0xffffffd800347810 */ /* 0x040fe40007ffe0ff */
[C---:B------:R-:W-:Y:S02]  /*40f0*/  IADD3 R7, R0.reuse, 0x7, RZ ;  /* 0x0000000700077810 */ /* 0x040fe40007ffe0ff */
[----:B------:R-:W-:Y:S02]  /*4100*/  IABS R5, R0 ;  /* 0x0000000000057213 */ /* 0x000fe40000000000 */
[C---:B------:R-:W-:Y:S02]  /*4110*/  @!P2 IADD3 R8, -R0.reuse, 0x18, RZ ;  /* 0x000000180008a810 */ /* 0x040fe40007ffe1ff */
[----:B------:R4:W-:Y:S01]  /*4120*/  I2F R141, R5 ;  /* 0x00000005008d7306 */ /* 0x0009e20000201400 */
[C---:B------:R-:W-:Y:S02]  /*4130*/  IADD3 R6, R0.reuse, 0x8, RZ ;  /* 0x0000000800067810 */ /* 0x040fe40007ffe0ff */
[----:B------:R-:W-:Y:S02]  /*4140*/  IADD3 R4, R0, -0x1, RZ ;  /* 0xffffffff00047810 */ /* 0x000fe40007ffe0ff */
[----:B------:R-:W-:Y:S02]  /*4150*/  ISETP.GE.AND P0, PT, R6, RZ, PT ;  /* 0x000000ff0600720c */ /* 0x000fe40003f06270 */
[----:B------:R-:W-:Y:S03]  /*4160*/  ISETP.GE.AND P1, PT, R4, RZ, PT ;  /* 0x000000ff0400720c */ /* 0x000fe60003f26270 */
[----:B------:R-:W-:Y:S08]  /*4170*/  I2F R149, R8 ;  /* 0x0000000800957306 */ /* 0x000ff00000201400 */
[C---:B------:R-:W-:Y:S02]  /*4180*/  @!P0 IADD3 R6, -R0.reuse, -0x8, RZ ;  /* 0xfffffff800068810 */ /* 0x040fe40007ffe1ff */
[C---:B------:R-:W-:Y:S02]  /*4190*/  @!P1 IADD3 R4, -R0.reuse, 0x1, RZ ;  /* 0x0000000100049810 */ /* 0x040fe40007ffe1ff */
[----:B------:R1:W-:Y:S01]  /*41a0*/  I2F R164, R6 ;  /* 0x0000000600a47306 */ /* 0x0003e20000201400 */
[----:B------:R-:W-:Y:S02]  /*41b0*/  ISETP.GE.AND P1, PT, R7, RZ, PT ;  /* 0x000000ff0700720c */ /* 0x000fe40003f26270 */
[C---:B----4-:R-:W-:Y:S04]  /*41c0*/  IADD3 R5, R0.reuse, 0x48, RZ ;  /* 0x0000004800057810 */ /* 0x050fe80007ffe0ff */
[----:B------:R-:W-:Y:S03]  /*41d0*/  ISETP.GE.AND P0, PT, R5, RZ, PT ;  /* 0x000000ff0500720c */ /* 0x000fe60003f06270 */
[----:B------:R4:W-:Y:S04]  /*41e0*/  I2F R139, R4 ;  /* 0x00000004008b7306 */ /* 0x0009e80000201400 */
[C---:B------:R-:W-:Y:S06]  /*41f0*/  @!P1 IADD3 R7, -R0.reuse, -0x7, RZ ;  /* 0xfffffff900079810 */ /* 0x040fec0007ffe1ff */
[----:B------:R2:W-:Y:S01]  /*4200*/  I2F R165, R7 ;  /* 0x0000000700a57306 */ /* 0x0005e20000201400 */
[C---:B------:R-:W-:Y:S02]  /*4210*/  @!P0 IADD3 R5, -R0.reuse, -0x48, RZ ;  /* 0xffffffb800058810 */ /* 0x040fe40007ffe1ff */
[C---:B-1----:R-:W-:Y:S07]  /*4220*/  IADD3 R6, R0.reuse, 0x3f, RZ ;  /* 0x0000003f00067810 */ /* 0x042fee0007ffe0ff */
[----:B------:R1:W-:Y:S01]  /*4230*/  I2F R166, R5 ;  /* 0x0000000500a67306 */ /* 0x0003e20000201400 */
[----:B----4-:R-:W-:Y:S04]  /*4240*/  IADD3 R4, R0, 0x47, RZ ;  /* 0x0000004700047810 */ /* 0x010fe80007ffe0ff */
[----:B------:R-:W-:Y:S02]  /*4250*/  ISETP.GE.AND P1, PT, R4, RZ, PT ;  /* 0x000000ff0400720c */ /* 0x000fe40003f26270 */
[C---:B--2---:R-:W-:Y:S04]  /*4260*/  IADD3 R7, R0.reuse, 0x40, RZ ;  /* 0x0000004000077810 */ /* 0x044fe80007ffe0ff */
[----:B------:R-:W-:Y:S07]  /*4270*/  ISETP.GE.AND P0, PT, R7, RZ, PT ;  /* 0x000000ff0700720c */ /* 0x000fee0003f06270 */
[----:B------:R-:W-:Y:S02]  /*4280*/  @!P1 IADD3 R4, -R0, -0x47, RZ ;  /* 0xffffffb900049810 */ /* 0x000fe40007ffe1ff */
[----:B------:R-:W-:Y:S02]  /*4290*/  ISETP.GE.AND P1, PT, R6, RZ, PT ;  /* 0x000000ff0600720c */ /* 0x000fe40003f26270 */
[----:B------:R2:W-:Y:S01]  /*42a0*/  I2F R167, R4 ;  /* 0x0000000400a77306 */ /* 0x0005e20000201400 */
[C---:B-1----:R-:W-:Y:S02]  /*42b0*/  IADD3 R5, R0.reuse, 0x38, RZ ;  /* 0x0000003800057810 */ /* 0x042fe40007ffe0ff */
[C---:B------:R-:W-:Y:S02]  /*42c0*/  @!P0 IADD3 R7, -R0.reuse, -0x40, RZ ;  /* 0xffffffc000078810 */ /* 0x040fe40007ffe1ff */
[----:B------:R-:W-:Y:S05]  /*42d0*/  ISETP.GE.AND P0, PT, R5, RZ, PT ;  /* 0x000000ff0500720c */ /* 0x000fea0003f06270 */
[----:B------:R1:W-:Y:S01]  /*42e0*/  I2F R136, R7 ;  /* 0x0000000700887306 */ /* 0x0003e20000201400 */
[C---:B------:R-:W-:Y:S09]  /*42f0*/  @!P1 IADD3 R6, -R0.reuse, -0x3f, RZ ;  /* 0xffffffc100069810 */ /* 0x040ff20007ffe1ff */
[----:B------:R4:W-:Y:S01]  /*4300*/  I2F R137, R6 ;  /* 0x0000000600897306 */ /* 0x0009e20000201400 */
[C---:B------:R-:W-:Y:S02]  /*4310*/  @!P0 IADD3 R5, -R0.reuse, -0x38, RZ ;  /* 0xffffffc800058810 */ /* 0x040fe40007ffe1ff */
[----:B--2---:R-:W-:Y:S04]  /*4320*/  IADD3 R4, R0, 0x37, RZ ;  /* 0x0000003700047810 */ /* 0x004fe80007ffe0ff */
[----:B------:R-:W-:Y:S03]  /*4330*/  ISETP.GE.AND P1, PT, R4, RZ, PT ;  /* 0x000000ff0400720c */ /* 0x000fe60003f26270 */
[----:B------:R2:W-:Y:S01]  /*4340*/  I2F R142, R5 ;  /* 0x00000005008e7306 */ /* 0x0005e20000201400 */
[C---:B-1----:R-:W-:Y:S09]  /*4350*/  IADD3 R7, R0.reuse, 0x28, RZ ;  /* 0x0000002800077810 */ /* 0x042ff20007ffe0ff */
[C---:B------:R-:W-:Y:S02]  /*4360*/  @!P1 IADD3 R4, -R0.reuse, -0x37, RZ ;  /* 0xffffffc900049810 */ /* 0x040fe40007ffe1ff */
[----:B----4-:R-:W-:Y:S02]  /*4370*/  IADD3 R6, R0, -0x8, RZ ;  /* 0xfffffff800067810 */ /* 0x010fe40007ffe0ff */
        /* <DEDUP_REMOVED lines=14> */
[C---:B-1----:R-:W-:Y:S04]  /*4460*/  IADD3 R5, R0.reuse, -0x11, RZ ;  /* 0xffffffef00057810 */ /* 0x042fe80007ffe0ff */
[----:B------:R-:W-:Y:S07]  /*4470*/  ISETP.GE.AND P1, PT, R5, RZ, PT ;  /* 0x000000ff0500720c */ /* 0x000fee0003f26270 */
[C---:B------:R-:W-:Y:S02]  /*4480*/  @!P0 IADD3 R6, -R0.reuse, -0x30, RZ ;  /* 0xffffffd000068810 */ /* 0x040fe40007ffe1ff */
[----:B------:R-:W-:Y:S02]  /*4490*/  ISETP.GE.AND P0, PT, R7, RZ, PT ;  /* 0x000000ff0700720c */ /* 0x000fe40003f06270 */
[----:B------:R-:W-:Y:S01]  /*44a0*/  I2F R144, R6 ;  /* 0x0000000600907306 */ /* 0x000fe20000201400 */
[C---:B--2---:R-:W-:Y:S02]  /*44b0*/  IADD3 R4, R0.reuse, 0x2f, RZ ;  /* 0x0000002f00047810 */ /* 0x044fe40007ffe0ff */
        /* <DEDUP_REMOVED lines=55> */
[C---:B----4-:R-:W-:Y:S03]  /*4830*/  HMMA.16816.F32.BF16 R40, R60.reuse, R48, RZ ;  /* 0x000000303c28723c */ /* 0x050fe600000418ff */
[----:B------:R-:W-:Y:S01]  /*4840*/  I2F R156, R133 ;  /* 0x00000085009c7306 */ /* 0x000fe20000201400 */
[C---:B-1----:R-:W-:Y:S04]  /*4850*/  IADD3 R131, R0.reuse, 0xf, RZ ;  /* 0x0000000f00837810 */ /* 0x042fe80007ffe0ff */
[-C--:B------:R-:W-:Y:S01]  /*4860*/  HMMA.16816.F32.BF16 R44, R60, R50.reuse, RZ ;  /* 0x000000323c2c723c */ /* 0x080fe200000418ff */
[----:B------:R-:W-:Y:S07]  /*4870*/  ISETP.GE.AND P0, PT, R131, RZ, PT ;  /* 0x000000ff8300720c */ /* 0x000fee0003f06270 */
[C---:B------:R-:W-:Y:S06]  /*4880*/  HMMA.16816.F32.BF16 R48, R64.reuse, R50, RZ ;  /* 0x000000324030723c */ /* 0x040fec00000418ff */
[C---:B------:R-:W-:Y:S02]  /*4890*/  @!P0 IADD3 R131, -R0.reuse, -0xf, RZ ;  /* 0xfffffff100838810 */ /* 0x040fe40007ffe1ff */
[-C--:B------:R-:W-:Y:S08]  /*48a0*/  HMMA.16816.F32.BF16 R52, R64, R100.reuse, RZ ;  /* 0x000000644034723c */ /* 0x080ff000000418ff */
[C---:B------:R-:W-:Y:S07]  /*48b0*/  HMMA.16816.F32.BF16 R56, R60.reuse, R100, RZ ;  /* 0x000000643c38723c */ /* 0x040fee00000418ff */
[C---:B------:R-:W-:Y:S01]  /*48c0*/  IADD3 R101, R0.reuse, -0x38, RZ ;  /* 0xffffffc800657810 */ /* 0x040fe20007ffe0ff */
[-C--:B------:R-:W-:Y:S01]  /*48d0*/  HMMA.16816.F32.BF16 R60, R60, R102.reuse, RZ ;  /* 0x000000663c3c723c */ /* 0x080fe200000418ff */
[----:B------:R-:W-:Y:S02]  /*48e0*/  IADD3 R100, R0, -0x39, RZ ;  /* 0xffffffc700647810 */ /* 0x000fe40007ffe0ff */
[----:B------:R-:W-:Y:S02]  /*48f0*/  ISETP.GE.AND P2, PT, R101, RZ, PT ;  /* 0x000000ff6500720c */ /* 0x000fe40003f46270 */
[----:B------:R-:W-:Y:S03]  /*4900*/  ISETP.GE.AND P1, PT, R100, RZ, PT ;  /* 0x000000ff6400720c */ /* 0x000fe60003f26270 */
[----:B------:R-:W-:Y:S01]  /*4910*/  HMMA.16816.F32.BF16 R64, R64, R102, RZ ;  /* 0x000000664040723c */ /* 0x000fe200000418ff */
[----:B------:R-:W-:Y:S07]  /*4920*/  I2F R102, R131 ;  /* 0x0000008300667306 */ /* 0x000fee0000201400 */
        /* <DEDUP_REMOVED lines=25> */
[----:B-1----:R-:W-:Y:S01]  /*4ac0*/  FFMA.FTZ R0, -R194, R194, 1 ;  /* 0x3f800000c2007423 */ /* 0x002fe200000101c2 */
[----:B------:R1:W-:Y:S10]  /*4ad0*/  MUFU.TANH R197, R4 ;  /* 0x0000000400c57308 */ /* 0x0003f40000002400 */
[----:B------:R-:W-:Y:S10]  /*4ae0*/  MUFU.TANH R196, R10 ;  /* 0x0000000a00c47308 */ /* 0x000ff40000002400 */
[----:B------:R-:W-:Y:S01]  /*4af0*/  MUFU.TANH R189, R11 ;  /* 0x0000000b00bd7308 */ /* 0x000fe20000002400 */
[----:B-1----:R-:W1:Y:S09]  /*4b00*/  LDSM.16.M88.4 R4, [R116+0x6400] ;  /* 0x006400007404783b */ /* 0x002e720000000200 */
[----:B------:R-:W-:Y:S10]  /*4b10*/  MUFU.TANH R190, R8 ;  /* 0x0000000800be7308 */ /* 0x000ff40000002400 */
[----:B------:R4:W1:Y:S10]  /*4b20*/  MUFU.TANH R191, R9 ;  /* 0x0000000900bf7308 */ /* 0x0008740000002400 */
[----:B------:R2:W-:Y:S10]  /*4b30*/  MUFU.TANH R185, R14 ;  /* 0x0000000e00b97308 */ /* 0x0005f40000002400 */
[----:B------:R3:W-:Y:S01]  /*4b40*/  MUFU.TANH R186, R13 ;  /* 0x0000000d00ba7308 */ /* 0x0007e20000002400 */
[----:B----4-:R-:W4:Y:S01]  /*4b50*/  LDSM.16.M88.4 R8, [R116+0x6800] ;  /* 0x006800007408783b */ /* 0x010f220000000200 */
[-C--:B-1----:R-:W-:Y:S08]  /*4b60*/  HMMA.16816.F32.BF16 R20, R104, R4.reuse, R20 ;  /* 0x000000046814723c */ /* 0x082ff00000041814 */
[----:B------:R-:W1:Y:S01]  /*4b70*/  MUFU.TANH R187, R12 ;  /* 0x0000000c00bb7308 */ /* 0x000e620000002400 */
[C---:B------:R-:W-:Y:S04]  /*4b80*/  HMMA.16816.F32.BF16 R24, R112.reuse, R4, R24 ;  /* 0x000000047018723c */ /* 0x040fe80000041818 */
[----:B--2---:R-:W-:Y:S01]  /*4b90*/  FMUL.FTZ R14, R16, c[0x0][0x2ec] ;  /* 0x0000bb00100e7a20 */ /* 0x004fe20000410000 */
[----:B------:R-:W-:Y:S04]  /*4ba0*/  IADD3 R16, P0, R168, UR17, RZ ;  /* 0x00000011a8107c10 */ /* 0x000fe8000ff1e0ff */
[----:B------:R-:W-:Y:S01]  /*4bb0*/  MUFU.TANH R188, R19 ;  /* 0x0000001300bc7308 */ /* 0x000fe20000002400 */
[-C--:B------:R-:W-:Y:S03]  /*4bc0*/  HMMA.16816.F32.BF16 R28, R112, R6.reuse, R28 ;  /* 0x00000006701c723c */ /* 0x080fe6000004181c */
[----:B---3--:R-:W-:Y:S01]  /*4bd0*/  FMUL.FTZ R13, R17, c[0x0][0x2ec] ;  /* 0x0000bb00110d7a20 */ /* 0x008fe20000410000 */
[----:B------:R-:W-:Y:S02]  /*4be0*/  IADD3.X R17, R134, UR16, RZ, P0, !PT ;  /* 0x0000001086117c10 */ /* 0x000fe400087fe4ff */
[----:B------:R-:W-:Y:S02]  /*4bf0*/  PLOP3.LUT P0, PT, PT, PT, UP0, 0x80, 0x0 ;  /* 0x000000000000781c */ /* 0x000fe40003f0f008 */
[C---:B------:R-:W-:Y:S01]  /*4c00*/  HMMA.16816.F32.BF16 R32, R104.reuse, R6, R32 ;  /* 0x000000066820723c */ /* 0x040fe20000041820 */
[----:B------:R-:W-:Y:S01]  /*4c10*/  MUFU.TANH R19, R18 ;  /* 0x0000001200137308 */ /* 0x000fe20000002400 */
[----:B------:R-:W2:Y:S02]  /*4c20*/  LDSM.16.M88.4 R4, [R116+0x6c00] ;  /* 0x006c00007404783b */ /* 0x000ea40000000200 */
[----:B------:R-:W-:Y:S02]  /*4c30*/  FMUL.FTZ R20, R20, c[0x0][0x2ec] ;  /* 0x0000bb0014147a20 */ /* 0x000fe40000410000 */
[----:B------:R-:W-:Y:S02]  /*4c40*/  FMUL.FTZ R22, R22, c[0x0][0x2ec] ;  /* 0x0000bb0016167a20 */ /* 0x000fe40000410000 */
[----:B------:R-:W-:Y:S02]  /*4c50*/  FMUL.FTZ R27, R27, c[0x0][0x2ec] ;  /* 0x0000bb001b1b7a20 */ /* 0x000fe40000410000 */
[----:B------:R3:W5:Y:S01]  /*4c60*/  LDG.E R134, [R16.64] ;  /* 0x0000002810867981 */ /* 0x000762000c1e1900 */
[----:B------:R1:W-:Y:S01]  /*4c70*/  MUFU.TANH R182, R20 ;  /* 0x0000001400b67308 */ /* 0x0003e20000002400 */
[----:B------:R-:W-:Y:S02]  /*4c80*/  FMUL.FTZ R21, R21, c[0x0][0x2ec] ;  /* 0x0000bb0015157a20 */ /* 0x000fe40000410000 */
[----:B------:R3:W5:Y:S01]  /*4c90*/  LDG.E R133, [R16.64+0x20] ;  /* 0x0000202810857981 */ /* 0x000762000c1e1900 */
[-C--:B----4-:R-:W-:Y:S03]  /*4ca0*/  HMMA.16816.F32.BF16 R36, R104, R8.reuse, R36 ;  /* 0x000000086824723c */ /* 0x090fe60000041824 */
[----:B------:R3:W5:Y:S01]  /*4cb0*/  LDG.E R132, [R16.64+0x100] ;  /* 0x0001002810847981 */ /* 0x000762000c1e1900 */
[----:B------:R-:W-:Y:S02]  /*4cc0*/  FMUL.FTZ R31, R31, c[0x0][0x2ec] ;  /* 0x0000bb001f1f7a20 */ /* 0x000fe40000410000 */
[----:B------:R-:W-:Y:S01]  /*4cd0*/  MUFU.TANH R18, R22 ;  /* 0x0000001600127308 */ /* 0x000fe20000002400 */
        /* <DEDUP_REMOVED lines=14> */
[----:B------:R-:W2:Y:S01]  /*4dc0*/  MUFU.TANH R13, R13 ;  /* 0x0000000d000d7308 */ /* 0x000ea20000002400 */
[----:B------:R-:W-:Y:S02]  /*4dd0*/  FMUL.FTZ R25, R25, c[0x0][0x2ec] ;  /* 0x0000bb0019197a20 */ /* 0x000fe40000410000 */
[----:B------:R-:W-:Y:S02]  /*4de0*/  FMUL.FTZ R29, R29, c[0x0][0x2ec] ;  /* 0x0000bb001d1d7a20 */ /* 0x000fe40000410000 */
[C---:B------:R-:W-:Y:S04]  /*4df0*/  HMMA.16816.F32.BF16 R56, R112.reuse, R4, R56 ;  /* 0x000000047038723c */ /* 0x040fe80000041838 */
[----:B------:R-:W-:Y:S01]  /*4e00*/  FMUL.FTZ R46, R46, c[0x0][0x2ec] ;  /* 0x0000bb002e2e7a20 */ /* 0x000fe20000410000 */
[----:B------:R-:W-:Y:S01]  /*4e10*/  MUFU.TANH R181, R21 ;  /* 0x0000001500b57308 */ /* 0x000fe20000002400 */
[----:B------:R-:W-:Y:S02]  /*4e20*/  FMUL.FTZ R24, R24, c[0x0][0x2ec] ;  /* 0x0000bb0018187a20 */ /* 0x000fe40000410000 */
[-C--:B------:R-:W-:Y:S04]  /*4e30*/  HMMA.16816.F32.BF16 R60, R112, R6.reuse, R60 ;  /* 0x00000006703c723c */ /* 0x080fe8000004183c */
[----:B------:R-:W-:Y:S02]  /*4e40*/  FMUL.FTZ R34, R34, c[0x0][0x2ec] ;  /* 0x0000bb0022227a20 */ /* 0x000fe40000410000 */
[----:B------:R-:W-:Y:S01]  /*4e50*/  FMUL.FTZ R39, R39, c[0x0][0x2ec] ;  /* 0x0000bb0027277a20 */ /* 0x000fe20000410000 */
[----:B------:R1:W-:Y:S01]  /*4e60*/  MUFU.TANH R21, R30 ;  /* 0x0000001e00157308 */ /* 0x0003e20000002400 */
        /* <DEDUP_REMOVED lines=9> */
[----:B------:R2:W-:Y:S01]  /*4f00*/  MUFU.TANH R110, R37 ;  /* 0x00000025006e7308 */ /* 0x0005e20000002400 */
[----:B------:R-:W-:Y:S02]  /*4f10*/  FMUL.FTZ R54, R54, c[0x0][0x2ec] ;  /* 0x0000bb0036367a20 */ /* 0x000fe40000410000 */
[----:B------:R-:W-:Y:S02]  /*4f20*/  FMUL.FTZ R58, R58, c[0x0][0x2ec] ;  /* 0x0000bb003a3a7a20 */ /* 0x000fe40000410000 */
[----:B-1----:R-:W-:Y:S02]  /*4f30*/  FMUL.FTZ R20, R56, c[0x0][0x2ec] ;  /* 0x0000bb0038147a20 */ /* 0x002fe40000410000 */
[----:B------:R-:W-:Y:S02]  /*4f40*/  FMUL.FTZ R57, R57, c[0x0][0x2ec] ;  /* 0x0000bb0039397a20 */ /* 0x000fe40000410000 */
[----:B------:R-:W-:Y:S01]  /*4f50*/  FFMA.FTZ R4, -R192, R192, 1 ;  /* 0x3f800000c0047423 */ /* 0x000fe200000101c0 */
[----:B------:R-:W1:Y:S01]  /*4f60*/  MUFU.TANH R179, R23 ;  /* 0x0000001700b37308 */ /* 0x000e620000002400 */
[----:B------:R-:W-:Y:S02]  /*4f70*/  FFMA.FTZ R11, R165, -UR4, R192 ;  /* 0x80000004a50b7c23 */ /* 0x000fe400080100c0 */
[----:B------:R-:W-:Y:S02]  /*4f80*/  FMUL.FTZ R192, R0, c[0x0][0x2ec] ;  /* 0x0000bb0000c07a20 */ /* 0x000fe40000410000 */
[----:B------:R-:W-:Y:S02]  /*4f90*/  FFMA.FTZ R0, -R191, R191, 1 ;  /* 0x3f800000bf007423 */ /* 0x000fe400000101bf */
[----:B------:R-:W-:Y:S02]  /*4fa0*/  FMUL.FTZ R104, R61, c[0x0][0x2ec] ;  /* 0x0000bb003d687a20 */ /* 0x000fe40000410000 */
[----:B------:R-:W-:Y:S01]  /*4fb0*/  FMUL.FTZ R107, R63, c[0x0][0x2ec] ;  /* 0x0000bb003f6b7a20 */ /* 0x000fe20000410000 */
[----:B------:R1:W-:Y:S01]  /*4fc0*/  MUFU.TANH R173, R32 ;  /* 0x0000002000ad7308 */ /* 0x0003e20000002400 */
[----:B------:R-:W-:Y:S02]  /*4fd0*/  FMUL.FTZ R112, R64, c[0x0][0x2ec] ;  /* 0x0000bb0040707a20 */ /* 0x000fe40000410000 */
[----:B------:R-:W-:Y:S02]  /*4fe0*/  FMUL.FTZ R113, R66, c[0x0][0x2ec] ;  /* 0x0000bb0042717a20 */ /* 0x000fe40000410000 */
[----:B----4-:R-:W-:Y:S02]  /*4ff0*/  FMUL.FTZ R31, R41, c[0x0][0x2ec] ;  /* 0x0000bb00291f7a20 */ /* 0x010fe40000410000 */
[----:B------:R-:W-:Y:S02]  /*5000*/  FFMA.FTZ R6, -R197, R197, 1 ;  /* 0x3f800000c5067423 */ /* 0x000fe400000101c5 */
[----:B------:R-:W-:Y:S01]  /*5010*/  FFMA.FTZ R27, R167, -UR4, R189 ;  /* 0x80000004a71b7c23 */ /* 0x000fe200080100bd */
[----:B------:R4:W-:Y:S01]  /*5020*/  MUFU.TANH R171, R38 ;  /* 0x0000002600ab7308 */ /* 0x0009e20000002400 */
[----:B------:R-:W-:Y:S02]  /*5030*/  FMUL.FTZ R167, R0, c[0x0][0x2ec] ;  /* 0x0000bb0000a77a20 */ /* 0x000fe40000410000 */
[----:B------:R-:W-:Y:S02]  /*5040*/  FFMA.FTZ R0, -R187, R187, 1 ;  /* 0x3f800000bb007423 */ /* 0x000fe400000101bb */
[----:B------:R-:W-:Y:S02]  /*5050*/  FMUL.FTZ R30, R44, c[0x0][0x2ec] ;  /* 0x0000bb002c1e7a20 */ /* 0x000fe40000410000 */
[----:B--2---:R-:W-:Y:S02]  /*5060*/  FFMA.FTZ R28, R166, -UR4, R196 ;  /* 0x80000004a61c7c23 */ /* 0x004fe400080100c4 */
[----:B------:R-:W-:Y:S01]  /*5070*/  FFMA.FTZ R9, -R189, R189, 1 ;  /* 0x3f800000bd097423 */ /* 0x000fe200000101bd */
[----:B------:R-:W2:Y:S01]  /*5080*/  MUFU.TANH R184, R15 ;  /* 0x0000000f00b87308 */ /* 0x000ea20000002400 */
[----:B------:R-:W-:Y:S02]  /*5090*/  FMUL.FTZ R189, R4, c[0x0][0x2ec] ;  /* 0x0000bb0004bd7a20 */ /* 0x000fe40000410000 */
[----:B------:R-:W-:Y:S02]  /*50a0*/  FMUL.FTZ R166, R6, c[0x0][0x2ec] ;  /* 0x0000bb0006a67a20 */ /* 0x000fe40000410000 */
[----:B------:R-:W-:Y:S02]  /*50b0*/  FFMA.FTZ R6, -R185, R185, 1 ;  /* 0x3f800000b9067423 */ /* 0x000fe400000101b9 */
[----:B------:R-:W-:Y:S02]  /*50c0*/  FFMA.FTZ R4, -R186, R186, 1 ;  /* 0x3f800000ba047423 */ /* 0x000fe400000101ba */
[----:B------:R-:W-:Y:S01]  /*50d0*/  FFMA.FTZ R37, R143, -UR4, R186 ;  /* 0x800000048f257c23 */ /* 0x000fe200080100ba */
[----:B------:R2:W-:Y:S01]  /*50e0*/  MUFU.TANH R23, R26 ;  /* 0x0000001a00177308 */ /* 0x0005e20000002400 */
[----:B------:R-:W-:Y:S02]  /*50f0*/  FMUL.FTZ R186, R0, c[0x0][0x2ec] ;  /* 0x0000bb0000ba7a20 */ /* 0x000fe40000410000 */
[----:B------:R-:W-:Y:S02]  /*5100*/  FFMA.FTZ R0, -R13, R13, 1 ;  /* 0x3f8000000d007423 */ /* 0x000fe4000001010d */
[----:B-1----:R-:W-:Y:S02]  /*5110*/  FMUL.FTZ R32, R40, c[0x0][0x2ec] ;  /* 0x0000bb0028207a20 */ /* 0x002fe40000410000 */
[----:B------:R-:W-:Y:S02]  /*5120*/  FMUL.FTZ R49, R49, c[0x0][0x2ec] ;  /* 0x0000bb0031317a20 */ /* 0x000fe40000410000 */
[----:B------:R-:W-:Y:S01]  /*5130*/  FFMA.FTZ R5, -R193, R193, 1 ;  /* 0x3f800000c1057423 */ /* 0x000fe200000101c1 */
[----:B------:R1:W1:Y:S01]  /*5140*/  MUFU.TANH R177, R25 ;  /* 0x0000001900b17308 */ /* 0x0002620000002400 */
[----:B------:R-:W-:Y:S02]  /*5150*/  FFMA.FTZ R10, -R196, R196, 1 ;  /* 0x3f800000c40a7423 */ /* 0x000fe400000101c4 */
[----:B---3--:R-:W-:Y:S02]  /*5160*/  FFMA.FTZ R17, -R190, R190, 1 ;  /* 0x3f800000be117423 */ /* 0x008fe400000101be */
[----:B----4-:R-:W-:Y:S02]  /*5170*/  FFMA.FTZ R38, R142, -UR4, R187 ;  /* 0x800000048e267c23 */ /* 0x010fe400080100bb */
[----:B------:R-:W-:Y:S02]  /*5180*/  FMUL.FTZ R196, R6, c[0x0][0x2ec] ;  /* 0x0000bb0006c47a20 */ /* 0x000fe40000410000 */
[----:B------:R-:W-:Y:S01]  /*5190*/  FFMA.FTZ R6, -R179, R179, 1 ;  /* 0x3f800000b3067423 */ /* 0x000fe200000101b3 */
[----:B------:R3:W-:Y:S01]  /*51a0*/  MUFU.TANH R176, R29 ;  /* 0x0000001d00b07308 */ /* 0x0007e20000002400 */
[----:B------:R-:W-:Y:S02]  /*51b0*/  FMUL.FTZ R187, R0, c[0x0][0x2ec] ;  /* 0x0000bb0000bb7a20 */ /* 0x000fe40000410000 */
[----:B------:R-:W-:Y:S02]  /*51c0*/  FFMA.FTZ R0, -R182, R182, 1 ;  /* 0x3f800000b6007423 */ /* 0x000fe400000101b6 */
[----:B------:R-:W-:Y:S02]  /*51d0*/  FMUL.FTZ R43, R43, c[0x0][0x2ec] ;  /* 0x0000bb002b2b7a20 */ /* 0x000fe40000410000 */
[----:B------:R-:W-:Y:S02]  /*51e0*/  FMUL.FTZ R50, R50, c[0x0][0x2ec] ;  /* 0x0000bb0032327a20 */ /* 0x000fe40000410000 */
[----:B------:R-:W-:Y:S01]  /*51f0*/  FMUL.FTZ R48, R48, c[0x0][0x2ec] ;  /* 0x0000bb0030307a20 */ /* 0x000fe20000410000 */
[----:B------:R4:W-:Y:S01]  /*5200*/  MUFU.TANH R108, R46 ;  /* 0x0000002e006c7308 */ /* 0x0009e20000002400 */
[----:B------:R-:W-:Y:S02]  /*5210*/  FFMA.FTZ R12, R164, -UR4, R193 ;  /* 0x80000004a40c7c23 */ /* 0x000fe400080100c1 */
[C---:B------:R-:W-:Y:S02]  /*5220*/  FFMA.FTZ R16, R136.reuse, -UR4, R190 ;  /* 0x8000000488107c23 */ /* 0x040fe400080100be */
[----:B------:R-:W-:Y:S02]  /*5230*/  FMUL.FTZ R190, R5, c[0x0][0x2ec] ;  /* 0x0000bb0005be7a20 */ /* 0x000fe40000410000 */
[----:B--2---:R-:W-:Y:S02]  /*5240*/  FFMA.FTZ R26, R136, -UR4, R185 ;  /* 0x80000004881a7c23 */ /* 0x004fe400080100b9 */
[----:B-1----:R-:W-:Y:S01]  /*5250*/  FFMA.FTZ R25, R137, -UR4, R184 ;  /* 0x8000000489197c23 */ /* 0x002fe200080100b8 */
[----:B------:R1:W-:Y:S01]  /*5260*/  MUFU.TANH R62, R55 ;  /* 0x00000037003e7308 */ /* 0x0003e20000002400 */
[----:B------:R-:W-:Y:S02]  /*5270*/  FFMA.FTZ R5, -R184, R184, 1 ;  /* 0x3f800000b8057423 */ /* 0x000fe400000101b8 */
[----:B------:R-:W-:Y:S02]  /*5280*/  FMUL.FTZ R193, R10, c[0x0][0x2ec] ;  /* 0x0000bb000ac17a20 */ /* 0x000fe40000410000 */
[----:B---3--:R-:W-:Y:S02]  /*5290*/  FMUL.FTZ R29, R45, c[0x0][0x2ec] ;  /* 0x0000bb002d1d7a20 */ /* 0x008fe40000410000 */
[----:B------:R-:W-:Y:S02]  /*52a0*/  FMUL.FTZ R184, R17, c[0x0][0x2ec] ;  /* 0x0000bb0011b87a20 */ /* 0x000fe40000410000 */
[----:B------:R-:W-:Y:S01]  /*52b0*/  FFMA.FTZ R17, -R188, R188, 1 ;  /* 0x3f800000bc117423 */ /* 0x000fe200000101bc */
[----:B------:R-:W2:Y:S01]  /*52c0*/  MUFU.TANH R14, R14 ;  /* 0x0000000e000e7308 */ /* 0x000ea20000002400 */
[----:B------:R-:W-:Y:S02]  /*52d0*/  FFMA.FTZ R10, R141, -UR4, R19 ;  /* 0x800000048d0a7c23 */ /* 0x000fe40008010013 */
[----:B------:R-:W-:Y:S02]  /*52e0*/  FFMA.FTZ R19, -R19, R19, 1 ;  /* 0x3f80000013137423 */ /* 0x000fe40000010113 */
[----:B------:R-:W-:Y:S02]  /*52f0*/  FMUL.FTZ R185, R4, c[0x0][0x2ec] ;  /* 0x0000bb0004b97a20 */ /* 0x000fe40000410000 */
[----:B----4-:R-:W-:Y:S02]  /*5300*/  FFMA.FTZ R46, R138, -UR4, R18 ;  /* 0x800000048a2e7c23 */ /* 0x010fe40008010012 */
[----:B------:R-:W-:Y:S01]  /*5310*/  FFMA.FTZ R18, -R18, R18, 1 ;  /* 0x3f80000012127423 */ /* 0x000fe20000010112 */
[----:B------:R3:W-:Y:S01]  /*5320*/  MUFU.TANH R178, R24 ;  /* 0x0000001800b27308 */ /* 0x0007e20000002400 */
[----:B------:R-:W-:Y:S02]  /*5330*/  FFMA.FTZ R56, R146, -UR4, R182 ;  /* 0x8000000492387c23 */ /* 0x000fe400080100b6 */
[----:B------:R-:W-:Y:S02]  /*5340*/  FFMA.FTZ R4, -R181, R181, 1 ;  /* 0x3f800000b5047423 */ /* 0x000fe400000101b5 */
[----:B-1----:R-:W-:Y:S02]  /*5350*/  FFMA.FTZ R55, R147, -UR4, R181 ;  /* 0x8000000493377c23 */ /* 0x002fe400080100b5 */
[----:B------:R-:W-:Y:S02]  /*5360*/  FMUL.FTZ R182, R6, c[0x0][0x2ec] ;  /* 0x0000bb0006b67a20 */ /* 0x000fe40000410000 */
[----:B------:R-:W-:Y:S01]  /*5370*/  FMUL.FTZ R181, R0, c[0x0][0x2ec] ;  /* 0x0000bb0000b57a20 */ /* 0x000fe20000410000 */
[----:B------:R-:W-:Y:S01]  /*5380*/  MUFU.TANH R170, R34 ;  /* 0x0000002200aa7308 */ /* 0x000fe20000002400 */
[----:B------:R-:W-:Y:S02]  /*5390*/  FFMA.FTZ R0, -R177, R177, 1 ;  /* 0x3f800000b1007423 */ /* 0x000fe400000101b1 */
[----:B------:R-:W-:Y:S02]  /*53a0*/  FFMA.FTZ R6, -R174, R174, 1 ;  /* 0x3f800000ae067423 */ /* 0x000fe400000101ae */
[----:B------:R-:W-:Y:S02]  /*53b0*/  FMUL.FTZ R52, R52, c[0x0][0x2ec] ;  /* 0x0000bb0034347a20 */ /* 0x000fe40000410000 */
[----:B------:R-:W-:Y:S02]  /*53c0*/  FMUL.FTZ R51, R51, c[0x0][0x2ec] ;  /* 0x0000bb0033337a20 */ /* 0x000fe40000410000 */
[----:B------:R-:W-:Y:S01]  /*53d0*/  FMUL.FTZ R59, R59, c[0x0][0x2ec] ;  /* 0x0000bb003b3b7a20 */ /* 0x000fe20000410000 */
[----:B------:R-:W1:Y:S01]  /*53e0*/  MUFU.TANH R168, R39 ;  /* 0x0000002700a87308 */ /* 0x000e620000002400 */
[----:B------:R-:W-:Y:S02]  /*53f0*/  FMUL.FTZ R60, R60, c[0x0][0x2ec] ;  /* 0x0000bb003c3c7a20 */ /* 0x000fe40000410000 */
[----:B------:R-:W-:Y:S02]  /*5400*/  FFMA.FTZ R7, R139, -UR4, R194 ;  /* 0x800000048b077c23 */ /* 0x000fe400080100c2 */
[----:B------:R-:W-:Y:S02]  /*5410*/  FFMA.FTZ R8, R141, -UR4, R197 ;  /* 0x800000048d087c23 */ /* 0x000fe400080100c5 */
[----:B------:R-:W-:Y:S02]  /*5420*/  FMUL.FTZ R194, R5, c[0x0][0x2ec] ;  /* 0x0000bb0005c27a20 */ /* 0x000fe40000410000 */
[----:B--2---:R-:W-:Y:S01]  /*5430*/  FFMA.FTZ R5, -R14, R14, 1 ;  /* 0x3f8000000e057423 */ /* 0x004fe2000001010e */
[----:B------:R2:W-:Y:S01]  /*5440*/  MUFU.TANH R103, R47 ;  /* 0x0000002f00677308 */ /* 0x0005e20000002400 */
[----:B------:R-:W-:Y:S02]  /*5450*/  FFMA.FTZ R45, R140, -UR4, R179 ;  /* 0x800000048c2d7c23 */ /* 0x000fe400080100b3 */
[----:B------:R-:W-:Y:S02]  /*5460*/  FMUL.FTZ R207, R17, c[0x0][0x2ec] ;  /* 0x0000bb0011cf7a20 */ /* 0x000fe40000410000 */
[----:B------:R-:W-:Y:S02]  /*5470*/  FMUL.FTZ R179, R19, c[0x0][0x2ec] ;  /* 0x0000bb0013b37a20 */ /* 0x000fe40000410000 */
[----:B---3--:R-:W-:Y:S02]  /*5480*/  FFMA.FTZ R24, R142, -UR4, R23 ;  /* 0x800000048e187c23 */ /* 0x008fe40008010017 */
[----:B------:R-:W-:Y:S01]  /*5490*/  FFMA.FTZ R19, -R23, R23, 1 ;  /* 0x3f80000017137423 */ /* 0x000fe20000010117 */
[----:B------:R-:W3:Y:S01]  /*54a0*/  MUFU.TANH R169, R35 ;  /* 0x0000002300a97308 */ /* 0x000ee20000002400 */
[----:B------:R-:W-:Y:S02]  /*54b0*/  FFMA.FTZ R23, R143, -UR4, R22 ;  /* 0x800000048f177c23 */ /* 0x000fe40008010016 */
[----:B------:R-:W-:Y:S02]  /*54c0*/  FFMA.FTZ R17, -R22, R22, 1 ;  /* 0x3f80000016117423 */ /* 0x000fe40000010116 */
[----:B------:R-:W-:Y:S02]  /*54d0*/  FMUL.FTZ R197, R18, c[0x0][0x2ec] ;  /* 0x0000bb0012c57a20 */ /* 0x000fe40000410000 */
[----:B------:R-:W-:Y:S02]  /*54e0*/  FFMA.FTZ R22, R144, -UR4, R21 ;  /* 0x8000000490167c23 */ /* 0x000fe40008010015 */
[----:B------:R-:W-:Y:S01]  /*54f0*/  FFMA.FTZ R18, -R21, R21, 1 ;  /* 0x3f80000015127423 */ /* 0x000fe20000010115 */
[----:B------:R4:W3:Y:S01]  /*5500*/  MUFU.TANH R172, R33 ;  /* 0x0000002100ac7308 */ /* 0x0008e20000002400 */
[----:B------:R-:W-:Y:S02]  /*5510*/  FFMA.FTZ R21, R145, -UR4, R174 ;  /* 0x8000000491157c23 */ /* 0x000fe400080100ae */
[----:B------:R-:W-:Y:S02]  /*5520*/  FMUL.FTZ R174, R0, c[0x0][0x2ec] ;  /* 0x0000bb0000ae7a20 */ /* 0x000fe40000410000 */
[----:B--2---:R-:W-:Y:S02]  /*5530*/  FMUL.FTZ R47, R53, c[0x0][0x2ec] ;  /* 0x0000bb00352f7a20 */ /* 0x004fe40000410000 */
[----:B------:R-:W-:Y:S02]  /*5540*/  FFMA.FTZ R0, -R175, R175, 1 ;  /* 0x3f800000af007423 */ /* 0x000fe400000101af */
[----:B------:R-:W-:Y:S01]  /*5550*/  FFMA.FTZ R34, R152, -UR4, R175 ;  /* 0x8000000498227c23 */ /* 0x000fe200080100af */
[----:B------:R2:W-:Y:S01]  /*5560*/  MUFU.TANH R111, R36 ;  /* 0x00000024006f7308 */ /* 0x0005e20000002400 */
[----:B------:R-:W-:Y:S02]  /*5570*/  FMUL.FTZ R175, R6, c[0x0][0x2ec] ;  /* 0x0000bb0006af7a20 */ /* 0x000fe40000410000 */
[----:B-1----:R-:W-:Y:S02]  /*5580*/  FFMA.FTZ R6, -R168, R168, 1 ;  /* 0x3f800000a8067423 */ /* 0x002fe400000101a8 */
[----:B------:R-:W-:Y:S02]  /*5590*/  FMUL.FTZ R114, R67, c[0x0][0x2ec] ;  /* 0x0000bb0043727a20 */ /* 0x000fe40000410000 */
[----:B------:R-:W-:Y:S02]  /*55a0*/  FFMA.FTZ R15, R137, -UR4, R191 ;  /* 0x80000004890f7c23 */ /* 0x000fe400080100bf */
[----:B------:R-:W-:Y:S01]  /*55b0*/  FMUL.FTZ R191, R9, c[0x0][0x2ec] ;  /* 0x0000bb0009bf7a20 */ /* 0x000fe20000410000 */
[----:B------:R-:W1:Y:S01]  /*55c0*/  MUFU.TANH R109, R42 ;  /* 0x0000002a006d7308 */ /* 0x000e620000002400 */
[----:B------:R-:W-:Y:S02]  /*55d0*/  FFMA.FTZ R9, R139, -UR4, R188 ;  /* 0x800000048b097c23 */ /* 0x000fe400080100bc */
[----:B------:R-:W-:Y:S02]  /*55e0*/  FMUL.FTZ R188, R5, c[0x0][0x2ec] ;  /* 0x0000bb0005bc7a20 */ /* 0x000fe40000410000 */
[----:B------:R-:W-:Y:S02]  /*55f0*/  FFMA.FTZ R5, -R178, R178, 1 ;  /* 0x3f800000b2057423 */ /* 0x000fe400000101b2 */
[----:B------:R-:W-:Y:S02]  /*5600*/  FMUL.FTZ R212, R17, c[0x0][0x2ec] ;  /* 0x0000bb0011d47a20 */ /* 0x000fe40000410000 */
[----:B----4-:R-:W-:Y:S01]  /*5610*/  FFMA.FTZ R33, R153, -UR4, R176 ;  /* 0x8000000499217c23 */ /* 0x010fe200080100b0 */
[----:B------:R4:W-:Y:S01]  /*5620*/  MUFU.TANH R61, R54 ;  /* 0x00000036003d7308 */ /* 0x0009e20000002400 */
[----:B---3--:R-:W-:Y:S02]  /*5630*/  FFMA.FTZ R17, -R169, R169, 1 ;  /* 0x3f800000a9117423 */ /* 0x008fe400000101a9 */
[----:B------:R-:W-:Y:S02]  /*5640*/  FMUL.FTZ R217, R6, c[0x0][0x2ec] ;  /* 0x0000bb0006d97a20 */ /* 0x000fe40000410000 */
[----:B--2---:R-:W-:Y:S02]  /*5650*/  FFMA.FTZ R36, R144, -UR4, R178 ;  /* 0x8000000490247c23 */ /* 0x004fe400080100b2 */
[----:B------:R-:W-:Y:S02]  /*5660*/  FMUL.FTZ R178, R4, c[0x0][0x2ec] ;  /* 0x0000bb0004b27a20 */ /* 0x000fe40000410000 */
[----:B------:R-:W-:Y:S01]  /*5670*/  FFMA.FTZ R4, -R176, R176, 1 ;  /* 0x3f800000b0047423 */ /* 0x000fe200000101b0 */
[----:B------:R-:W-:Y:S01]  /*5680*/  MUFU.TANH R66, R58 ;  /* 0x0000003a00427308 */ /* 0x000fe20000002400 */
[----:B------:R-:W-:Y:S02]  /*5690*/  FMUL.FTZ R176, R18, c[0x0][0x2ec] ;  /* 0x0000bb0012b07a20 */ /* 0x000fe40000410000 */
[----:B------:R-:W-:Y:S02]  /*56a0*/  FFMA.FTZ R18, -R171, R171, 1 ;  /* 0x3f800000ab127423 */ /* 0x000fe400000101ab */
[----:B------:R-:W-:Y:S02]  /*56b0*/  FFMA.FTZ R6, -R103, R103, 1 ;  /* 0x3f80000067067423 */ /* 0x000fe40000010167 */
[----:B------:R-:W-:Y:S02]  /*56c0*/  FMUL.FTZ R65, R65, c[0x0][0x2ec] ;  /* 0x0000bb0041417a20 */ /* 0x000fe40000410000 */
[----:B------:R-:W-:Y:S01]  /*56d0*/  FMUL.FTZ R213, R19, c[0x0][0x2ec] ;  /* 0x0000bb0013d57a20 */ /* 0x000fe20000410000 */
[----:B------:R2:W-:Y:S01]  /*56e0*/  MUFU.TANH R63, R20 ;  /* 0x00000014003f7308 */ /* 0x0005e20000002400 */
[----:B------:R-:W-:Y:S02]  /*56f0*/  FFMA.FTZ R44, R146, -UR4, R170 ;  /* 0x80000004922c7c23 */ /* 0x000fe400080100aa */
[----:B------:R-:W-:Y:S02]  /*5700*/  FFMA.FTZ R19, -R170, R170, 1 ;  /* 0x3f800000aa137423 */ /* 0x000fe400000101aa */
[----:B------:R-:W-:Y:S02]  /*5710*/  FMUL.FTZ R170, R0, c[0x0][0x2ec] ;  /* 0x0000bb0000aa7a20 */ /* 0x000fe40000410000 */
[----:B------:R-:W-:Y:S02]  /*5720*/  FFMA.FTZ R0, -R172, R172, 1 ;  /* 0x3f800000ac007423 */ /* 0x000fe400000101ac */
[----:B------:R-:W-:Y:S01]  /*5730*/  FFMA.FTZ R35, R145, -UR4, R177 ;  /* 0x8000000491237c23 */ /* 0x000fe200080100b1 */
[----:B------:R3:W-:Y:S01]  /*5740*/  MUFU.TANH R64, R57 ;  /* 0x0000003900407308 */ /* 0x0007e20000002400 */
[----:B------:R-:W-:Y:S02]  /*5750*/  FMUL.FTZ R177, R5, c[0x0][0x2ec] ;  /* 0x0000bb0005b17a20 */ /* 0x000fe40000410000 */
[----:B------:R-:W-:Y:S02]  /*5760*/  FFMA.FTZ R5, -R173, R173, 1 ;  /* 0x3f800000ad057423 */ /* 0x000fe400000101ad */
[----:B----4-:R-:W-:Y:S02]  /*5770*/  FFMA.FTZ R54, R149, -UR4, R173 ;  /* 0x8000000495367c23 */ /* 0x010fe400080100ad */
[----:B------:R-:W-:Y:S02]  /*5780*/  FMUL.FTZ R173, R17, c[0x0][0x2ec] ;  /* 0x0000bb0011ad7a20 */ /* 0x000fe40000410000 */
[----:B-1----:R-:W-:Y:S01]  /*5790*/  FFMA.FTZ R40, -R109, R109, 1 ;  /* 0x3f8000006d287423 */ /* 0x002fe2000001016d */
[----:B------:R-:W1:Y:S01]  /*57a0*/  MUFU.TANH R31, R31 ;  /* 0x0000001f001f7308 */ /* 0x000e620000002400 */
[----:B------:R-:W-:Y:S02]  /*57b0*/  FMUL.FTZ R218, R18, c[0x0][0x2ec] ;  /* 0x0000bb0012da7a20 */ /* 0x000fe40000410000 */
[----:B------:R-:W-:Y:S02]  /*57c0*/  FFMA.FTZ R18, R150, -UR4, R108 ;  /* 0x8000000496127c23 */ /* 0x000fe4000801006c */
[----:B--2---:R-:W-:Y:S02]  /*57d0*/  FFMA.FTZ R20, R152, -UR4, R109 ;  /* 0x8000000498147c23 */ /* 0x004fe4000801006d */
[----:B------:R-:W-:Y:S02]  /*57e0*/  FFMA.FTZ R17, R151, -UR4, R103 ;  /* 0x8000000497117c23 */ /* 0x000fe40008010067 */
[----:B------:R-:W-:Y:S01]  /*57f0*/  FMUL.FTZ R224, R6, c[0x0][0x2ec] ;  /* 0x0000bb0006e07a20 */ /* 0x000fe20000410000 */
[----:B------:R-:W2:Y:S01]  /*5800*/  MUFU.TANH R30, R30 ;  /* 0x0000001e001e7308 */ /* 0x000ea20000002400 */
[----:B------:R-:W-:Y:S02]  /*5810*/  FFMA.FTZ R58, R154, -UR4, R62 ;  /* 0x800000049a3a7c23 */ /* 0x000fe4000801003e */
[----:B------:R-:W-:Y:S02]  /*5820*/  FFMA.FTZ R6, -R62, R62, 1 ;  /* 0x3f8000003e067423 */ /* 0x000fe4000001013e */
[----:B---3--:R-:W-:Y:S02]  /*5830*/  FFMA.FTZ R57, -R108, R108, 1 ;  /* 0x3f8000006c397423 */ /* 0x008fe4000001016c */
[----:B------:R-:W-:Y:S02]  /*5840*/  FFMA.FTZ R41, R148, -UR4, R168 ;  /* 0x8000000494297c23 */ /* 0x000fe400080100a8 */
[----:B------:R-:W-:Y:S01]  /*5850*/  FMUL.FTZ R168, R0, c[0x0][0x2ec] ;  /* 0x0000bb0000a87a20 */ /* 0x000fe20000410000 */
[----:B------:R3:W4:Y:S01]  /*5860*/  MUFU.TANH R39, R43 ;  /* 0x0000002b00277308 */ /* 0x0007220000002400 */
[----:B------:R-:W-:Y:S02]  /*5870*/  FFMA.FTZ R0, -R111, R111, 1 ;  /* 0x3f8000006f007423 */ /* 0x000fe4000001016f */
[----:B------:R-:W-:Y:S02]  /*5880*/  FFMA.FTZ R42, R149, -UR4, R171 ;  /* 0x80000004952a7c23 */ /* 0x000fe400080100ab */
[----:B------:R-:W-:Y:S02]  /*5890*/  FMUL.FTZ R215, R0, c[0x0][0x2ec] ;  /* 0x0000bb0000d77a20 */ /* 0x000fe40000410000 */
[----:B-1----:R-:W-:Y:S02]  /*58a0*/  FFMA.FTZ R0, -R31, R31, 1 ;  /* 0x3f8000001f007423 */ /* 0x002fe4000001011f */
[----:B------:R-:W-:Y:S01]  /*58b0*/  FMUL.FTZ R171, R5, c[0x0][0x2ec] ;  /* 0x0000bb0005ab7a20 */ /* 0x000fe20000410000 */
[----:B------:R-:W1:Y:S01]  /*58c0*/  MUFU.TANH R32, R32 ;  /* 0x0000002000207308 */ /* 0x000e620000002400 */
[----:B------:R-:W-:Y:S02]  /*58d0*/  FMUL.FTZ R216, R0, c[0x0][0x2ec] ;  /* 0x0000bb0000d87a20 */ /* 0x000fe40000410000 */
[----:B------:R-:W-:Y:S02]  /*58e0*/  FFMA.FTZ R53, R148, -UR4, R172 ;  /* 0x8000000494357c23 */ /* 0x000fe400080100ac */
[----:B--2---:R-:W-:Y:S02]  /*58f0*/  FFMA.FTZ R0, -R30, R30, 1 ;  /* 0x3f8000001e007423 */ /* 0x004fe4000001011e */
[----:B------:R-:W-:Y:S02]  /*5900*/  FMUL.FTZ R214, R19, c[0x0][0x2ec] ;  /* 0x0000bb0013d67a20 */ /* 0x000fe40000410000 */
[----:B------:R-:W-:Y:S01]  /*5910*/  FMUL.FTZ R222, R0, c[0x0][0x2ec] ;  /* 0x0000bb0000de7a20 */ /* 0x000fe20000410000 */
[----:B------:R-:W2:Y:S01]  /*5920*/  MUFU.TANH R49, R49 ;  /* 0x0000003100317308 */ /* 0x000ea20000002400 */
[----:B------:R-:W-:Y:S02]  /*5930*/  FMUL.FTZ R225, R57, c[0x0][0x2ec] ;  /* 0x0000bb0039e17a20 */ /* 0x000fe40000410000 */
[----:B------:R-:W-:Y:S02]  /*5940*/  FFMA.FTZ R57, R155, -UR4, R61 ;  /* 0x800000049b397c23 */ /* 0x000fe4000801003d */
[----:B---3--:R-:W-:Y:S02]  /*5950*/  FFMA.FTZ R43, R147, -UR4, R169 ;  /* 0x80000004932b7c23 */ /* 0x008fe400080100a9 */
[----:B------:R-:W-:Y:S02]  /*5960*/  FMUL.FTZ R169, R4, c[0x0][0x2ec] ;  /* 0x0000bb0004a97a20 */ /* 0x000fe40000410000 */
[----:B------:R-:W-:Y:S01]  /*5970*/  FFMA.FTZ R4, -R110, R110, 1 ;  /* 0x3f8000006e047423 */ /* 0x000fe2000001016e */
[----:B------:R-:W3:Y:S01]  /*5980*/  MUFU.TANH R29, R29 ;  /* 0x0000001d001d7308 */ /* 0x000ee20000002400 */
[----:B----4-:R-:W-:Y:S02]  /*5990*/  FFMA.FTZ R19, R153, -UR4, R39 ;  /* 0x8000000499137c23 */ /* 0x010fe40008010027 */
[----:B------:R-:W-:Y:S02]  /*59a0*/  FMUL.FTZ R172, R4, c[0x0][0x2ec] ;  /* 0x0000bb0004ac7a20 */ /* 0x000fe40000410000 */
[----:B-1----:R-:W-:Y:S02]  /*59b0*/  FFMA.FTZ R5, -R32, R32, 1 ;  /* 0x3f80000020057423 */ /* 0x002fe40000010120 */
[----:B------:R-:W-:Y:S02]  /*59c0*/  FFMA.FTZ R39, -R39, R39, 1 ;  /* 0x3f80000027277423 */ /* 0x000fe40000010127 */
[----:B------:R-:W-:Y:S01]  /*59d0*/  FMUL.FTZ R219, R5, c[0x0][0x2ec] ;  /* 0x0000bb0005db7a20 */ /* 0x000fe20000410000 */
[----:B------:R-:W1:Y:S01]  /*59e0*/  MUFU.TANH R101, R50 ;  /* 0x0000003200657308 */ /* 0x000e620000002400 */
[----:B------:R-:W-:Y:S02]  /*59f0*/  FFMA.FTZ R61, -R61, R61, 1 ;  /* 0x3f8000003d3d7423 */ /* 0x000fe4000001013d */
[----:B------:R-:W-:Y:S02]  /*5a00*/  FMUL.FTZ R220, R40, c[0x0][0x2ec] ;  /* 0x0000bb0028dc7a20 */ /* 0x000fe40000410000 */
[----:B--2---:R-:W-:Y:S02]  /*5a10*/  FFMA.FTZ R0, -R49, R49, 1 ;  /* 0x3f80000031007423 */ /* 0x004fe40000010131 */
[----:B------:R-:W-:Y:S02]  /*5a20*/  FMUL.FTZ R223, R39, c[0x0][0x2ec] ;  /* 0x0000bb0027df7a20 */ /* 0x000fe40000410000 */
[----:B------:R-:W-:Y:S01]  /*5a30*/  FMUL.FTZ R226, R0, c[0x0][0x2ec] ;  /* 0x0000bb0000e27a20 */ /* 0x000fe20000410000 */
[----:B------:R-:W2:Y:S01]  /*5a40*/  MUFU.TANH R50, R48 ;  /* 0x0000003000327308 */ /* 0x000ea20000002400 */
[----:B------:R-:W-:Y:S02]  /*5a50*/  FMUL.FTZ R236, R6, c[0x0][0x2ec] ;  /* 0x0000bb0006ec7a20 */ /* 0x000fe40000410000 */
[----:B------:R-:W-:Y:S02]  /*5a60*/  FFMA.FTZ R14, R138, -UR4, R14 ;  /* 0x800000048a0e7c23 */ /* 0x000fe4000801000e */
[----:B---3--:R-:W-:Y:S02]  /*5a70*/  FFMA.FTZ R4, -R29, R29, 1 ;  /* 0x3f8000001d047423 */ /* 0x008fe4000001011d */
[----:B------:R-:W-:Y:S02]  /*5a80*/  FFMA.FTZ R13, R140, -UR4, R13 ;  /* 0x800000048c0d7c23 */ /* 0x000fe4000801000d */
[----:B------:R-:W-:Y:S01]  /*5a90*/  FMUL.FTZ R221, R4, c[0x0][0x2ec] ;  /* 0x0000bb0004dd7a20 */ /* 0x000fe20000410000 */
[----:B------:R-:W3:Y:S01]  /*5aa0*/  MUFU.TANH R48, R52 ;  /* 0x0000003400307308 */ /* 0x000ee20000002400 */
[----:B------:R-:W-:Y:S02]  /*5ab0*/  FFMA.FTZ R32, R150, -UR4, R32 ;  /* 0x8000000496207c23 */ /* 0x000fe40008010020 */
[----:B------:R-:W-:Y:S02]  /*5ac0*/  FFMA.FTZ R31, R151, -UR4, R31 ;  /* 0x80000004971f7c23 */ /* 0x000fe4000801001f */
[----:B-1----:R-:W-:Y:S02]  /*5ad0*/  FFMA.FTZ R40, R157, -UR4, R101 ;  /* 0x800000049d287c23 */ /* 0x002fe40008010065 */
[----:B------:R-:W-:Y:S02]  /*5ae0*/  FFMA.FTZ R30, R160, -UR4, R30 ;  /* 0x80000004a01e7c23 */ /* 0x000fe4000801001e */
[----:B------:R-:W-:Y:S01]  /*5af0*/  FFMA.FTZ R29, R159, -UR4, R29 ;  /* 0x800000049f1d7c23 */ /* 0x000fe2000801001d */
[----:B------:R-:W1:Y:S01]  /*5b00*/  MUFU.TANH R100, R51 ;  /* 0x0000003300647308 */ /* 0x000e620000002400 */
[----:B------:R-:W-:Y:S02]  /*5b10*/  FFMA.FTZ R49, R154, -UR4, R49 ;  /* 0x800000049a317c23 */ /* 0x000fe40008010031 */
[----:B------:R-:W-:Y:S02]  /*5b20*/  FMUL.FTZ R237, R61, c[0x0][0x2ec] ;  /* 0x0000bb003ded7a20 */ /* 0x000fe40000410000 */
[----:B--2---:R-:W-:Y:S02]  /*5b30*/  FFMA.FTZ R5, -R50, R50, 1 ;  /* 0x3f80000032057423 */ /* 0x004fe40000010132 */
[----:B------:R-:W-:Y:S02]  /*5b40*/  FFMA.FTZ R50, R155, -UR4, R50 ;  /* 0x800000049b327c23 */ /* 0x000fe40008010032 */
[----:B------:R-:W-:Y:S01]  /*5b50*/  FMUL.FTZ R227, R5, c[0x0][0x2ec] ;  /* 0x0000bb0005e37a20 */ /* 0x000fe20000410000 */
[----:B------:R2:W4:Y:S01]  /*5b60*/  MUFU.TANH R67, R59 ;  /* 0x0000003b00437308 */ /* 0x0005220000002400 */
[----:B------:R-:W-:Y:S02]  /*5b70*/  FFMA.FTZ R5, -R63, R63, 1 ;  /* 0x3f8000003f057423 */ /* 0x000fe4000001013f */
[----:B------:R-:W-:Y:S02]  /*5b80*/  FFMA.FTZ R63, R156, -UR4, R63 ;  /* 0x800000049c3f7c23 */ /* 0x000fe4000801003f */
[----:B---3--:R-:W-:Y:S02]  /*5b90*/  FFMA.FTZ R0, -R48, R48, 1 ;  /* 0x3f80000030007423 */ /* 0x008fe40000010130 */
[----:B------:R-:W-:Y:S02]  /*5ba0*/  FMUL.FTZ R229, R5, c[0x0][0x2ec] ;  /* 0x0000bb0005e57a20 */ /* 0x000fe40000410000 */
[----:B------:R-:W-:Y:S01]  /*5bb0*/  FMUL.FTZ R233, R0, c[0x0][0x2ec] ;  /* 0x0000bb0000e97a20 */ /* 0x000fe20000410000 */
[----:B------:R3:W-:Y:S01]  /*5bc0*/  MUFU.TANH R106, R60 ;  /* 0x0000003c006a7308 */ /* 0x0007e20000002400 */
[----:B------:R-:W-:Y:S02]  /*5bd0*/  FFMA.FTZ R0, -R64, R64, 1 ;  /* 0x3f80000040007423 */ /* 0x000fe40000010140 */
[----:B------:R-:W-:Y:S02]  /*5be0*/  FFMA.FTZ R64, R102, -UR4, R64 ;  /* 0x8000000466407c23 */ /* 0x000fe40008010040 */
[----:B-1----:R-:W-:Y:S02]  /*5bf0*/  FFMA.FTZ R39, R158, -UR4, R100 ;  /* 0x800000049e277c23 */ /* 0x002fe40008010064 */
[----:B------:R-:W-:Y:S02]  /*5c00*/  FMUL.FTZ R228, R0, c[0x0][0x2ec] ;  /* 0x0000bb0000e47a20 */ /* 0x000fe40000410000 */
[----:B------:R-:W-:Y:S01]  /*5c10*/  FFMA.FTZ R52, R157, -UR4, R111 ;  /* 0x800000049d347c23 */ /* 0x000fe2000801006f */
[----:B------:R-:W1:Y:S01]  /*5c20*/  MUFU.TANH R47, R47 ;  /* 0x0000002f002f7308 */ /* 0x000e620000002400 */
[----:B------:R-:W-:Y:S02]  /*5c30*/  FFMA.FTZ R51, R158, -UR4, R110 ;  /* 0x800000049e337c23 */ /* 0x000fe4000801006e */
[----:B------:R-:W-:Y:S02]  /*5c40*/  FFMA.FTZ R48, R162, -UR4, R48 ;  /* 0x80000004a2307c23 */ /* 0x000fe40008010030 */
[----:B--2---:R-:W-:Y:S04]  /*5c50*/  FFMA.FTZ R59, -R100, R100, 1 ;  /* 0x3f800000643b7423 */ /* 0x004fe80000010164 */
[----:B------:R-:W-:Y:S01]  /*5c60*/  FMUL.FTZ R231, R59, c[0x0][0x2ec] ;  /* 0x0000bb003be77a20 */ /* 0x000fe20000410000 */
[----:B------:R-:W2:Y:S01]  /*5c70*/  MUFU.TANH R105, R105 ;  /* 0x0000006900697308 */ /* 0x000ea20000002400 */
[----:B----4-:R-:W-:Y:S02]  /*5c80*/  FFMA.FTZ R59, -R67, R67, 1 ;  /* 0x3f800000433b7423 */ /* 0x010fe40000010143 */
[----:B---3--:R-:W-:Y:S02]  /*5c90*/  FFMA.FTZ R60, -R101, R101, 1 ;  /* 0x3f800000653c7423 */ /* 0x008fe40000010165 */
[----:B------:R-:W-:Y:S02]  /*5ca0*/  FMUL.FTZ R234, R59, c[0x0][0x2ec] ;  /* 0x0000bb003bea7a20 */ /* 0x000fe40000410000 */
[----:B------:R-:W-:Y:S02]  /*5cb0*/  FMUL.FTZ R232, R60, c[0x0][0x2ec] ;  /* 0x0000bb003ce87a20 */ /* 0x000fe40000410000 */
[----:B------:R-:W-:Y:S01]  /*5cc0*/  FFMA.FTZ R60, -R66, R66, 1 ;  /* 0x3f800000423c7423 */ /* 0x000fe20000010142 */
[----:B------:R-:W3:Y:S01]  /*5cd0*/  MUFU.TANH R104, R104 ;  /* 0x0000006800687308 */ /* 0x000ee20000002400 */
[----:B-1----:R-:W-:Y:S02]  /*5ce0*/  FFMA.FTZ R4, -R47, R47, 1 ;  /* 0x3f8000002f047423 */ /* 0x002fe4000001012f */
[----:B------:R-:W-:Y:S02]  /*5cf0*/  FFMA.FTZ R47, R161, -UR4, R47 ;  /* 0x80000004a12f7c23 */ /* 0x000fe4000801002f */
[----:B------:R-:W-:Y:S02]  /*5d00*/  FMUL.FTZ R230, R4, c[0x0][0x2ec] ;  /* 0x0000bb0004e67a20 */ /* 0x000fe40000410000 */
[----:B------:R-:W-:Y:S03]  /*5d10*/  FMUL.FTZ R235, R60, c[0x0][0x2ec] ;  /* 0x0000bb003ceb7a20 */ /* 0x000fe60000410000 */
[----:B------:R-:W1:Y:S01]  /*5d20*/  MUFU.TANH R103, R107 ;  /* 0x0000006b00677308 */ /* 0x000e620000002400 */
[----:B--2---:R-:W-:Y:S02]  /*5d30*/  FFMA.FTZ R101, R156, -UR4, R105 ;  /* 0x800000049c657c23 */ /* 0x004fe40008010069 */
[----:B------:R-:W-:Y:S07]  /*5d40*/  FFMA.FTZ R105, -R105, R105, 1 ;  /* 0x3f80000069697423 */ /* 0x000fee0000010169 */
[----:B------:R-:W2:Y:S01]  /*5d50*/  MUFU.TANH R109, R112 ;  /* 0x00000070006d7308 */ /* 0x000ea20000002400 */
[----:B---3--:R-:W-:Y:S02]  /*5d60*/  FFMA.FTZ R100, R165, -UR4, R104 ;  /* 0x80000004a5647c23 */ /* 0x008fe40008010068 */
[----:B------:R-:W-:Y:S07]  /*5d70*/  FFMA.FTZ R104, -R104, R104, 1 ;  /* 0x3f80000068687423 */ /* 0x000fee0000010168 */
[----:B------:R-:W3:Y:S01]  /*5d80*/  MUFU.TANH R108, R113 ;  /* 0x00000071006c7308 */ /* 0x000ee20000002400 */
[----:B-1----:R-:W-:Y:S02]  /*5d90*/  FFMA.FTZ R102, R102, -UR4, R103 ;  /* 0x8000000466667c23 */ /* 0x002fe40008010067 */
[----:B------:R-:W-:Y:S07]  /*5da0*/  FFMA.FTZ R103, -R103, R103, 1 ;  /* 0x3f80000067677423 */ /* 0x000fee0000010167 */
[----:B------:R1:W4:Y:S01]  /*5db0*/  MUFU.TANH R62, R65 ;  /* 0x00000041003e7308 */ /* 0x0003220000002400 */
[----:B--2---:R-:W-:Y:S02]  /*5dc0*/  FFMA.FTZ R6, -R109, R109, 1 ;  /* 0x3f8000006d067423 */ /* 0x004fe4000001016d */
[----:B------:R-:W-:Y:S02]  /*5dd0*/  FFMA.FTZ R59, R195, -UR4, R109 ;  /* 0x80000004c33b7c23 */ /* 0x000fe4000801006d */
[----:B------:R-:W-:Y:S02]  /*5de0*/  FMUL.FTZ R195, R105, c[0x0][0x2ec] ;  /* 0x0000bb0069c37a20 */ /* 0x000fe40000410000 */
[----:B------:R-:W-:Y:S03]  /*5df0*/  FMUL.FTZ R165, R6, c[0x0][0x2ec] ;  /* 0x0000bb0006a57a20 */ /* 0x000fe60000410000 */
[----:B------:R-:W2:Y:S01]  /*5e00*/  MUFU.TANH R107, R114 ;  /* 0x00000072006b7308 */ /* 0x000ea20000002400 */
[----:B---3--:R-:W-:Y:S02]  /*5e10*/  FFMA.FTZ R5, -R108, R108, 1 ;  /* 0x3f8000006c057423 */ /* 0x008fe4000001016c */
[----:B------:R-:W-:Y:S02]  /*5e20*/  FFMA.FTZ R61, R162, -UR4, R108 ;  /* 0x80000004a23d7c23 */ /* 0x000fe4000801006c */
[----:B-1----:R-:W-:Y:S02]  /*5e30*/  FFMA.FTZ R65, R160, -UR4, R66 ;  /* 0x80000004a0417c23 */ /* 0x002fe40008010042 */
[----:B------:R-:W-:Y:S02]  /*5e40*/  FFMA.FTZ R66, R159, -UR4, R67 ;  /* 0x800000049f427c23 */ /* 0x000fe40008010043 */
[----:B------:R-:W-:Y:S02]  /*5e50*/  FFMA.FTZ R67, R164, -UR4, R106 ;  /* 0x80000004a4437c23 */ /* 0x000fe4000801006a */
[----:B------:R-:W-:Y:S02]  /*5e60*/  FFMA.FTZ R106, -R106, R106, 1 ;  /* 0x3f8000006a6a7423 */ /* 0x000fe4000001016a */
[----:B----4-:R-:W-:Y:S02]  /*5e70*/  FFMA.FTZ R4, -R62, R62, 1 ;  /* 0x3f8000003e047423 */ /* 0x010fe4000001013e */
[----:B------:R-:W-:Y:S02]  /*5e80*/  FFMA.FTZ R60, R198, -UR4, R62 ;  /* 0x80000004c63c7c23 */ /* 0x000fe4000801003e */
[----:B--2---:R-:W-:Y:S02]  /*5e90*/  FFMA.FTZ R0, -R107, R107, 1 ;  /* 0x3f8000006b007423 */ /* 0x004fe4000001016b */
[----:B------:R-:W-:Y:S02]  /*5ea0*/  FFMA.FTZ R62, R161, -UR4, R107 ;  /* 0x80000004a13e7c23 */ /* 0x000fe4000801006b */
[----:B------:R-:W-:Y:S02]  /*5eb0*/  FMUL.FTZ R164, R106, c[0x0][0x2ec] ;  /* 0x0000bb006aa47a20 */ /* 0x000fe40000410000 */
[----:B------:R-:W-:Y:S02]  /*5ec0*/  FMUL.FTZ R159, R104, c[0x0][0x2ec] ;  /* 0x0000bb00689f7a20 */ /* 0x000fe40000410000 */
[----:B------:R-:W-:Y:S02]  /*5ed0*/  FMUL.FTZ R161, R103, c[0x0][0x2ec] ;  /* 0x0000bb0067a17a20 */ /* 0x000fe40000410000 */
[----:B------:R-:W-:Y:S02]  /*5ee0*/  FMUL.FTZ R198, R5, c[0x0][0x2ec] ;  /* 0x0000bb0005c67a20 */ /* 0x000fe40000410000 */
[----:B------:R-:W-:Y:S02]  /*5ef0*/  FMUL.FTZ R160, R4, c[0x0][0x2ec] ;  /* 0x0000bb0004a07a20 */ /* 0x000fe40000410000 */
[----:B------:R-:W-:Y:S01]  /*5f00*/  FMUL.FTZ R162, R0, c[0x0][0x2ec] ;  /* 0x0000bb0000a27a20 */ /* 0x000fe20000410000 */
[----:B------:R-:W-:-:S05]  /*5f10*/  @!P0 BRA `(.L_x_1302) ;  /* 0x0000009000008947 */ /* 0x000fca0003800000 */
[----:B------:R-:W-:Y:S01]  /*5f20*/  UIADD3 UR9, UR11, UR18, -UR5 ;  /* 0x000000120b097290 */ /* 0x000fe2000fffe805 */
        /* <DEDUP_REMOVED lines=8> */
.L_x_1302:
[----:B------:R-:W-:Y:S01]  /*5fb0*/  IADD3 R0, R238, UR6, RZ ;  /* 0x00000006ee007c10 */ /* 0x000fe2000fffe0ff */
[----:B------:R-:W-:Y:S01]  /*5fc0*/  UIADD3 UR6, -UR8, UR5, -UR10 ;  /* 0x0000000508067290 */ /* 0x000fe2000fffe90a */
[----:B------:R-:W-:Y:S01]  /*5fd0*/  IADD3 R136, R135, 0x1, RZ ;  /* 0x0000000187887810 */ /* 0x000fe20007ffe0ff */
        /* <DEDUP_REMOVED lines=228> */
.L_x_1303:
        /* <DEDUP_REMOVED lines=33> */
[C---:B----4-:R-:W-:Y:S02]  /*7030*/  FMUL.FTZ R4, R0.reuse, 1.4426950216293334961 ;  /* 0x3fb8aa3b00047820 */ /* 0x050fe40000410000 */
[--C-:B------:R-:W-:Y:S01]  /*7040*/  FFMA.FTZ R7, R7, c[0x0][0x23c], -R6.reuse ;  /* 0x00008f0007077a23 */ /* 0x100fe20000010806 */
[----:B------:R-:W-:Y:S01]  /*7050*/  FSEL R5, R5, RZ, P0 ;  /* 0x000000ff05057208 */ /* 0x000fe20000000000 */
[--C-:B------:R-:W-:Y:S01]  /*7060*/  FFMA.FTZ R51, R51, c[0x0][0x23c], -R6.reuse ;  /* 0x00008f0033337a23 */ /* 0x100fe20000010806 */
[----:B------:R-:W-:Y:S01]  /*7070*/  FSETP.NEU.FTZ.AND P0, PT, R0, -INF , PT ;  /* 0xff8000000000780b */ /* 0x000fe20003f1d000 */
[----:B------:R2:W-:Y:S01]  /*7080*/  MUFU.EX2 R142, R7 ;  /* 0x00000007008e7308 */ /* 0x0005e20000000800 */
        /* <DEDUP_REMOVED lines=13> */
[----:B------:R-:W3:Y:S01]  /*7160*/  MUFU.EX2 R143, R8 ;  /* 0x00000008008f7308 */ /* 0x000ee20000000800 */
[--C-:B------:R-:W-:Y:S02]  /*7170*/  FFMA.FTZ R52, R52, c[0x0][0x23c], -R6.reuse ;  /* 0x00008f0034347a23 */ /* 0x100fe40000010806 */
[----:B------:R-:W-:Y:S02]  /*7180*/  FFMA.FTZ R47, R47, c[0x0][0x23c], -R6 ;  /* 0x00008f002f2f7a23 */ /* 0x000fe40000010806 */
[--C-:B--2---:R-:W-:Y:S02]  /*7190*/  FFMA.FTZ R7, R57, c[0x0][0x23c], -R5.reuse ;  /* 0x00008f0039077a23 */ /* 0x104fe40000010805 */
[----:B------:R-:W-:Y:S02]  /*71a0*/  FMUL.FTZ R0, R103, 1.4426950216293334961 ;  /* 0x3fb8aa3b67007820 */ /* 0x000fe40000410000 */
[--C-:B------:R-:W-:Y:S01]  /*71b0*/  FFMA.FTZ R16, R16, c[0x0][0x23c], -R4.reuse ;  /* 0x00008f0010107a23 */ /* 0x100fe20000010804 */
[----:B-1----:R1:W-:Y:S01]  /*71c0*/  MUFU.EX2 R79, R7 ;  /* 0x00000007004f7308 */ /* 0x0023e20000000800 */
[--C-:B------:R-:W-:Y:S01]  /*71d0*/  FFMA.FTZ R12, R12, c[0x0][0x23c], -R5.reuse ;  /* 0x00008f000c0c7a23 */ /* 0x100fe20000010805 */
[----:B------:R-:W-:Y:S01]  /*71e0*/  FSEL R0, R0, RZ, P0 ;  /* 0x000000ff00007208 */ /* 0x000fe20000000000 */
        /* <DEDUP_REMOVED lines=13> */
[--C-:B-1----:R-:W-:Y:S02]  /*72c0*/  FFMA.FTZ R7, R58, c[0x0][0x23c], -R5.reuse ;  /* 0x00008f003a077a23 */ /* 0x102fe40000010805 */
[--C-:B------:R-:W-:Y:S02]  /*72d0*/  FFMA.FTZ R35, R35, c[0x0][0x23c], -R4.reuse ;  /* 0x00008f0023237a23 */ /* 0x100fe40000010804 */
[--C-:B------:R-:W-:Y:S01]  /*72e0*/  FFMA.FTZ R34, R34, c[0x0][0x23c], -R4.reuse ;  /* 0x00008f0022227a23 */ /* 0x100fe20000010804 */
[----:B------:R1:W-:Y:S01]  /*72f0*/  MUFU.EX2 R78, R7 ;  /* 0x00000007004e7308 */ /* 0x0003e20000000800 */
[--C-:B------:R-:W-:Y:S02]  /*7300*/  FFMA.FTZ R33, R33, c[0x0][0x23c], -R4.reuse ;  /* 0x00008f0021217a23 */ /* 0x100fe40000010804 */
[----:B------:R-:W-:Y:S02]  /*7310*/  FFMA.FTZ R32, R32, c[0x0][0x23c], -R4 ;  /* 0x00008f0020207a23 */ /* 0x000fe40000010804 */
[--C-:B------:R-:W-:Y:S02]  /*7320*/  FFMA.FTZ R19, R19, c[0x0][0x23c], -R0.reuse ;  /* 0x00008f0013137a23 */ /* 0x100fe40000010800 */
[--C-:B------:R-:W-:Y:S02]  /*7330*/  FFMA.FTZ R18, R18, c[0x0][0x23c], -R0.reuse ;  /* 0x00008f0012127a23 */ /* 0x100fe40000010800 */
[--C-:B------:R-:W-:Y:S01]  /*7340*/  FFMA.FTZ R17, R17, c[0x0][0x23c], -R0.reuse ;  /* 0x00008f0011117a23 */ /* 0x100fe20000010800 */
[----:B------:R-:W-:Y:S01]  /*7350*/  MUFU.EX2 R147, R14 ;  /* 0x0000000e00937308 */ /* 0x000fe20000000800 */
[--C-:B------:R-:W-:Y:S02]  /*7360*/  FFMA.FTZ R28, R28, c[0x0][0x23c], -R0.reuse ;  /* 0x00008f001c1c7a23 */ /* 0x100fe40000010800 */
[----:B------:R-:W-:Y:S02]  /*7370*/  FFMA.FTZ R27, R27, c[0x0][0x23c], -R0 ;  /* 0x00008f001b1b7a23 */ /* 0x000fe40000010800 */
[--C-:B------:R-:W-:Y:S02]  /*7380*/  FFMA.FTZ R15, R15, c[0x0][0x23c], -R4.reuse ;  /* 0x00008f000f0f7a23 */ /* 0x100fe40000010804 */
[--C-:B------:R-:W-:Y:S02]  /*7390*/  FFMA.FTZ R38, R38, c[0x0][0x23c], -R4.reuse ;  /* 0x00008f0026267a23 */ /* 0x100fe40000010804 */
[----:B------:R-:W-:Y:S01]  /*73a0*/  FFMA.FTZ R37, R37, c[0x0][0x23c], -R4 ;  /* 0x00008f0025257a23 */ /* 0x000fe20000010804 */
[----:B------:R-:W2:Y:S01]  /*73b0*/  MUFU.EX2 R146, R13 ;  /* 0x0000000d00927308 */ /* 0x000ea20000000800 */
[--C-:B------:R-:W-:Y:S02]  /*73c0*/  FFMA.FTZ R26, R26, c[0x0][0x23c], -R0.reuse ;  /* 0x00008f001a1a7a23 */ /* 0x100fe40000010800 */
[----:B------:R-:W-:Y:S02]  /*73d0*/  FFMA.FTZ R25, R25, c[0x0][0x23c], -R0 ;  /* 0x00008f0019197a23 */ /* 0x000fe40000010800 */
[--C-:B-1----:R-:W-:Y:S02]  /*73e0*/  FFMA.FTZ R7, R59, c[0x0][0x23c], -R6.reuse ;  /* 0x00008f003b077a23 */ /* 0x102fe40000010806 */
[----:B------:R-:W-:Y:S02]  /*73f0*/  FFMA.FTZ R6, R60, c[0x0][0x23c], -R6 ;  /* 0x00008f003c067a23 */ /* 0x000fe40000010806 */
[--C-:B------:R-:W-:Y:S01]  /*7400*/  FFMA.FTZ R36, R36, c[0x0][0x23c], -R4.reuse ;  /* 0x00008f0024247a23 */ /* 0x100fe20000010804 */
[----:B------:R1:W-:Y:S01]  /*7410*/  MUFU.EX2 R69, R7 ;  /* 0x0000000700457308 */ /* 0x0003e20000000800 */
        /* <DEDUP_REMOVED lines=8> */
[----:B------:R-:W-:Y:S05]  /*74a0*/  FFMA.FTZ R20, R20, c[0x0][0x23c], -R0 ;  /* 0x00008f0014147a23 */ /* 0x000fea0000010800 */
[----:B------:R2:W-:Y:S01]  /*74b0*/  MUFU.EX2 R145, R10 ;  /* 0x0000000a00917308 */ /* 0x0005e20000000800 */
[----:B-1----:R-:W-:Y:S09]  /*74c0*/  FFMA.FTZ R7, R63, c[0x0][0x23c], -R4 ;  /* 0x00008f003f077a23 */ /* 0x002ff20000010804 */
[----:B------:R1:W-:Y:S01]  /*74d0*/  MUFU.EX2 R77, R7 ;  /* 0x00000007004d7308 */ /* 0x0003e20000000800 */
[--C-:B----4-:R-:W-:Y:S02]  /*74e0*/  FFMA.FTZ R6, R61, c[0x0][0x23c], -R5.reuse ;  /* 0x00008f003d067a23 */ /* 0x110fe40000010805 */
[----:B------:R-:W-:Y:S07]  /*74f0*/  FFMA.FTZ R5, R62, c[0x0][0x23c], -R5 ;  /* 0x00008f003e057a23 */ /* 0x000fee0000010805 */
[----:B------:R4:W-:Y:S01]  /*7500*/  MUFU.EX2 R2, R5 ;  /* 0x0000000500027308 */ /* 0x0009e20000000800 */
[----:B--2---:R-:W-:Y:S09]  /*7510*/  FFMA.FTZ R10, R101, c[0x0][0x23c], -R0 ;  /* 0x00008f00650a7a23 */ /* 0x004ff20000010800 */
[----:B------:R3:W-:Y:S01]  /*7520*/  MUFU.EX2 R3, R6 ;  /* 0x0000000600037308 */ /* 0x0007e20000000800 */
[--C-:B-1----:R-:W-:Y:S09]  /*7530*/  FFMA.FTZ R7, R67, c[0x0][0x23c], -R4.reuse ;  /* 0x00008f0043077a23 */ /* 0x102ff20000010804 */
[----:B------:R-:W1:Y:S01]  /*7540*/  MUFU.EX2 R144, R9 ;  /* 0x0000000900907308 */ /* 0x000e620000000800 */
[--C-:B----4-:R-:W-:Y:S02]  /*7550*/  FFMA.FTZ R5, R64, c[0x0][0x23c], -R4.reuse ;  /* 0x00008f0040057a23 */ /* 0x110fe40000010804 */
[----:B------:R-:W-:Y:S07]  /*7560*/  FFMA.FTZ R4, R100, c[0x0][0x23c], -R4 ;  /* 0x00008f0064047a23 */ /* 0x000fee0000010804 */
[----:B------:R2:W-:Y:S01]  /*7570*/  MUFU.EX2 R76, R5 ;  /* 0x00000005004c7308 */ /* 0x0005e20000000800 */
[----:B---3--:R-:W-:Y:S05]  /*7580*/  F2FP.BF16.PACK_AB R6, R142, R143 ;  /* 0x0000008f8e06723e */ /* 0x008fea00000010ff */
[----:B------:R1:W-:Y:S04]  /*7590*/  STS [R203+0x12000], R6 ;  /* 0x01200006cb007388 */ /* 0x0003e80000000800 */
[----:B------:R3:W-:Y:S10]  /*75a0*/  MUFU.EX2 R73, R7 ;  /* 0x0000000700497308 */ /* 0x0007f40000000800 */
[----:B------:R-:W-:Y:S01]  /*75b0*/  MUFU.EX2 R113, R28 ;  /* 0x0000001c00717308 */ /* 0x000fe20000000800 */
[--C-:B--2---:R-:W-:Y:S09]  /*75c0*/  FFMA.FTZ R5, R65, c[0x0][0x23c], -R0.reuse ;  /* 0x00008f0041057a23 */ /* 0x104ff20000010800 */
[----:B------:R2:W-:Y:S01]  /*75d0*/  MUFU.EX2 R75, R5 ;  /* 0x00000005004b7308 */ /* 0x0005e20000000800 */
[----:B---3--:R-:W-:Y:S02]  /*75e0*/  F2FP.BF16.PACK_AB R7, R146, R147 ;  /* 0x000000939207723e */ /* 0x008fe400000010ff */
[----:B-1----:R-:W-:Y:S07]  /*75f0*/  F2FP.BF16.PACK_AB R6, R144, R145 ;  /* 0x000000919006723e */ /* 0x002fee00000010ff */
[----:B------:R-:W1:Y:S10]  /*7600*/  MUFU.EX2 R112, R27 ;  /* 0x0000001b00707308 */ /* 0x000e740000000800 */
[----:B------:R-:W-:Y:S01]  /*7610*/  MUFU.EX2 R136, R16 ;  /* 0x0000001000887308 */ /* 0x000fe20000000800 */
[--C-:B--2---:R-:W-:Y:S02]  /*7620*/  FFMA.FTZ R5, R66, c[0x0][0x23c], -R0.reuse ;  /* 0x00008f0042057a23 */ /* 0x104fe40000010800 */
[----:B------:R-:W-:Y:S07]  /*7630*/  FFMA.FTZ R0, R102, c[0x0][0x23c], -R0 ;  /* 0x00008f0066007a23 */ /* 0x000fee0000010800 */
[----:B------:R2:W-:Y:S01]  /*7640*/  MUFU.EX2 R74, R5 ;  /* 0x00000005004a7308 */ /* 0x0005e20000000800 */
[----:B-1----:R-:W-:Y:S09]  /*7650*/  F2FP.BF16.PACK_AB R8, R112, R113 ;  /* 0x000000717008723e */ /* 0x002ff200000010ff */
[----:B------:R-:W1:Y:S10]  /*7660*/  MUFU.EX2 R114, R15 ;  /* 0x0000000f00727308 */ /* 0x000e740000000800 */
[----:B------:R-:W-:Y:S01]  /*7670*/  MUFU.EX2 R139, R38 ;  /* 0x00000026008b7308 */ /* 0x000fe20000000800 */
[----:B--2---:R-:W-:Y:S05]  /*7680*/  F2FP.BF16.PACK_AB R5, R140, R141 ;  /* 0x0000008d8c05723e */ /* 0x004fea00000010ff */
[----:B------:R2:W-:Y:S04]  /*7690*/  STS [R203+0x12400], R5 ;  /* 0x01240005cb007388 */ /* 0x0005e80000000800 */
[----:B------:R-:W2:Y:S01]  /*76a0*/  MUFU.EX2 R138, R37 ;  /* 0x00000025008a7308 */ /* 0x000ea20000000800 */
[----:B------:R-:W-:Y:S01]  /*76b0*/  STS [R204+0x12000], R7 ;  /* 0x01200007cc007388 */ /* 0x000fe20000000800 */
[----:B-1----:R-:W-:Y:S03]  /*76c0*/  F2FP.BF16.PACK_AB R9, R114, R136 ;  /* 0x000000887209723e */ /* 0x002fe600000010ff */
[----:B------:R-:W-:Y:S05]  /*76d0*/  STS [R204+0x12400], R6 ;  /* 0x01240006cc007388 */ /* 0x000fea0000000800 */
[----:B------:R-:W-:Y:S01]  /*76e0*/  MUFU.EX2 R137, R26 ;  /* 0x0000001a00897308 */ /* 0x000fe20000000800 */
[----:B------:R1:W-:Y:S04]  /*76f0*/  STS [R203+0x14400], R8 ;  /* 0x01440008cb007388 */ /* 0x0003e80000000800 */
[----:B------:R-:W-:Y:S05]  /*7700*/  STS [R203+0x14000], R9 ;  /* 0x01400009cb007388 */ /* 0x000fea0000000800 */
[----:B------:R-:W1:Y:S01]  /*7710*/  MUFU.EX2 R115, R25 ;  /* 0x0000001900737308 */ /* 0x000e620000000800 */
[----:B--2---:R-:W-:Y:S05]  /*7720*/  F2FP.BF16.PACK_AB R5, R138, R139 ;  /* 0x0000008b8a05723e */ /* 0x004fea00000010ff */
[----:B------:R2:W-:Y:S04]  /*7730*/  STS [R204+0x14000], R5 ;  /* 0x01400005cc007388 */ /* 0x0005e80000000800 */
[----:B------:R-:W-:Y:S10]  /*7740*/  MUFU.EX2 R240, R56 ;  /* 0x0000003800f07308 */ /* 0x000ff40000000800 */
[----:B------:R-:W3:Y:S01]  /*7750*/  MUFU.EX2 R239, R55 ;  /* 0x0000003700ef7308 */ /* 0x000ee20000000800 */
[----:B-1----:R-:W-:Y:S05]  /*7760*/  F2FP.BF16.PACK_AB R8, R115, R137 ;  /* 0x000000897308723e */ /* 0x002fea00000010ff */
[----:B------:R1:W-:Y:S04]  /*7770*/  STS [R204+0x14400], R8 ;  /* 0x01440008cc007388 */ /* 0x0003e80000000800 */
[----:B------:R-:W-:Y:S10]  /*7780*/  MUFU.EX2 R238, R46 ;  /* 0x0000002e00ee7308 */ /* 0x000ff40000000800 */
[----:B------:R-:W4:Y:S01]  /*7790*/  MUFU.EX2 R183, R45 ;  /* 0x0000002d00b77308 */ /* 0x000f220000000800 */
[----:B---3--:R-:W-:Y:S05]  /*77a0*/  F2FP.BF16.PACK_AB R7, R239, R240 ;  /* 0x000000f0ef07723e */ /* 0x008fea00000010ff */
[----:B------:R3:W-:Y:S04]  /*77b0*/  STS [R206+0x12000], R7 ;  /* 0x01200007ce007388 */ /* 0x0007e80000000800 */
[----:B------:R-:W-:Y:S10]  /*77c0*/  MUFU.EX2 R148, R54 ;  /* 0x0000003600947308 */ /* 0x000ff40000000800 */
[----:B------:R-:W2:Y:S01]  /*77d0*/  MUFU.EX2 R149, R53 ;  /* 0x0000003500957308 */ /* 0x000ea20000000800 */
[----:B----4-:R-:W-:Y:S05]  /*77e0*/  F2FP.BF16.PACK_AB R6, R183, R238 ;  /* 0x000000eeb706723e */ /* 0x010fea00000010ff */
[----:B------:R4:W-:Y:S04]  /*77f0*/  STS [R206+0x12400], R6 ;  /* 0x01240006ce007388 */ /* 0x0009e80000000800 */
[----:B------:R-:W-:Y:S10]  /*7800*/  MUFU.EX2 R72, R4 ;  /* 0x0000000400487308 */ /* 0x000ff40000000800 */
[----:B------:R-:W-:Y:S01]  /*7810*/  MUFU.EX2 R150, R44 ;  /* 0x0000002c00967308 */ /* 0x000fe20000000800 */
[----:B--2---:R-:W-:Y:S05]  /*7820*/  F2FP.BF16.PACK_AB R5, R149, R148 ;  /* 0x000000949505723e */ /* 0x004fea00000010ff */
[----:B------:R2:W-:Y:S04]  /*7830*/  STS [R205+0x12000], R5 ;  /* 0x01200005cd007388 */ /* 0x0005e80000000800 */
[----:B------:R-:W1:Y:S10]  /*7840*/  MUFU.EX2 R151, R43 ;  /* 0x0000002b00977308 */ /* 0x000e740000000800 */
        /* <DEDUP_REMOVED lines=8> */
[----:B------:R-:W-:Y:S10]  /*78d0*/  MUFU.EX2 R244, R34 ;  /* 0x0000002200f47308 */ /* 0x000ff40000000800 */
[----:B------:R-:W4:Y:S01]  /*78e0*/  MUFU.EX2 R243, R33 ;  /* 0x0000002100f37308 */ /* 0x000f220000000800 */
[----:B---3--:R-:W-:Y:S05]  /*78f0*/  F2FP.BF16.PACK_AB R7, R156, R157 ;  /* 0x0000009d9c07723e */ /* 0x008fea00000010ff */
[----:B------:R2:W-:Y:S04]  /*7900*/  STS [R206+0x14400], R7 ;  /* 0x01440007ce007388 */ /* 0x0005e80000000800 */
[----:B------:R-:W-:Y:S10]  /*7910*/  MUFU.EX2 R242, R22 ;  /* 0x0000001600f27308 */ /* 0x000ff40000000800 */
[----:B------:R-:W3:Y:S01]  /*7920*/  MUFU.EX2 R241, R21 ;  /* 0x0000001500f17308 */ /* 0x000ee20000000800 */
[----:B----4-:R-:W-:Y:S05]  /*7930*/  F2FP.BF16.PACK_AB R6, R243, R244 ;  /* 0x000000f4f306723e */ /* 0x010fea00000010ff */
[----:B------:R-:W-:Y:S04]  /*7940*/  STS [R205+0x14000], R6 ;  /* 0x01400006cd007388 */ /* 0x000fe80000000800 */
[----:B------:R-:W1:Y:S10]  /*7950*/  MUFU.EX2 R154, R52 ;  /* 0x00000034009a7308 */ /* 0x000e740000000800 */
[----:B------:R-:W-:Y:S01]  /*7960*/  MUFU.EX2 R250, R42 ;  /* 0x0000002a00fa7308 */ /* 0x000fe20000000800 */
[----:B---3--:R-:W-:Y:S05]  /*7970*/  F2FP.BF16.PACK_AB R5, R241, R242 ;  /* 0x000000f2f105723e */ /* 0x008fea00000010ff */
[----:B------:R-:W-:Y:S04]  /*7980*/  STS [R205+0x14400], R5 ;  /* 0x01440005cd007388 */ /* 0x000fe80000000800 */
[----:B------:R-:W2:Y:S01]  /*7990*/  MUFU.EX2 R248, R41 ;  /* 0x0000002900f87308 */ /* 0x000ea20000000800 */
[----:B-1----:R-:W-:Y:S05]  /*79a0*/  F2FP.BF16.PACK_AB R4, R252, R154 ;  /* 0x0000009afc04723e */ /* 0x002fea00000010ff */
[----:B------:R1:W-:Y:S04]  /*79b0*/  STS [R200+0x12000], R4 ;  /* 0x01200004c8007388 */ /* 0x0003e80000000800 */
[----:B------:R-:W-:Y:S10]  /*79c0*/  MUFU.EX2 R85, R50 ;  /* 0x0000003200557308 */ /* 0x000ff40000000800 */
[----:B------:R-:W1:Y:S01]  /*79d0*/  MUFU.EX2 R84, R49 ;  /* 0x0000003100547308 */ /* 0x000e620000000800 */
[----:B--2---:R-:W-:Y:S05]  /*79e0*/  F2FP.BF16.PACK_AB R7, R248, R250 ;  /* 0x000000faf807723e */ /* 0x004fea00000010ff */
[----:B------:R-:W-:Y:S04]  /*79f0*/  STS [R200+0x12400], R7 ;  /* 0x01240007c8007388 */ /* 0x000fe80000000800 */
[----:B------:R-:W-:Y:S10]  /*7a00*/  MUFU.EX2 R83, R40 ;  /* 0x0000002800537308 */ /* 0x000ff40000000800 */
[----:B------:R-:W2:Y:S01]  /*7a10*/  MUFU.EX2 R82, R39 ;  /* 0x0000002700527308 */ /* 0x000ea20000000800 */
[----:B-1----:R-:W-:Y:S05]  /*7a20*/  F2FP.BF16.PACK_AB R4, R84, R85 ;  /* 0x000000555404723e */ /* 0x002fea00000010ff */
[----:B------:R1:W-:Y:S04]  /*7a30*/  STS [R199+0x12000], R4 ;  /* 0x01200004c7007388 */ /* 0x0003e80000000800 */
[----:B------:R2:W-:Y:S10]  /*7a40*/  MUFU.EX2 R70, R0 ;  /* 0x0000000000467308 */ /* 0x0005f40000000800 */
[----:B------:R-:W-:Y:S10]  /*7a50*/  MUFU.EX2 R155, R32 ;  /* 0x00000020009b7308 */ /* 0x000ff40000000800 */
[----:B------:R-:W3:Y:S01]  /*7a60*/  MUFU.EX2 R251, R31 ;  /* 0x0000001f00fb7308 */ /* 0x000ee20000000800 */
[----:B--2---:R-:W-:Y:S02]  /*7a70*/  F2FP.BF16.PACK_AB R0, R82, R83 ;  /* 0x000000535200723e */ /* 0x004fe400000010ff */
[----:B-1----:R-:W-:Y:S03]  /*7a80*/  F2FP.BF16.PACK_AB R4, R78, R79 ;  /* 0x0000004f4e04723e */ /* 0x002fe600000010ff */
[----:B------:R1:W-:Y:S04]  /*7a90*/  STS [R199+0x12400], R0 ;  /* 0x01240000c7007388 */ /* 0x0003e80000000800 */
[----:B------:R-:W-:Y:S10]  /*7aa0*/  MUFU.EX2 R245, R19 ;  /* 0x0000001300f57308 */ /* 0x000ff40000000800 */
[----:B------:R-:W2:Y:S01]  /*7ab0*/  MUFU.EX2 R249, R20 ;  /* 0x0000001400f97308 */ /* 0x000ea20000000800 */
[----:B---3--:R-:W-:Y:S05]  /*7ac0*/  F2FP.BF16.PACK_AB R6, R251, R155 ;  /* 0x0000009bfb06723e */ /* 0x008fea00000010ff */
[----:B------:R3:W-:Y:S04]  /*7ad0*/  STS [R200+0x14000], R6 ;  /* 0x01400006c8007388 */ /* 0x0007e80000000800 */
[----:B------:R-:W-:Y:S01]  /*7ae0*/  MUFU.EX2 R87, R18 ;  /* 0x0000001200577308 */ /* 0x000fe20000000800 */
[----:B-1----:R-:W-:Y:S09]  /*7af0*/  F2FP.BF16.PACK_AB R0, R68, R69 ;  /* 0x000000454400723e */ /* 0x002ff200000010ff */
[----:B------:R-:W3:Y:S01]  /*7b00*/  MUFU.EX2 R86, R17 ;  /* 0x0000001100567308 */ /* 0x000ee20000000800 */
[----:B--2---:R-:W-:Y:S05]  /*7b10*/  F2FP.BF16.PACK_AB R5, R245, R249 ;  /* 0x000000f9f505723e */ /* 0x004fea00000010ff */
[----:B------:R-:W-:Y:S04]  /*7b20*/  STS [R200+0x14400], R5 ;  /* 0x01440005c8007388 */ /* 0x000fe80000000800 */
[----:B------:R-:W-:Y:S10]  /*7b30*/  MUFU.EX2 R153, R30 ;  /* 0x0000001e00997308 */ /* 0x000ff40000000800 */
[----:B------:R-:W1:Y:S01]  /*7b40*/  MUFU.EX2 R152, R29 ;  /* 0x0000001d00987308 */ /* 0x000e620000000800 */
[----:B---3--:R-:W-:Y:S05]  /*7b50*/  F2FP.BF16.PACK_AB R6, R86, R87 ;  /* 0x000000575606723e */ /* 0x008fea00000010ff */
[----:B------:R2:W-:Y:S04]  /*7b60*/  STS [R199+0x14400], R6 ;  /* 0x01440006c7007388 */ /* 0x0005e80000000800 */
[----:B------:R-:W-:Y:S10]  /*7b70*/  MUFU.EX2 R81, R48 ;  /* 0x0000003000517308 */ /* 0x000ff40000000800 */
[----:B------:R-:W3:Y:S01]  /*7b80*/  MUFU.EX2 R80, R47 ;  /* 0x0000002f00507308 */ /* 0x000ee20000000800 */
[----:B-1----:R-:W-:Y:S05]  /*7b90*/  F2FP.BF16.PACK_AB R7, R152, R153 ;  /* 0x000000999807723e */ /* 0x002fea00000010ff */
[----:B------:R1:W-:Y:S04]  /*7ba0*/  STS [R199+0x14000], R7 ;  /* 0x01400007c7007388 */ /* 0x0003e80000000800 */
[----:B------:R-:W4:Y:S01]  /*7bb0*/  MUFU.EX2 R71, R10 ;  /* 0x0000000a00477308 */ /* 0x000f220000000800 */
[----:B------:R4:W-:Y:S01]  /*7bc0*/  STS [R202+0x12400], R4 ;  /* 0x01240004ca007388 */ /* 0x0009e20000000800 */
[----:B--2---:R-:W-:Y:S02]  /*7bd0*/  F2FP.BF16.PACK_AB R6, R74, R75 ;  /* 0x0000004b4a06723e */ /* 0x004fe400000010ff */
[----:B---3--:R-:W-:Y:S05]  /*7be0*/  F2FP.BF16.PACK_AB R5, R80, R81 ;  /* 0x000000515005723e */ /* 0x008fea00000010ff */
[----:B------:R2:W-:Y:S04]  /*7bf0*/  STS [R202+0x12000], R5 ;  /* 0x01200005ca007388 */ /* 0x0005e80000000800 */
[----:B------:R3:W-:Y:S01]  /*7c00*/  STS [R201+0x12000], R0 ;  /* 0x01200000c9007388 */ /* 0x0007e20000000800 */
[----:B-1----:R-:W-:Y:S02]  /*7c10*/  F2FP.BF16.PACK_AB R7, R76, R77 ;  /* 0x0000004d4c07723e */ /* 0x002fe400000010ff */
[----:B----4-:R-:W-:Y:S02]  /*7c20*/  F2FP.BF16.PACK_AB R4, R72, R73 ;  /* 0x000000494804723e */ /* 0x010fe400000010ff */
[----:B--2---:R-:W-:Y:S02]  /*7c30*/  F2FP.BF16.PACK_AB R5, R2, R3 ;  /* 0x000000030205723e */ /* 0x004fe400000010ff */
[----:B---3--:R-:W-:Y:S03]  /*7c40*/  F2FP.BF16.PACK_AB R0, R70, R71 ;  /* 0x000000474600723e */ /* 0x008fe600000010ff */
[----:B------:R-:W-:Y:S04]  /*7c50*/  STS [R201+0x12400], R5 ;  /* 0x01240005c9007388 */ /* 0x000fe80000000800 */
[----:B------:R-:W-:Y:S04]  /*7c60*/  STS [R202+0x14000], R7 ;  /* 0x01400007ca007388 */ /* 0x000fe80000000800 */
[----:B------:R-:W-:Y:S04]  /*7c70*/  STS [R202+0x14400], R6 ;  /* 0x01440006ca007388 */ /* 0x000fe80000000800 */
[----:B------:R-:W-:Y:S04]  /*7c80*/  STS [R201+0x14000], R4 ;  /* 0x01400004c9007388 */ /* 0x000fe80000000800 */
[----:B------:R1:W-:Y:S04]  /*7c90*/  STS [R201+0x14400], R0 ;  /* 0x01440000c9007388 */ /* 0x0003e80000000800 */
[----:B------:R-:W-:Y:S08]  /*7ca0*/  LDSM.16.M88.4 R64, [R122+0x4000] ;  /* 0x004000007a40783b */ /* 0x000ff00000000200 */
[----:B------:R-:W2:Y:S08]  /*7cb0*/  LDSM.16.M88.4 R16, [R117+0x8000] ;  /* 0x008000007510783b */ /* 0x000eb00000000200 */
[----:B------:R-:W3:Y:S01]  /*7cc0*/  LDSM.16.M88.4 R60, [R122+0x5000] ;  /* 0x005000007a3c783b */ /* 0x000ee20000000200 */
[----:B-1----:R-:W-:Y:S07]  /*7cd0*/  MOV R0, R152 ;  /* 0x0000009800007202 */ /* 0x002fee0000000f00 */
[----:B------:R-:W1:Y:S08]  /*7ce0*/  LDSM.16.M88.4 R32, [R117+0x8400] ;  /* 0x008400007520783b */ /* 0x000e700000000200 */
        /* <DEDUP_REMOVED lines=27> */
[----:B------:R-:W-:Y:S02]  /*7ea0*/  FADD.FTZ R5, -R134, R5 ;  /* 0x0000000586057221 */ /* 0x000fe40000010100 */
[C---:B------:R-:W-:Y:S02]  /*7eb0*/  FADD.FTZ R6, -R133.reuse, R6 ;  /* 0x0000000685067221 */ /* 0x040fe40000010100 */
[----:B------:R-:W-:Y:S04]  /*7ec0*/  FADD.FTZ R7, -R133, R7 ;  /* 0x0000000785077221 */ /* 0x000fe80000010100 */
[----:B------:R-:W-:Y:S02]  /*7ed0*/  FMUL.FTZ R4, R143, R4 ;  /* 0x000000048f047220 */ /* 0x000fe40000410000 */
[----:B------:R-:W-:Y:S02]  /*7ee0*/  FMUL.FTZ R5, R142, R5 ;  /* 0x000000058e057220 */ /* 0x000fe40000410000 */
[----:B------:R-:W-:Y:S02]  /*7ef0*/  FMUL.FTZ R6, R141, R6 ;  /* 0x000000068d067220 */ /* 0x000fe40000410000 */
[----:B------:R-:W-:Y:S02]  /*7f00*/  FMUL.FTZ R7, R140, R7 ;  /* 0x000000078c077220 */ /* 0x000fe40000410000 */
[C---:B------:R-:W-:Y:S02]  /*7f10*/  FADD.FTZ R8, -R132.reuse, R8 ;  /* 0x0000000884087221 */ /* 0x040fe40000010100 */
[----:B------:R-:W-:Y:S02]  /*7f20*/  FMUL.FTZ R152, R189, R7 ;  /* 0x00000007bd987220 */ /* 0x000fe40000410000 */
[----:B------:R-:W-:Y:S02]  /*7f30*/  FADD.FTZ R9, -R132, R9 ;  /* 0x0000000984097221 */ /* 0x000fe40000010100 */
[C---:B------:R-:W-:Y:S02]  /*7f40*/  FADD.FTZ R10, -R131.reuse, R10 ;  /* 0x0000000a830a7221 */ /* 0x040fe40000010100 */
[----:B------:R-:W-:Y:S02]  /*7f50*/  FADD.FTZ R11, -R131, R11 ;  /* 0x0000000b830b7221 */ /* 0x000fe40000010100 */
[----:B------:R-:W-:Y:S02]  /*7f60*/  FMUL.FTZ R8, R136, R8 ;  /* 0x0000000888087220 */ /* 0x000fe40000410000 */
[----:B------:R-:W-:Y:S01]  /*7f70*/  FMUL.FTZ R9, R114, R9 ;  /* 0x0000000972097220 */ /* 0x000fe20000410000 */
[----:B------:R-:W-:Y:S01]  /*7f80*/  MOV R114, R150 ;  /* 0x0000009600727202 */ /* 0x000fe20000000f00 */
[----:B------:R-:W-:Y:S01]  /*7f90*/  FMUL.FTZ R10, R113, R10 ;  /* 0x0000000a710a7220 */ /* 0x000fe20000410000 */
[----:B------:R-:W-:Y:S01]  /*7fa0*/  MOV R113, R149 ;  /* 0x0000009500717202 */ /* 0x000fe20000000f00 */
[----:B------:R-:W-:Y:S01]  /*7fb0*/  FMUL.FTZ R11, R112, R11 ;  /* 0x0000000b700b7220 */ /* 0x000fe20000410000 */
[----:B------:R-:W-:Y:S01]  /*7fc0*/  MOV R112, R148 ;  /* 0x0000009400707202 */ /* 0x000fe20000000f00 */
[----:B------:R-:W-:Y:S02]  /*7fd0*/  FMUL.FTZ R150, R167, R9 ;  /* 0x00000009a7967220 */ /* 0x000fe40000410000 */
[----:B------:R-:W-:Y:S01]  /*7fe0*/  FMUL.FTZ R149, R193, R10 ;  /* 0x0000000ac1957220 */ /* 0x000fe20000410000 */
[-C--:B-1----:R-:W-:Y:S03]  /*7ff0*/  HMMA.16816.F32.BF16 R20, R104, R100.reuse, R20 ;  /* 0x000000646814723c */ /* 0x082fe60000041814 */
[----:B------:R-:W-:Y:S02]  /*8000*/  FMUL.FTZ R148, R191, R11 ;  /* 0x0000000bbf947220 */ /* 0x000fe40000410000 */
[----:B------:R-:W-:Y:S02]  /*8010*/  FADD.FTZ R12, -R132, R12 ;  /* 0x0000000c840c7221 */ /* 0x000fe40000010100 */
[----:B------:R-:W-:Y:S01]  /*8020*/  FADD.FTZ R16, -R134, R16 ;  /* 0x0000001086107221 */ /* 0x000fe20000010100 */
[C---:B------:R-:W-:Y:S04]  /*8030*/  HMMA.16816.F32.BF16 R24, R108.reuse, R100, R24 ;  /* 0x000000646c18723c */ /* 0x040fe80000041818 */
[----:B------:R-:W-:Y:S02]  /*8040*/  FMUL.FTZ R12, R139, R12 ;  /* 0x0000000c8b0c7220 */ /* 0x000fe40000410000 */
[----:B------:R-:W-:Y:S01]  /*8050*/  FMUL.FTZ R16, R147, R16 ;  /* 0x0000001093107220 */ /* 0x000fe20000410000 */
[----:B------:R-:W-:Y:S01]  /*8060*/  MOV R101, R155 ;  /* 0x0000009b00657202 */ /* 0x000fe20000000f00 */
[----:B------:R-:W-:Y:S01]  /*8070*/  FMUL.FTZ R155, R166, R4 ;  /* 0x00000004a69b7220 */ /* 0x000fe20000410000 */
[-C--:B------:R-:W-:Y:S03]  /*8080*/  HMMA.16816.F32.BF16 R28, R108, R102.reuse, R28 ;  /* 0x000000666c1c723c */ /* 0x080fe6000004181c */
[----:B------:R-:W-:Y:S01]  /*8090*/  FMUL.FTZ R147, R186, R12 ;  /* 0x0000000cba937220 */ /* 0x000fe20000410000 */
[----:B------:R-:W-:Y:S01]  /*80a0*/  MOV R100, R153 ;  /* 0x0000009900647202 */ /* 0x000fe20000000f00 */
[----:B------:R-:W-:Y:S02]  /*80b0*/  FMUL.FTZ R153, R190, R6 ;  /* 0x00000006be997220 */ /* 0x000fe40000410000 */
[----:B------:R-:W-:Y:S01]  /*80c0*/  FADD.FTZ R14, -R131, R14 ;  /* 0x0000000e830e7221 */ /* 0x000fe20000010100 */
[C---:B------:R-:W-:Y:S04]  /*80d0*/  HMMA.16816.F32.BF16 R32, R104.reuse, R102, R32 ;  /* 0x000000666820723c */ /* 0x040fe80000041820 */
[----:B------:R-:W-:Y:S02]  /*80e0*/  FMUL.FTZ R14, R137, R14 ;  /* 0x0000000e890e7220 */ /* 0x000fe40000410000 */
[----:B------:R-:W-:Y:S01]  /*80f0*/  FADD.FTZ R18, -R133, R18 ;  /* 0x0000001285127221 */ /* 0x000fe20000010100 */
[----:B------:R-:W-:Y:S01]  /*8100*/  MOV R102, R154 ;  /* 0x0000009a00667202 */ /* 0x000fe20000000f00 */
[----:B------:R-:W-:Y:S01]  /*8110*/  FMUL.FTZ R154, R192, R5 ;  /* 0x00000005c09a7220 */ /* 0x000fe20000410000 */
[----:B------:R-:W-:Y:S01]  /*8120*/  MOV R103, R151 ;  /* 0x0000009700677202 */ /* 0x000fe20000000f00 */
[----:B------:R-:W1:Y:S02]  /*8130*/  LDSM.16.M88.4 R4, [R116+0x8800] ;  /* 0x008800007404783b */ /* 0x000e640000000200 */
[----:B------:R-:W-:Y:S02]  /*8140*/  FMUL.FTZ R151, R184, R8 ;  /* 0x00000008b8977220 */ /* 0x000fe40000410000 */
[----:B------:R-:W-:Y:S02]  /*8150*/  FMUL.FTZ R18, R145, R18 ;  /* 0x0000001291127220 */ /* 0x000fe40000410000 */
[----:B------:R-:W-:Y:S02]  /*8160*/  FMUL.FTZ R145, R196, R14 ;  /* 0x0000000ec4917220 */ /* 0x000fe40000410000 */
[----:B------:R-:W-:Y:S01]  /*8170*/  FADD.FTZ R15, -R131, R15 ;  /* 0x0000000f830f7221 */ /* 0x000fe20000010100 */
[----:B------:R-:W2:Y:S01]  /*8180*/  LDSM.16.M88.4 R8, [R116+0x8c00] ;  /* 0x008c00007408783b */ /* 0x000ea20000000200 */
[----:B------:R-:W-:Y:S02]  /*8190*/  FMUL.FTZ R143, R188, R16 ;  /* 0x00000010bc8f7220 */ /* 0x000fe40000410000 */
[----:B------:R-:W-:Y:S02]  /*81a0*/  FMUL.FTZ R15, R115, R15 ;  /* 0x0000000f730f7220 */ /* 0x000fe40000410000 */
[----:B------:R-:W-:Y:S02]  /*81b0*/  FADD.FTZ R19, -R133, R19 ;  /* 0x0000001385137221 */ /* 0x000fe40000010100 */
[----:B------:R-:W-:Y:S02]  /*81c0*/  FADD.FTZ R20, -R134, R20 ;  /* 0x0000001486147221 */ /* 0x000fe40000010100 */
[----:B------:R-:W-:Y:S02]  /*81d0*/  FMUL.FTZ R19, R144, R19 ;  /* 0x0000001390137220 */ /* 0x000fe40000410000 */
[----:B------:R-:W-:Y:S02]  /*81e0*/  FMUL.FTZ R144, R194, R15 ;  /* 0x0000000fc2907220 */ /* 0x000fe40000410000 */
[----:B------:R-:W-:Y:S02]  /*81f0*/  FADD.FTZ R33, -R134, R33 ;  /* 0x0000002186217221 */ /* 0x000fe40000010100 */
[----:B------:R-:W-:Y:S02]  /*8200*/  FMUL.FTZ R20, R240, R20 ;  /* 0x00000014f0147220 */ /* 0x000fe40000410000 */
[----:B------:R-:W-:Y:S02]  /*8210*/  FMUL.FTZ R33, R113, R33 ;  /* 0x0000002171217220 */ /* 0x000fe40000410000 */
[----:B------:R-:W-:Y:S02]  /*8220*/  FMUL.FTZ R139, R181, R20 ;  /* 0x00000014b58b7220 */ /* 0x000fe40000410000 */
[C---:B------:R-:W-:Y:S02]  /*8230*/  FADD.FTZ R35, -R133.reuse, R35 ;  /* 0x0000002385237221 */ /* 0x040fe40000010100 */
[----:B------:R-:W-:Y:S02]  /*8240*/  FMUL.FTZ R20, R168, R33 ;  /* 0x00000021a8147220 */ /* 0x000fe40000410000 */
[----:B------:R-:W-:Y:S02]  /*8250*/  FADD.FTZ R17, -R134, R17 ;  /* 0x0000001186117221 */ /* 0x000fe40000010100 */
[----:B------:R-:W-:Y:S02]  /*8260*/  FADD.FTZ R34, -R133, R34 ;  /* 0x0000002285227221 */ /* 0x000fe40000010100 */
[----:B------:R-:W-:Y:S02]  /*8270*/  FMUL.FTZ R35, R103, R35 ;  /* 0x0000002367237220 */ /* 0x000fe40000410000 */
[----:B------:R-:W-:Y:S01]  /*8280*/  FMUL.FTZ R17, R146, R17 ;  /* 0x0000001192117220 */ /* 0x000fe20000410000 */
[-C--:B-1----:R-:W-:Y:S03]  /*8290*/  HMMA.16816.F32.BF16 R36, R104, R4.reuse, R36 ;  /* 0x000000046824723c */ /* 0x082fe60000041824 */
[----:B------:R-:W-:Y:S02]  /*82a0*/  FMUL.FTZ R140, R207, R19 ;  /* 0x00000013cf8c7220 */ /* 0x000fe40000410000 */
[----:B------:R-:W-:Y:S02]  /*82b0*/  FMUL.FTZ R34, R114, R34 ;  /* 0x0000002272227220 */ /* 0x000fe40000410000 */
[----:B------:R-:W-:Y:S01]  /*82c0*/  FMUL.FTZ R19, R173, R35 ;  /* 0x00000023ad137220 */ /* 0x000fe20000410000 */
[C---:B------:R-:W-:Y:S04]  /*82d0*/  HMMA.16816.F32.BF16 R40, R108.reuse, R4, R40 ;  /* 0x000000046c28723c */ /* 0x040fe80000041828 */
[----:B------:R-:W-:Y:S02]  /*82e0*/  FMUL.FTZ R142, R187, R17 ;  /* 0x00000011bb8e7220 */ /* 0x000fe40000410000 */
[----:B------:R-:W-:Y:S02]  /*82f0*/  FMUL.FTZ R17, R214, R34 ;  /* 0x00000022d6117220 */ /* 0x000fe40000410000 */
[----:B------:R-:W-:Y:S01]  /*8300*/  FADD.FTZ R13, -R132, R13 ;  /* 0x0000000d840d7221 */ /* 0x000fe20000010100 */
[-C--:B------:R-:W-:Y:S03]  /*8310*/  HMMA.16816.F32.BF16 R44, R108, R6.reuse, R44 ;  /* 0x000000066c2c723c */ /* 0x080fe6000004182c */
[C---:B------:R-:W-:Y:S02]  /*8320*/  FADD.FTZ R21, -R134.reuse, R21 ;  /* 0x0000001586157221 */ /* 0x040fe40000010100 */
[C---:B------:R-:W-:Y:S02]  /*8330*/  FADD.FTZ R22, -R133.reuse, R22 ;  /* 0x0000001685167221 */ /* 0x040fe40000010100 */
[----:B------:R-:W-:Y:S01]  /*8340*/  FADD.FTZ R38, -R133, R38 ;  /* 0x0000002685267221 */ /* 0x000fe20000010100 */
[C---:B------:R-:W-:Y:S04]  /*8350*/  HMMA.16816.F32.BF16 R48, R104.reuse, R6, R48 ;  /* 0x000000066830723c */ /* 0x040fe80000041830 */
[----:B------:R-:W-:Y:S02]  /*8360*/  FADD.FTZ R37, -R134, R37 ;  /* 0x0000002586257221 */ /* 0x000fe40000010100 */
[----:B------:R-:W-:Y:S02]  /*8370*/  FMUL.FTZ R38, R250, R38 ;  /* 0x00000026fa267220 */ /* 0x000fe40000410000 */
[----:B------:R-:W-:Y:S01]  /*8380*/  FADD.FTZ R42, -R131, R42 ;  /* 0x0000002a832a7221 */ /* 0x000fe20000010100 */
[-C--:B--2---:R-:W-:Y:S03]  /*8390*/  HMMA.16816.F32.BF16 R52, R104, R8.reuse, R52 ;  /* 0x000000086834723c */ /* 0x084fe60000041834 */
[C---:B------:R-:W-:Y:S02]  /*83a0*/  FADD.FTZ R41, -R132.reuse, R41 ;  /* 0x0000002984297221 */ /* 0x040fe40000010100 */
[----:B------:R-:W-:Y:S02]  /*83b0*/  FMUL.FTZ R42, R249, R42 ;  /* 0x0000002af92a7220 */ /* 0x000fe40000410000 */
[C---:B------:R-:W-:Y:S01]  /*83c0*/  FADD.FTZ R46, -R131.reuse, R46 ;  /* 0x0000002e832e7221 */ /* 0x040fe20000010100 */
[C---:B------:R-:W-:Y:S04]  /*83d0*/  HMMA.16816.F32.BF16 R56, R108.reuse, R8, R56 ;  /* 0x000000086c38723c */ /* 0x040fe80000041838 */
[----:B------:R-:W-:Y:S02]  /*83e0*/  FADD.FTZ R45, -R132, R45 ;  /* 0x0000002d842d7221 */ /* 0x000fe40000010100 */
[----:B------:R-:W-:Y:S02]  /*83f0*/  FADD.FTZ R47, -R131, R47 ;  /* 0x0000002f832f7221 */ /* 0x000fe40000010100 */
[----:B------:R-:W-:Y:S01]  /*8400*/  FMUL.FTZ R46, R87, R46 ;  /* 0x0000002e572e7220 */ /* 0x000fe20000410000 */
[-C--:B------:R-:W-:Y:S01]  /*8410*/  HMMA.16816.F32.BF16 R60, R108, R10.reuse, R60 ;  /* 0x0000000a6c3c723c */ /* 0x080fe2000004183c */
[----:B------:R1:W5:Y:S02]  /*8420*/  LDL.LU R87, [R1+0xc8] ;  /* 0x0000c80001577983 */ /* 0x0003640000300800 */
[----:B------:R-:W-:Y:S02]  /*8430*/  FMUL.FTZ R0, R0, R45 ;  /* 0x0000002d00007220 */ /* 0x000fe40000410000 */
[----:B------:R-:W-:Y:S02]  /*8440*/  FMUL.FTZ R45, R86, R47 ;  /* 0x0000002f562d7220 */ /* 0x000fe40000410000 */
[C---:B------:R-:W-:Y:S01]  /*8450*/  FADD.FTZ R48, -R134.reuse, R48 ;  /* 0x0000003086307221 */ /* 0x040fe20000010100 */
[----:B------:R1:W5:Y:S01]  /*8460*/  LDL.LU R86, [R1+0xc4] ;  /* 0x0000c40001567983 */ /* 0x0003620000300800 */
[----:B------:R-:W-:Y:S01]  /*8470*/  FADD.FTZ R49, -R134, R49 ;  /* 0x0000003186317221 */ /* 0x000fe20000010100 */
[----:B------:R-:W-:Y:S04]  /*8480*/  HMMA.16816.F32.BF16 R64, R104, R10, R64 ;  /* 0x0000000a6840723c */ /* 0x000fe80000041840 */
[----:B------:R-:W-:Y:S02]  /*8490*/  FMUL.FTZ R9, R85, R48 ;  /* 0x0000003055097220 */ /* 0x000fe40000410000 */
[C---:B------:R-:W-:Y:S01]  /*84a0*/  FADD.FTZ R50, -R133.reuse, R50 ;  /* 0x0000003285327221 */ /* 0x040fe20000010100 */
[----:B------:R1:W5:Y:S01]  /*84b0*/  LDL.LU R85, [R1+0xc0] ;  /* 0x0000c00001557983 */ /* 0x0003620000300800 */
[----:B------:R-:W-:Y:S03]  /*84c0*/  FMUL.FTZ R12, R84, R49 ;  /* 0x00000031540c7220 */ /* 0x000fe60000410000 */
[----:B------:R1:W5:Y:S01]  /*84d0*/  LDL.LU R84, [R1+0xbc] ;  /* 0x0000bc0001547983 */ /* 0x0003620000300800 */
[----:B------:R-:W-:Y:S02]  /*84e0*/  FADD.FTZ R51, -R133, R51 ;  /* 0x0000003385337221 */ /* 0x000fe40000010100 */
        /* <DEDUP_REMOVED lines=26> */
[----:B------:R-:W-:Y:S01]  /*8690*/  FADD.FTZ R39, -R133, R39 ;  /* 0x0000002785277221 */ /* 0x000fe20000010100 */
[----:B------:R1:W5:Y:S01]  /*86a0*/  LDL.LU R77, [R1+0xa0] ;  /* 0x0000a000014d7983 */ /* 0x0003620000300800 */
[----:B------:R-:W-:Y:S02]  /*86b0*/  FMUL.FTZ R16, R172, R37 ;  /* 0x00000025ac107220 */ /* 0x000fe40000410000 */
[----:B------:R-:W-:Y:S02]  /*86c0*/  FADD.FTZ R44, -R132, R44 ;  /* 0x0000002c842c7221 */ /* 0x000fe40000010100 */
        /* <DEDUP_REMOVED lines=19> */
[C---:B------:R-:W-:Y:S02]  /*8800*/  FADD.FTZ R62, -R131.reuse, R62 ;  /* 0x0000003e833e7221 */ /* 0x040fe40000010100 */
[----:B------:R-:W-:Y:S01]  /*8810*/  FMUL.FTZ R61, R72, R61 ;  /* 0x0000003d483d7220 */ /* 0x000fe20000410000 */
[----:B------:R1:W5:Y:S01]  /*8820*/  LDL.64 R104, [R1+0x8] ;  /* 0x0000080001687983 */ /* 0x0003620000100a00 */
[----:B------:R-:W-:Y:S02]  /*8830*/  FADD.FTZ R63, -R131, R63 ;  /* 0x0000003f833f7221 */ /* 0x000fe40000010100 */
        /* <DEDUP_REMOVED lines=16> */
[C---:B------:R-:W-:Y:S01]  /*8940*/  FADD.FTZ R24, -R132.reuse, R24 ;  /* 0x0000001884187221 */ /* 0x040fe20000010100 */
[----:B------:R1:W5:Y:S01]  /*8950*/  LDL.LU R3, [R1+0x78] ;  /* 0x0000780001037983 */ /* 0x0003620000300800 */
[C---:B------:R-:W-:Y:S02]  /*8960*/  FADD.FTZ R25, -R132.reuse, R25 ;  /* 0x0000001984197221 */ /* 0x040fe40000010100 */
[C---:B------:R-:W-:Y:S01]  /*8970*/  FADD.FTZ R26, -R131.reuse, R26 ;  /* 0x0000001a831a7221 */ /* 0x040fe20000010100 */
[----:B------:R1:W5:Y:S01]  /*8980*/  LDL.LU R2, [R1+0x74] ;  /* 0x0000740001027983 */ /* 0x0003620000300800 */
[C---:B------:R-:W-:Y:S02]  /*8990*/  FADD.FTZ R27, -R131.reuse, R27 ;  /* 0x0000001b831b7221 */ /* 0x040fe40000010100 */
[C---:B------:R-:W-:Y:S02]  /*89a0*/  FADD.FTZ R28, -R132.reuse, R28 ;  /* 0x0000001c841c7221 */ /* 0x040fe40000010100 */
[----:B------:R-:W-:Y:S02]  /*89b0*/  FADD.FTZ R29, -R132, R29 ;  /* 0x0000001d841d7221 */ /* 0x000fe40000010100 */
[C---:B------:R-:W-:Y:S02]  /*89c0*/  FADD.FTZ R30, -R131.reuse, R30 ;  /* 0x0000001e831e7221 */ /* 0x040fe40000010100 */
[C---:B------:R-:W-:Y:S02]  /*89d0*/  FADD.FTZ R31, -R131.reuse, R31 ;  /* 0x0000001f831f7221 */ /* 0x040fe40000010100 */
[----:B------:R-:W-:Y:S02]  /*89e0*/  FADD.FTZ R32, -R134, R32 ;  /* 0x0000002086207221 */ /* 0x000fe40000010100 */
        /* <DEDUP_REMOVED lines=88> */
[----:B------:R1:W-:Y:S04]  /*8f70*/  STL [R1], R25 ;  /* 0x0000001901007387 */ /* 0x0003e80000100800 */
[----:B------:R-:W0:Y:S02]  /*8f80*/  LDGDEPBAR ;  /* 0x00000000000079af */ /* 0x000e240000000000 */
.L_x_1304:
        /* <DEDUP_REMOVED lines=149> */
.L_x_1305:
        /* <DEDUP_REMOVED lines=297> */
.L_x_1307:
        /* <DEDUP_REMOVED lines=17> */
.L_x_1308:
        /* <DEDUP_REMOVED lines=42> */
.L_x_1310:
[----:B--2---:R-:W-:Y:S05]  /*af20*/  BSYNC B0 ;  /* 0x0000000000007941 */ /* 0x004fea0003800000 */
.L_x_1309:
        /* <DEDUP_REMOVED lines=15> */
.L_x_1312:
[----:B------:R-:W-:Y:S05]  /*b020*/  BSYNC B0 ;  /* 0x0000000000007941 */ /* 0x000fea0003800000 */
.L_x_1311:
        /* <DEDUP_REMOVED lines=26> */
.L_x_1314:
[----:B------:R-:W-:Y:S05]  /*b1d0*/  BSYNC B0 ;  /* 0x0000000000007941 */ /* 0x000fea0003800000 */
.L_x_1313:
        /* <DEDUP_REMOVED lines=11> */
.L_x_1285:
[----:B------:R-:W-:Y:S05]  /*b290*/  BSYNC B1 ;  /* 0x0000000000017941 */ /* 0x000fea0003800000 */
.L_x_1271:
        /* <DEDUP_REMOVED lines=11> */
.L_x_1315:
[----:B------:R-:W-:Y:S05]  /*b350*/  EXIT ;  /* 0x000000000000794d */ /* 0x000fea0003800000 */
.L_x_1317:
        /* <DEDUP_REMOVED lines=10> */
.L_x_1362:


//--------------------- .text._ZN5flash25flash_bwd_dot_do_o_kernelILb0E23Flash_bwd_kernel_traitsILi32ELi128ELi128ELi8ELi4ELi4ELi4ELb0ELb0EN7cutlass10bfloat16_tE19Flash_kernel_traitsILi32ELi128ELi128ELi8ES3_EEEEvNS_16Flash_bwd_paramsE --------------------------
	.section	.text._ZN5flash25flash_bwd_dot_do_o_kernelILb0E23Flash_bwd_kernel_traitsILi32ELi128ELi128ELi8ELi4ELi4ELi4ELb0ELb0EN7cutlass10bfloat16_tE19Flash_kernel_traitsILi32ELi128ELi128ELi8ES3_EEEEvNS_16Flash_bwd_paramsE,"ax",@progbits
	.sectioninfo	@"SHI_REGISTERS=30"
	.align	128
        .global         _ZN5flash25flash_bwd_dot_do_o_kernelILb0E23Flash_bwd_kernel_traitsILi32ELi128ELi128ELi8ELi4ELi4ELi4ELb0ELb0EN7cutlass10bfloat16_tE19Flash_kernel_traitsILi32ELi128ELi128ELi8ES3_EEEEvNS_16Flash_bwd_paramsE
        .type           _ZN5flash25flash_bwd_dot_do_o_kernelILb0E23Flash_bwd_kernel_traitsILi32ELi128ELi128ELi8ELi4ELi4ELi4ELb0ELb0EN7cutlass10bfloat16_tE19Flash_kernel_traitsILi32ELi128ELi128ELi8ES3_EEEEvNS_16Flash_bwd_paramsE,@function
        .size           _ZN5flash25flash_bwd_dot_do_o_kernelILb0E23Flash_bwd_kernel_traitsILi32ELi128ELi128ELi8ELi4ELi4ELi4ELb0ELb0EN7cutlass10bfloat16_tE19Flash_kernel_traitsILi32ELi128ELi128ELi8ES3_EEEEvNS_16Flash_bwd_paramsE,(.L_x_1363 - _ZN5flash25flash_bwd_dot_do_o_kernelILb0E23Flash_bwd_kernel_traitsILi32ELi128ELi128ELi8ELi4ELi4ELi4ELb0ELb0EN7cutlass10bfloat16_tE19Flash_kernel_traitsILi32ELi128ELi128ELi8ES3_EEEEvNS_16Flash_bwd_paramsE)
        .other          _ZN5flash25flash_bwd_dot_do_o_kernelILb0E23Flash_bwd_kernel_traitsILi32ELi128ELi128ELi8ELi4ELi4ELi4ELb0ELb0EN7cutlass10bfloat16_tE19Flash_kernel_traitsILi32ELi128ELi128ELi8ES3_EEEEvNS_16Flash_bwd_paramsE,@"STO_CUDA_ENTRY STV_DEFAULT"
_ZN5flash25flash_bwd_dot_do_o_kernelILb0E23Flash_bwd_kernel_traitsILi32ELi128ELi128ELi8ELi4ELi4ELi4ELb0ELb0EN7cutlass10bfloat16_tE19Flash_kernel_traitsILi32ELi128ELi128ELi8ES3_EEEEvNS_16Flash_bwd_paramsE:
.text._ZN5flash25flash_bwd_dot_do_o_kernelILb0E23Flash_bwd_kernel_traitsILi32ELi128ELi128ELi8ELi4ELi4ELi4ELb0ELb0EN7cutlass10bfloat16_tE19Flash_kernel_traitsILi32ELi128ELi128ELi8ES3_EEEEvNS_16Flash_bwd_paramsE:
        /* <DEDUP_REMOVED lines=49> */
.L_x_1318:
[----:B01----:R-:W-:-:S04]  /*0310*/  IMAD R0, R0, c[0x0][0x1c0], R5 ;  /* 0x0000700000007a24 */ /* 0x003fc800078e0205 */
[----:B------:R-:W-:Y:S02]  /*0320*/  IMAD R0, R0, c[0x0][0x224], RZ ;  /* 0x0000890000007a24 */ /* 0x000fe400078e02ff */
.L_x_1319:
        /* <DEDUP_REMOVED lines=144> */
.L_x_1320:
        /* <DEDUP_REMOVED lines=13> */
.L_x_1363:


//--------------------- .text._ZN5flash25flash_bwd_dot_do_o_kernelILb1E23Flash_bwd_kernel_traitsILi32ELi128ELi128ELi8ELi4ELi4ELi4ELb0ELb0EN7cutlass10bfloat16_tE19Flash_kernel_traitsILi32ELi128ELi128ELi8ES3_EEEEvNS_16Flash_bwd_paramsE --------------------------
	.section	.text._ZN5flash25flash_bwd_dot_do_o_kernelILb1E23Flash_bwd_kernel_traitsILi32ELi128ELi128ELi8ELi4ELi4ELi4ELb0ELb0EN7cutlass10bfloat16_tE19Flash_kernel_traitsILi32ELi128ELi128ELi8ES3_EEEEvNS_16Flash_bwd_paramsE,"ax",@progbits
	.sectioninfo	@"SHI_REGISTERS=34"
	.align	128
        .global         _ZN5flash25flash_bwd_dot_do_o_kernelILb1E23Flash_bwd_kernel_traitsILi32ELi128ELi128ELi8ELi4ELi4ELi4ELb0ELb0EN7cutlass10bfloat16_tE19Flash_kernel_traitsILi32ELi128ELi128ELi8ES3_EEEEvNS_16Flash_bwd_paramsE
        .type           _ZN5flash25flash_bwd_dot_do_o_kernelILb1E23Flash_bwd_kernel_traitsILi32ELi128ELi128ELi8ELi4ELi4ELi4ELb0ELb0EN7cutlass10bfloat16_tE19Flash_kernel_traitsILi32ELi128ELi128ELi8ES3_EEEEvNS_16Flash_bwd_paramsE,@function
        .size           _ZN5flash25flash_bwd_dot_do_o_kernelILb1E23Flash_bwd_kernel_traitsILi32ELi128ELi128ELi8ELi4ELi4ELi4ELb0ELb0EN7cutlass10bfloat16_tE19Flash_kernel_traitsILi32ELi128ELi128ELi8ES3_EEEEvNS_16Flash_bwd_paramsE,(.L_x_1364 - _ZN5flash25flash_bwd_dot_do_o_kernelILb1E23Flash_bwd_kernel_traitsILi32ELi128ELi128ELi8ELi4ELi4ELi4ELb0ELb0EN7cutlass10bfloat16_tE19Flash_kernel_traitsILi32ELi128ELi128ELi8ES3_EEEEvNS_16Flash_bwd_paramsE)
        .other          _ZN5flash25flash_bwd_dot_do_o_kernelILb1E23Flash_bwd_kernel_traitsILi32ELi128ELi128ELi8ELi4ELi4ELi4ELb0ELb0EN7cutlass10bfloat16_tE19Flash_kernel_traitsILi32ELi128ELi128ELi8ES3_EEEEvNS_16Flash_bwd_paramsE,@"STO_CUDA_ENTRY STV_DEFAULT"
_ZN5flash25flash_bwd_dot_do_o_kernelILb1E23Flash_bwd_kernel_traitsILi32ELi128ELi128ELi8ELi4ELi4ELi4ELb0ELb0EN7cutlass10bfloat16_tE19Flash_kernel_traitsILi32ELi128ELi128ELi8ES3_EEEEvNS_16Flash_bwd_paramsE:
.text._ZN5flash25flash_bwd_dot_do_o_kernelILb1E23Flash_bwd_kernel_traitsILi32ELi128ELi128ELi8ELi4ELi4ELi4ELb0ELb0EN7cutlass10bfloat16_tE19Flash_kernel_traitsILi32ELi128ELi128ELi8ES3_EEEEvNS_16Flash_bwd_paramsE:
        /* <DEDUP_REMOVED lines=85> */
.L_x_1321:
[----:B-1----:R-:W-:-:S04]  /*0550*/  IMAD R10, R10, c[0x0][0x1c0], R9 ;  /* 0x000070000a0a7a24 */ /* 0x002fc800078e0209 */
[----:B------:R-:W-:Y:S02]  /*0560*/  IMAD R27, R10, c[0x0][0x224], RZ ;  /* 0x000089000a1b7a24 */ /* 0x000fe400078e02ff */
.L_x_1322:
        /* <DEDUP_REMOVED lines=162> */
.L_x_1323:
        /* <DEDUP_REMOVED lines=15> */
.L_x_1364:


//--------------------- .nv.shared._ZN5flash44flash_bwd_dq_dk_dv_loop_seqk_parallel_kernelI23Flash_bwd_kernel_traitsILi32ELi128ELi128ELi8ELi4ELi4ELi4ELb1ELb0EN7cutlass10bfloat16_tE19Flash_kernel_traitsILi32ELi128ELi128ELi8ES3_EELb0ELb0ELb0ELb0ELb0ELb1ELb0EEEvNS_16Flash_bwd_paramsE --------------------------
	.section	.nv.shared._ZN5flash44flash_bwd_dq_dk_dv_loop_seqk_parallel_kernelI23Flash_bwd_kernel_traitsILi32ELi128ELi128ELi8ELi4ELi4ELi4ELb1ELb0EN7cutlass10bfloat16_tE19Flash_kernel_traitsILi32ELi128ELi128ELi8ES3_EELb0ELb0ELb0ELb0ELb0ELb1ELb0EEEvNS_16Flash_bwd_paramsE,"aw",@nobits
	.sectionflags	@""
	.align	16


//--------------------- .nv.global                --------------------------
	.section	.nv.global,"aw",@nobits
.nv.global:
	.type		_ZN65_INTERNAL_e8a190e6_29_flash_bwd_hdim32_bf16_sm80_cu_93b96ec2_33114cute1_E,@object
	.size		_ZN65_INTERNAL_e8a190e6_29_flash_bwd_hdim32_bf16_sm80_cu_93b96ec2_33114cute1_E,(_ZN65_INTERNAL_e8a190e6_29_flash_bwd_hdim32_bf16_sm80_cu_93b96ec2_33114cuda3std3__45__cpo6cbeginE - _ZN65_INTERNAL_e8a190e6_29_flash_bwd_hdim32_bf16_sm80_cu_93b96ec2_33114cute1_E)
_ZN65_INTERNAL_e8a190e6_29_flash_bwd_hdim32_bf16_sm80_cu_93b96ec2_33114cute1_E:
	.zero		1
	.type		_ZN65_INTERNAL_e8a190e6_29_flash_bwd_hdim32_bf16_sm80_cu_93b96ec2_33114cuda3std3__45__cpo6cbeginE,@object
	.size		_ZN65_INTERNAL_e8a190e6_29_flash_bwd_hdim32_bf16_sm80_cu_93b96ec2_33114cuda3std3__45__cpo6cbeginE,(_ZN65_INTERNAL_e8a190e6_29_flash_bwd_hdim32_bf16_sm80_cu_93b96ec2_33114cuda3std3__48in_placeE - _ZN65_INTERNAL_e8a190e6_29_flash_bwd_hdim32_bf16_sm80_cu_93b96ec2_33114cuda3std3__45__cpo6cbeginE)
_ZN65_INTERNAL_e8a190e6_29_flash_bwd_hdim32_bf16_sm80_cu_93b96ec2_33114cuda3std3__45__cpo6cbeginE:
	.zero		1
	.type		_ZN65_INTERNAL_e8a190e6_29_flash_bwd_hdim32_bf16_sm80_cu_93b96ec2_33114cuda3std3__48in_placeE,@object
	.size		_ZN65_INTERNAL_e8a190e6_29_flash_bwd_hdim32_bf16_sm80_cu_93b96ec2_33114cuda3std3__48in_placeE,(_ZN65_INTERNAL_e8a190e6_29_flash_bwd_hdim32_bf16_sm80_cu_93b96ec2_33114cuda3std6ranges3__45__cpo9iter_moveE - _ZN65_INTERNAL_e8a190e6_29_flash_bwd_hdim32_bf16_sm80_cu_93b96ec2_33114cuda3std3__48in_placeE)
_ZN65_INTERNAL_e8a190e6_29_flash_bwd_hdim32_bf16_sm80_cu_93b96ec2_33114cuda3std3__48in_placeE:
	.zero		1
	.type		_ZN65_INTERNAL_e8a190e6_29_flash_bwd_hdim32_bf16_sm80_cu_93b96ec2_33114cuda3std6ranges3__45__cpo9iter_moveE,@object
	.size		_ZN65_INTERNAL_e8a190e6_29_flash_bwd_hdim32_bf16_sm80_cu_93b96ec2_33114cuda3std6ranges3__45__cpo9iter_moveE,(_ZN65_INTERNAL_e8a190e6_29_flash_bwd_hdim32_bf16_sm80_cu_93b96ec2_33114cuda3std3__45__cpo5beginE - _ZN65_INTERNAL_e8a190e6_29_flash_bwd_hdim32_bf16_sm80_cu_93b96ec2_33114cuda3std6ranges3__45__cpo9iter_moveE)
_ZN65_INTERNAL_e8a190e6_29_flash_bwd_hdim32_bf16_sm80_cu_93b96ec2_33114cuda3std6ranges3__45__cpo9iter_moveE:
	.zero		1
	.type		_ZN65_INTERNAL_e8a190e6_29_flash_bwd_hdim32_bf16_sm80_cu_93b96ec2_33114cuda3std3__45__cpo5beginE,@object
	.size		_ZN65_INTERNAL_e8a190e6_29_flash_bwd_hdim32_bf16_sm80_cu_93b96ec2_33114cuda3std3__45__cpo5beginE,(_ZN65_INTERNAL_e8a190e6_29_flash_bwd_hdim32_bf16_sm80_cu_93b96ec2_33114cuda3std3__467_GLOBAL__N__e8a190e6_29_flash_bwd_hdim32_bf16_sm80_cu_93b96ec2_33116ignoreE - _ZN65_INTERNAL_e8a190e6_29_flash_bwd_hdim32_bf16_sm80_cu_93b96ec2_33114cuda3std3__45__cpo5beginE)
_ZN65_INTERNAL_e8a190e6_29_flash_bwd_hdim32_bf16_sm80_cu_93b96ec2_33114cuda3std3__45__cpo5beginE:
	.zero		1
	.type		_ZN65_INTERNAL_e8a190e6_29_flash_bwd_hdim32_bf16_sm80_cu_93b96ec2_33114cuda3std3__467_GLOBAL__N__e8a190e6_29_flash_bwd_hdim32_bf16_sm80_cu_93b96ec2_33116ignoreE,@object
	.size		_ZN65_INTERNAL_e8a190e6_29_flash_bwd_hdim32_bf16_sm80_cu_93b96ec2_33114cuda3std3__467_GLOBAL__N__e8a190e6_29_flash_bwd_hdim32_bf16_sm80_cu_93b96ec2_33116ignoreE,(_ZN65_INTERNAL_e8a190e6_29_flash_bwd_hdim32_bf16_sm80_cu_93b96ec2_33114cute7productE - _ZN65_INTERNAL_e8a190e6_29_flash_bwd_hdim32_bf16_sm80_cu_93b96ec2_33114cuda3std3__467_GLOBAL__N__e8a190e6_29_flash_bwd_hdim32_bf16_sm80_cu_93b96ec2_33116ignoreE)
_ZN65_INTERNAL_e8a190e6_29_flash_bwd_hdim32_bf16_sm80_cu_93b96ec2_33114cuda3std3__467_GLOBAL__N__e8a190e6_29_flash_bwd_hdim32_bf16_sm80_cu_93b96ec2_33116ignoreE:
	.zero		1
	.type		_ZN65_INTERNAL_e8a190e6_29_flash_bwd_hdim32_bf16_sm80_cu_93b96ec2_33114cute7productE,@object
	.size		_ZN65_INTERNAL_e8a190e6_29_flash_bwd_hdim32_bf16_sm80_cu_93b96ec2_33114cute7productE,(_ZN65_INTERNAL_e8a190e6_29_flash_bwd_hdim32_bf16_sm80_cu_93b96ec2_33114cuda3std3__45__cpo3endE - _ZN65_INTERNAL_e8a190e6_29_flash_bwd_hdim32_bf16_sm80_cu_93b96ec2_33114cute7productE)
_ZN65_INTERNAL_e8a190e6_29_flash_bwd_hdim32_bf16_sm80_cu_93b96ec2_33114cute7productE:
	.zero		1
	.type		_ZN65_INTERNAL_e8a190e6_29_flash_bwd_hdim32_bf16_sm80_cu_93b96ec2_33114cuda3std3__45__cpo3endE,@object
	.size		_ZN65_INTERNAL_e8a190e6_29_flash_bwd_hdim32_bf16_sm80_cu_93b96ec2_33114cuda3std3__45__cpo3endE,(_ZN65_INTERNAL_e8a190e6_29_flash_bwd_hdim32_bf16_sm80_cu_93b96ec2_33114cuda3std3__419piecewise_constructE - _ZN65_INTERNAL_e8a190e6_29_flash_bwd_hdim32_bf16_sm80_cu_93b96ec2_33114cuda3std3__45__cpo3endE)
_ZN65_INTERNAL_e8a190e6_29_flash_bwd_hdim32_bf16_sm80_cu_93b96ec2_33114cuda3std3__45__cpo3endE:
	.zero		1
	.type		_ZN65_INTERNAL_e8a190e6_29_flash_bwd_hdim32_bf16_sm80_cu_93b96ec2_33114cuda3std3__419piecewise_constructE,@object
	.size		_ZN65_INTERNAL_e8a190e6_29_flash_bwd_hdim32_bf16_sm80_cu_93b96ec2_33114cuda3std3__419piecewise_constructE,(_ZN65_INTERNAL_e8a190e6_29_flash_bwd_hdim32_bf16_sm80_cu_93b96ec2_33114cuda3std3__45__cpo4cendE - _ZN65_INTERNAL_e8a190e6_29_flash_bwd_hdim32_bf16_sm80_cu_93b96ec2_33114cuda3std3__419piecewise_constructE)
_ZN65_INTERNAL_e8a190e6_29_flash_bwd_hdim32_bf16_sm80_cu_93b96ec2_33114cuda3std3__419piecewise_constructE:
	.zero		1
	.type		_ZN65_INTERNAL_e8a190e6_29_flash_bwd_hdim32_bf16_sm80_cu_93b96ec2_33114cuda3std3__45__cpo4cendE,@object
	.size		_ZN65_INTERNAL_e8a190e6_29_flash_bwd_hdim32_bf16_sm80_cu_93b96ec2_33114cuda3std3__45__cpo4cendE,(_ZN65_INTERNAL_e8a190e6_29_flash_bwd_hdim32_bf16_sm80_cu_93b96ec2_33114cuda3std6ranges3__45__cpo4swapE - _ZN65_INTERNAL_e8a190e6_29_flash_bwd_hdim32_bf16_sm80_cu_93b96ec2_33114cuda3std3__45__cpo4cendE)
_ZN65_INTERNAL_e8a190e6_29_flash_bwd_hdim32_bf16_sm80_cu_93b96ec2_33114cuda3std3__45__cpo4cendE:
	.zero		1
	.type		_ZN65_INTERNAL_e8a190e6_29_flash_bwd_hdim32_bf16_sm80_cu_93b96ec2_33114cuda3std6ranges3__45__cpo4swapE,@object
	.size		_ZN65_INTERNAL_e8a190e6_29_flash_bwd_hdim32_bf16_sm80_cu_93b96ec2_33114cuda3std6ranges3__45__cpo4swapE,(.L_7 - _ZN65_INTERNAL_e8a190e6_29_flash_bwd_hdim32_bf16_sm80_cu_93b96ec2_33114cuda3std6ranges3__45__cpo4swapE)
_ZN65_INTERNAL_e8a190e6_29_flash_bwd_hdim32_bf16_sm80_cu_93b96ec2_33114cuda3std6ranges3__45__cpo4swapE:
	.zero		1
.L_7:


//--------------------- .nv.shared._ZN5flash44flash_bwd_dq_dk_dv_loop_seqk_parallel_kernelI23Flash_bwd_kernel_traitsILi32ELi128ELi128ELi8ELi4ELi4ELi4ELb1ELb0EN7cutlass10bfloat16_tE19Flash_kernel_traitsILi32ELi128ELi128ELi8ES3_EELb0ELb0ELb0ELb0ELb0ELb0ELb0EEEvNS_16Flash_bwd_paramsE --------------------------
	.section	.nv.shared._ZN5flash44flash_bwd_dq_dk_dv_loop_seqk_parallel_kernelI23Flash_bwd_kernel_traitsILi32ELi128ELi128ELi8ELi4ELi4ELi4ELb1ELb0EN7cutlass10bfloat16_tE19Flash_kernel_traitsILi32ELi128ELi128ELi8ES3_EELb0ELb0ELb0ELb0ELb0ELb0ELb0EEEvNS_16Flash_bwd_paramsE,"aw",@nobits
	.sectionflags	@""
	.align	16


//--------------------- .nv.shared._ZN5flash44flash_bwd_dq_dk_dv_loop_seqk_parallel_kernelI23Flash_bwd_kernel_traitsILi32ELi128ELi128ELi8ELi4ELi4ELi4ELb1ELb0EN7cutlass10bfloat16_tE19Flash_kernel_traitsILi32ELi128ELi128ELi8ES3_EELb0ELb0ELb1ELb0ELb0ELb0ELb0EEEvNS_16Flash_bwd_paramsE --------------------------
	.section	.nv.shared._ZN5flash44flash_bwd_dq_dk_dv_loop_seqk_parallel_kernelI23Flash_bwd_kernel_traitsILi32ELi128ELi128ELi8ELi4ELi4ELi4ELb1ELb0EN7cutlass10bfloat16_tE19Flash_kernel_traitsILi32ELi128ELi128ELi8ES3_EELb0ELb0ELb1ELb0ELb0ELb0ELb0EEEvNS_16Flash_bwd_paramsE,"aw",@nobits
	.sectionflags	@""
	.align	16


//--------------------- .nv.shared._ZN5flash44flash_bwd_dq_dk_dv_loop_seqk_parallel_kernelI23Flash_bwd_kernel_traitsILi32ELi128ELi128ELi8ELi4ELi4ELi4ELb1ELb0EN7cutlass10bfloat16_tE19Flash_kernel_traitsILi32ELi128ELi128ELi8ES3_EELb0ELb0ELb0ELb0ELb1ELb1ELb0EEEvNS_16Flash_bwd_paramsE --------------------------
	.section	.nv.shared._ZN5flash44flash_bwd_dq_dk_dv_loop_seqk_parallel_kernelI23Flash_bwd_kernel_traitsILi32ELi128ELi128ELi8ELi4ELi4ELi4ELb1ELb0EN7cutlass10bfloat16_tE19Flash_kernel_traitsILi32ELi128ELi128ELi8ES3_EELb0ELb0ELb0ELb0ELb1ELb1ELb0EEEvNS_16Flash_bwd_paramsE,"aw",@nobits
	.sectionflags	@""
	.align	16


//--------------------- .nv.shared._ZN5flash44flash_bwd_dq_dk_dv_loop_seqk_parallel_kernelI23Flash_bwd_kernel_traitsILi32ELi128ELi128ELi8ELi4ELi4ELi4ELb1ELb0EN7cutlass10bfloat16_tE19Flash_kernel_traitsILi32ELi128ELi128ELi8ES3_EELb0ELb0ELb0ELb1ELb0ELb0ELb0EEEvNS_16Flash_bwd_paramsE --------------------------
	.section	.nv.shared._ZN5flash44flash_bwd_dq_dk_dv_loop_seqk_parallel_kernelI23Flash_bwd_kernel_traitsILi32ELi128ELi128ELi8ELi4ELi4ELi4ELb1ELb0EN7cutlass10bfloat16_tE19Flash_kernel_traitsILi32ELi128ELi128ELi8ES3_EELb0ELb0ELb0ELb1ELb0ELb0ELb0EEEvNS_16Flash_bwd_paramsE,"aw",@nobits
	.sectionflags	@""
	.align	16


//--------------------- .nv.shared._ZN5flash44flash_bwd_dq_dk_dv_loop_seqk_parallel_kernelI23Flash_bwd_kernel_traitsILi32ELi128ELi128ELi8ELi4ELi4ELi4ELb1ELb0EN7cutlass10bfloat16_tE19Flash_kernel_traitsILi32ELi128ELi128ELi8ES3_EELb0ELb0ELb1ELb0ELb0ELb1ELb0EEEvNS_16Flash_bwd_paramsE --------------------------
	.section	.nv.shared._ZN5flash44flash_bwd_dq_dk_dv_loop_seqk_parallel_kernelI23Flash_bwd_kernel_traitsILi32ELi128ELi128ELi8ELi4ELi4ELi4ELb1ELb0EN7cutlass10bfloat16_tE19Flash_kernel_traitsILi32ELi128ELi128ELi8ES3_EELb0ELb0ELb1ELb0ELb0ELb1ELb0EEEvNS_16Flash_bwd_paramsE,"aw",@nobits
	.sectionflags	@""
	.align	16


//--------------------- .nv.shared._ZN5flash44flash_bwd_dq_dk_dv_loop_seqk_parallel_kernelI23Flash_bwd_kernel_traitsILi32ELi128ELi128ELi8ELi4ELi4ELi4ELb1ELb0EN7cutlass10bfloat16_tE19Flash_kernel_traitsILi32ELi128ELi128ELi8ES3_EELb0ELb0ELb1ELb1ELb0ELb0ELb0EEEvNS_16Flash_bwd_paramsE --------------------------
	.section	.nv.shared._ZN5flash44flash_bwd_dq_dk_dv_loop_seqk_parallel_kernelI23Flash_bwd_kernel_traitsILi32ELi128ELi128ELi8ELi4ELi4ELi4ELb1ELb0EN7cutlass10bfloat16_tE19Flash_kernel_traitsILi32ELi128ELi128ELi8ES3_EELb0ELb0ELb1ELb1ELb0ELb0ELb0EEEvNS_16Flash_bwd_paramsE,"aw",@nobits
	.sectionflags	@""
	.align	16


//--------------------- .nv.shared._ZN5flash27flash_bwd_convert_dq_kernelI23Flash_bwd_kernel_traitsILi32ELi128ELi128ELi8ELi4ELi4ELi4ELb1ELb0EN7cutlass10bfloat16_tE19Flash_kernel_traitsILi32ELi128ELi128ELi8ES3_EEEEvNS_16Flash_bwd_paramsEi --------------------------
	.section	.nv.shared._ZN5flash27flash_bwd_convert_dq_kernelI23Flash_bwd_kernel_traitsILi32ELi128ELi128ELi8ELi4ELi4ELi4ELb1ELb0EN7cutlass10bfloat16_tE19Flash_kernel_traitsILi32ELi128ELi128ELi8ES3_EEEEvNS_16Flash_bwd_paramsEi,"aw",@nobits
	.sectionflags	@""
	.align	16


//--------------------- .nv.shared._ZN5flash44flash_bwd_dq_dk_dv_loop_seqk_parallel_kernelI23Flash_bwd_kernel_traitsILi32ELi128ELi128ELi8ELi4ELi4ELi4ELb1ELb0EN7cutlass10bfloat16_tE19Flash_kernel_traitsILi32ELi128ELi128ELi8ES3_EELb1ELb0ELb0ELb0ELb0ELb1ELb0EEEvNS_16Flash_bwd_paramsE --------------------------
	.section	.nv.shared._ZN5flash44flash_bwd_dq_dk_dv_loop_seqk_parallel_kernelI23Flash_bwd_kernel_traitsILi32ELi128ELi128ELi8ELi4ELi4ELi4ELb1ELb0EN7cutlass10bfloat16_tE19Flash_kernel_traitsILi32ELi128ELi128ELi8ES3_EELb1ELb0ELb0ELb0ELb0ELb1ELb0EEEvNS_16Flash_bwd_paramsE,"aw",@nobits
	.sectionflags	@""
	.align	16


//--------------------- .nv.shared._ZN5flash44flash_bwd_dq_dk_dv_loop_seqk_parallel_kernelI23Flash_bwd_kernel_traitsILi32ELi128ELi128ELi8ELi4ELi4ELi4ELb1ELb0EN7cutlass10bfloat16_tE19Flash_kernel_traitsILi32ELi128ELi128ELi8ES3_EELb0ELb0ELb0ELb0ELb0ELb1ELb1EEEvNS_16Flash_bwd_paramsE --------------------------
	.section	.nv.shared._ZN5flash44flash_bwd_dq_dk_dv_loop_seqk_parallel_kernelI23Flash_bwd_kernel_traitsILi32ELi128ELi128ELi8ELi4ELi4ELi4ELb1ELb0EN7cutlass10bfloat16_tE19Flash_kernel_traitsILi32ELi128ELi128ELi8ES3_EELb0ELb0ELb0ELb0ELb0ELb1ELb1EEEvNS_16Flash_bwd_paramsE,"aw",@nobits
	.sectionflags	@""
	.align	16


//--------------------- .nv.shared._ZN5flash44flash_bwd_dq_dk_dv_loop_seqk_parallel_kernelI23Flash_bwd_kernel_traitsILi32ELi128ELi128ELi8ELi4ELi4ELi4ELb1ELb0EN7cutlass10bfloat16_tE19Flash_kernel_traitsILi32ELi128ELi128ELi8ES3_EELb1ELb0ELb0ELb0ELb0ELb0ELb0EEEvNS_16Flash_bwd_paramsE --------------------------
	.section	.nv.shared._ZN5flash44flash_bwd_dq_dk_dv_loop_seqk_parallel_kernelI23Flash_bwd_kernel_traitsILi32ELi128ELi128ELi8ELi4ELi4ELi4ELb1ELb0EN7cutlass10bfloat16_tE19Flash_kernel_traitsILi32ELi128ELi128ELi8ES3_EELb1ELb0ELb0ELb0ELb0ELb0ELb0EEEvNS_16Flash_bwd_paramsE,"aw",@nobits
	.sectionflags	@""
	.align	16


//--------------------- .nv.shared._ZN5flash44flash_bwd_dq_dk_dv_loop_seqk_parallel_kernelI23Flash_bwd_kernel_traitsILi32ELi128ELi128ELi8ELi4ELi4ELi4ELb1ELb0EN7cutlass10bfloat16_tE19Flash_kernel_traitsILi32ELi128ELi128ELi8ES3_EELb0ELb0ELb0ELb0ELb0ELb0ELb1EEEvNS_16Flash_bwd_paramsE --------------------------
	.section	.nv.shared._ZN5flash44flash_bwd_dq_dk_dv_loop_seqk_parallel_kernelI23Flash_bwd_kernel_traitsILi32ELi128ELi128ELi8ELi4ELi4ELi4ELb1ELb0EN7cutlass10bfloat16_tE19Flash_kernel_traitsILi32ELi128ELi128ELi8ES3_EELb0ELb0ELb0ELb0ELb0ELb0ELb1EEEvNS_16Flash_bwd_paramsE,"aw",@nobits
	.sectionflags	@""
	.align	16


//--------------------- .nv.shared._ZN5flash44flash_bwd_dq_dk_dv_loop_seqk_parallel_kernelI23Flash_bwd_kernel_traitsILi32ELi128ELi128ELi8ELi4ELi4ELi4ELb1ELb0EN7cutlass10bfloat16_tE19Flash_kernel_traitsILi32ELi128ELi128ELi8ES3_EELb1ELb0ELb1ELb0ELb0ELb0ELb0EEEvNS_16Flash_bwd_paramsE --------------------------
	.section	.nv.shared._ZN5flash44flash_bwd_dq_dk_dv_loop_seqk_parallel_kernelI23Flash_bwd_kernel_traitsILi32ELi128ELi128ELi8ELi4ELi4ELi4ELb1ELb0EN7cutlass10bfloat16_tE19Flash_kernel_traitsILi32ELi128ELi128ELi8ES3_EELb1ELb0ELb1ELb0ELb0ELb0ELb0EEEvNS_16Flash_bwd_paramsE,"aw",@nobits
	.sectionflags	@""
	.align	16


//--------------------- .nv.shared._ZN5flash44flash_bwd_dq_dk_dv_loop_seqk_parallel_kernelI23Flash_bwd_kernel_traitsILi32ELi128ELi128ELi8ELi4ELi4ELi4ELb1ELb0EN7cutlass10bfloat16_tE19Flash_kernel_traitsILi32ELi128ELi128ELi8ES3_EELb0ELb0ELb1ELb0ELb0ELb0ELb1EEEvNS_16Flash_bwd_paramsE --------------------------
	.section	.nv.shared._ZN5flash44flash_bwd_dq_dk_dv_loop_seqk_parallel_kernelI23Flash_bwd_kernel_traitsILi32ELi128ELi128ELi8ELi4ELi4ELi4ELb1ELb0EN7cutlass10bfloat16_tE19Flash_kernel_traitsILi32ELi128ELi128ELi8ES3_EELb0ELb0ELb1ELb0ELb0ELb0ELb1EEEvNS_16Flash_bwd_paramsE,"aw",@nobits
	.sectionflags	@""
	.align	16


//--------------------- .nv.shared._ZN5flash44flash_bwd_dq_dk_dv_loop_seqk_parallel_kernelI23Flash_bwd_kernel_traitsILi32ELi128ELi128ELi8ELi4ELi4ELi4ELb1ELb0EN7cutlass10bfloat16_tE19Flash_kernel_traitsILi32ELi128ELi128ELi8ES3_EELb1ELb0ELb0ELb0ELb1ELb1ELb0EEEvNS_16Flash_bwd_paramsE --------------------------
	.section	.nv.shared._ZN5flash44flash_bwd_dq_dk_dv_loop_seqk_parallel_kernelI23Flash_bwd_kernel_traitsILi32ELi128ELi128ELi8ELi4ELi4ELi4ELb1ELb0EN7cutlass10bfloat16_tE19Flash_kernel_traitsILi32ELi128ELi128ELi8ES3_EELb1ELb0ELb0ELb0ELb1ELb1ELb0EEEvNS_16Flash_bwd_paramsE,"aw",@nobits
	.sectionflags	@""
	.align	16


//--------------------- .nv.shared._ZN5flash44flash_bwd_dq_dk_dv_loop_seqk_parallel_kernelI23Flash_bwd_kernel_traitsILi32ELi128ELi128ELi8ELi4ELi4ELi4ELb1ELb0EN7cutlass10bfloat16_tE19Flash_kernel_traitsILi32ELi128ELi128ELi8ES3_EELb0ELb0ELb0ELb0ELb1ELb1ELb1EEEvNS_16Flash_bwd_paramsE --------------------------
	.section	.nv.shared._ZN5flash44flash_bwd_dq_dk_dv_loop_seqk_parallel_kernelI23Flash_bwd_kernel_traitsILi32ELi128ELi128ELi8ELi4ELi4ELi4ELb1ELb0EN7cutlass10bfloat16_tE19Flash_kernel_traitsILi32ELi128ELi128ELi8ES3_EELb0ELb0ELb0ELb0ELb1ELb1ELb1EEEvNS_16Flash_bwd_paramsE,"aw",@nobits
	.sectionflags	@""
	.align	16


//--------------------- .nv.shared._ZN5flash44flash_bwd_dq_dk_dv_loop_seqk_parallel_kernelI23Flash_bwd_kernel_traitsILi32ELi128ELi128ELi8ELi4ELi4ELi4ELb1ELb0EN7cutlass10bfloat16_tE19Flash_kernel_traitsILi32ELi128ELi128ELi8ES3_EELb1ELb0ELb0ELb1ELb0ELb0ELb0EEEvNS_16Flash_bwd_paramsE --------------------------
	.section	.nv.shared._ZN5flash44flash_bwd_dq_dk_dv_loop_seqk_parallel_kernelI23Flash_bwd_kernel_traitsILi32ELi128ELi128ELi8ELi4ELi4ELi4ELb1ELb0EN7cutlass10bfloat16_tE19Flash_kernel_traitsILi32ELi128ELi128ELi8ES3_EELb1ELb0ELb0ELb1ELb0ELb0ELb0EEEvNS_16Flash_bwd_paramsE,"aw",@nobits
	.sectionflags	@""
	.align	16


//--------------------- .nv.shared._ZN5flash44flash_bwd_dq_dk_dv_loop_seqk_parallel_kernelI23Flash_bwd_kernel_traitsILi32ELi128ELi128ELi8ELi4ELi4ELi4ELb1ELb0EN7cutlass10bfloat16_tE19Flash_kernel_traitsILi32ELi128ELi128ELi8ES3_EELb0ELb0ELb0ELb1ELb0ELb0ELb1EEEvNS_16Flash_bwd_paramsE --------------------------
	.section	.nv.shared._ZN5flash44flash_bwd_dq_dk_dv_loop_seqk_parallel_kernelI23Flash_bwd_kernel_traitsILi32ELi128ELi128ELi8ELi4ELi4ELi4ELb1ELb0EN7cutlass10bfloat16_tE19Flash_kernel_traitsILi32ELi128ELi128ELi8ES3_EELb0ELb0ELb0ELb1ELb0ELb0ELb1EEEvNS_16Flash_bwd_paramsE,"aw",@nobits
	.sectionflags	@""
	.align	16


//--------------------- .nv.shared._ZN5flash44flash_bwd_dq_dk_dv_loop_seqk_parallel_kernelI23Flash_bwd_kernel_traitsILi32ELi128ELi128ELi8ELi4ELi4ELi4ELb1ELb0EN7cutlass10bfloat16_tE19Flash_kernel_traitsILi32ELi128ELi128ELi8ES3_EELb1ELb0ELb1ELb0ELb0ELb1ELb0EEEvNS_16Flash_bwd_paramsE --------------------------
	.section	.nv.shared._ZN5flash44flash_bwd_dq_dk_dv_loop_seqk_parallel_kernelI23Flash_bwd_kernel_traitsILi32ELi128ELi128ELi8ELi4ELi4ELi4ELb1ELb0EN7cutlass10bfloat16_tE19Flash_kernel_traitsILi32ELi128ELi128ELi8ES3_EELb1ELb0ELb1ELb0ELb0ELb1ELb0EEEvNS_16Flash_bwd_paramsE,"aw",@nobits
	.sectionflags	@""
	.align	16


//--------------------- .nv.shared._ZN5flash44flash_bwd_dq_dk_dv_loop_seqk_parallel_kernelI23Flash_bwd_kernel_traitsILi32ELi128ELi128ELi8ELi4ELi4ELi4ELb1ELb0EN7cutlass10bfloat16_tE19Flash_kernel_traitsILi32ELi128ELi128ELi8ES3_EELb0ELb0ELb1ELb0ELb0ELb1ELb1EEEvNS_16Flash_bwd_paramsE --------------------------
	.section	.nv.shared._ZN5flash44flash_bwd_dq_dk_dv_loop_seqk_parallel_kernelI23Flash_bwd_kernel_traitsILi32ELi128ELi128ELi8ELi4ELi4ELi4ELb1ELb0EN7cutlass10bfloat16_tE19Flash_kernel_traitsILi32ELi128ELi128ELi8ES3_EELb0ELb0ELb1ELb0ELb0ELb1ELb1EEEvNS_16Flash_bwd_paramsE,"aw",@nobits
	.sectionflags	@""
	.align	16


//--------------------- .nv.shared._ZN5flash44flash_bwd_dq_dk_dv_loop_seqk_parallel_kernelI23Flash_bwd_kernel_traitsILi32ELi128ELi128ELi8ELi4ELi4ELi4ELb1ELb0EN7cutlass10bfloat16_tE19Flash_kernel_traitsILi32ELi128ELi128ELi8ES3_EELb1ELb0ELb1ELb1ELb0ELb0ELb0EEEvNS_16Flash_bwd_paramsE --------------------------
	.section	.nv.shared._ZN5flash44flash_bwd_dq_dk_dv_loop_seqk_parallel_kernelI23Flash_bwd_kernel_traitsILi32ELi128ELi128ELi8ELi4ELi4ELi4ELb1ELb0EN7cutlass10bfloat16_tE19Flash_kernel_traitsILi32ELi128ELi128ELi8ES3_EELb1ELb0ELb1ELb1ELb0ELb0ELb0EEEvNS_16Flash_bwd_paramsE,"aw",@nobits
	.sectionflags	@""
	.align	16


//--------------------- .nv.shared._ZN5flash44flash_bwd_dq_dk_dv_loop_seqk_parallel_kernelI23Flash_bwd_kernel_traitsILi32ELi128ELi128ELi8ELi4ELi4ELi4ELb1ELb0EN7cutlass10bfloat16_tE19Flash_kernel_traitsILi32ELi128ELi128ELi8ES3_EELb0ELb0ELb1ELb1ELb0ELb0ELb1EEEvNS_16Flash_bwd_paramsE --------------------------
	.section	.nv.shared._ZN5flash44flash_bwd_dq_dk_dv_loop_seqk_parallel_kernelI23Flash_bwd_kernel_traitsILi32ELi128ELi128ELi8ELi4ELi4ELi4ELb1ELb0EN7cutlass10bfloat16_tE19Flash_kernel_traitsILi32ELi128ELi128ELi8ES3_EELb0ELb0ELb1ELb1ELb0ELb0ELb1EEEvNS_16Flash_bwd_paramsE,"aw",@nobits
	.sectionflags	@""
	.align	16


//--------------------- .nv.shared._ZN5flash25flash_bwd_dot_do_o_kernelILb0E23Flash_bwd_kernel_traitsILi32ELi128ELi128ELi8ELi4ELi4ELi4ELb1ELb0EN7cutlass10bfloat16_tE19Flash_kernel_traitsILi32ELi128ELi128ELi8ES3_EEEEvNS_16Flash_bwd_paramsE --------------------------
	.section	.nv.shared._ZN5flash25flash_bwd_dot_do_o_kernelILb0E23Flash_bwd_kernel_traitsILi32ELi128ELi128ELi8ELi4ELi4ELi4ELb1ELb0EN7cutlass10bfloat16_tE19Flash_kernel_traitsILi32ELi128ELi128ELi8ES3_EEEEvNS_16Flash_bwd_paramsE,"aw",@nobits
	.sectionflags	@""
	.align	16


//--------------------- .nv.shared._ZN5flash25flash_bwd_dot_do_o_kernelILb1E23Flash_bwd_kernel_traitsILi32ELi128ELi128ELi8ELi4ELi4ELi4ELb1ELb0EN7cutlass10bfloat16_tE19Flash_kernel_traitsILi32ELi128ELi128ELi8ES3_EEEEvNS_16Flash_bwd_paramsE --------------------------
	.section	.nv.shared._ZN5flash25flash_bwd_dot_do_o_kernelILb1E23Flash_bwd_kernel_traitsILi32ELi128ELi128ELi8ELi4ELi4ELi4ELb1ELb0EN7cutlass10bfloat16_tE19Flash_kernel_traitsILi32ELi128ELi128ELi8ES3_EEEEvNS_16Flash_bwd_paramsE,"aw",@nobits
	.sectionflags	@""
	.align	16


//--------------------- .nv.shared._ZN5flash27flash_bwd_convert_dq_kernelI23Flash_bwd_kernel_traitsILi32ELi128ELi128ELi8ELi4ELi4ELi4ELb0ELb0EN7cutlass10bfloat16_tE19Flash_kernel_traitsILi32ELi128ELi128ELi8ES3_EEEEvNS_16Flash_bwd_paramsEi --------------------------
	.section	.nv.shared._ZN5flash27flash_bwd_convert_dq_kernelI23Flash_bwd_kernel_traitsILi32ELi128ELi128ELi8ELi4ELi4ELi4ELb0ELb0EN7cutlass10bfloat16_tE19Flash_kernel_traitsILi32ELi128ELi128ELi8ES3_EEEEvNS_16Flash_bwd_paramsEi,"aw",@nobits
	.sectionflags	@""
	.align	16


//--------------------- .nv.shared._ZN5flash44flash_bwd_dq_dk_dv_loop_seqk_parallel_kernelI23Flash_bwd_kernel_traitsILi32ELi128ELi128ELi8ELi4ELi4ELi4ELb0ELb0EN7cutlass10bfloat16_tE19Flash_kernel_traitsILi32ELi128ELi128ELi8ES3_EELb1ELb0ELb0ELb0ELb0ELb1ELb0EEEvNS_16Flash_bwd_paramsE --------------------------
	.section	.nv.shared._ZN5flash44flash_bwd_dq_dk_dv_loop_seqk_parallel_kernelI23Flash_bwd_kernel_traitsILi32ELi128ELi128ELi8ELi4ELi4ELi4ELb0ELb0EN7cutlass10bfloat16_tE19Flash_kernel_traitsILi32ELi128ELi128ELi8ES3_EELb1ELb0ELb0ELb0ELb0ELb1ELb0EEEvNS_16Flash_bwd_paramsE,"aw",@nobits
	.sectionflags	@""
	.align	16


//--------------------- .nv.shared._ZN5flash44flash_bwd_dq_dk_dv_loop_seqk_parallel_kernelI23Flash_bwd_kernel_traitsILi32ELi128ELi128ELi8ELi4ELi4ELi4ELb0ELb0EN7cutlass10bfloat16_tE19Flash_kernel_traitsILi32ELi128ELi128ELi8ES3_EELb0ELb0ELb0ELb0ELb0ELb1ELb1EEEvNS_16Flash_bwd_paramsE --------------------------
	.section	.nv.shared._ZN5flash44flash_bwd_dq_dk_dv_loop_seqk_parallel_kernelI23Flash_bwd_kernel_traitsILi32ELi128ELi128ELi8ELi4ELi4ELi4ELb0ELb0EN7cutlass10bfloat16_tE19Flash_kernel_traitsILi32ELi128ELi128ELi8ES3_EELb0ELb0ELb0ELb0ELb0ELb1ELb1EEEvNS_16Flash_bwd_paramsE,"aw",@nobits
	.sectionflags	@""
	.align	16


//--------------------- .nv.shared._ZN5flash44flash_bwd_dq_dk_dv_loop_seqk_parallel_kernelI23Flash_bwd_kernel_traitsILi32ELi128ELi128ELi8ELi4ELi4ELi4ELb0ELb0EN7cutlass10bfloat16_tE19Flash_kernel_traitsILi32ELi128ELi128ELi8ES3_EELb1ELb0ELb0ELb0ELb0ELb0ELb0EEEvNS_16Flash_bwd_paramsE --------------------------
	.section	.nv.shared._ZN5flash44flash_bwd_dq_dk_dv_loop_seqk_parallel_kernelI23Flash_bwd_kernel_traitsILi32ELi128ELi128ELi8ELi4ELi4ELi4ELb0ELb0EN7cutlass10bfloat16_tE19Flash_kernel_traitsILi32ELi128ELi128ELi8ES3_EELb1ELb0ELb0ELb0ELb0ELb0ELb0EEEvNS_16Flash_bwd_paramsE,"aw",@nobits
	.sectionflags	@""
	.align	16


//--------------------- .nv.shared._ZN5flash44flash_bwd_dq_dk_dv_loop_seqk_parallel_kernelI23Flash_bwd_kernel_traitsILi32ELi128ELi128ELi8ELi4ELi4ELi4ELb0ELb0EN7cutlass10bfloat16_tE19Flash_kernel_traitsILi32ELi128ELi128ELi8ES3_EELb0ELb0ELb0ELb0ELb0ELb0ELb1EEEvNS_16Flash_bwd_paramsE --------------------------
	.section	.nv.shared._ZN5flash44flash_bwd_dq_dk_dv_loop_seqk_parallel_kernelI23Flash_bwd_kernel_traitsILi32ELi128ELi128ELi8ELi4ELi4ELi4ELb0ELb0EN7cutlass10bfloat16_tE19Flash_kernel_traitsILi32ELi128ELi128ELi8ES3_EELb0ELb0ELb0ELb0ELb0ELb0ELb1EEEvNS_16Flash_bwd_paramsE,"aw",@nobits
	.sectionflags	@""
	.align	16


//--------------------- .nv.shared._ZN5flash44flash_bwd_dq_dk_dv_loop_seqk_parallel_kernelI23Flash_bwd_kernel_traitsILi32ELi128ELi128ELi8ELi4ELi4ELi4ELb0ELb0EN7cutlass10bfloat16_tE19Flash_kernel_traitsILi32ELi128ELi128ELi8ES3_EELb1ELb0ELb1ELb0ELb0ELb0ELb0EEEvNS_16Flash_bwd_paramsE --------------------------
	.section	.nv.shared._ZN5flash44flash_bwd_dq_dk_dv_loop_seqk_parallel_kernelI23Flash_bwd_kernel_traitsILi32ELi128ELi128ELi8ELi4ELi4ELi4ELb0ELb0EN7cutlass10bfloat16_tE19Flash_kernel_traitsILi32ELi128ELi128ELi8ES3_EELb1ELb0ELb1ELb0ELb0ELb0ELb0EEEvNS_16Flash_bwd_paramsE,"aw",@nobits
	.sectionflags	@""
	.align	16


//--------------------- .nv.shared._ZN5flash44flash_bwd_dq_dk_dv_loop_seqk_parallel_kernelI23Flash_bwd_kernel_traitsILi32ELi128ELi128ELi8ELi4ELi4ELi4ELb0ELb0EN7cutlass10bfloat16_tE19Flash_kernel_traitsILi32ELi128ELi128ELi8ES3_EELb0ELb0ELb1ELb0ELb0ELb0ELb1EEEvNS_16Flash_bwd_paramsE --------------------------
	.section	.nv.shared._ZN5flash44flash_bwd_dq_dk_dv_loop_seqk_parallel_kernelI23Flash_bwd_kernel_traitsILi32ELi128ELi128ELi8ELi4ELi4ELi4ELb0ELb0EN7cutlass10bfloat16_tE19Flash_kernel_traitsILi32ELi128ELi128ELi8ES3_EELb0ELb0ELb1ELb0ELb0ELb0ELb1EEEvNS_16Flash_bwd_paramsE,"aw",@nobits
	.sectionflags	@""
	.align	16


//--------------------- .nv.shared._ZN5flash44flash_bwd_dq_dk_dv_loop_seqk_parallel_kernelI23Flash_bwd_kernel_traitsILi32ELi128ELi128ELi8ELi4ELi4ELi4ELb0ELb0EN7cutlass10bfloat16_tE19Flash_kernel_traitsILi32ELi128ELi128ELi8ES3_EELb1ELb0ELb0ELb0ELb1ELb1ELb0EEEvNS_16Flash_bwd_paramsE --------------------------
	.section	.nv.shared._ZN5flash44flash_bwd_dq_dk_dv_loop_seqk_parallel_kernelI23Flash_bwd_kernel_traitsILi32ELi128ELi128ELi8ELi4ELi4ELi4ELb0ELb0EN7cutlass10bfloat16_tE19Flash_kernel_traitsILi32ELi128ELi128ELi8ES3_EELb1ELb0ELb0ELb0ELb1ELb1ELb0EEEvNS_16Flash_bwd_paramsE,"aw",@nobits
	.sectionflags	@""
	.align	16


//--------------------- .nv.shared._ZN5flash44flash_bwd_dq_dk_dv_loop_seqk_parallel_kernelI23Flash_bwd_kernel_traitsILi32ELi128ELi128ELi8ELi4ELi4ELi4ELb0ELb0EN7cutlass10bfloat16_tE19Flash_kernel_traitsILi32ELi128ELi128ELi8ES3_EELb0ELb0ELb0ELb0ELb1ELb1ELb1EEEvNS_16Flash_bwd_paramsE --------------------------
	.section	.nv.shared._ZN5flash44flash_bwd_dq_dk_dv_loop_seqk_parallel_kernelI23Flash_bwd_kernel_traitsILi32ELi128ELi128ELi8ELi4ELi4ELi4ELb0ELb0EN7cutlass10bfloat16_tE19Flash_kernel_traitsILi32ELi128ELi128ELi8ES3_EELb0ELb0ELb0ELb0ELb1ELb1ELb1EEEvNS_16Flash_bwd_paramsE,"aw",@nobits
	.sectionflags	@""
	.align	16


//--------------------- .nv.shared._ZN5flash44flash_bwd_dq_dk_dv_loop_seqk_parallel_kernelI23Flash_bwd_kernel_traitsILi32ELi128ELi128ELi8ELi4ELi4ELi4ELb0ELb0EN7cutlass10bfloat16_tE19Flash_kernel_traitsILi32ELi128ELi128ELi8ES3_EELb1ELb0ELb0ELb1ELb0ELb0ELb0EEEvNS_16Flash_bwd_paramsE --------------------------
	.section	.nv.shared._ZN5flash44flash_bwd_dq_dk_dv_loop_seqk_parallel_kernelI23Flash_bwd_kernel_traitsILi32ELi128ELi128ELi8ELi4ELi4ELi4ELb0ELb0EN7cutlass10bfloat16_tE19Flash_kernel_traitsILi32ELi128ELi128ELi8ES3_EELb1ELb0ELb0ELb1ELb0ELb0ELb0EEEvNS_16Flash_bwd_paramsE,"aw",@nobits
	.sectionflags	@""
	.align	16


//--------------------- .nv.shared._ZN5flash44flash_bwd_dq_dk_dv_loop_seqk_parallel_kernelI23Flash_bwd_kernel_traitsILi32ELi128ELi128ELi8ELi4ELi4ELi4ELb0ELb0EN7cutlass10bfloat16_tE19Flash_kernel_traitsILi32ELi128ELi128ELi8ES3_EELb0ELb0ELb0ELb1ELb0ELb0ELb1EEEvNS_16Flash_bwd_paramsE --------------------------
	.section	.nv.shared._ZN5flash44flash_bwd_dq_dk_dv_loop_seqk_parallel_kernelI23Flash_bwd_kernel_traitsILi32ELi128ELi128ELi8ELi4ELi4ELi4ELb0ELb0EN7cutlass10bfloat16_tE19Flash_kernel_traitsILi32ELi128ELi128ELi8ES3_EELb0ELb0ELb0ELb1ELb0ELb0ELb1EEEvNS_16Flash_bwd_paramsE,"aw",@nobits
	.sectionflags	@""
	.align	16


//--------------------- .nv.shared._ZN5flash44flash_bwd_dq_dk_dv_loop_seqk_parallel_kernelI23Flash_bwd_kernel_traitsILi32ELi128ELi128ELi8ELi4ELi4ELi4ELb0ELb0EN7cutlass10bfloat16_tE19Flash_kernel_traitsILi32ELi128ELi128ELi8ES3_EELb1ELb0ELb1ELb0ELb0ELb1ELb0EEEvNS_16Flash_bwd_paramsE --------------------------
	.section	.nv.shared._ZN5flash44flash_bwd_dq_dk_dv_loop_seqk_parallel_kernelI23Flash_bwd_kernel_traitsILi32ELi128ELi128ELi8ELi4ELi4ELi4ELb0ELb0EN7cutlass10bfloat16_tE19Flash_kernel_traitsILi32ELi128ELi128ELi8ES3_EELb1ELb0ELb1ELb0ELb0ELb1ELb0EEEvNS_16Flash_bwd_paramsE,"aw",@nobits
	.sectionflags	@""
	.align	16


//--------------------- .nv.shared._ZN5flash44flash_bwd_dq_dk_dv_loop_seqk_parallel_kernelI23Flash_bwd_kernel_traitsILi32ELi128ELi128ELi8ELi4ELi4ELi4ELb0ELb0EN7cutlass10bfloat16_tE19Flash_kernel_traitsILi32ELi128ELi128ELi8ES3_EELb0ELb0ELb1ELb0ELb0ELb1ELb1EEEvNS_16Flash_bwd_paramsE --------------------------
	.section	.nv.shared._ZN5flash44flash_bwd_dq_dk_dv_loop_seqk_parallel_kernelI23Flash_bwd_kernel_traitsILi32ELi128ELi128ELi8ELi4ELi4ELi4ELb0ELb0EN7cutlass10bfloat16_tE19Flash_kernel_traitsILi32ELi128ELi128ELi8ES3_EELb0ELb0ELb1ELb0ELb0ELb1ELb1EEEvNS_16Flash_bwd_paramsE,"aw",@nobits
	.sectionflags	@""
	.align	16


//--------------------- .nv.shared._ZN5flash44flash_bwd_dq_dk_dv_loop_seqk_parallel_kernelI23Flash_bwd_kernel_traitsILi32ELi128ELi128ELi8ELi4ELi4ELi4ELb0ELb0EN7cutlass10bfloat16_tE19Flash_kernel_traitsILi32ELi128ELi128ELi8ES3_EELb1ELb0ELb1ELb1ELb0ELb0ELb0EEEvNS_16Flash_bwd_paramsE --------------------------
	.section	.nv.shared._ZN5flash44flash_bwd_dq_dk_dv_loop_seqk_parallel_kernelI23Flash_bwd_kernel_traitsILi32ELi128ELi128ELi8ELi4ELi4ELi4ELb0ELb0EN7cutlass10bfloat16_tE19Flash_kernel_traitsILi32ELi128ELi128ELi8ES3_EELb1ELb0ELb1ELb1ELb0ELb0ELb0EEEvNS_16Flash_bwd_paramsE,"aw",@nobits
	.sectionflags	@""
	.align	16


//--------------------- .nv.shared._ZN5flash44flash_bwd_dq_dk_dv_loop_seqk_parallel_kernelI23Flash_bwd_kernel_traitsILi32ELi128ELi128ELi8ELi4ELi4ELi4ELb0ELb0EN7cutlass10bfloat16_tE19Flash_kernel_traitsILi32ELi128ELi128ELi8ES3_EELb0ELb0ELb1ELb1ELb0ELb0ELb1EEEvNS_16Flash_bwd_paramsE --------------------------
	.section	.nv.shared._ZN5flash44flash_bwd_dq_dk_dv_loop_seqk_parallel_kernelI23Flash_bwd_kernel_traitsILi32ELi128ELi128ELi8ELi4ELi4ELi4ELb0ELb0EN7cutlass10bfloat16_tE19Flash_kernel_traitsILi32ELi128ELi128ELi8ES3_EELb0ELb0ELb1ELb1ELb0ELb0ELb1EEEvNS_16Flash_bwd_paramsE,"aw",@nobits
	.sectionflags	@""
	.align	16


//--------------------- .nv.shared._ZN5flash25flash_bwd_dot_do_o_kernelILb0E23Flash_bwd_kernel_traitsILi32ELi128ELi128ELi8ELi4ELi4ELi4ELb0ELb0EN7cutlass10bfloat16_tE19Flash_kernel_traitsILi32ELi128ELi128ELi8ES3_EEEEvNS_16Flash_bwd_paramsE --------------------------
	.section	.nv.shared._ZN5flash25flash_bwd_dot_do_o_kernelILb0E23Flash_bwd_kernel_traitsILi32ELi128ELi128ELi8ELi4ELi4ELi4ELb0ELb0EN7cutlass10bfloat16_tE19Flash_kernel_traitsILi32ELi128ELi128ELi8ES3_EEEEvNS_16Flash_bwd_paramsE,"aw",@nobits
	.sectionflags	@""
	.align	16


//--------------------- .nv.shared._ZN5flash25flash_bwd_dot_do_o_kernelILb1E23Flash_bwd_kernel_traitsILi32ELi128ELi128ELi8ELi4ELi4ELi4ELb0ELb0EN7cutlass10bfloat16_tE19Flash_kernel_traitsILi32ELi128ELi128ELi8ES3_EEEEvNS_16Flash_bwd_paramsE --------------------------
	.section	.nv.shared._ZN5flash25flash_bwd_dot_do_o_kernelILb1E23Flash_bwd_kernel_traitsILi32ELi128ELi128ELi8ELi4ELi4ELi4ELb0ELb0EN7cutlass10bfloat16_tE19Flash_kernel_traitsILi32ELi128ELi128ELi8ES3_EEEEvNS_16Flash_bwd_paramsE,"aw",@nobits
	.sectionflags	@""
	.align	16
